	.target	sm_90a

	.elftype	@"ET_EXEC"


//--------------------- .note.nv.tkinfo           --------------------------
	.section	.note.nv.tkinfo,"",@"SHT_NOTE"
	.sectionflags	@"SHF_NOTE_NV_TKINFO"
	.tkinfo
        /*0018*/ 	.word	0x00000002
        /*0030*/ 	.string	""
        /*0030*/ 	.string	"ptxas"
        /*0030*/ 	.string	"Cuda compilation tools, release 13.0, V13.0.88"
        /*0030*/ 	.string	"Build cuda_13.0.r13.0/compiler.36424714_0"
        /*0030*/ 	.string	"-arch sm_90a -m 64 "



//--------------------- .note.nv.cuinfo           --------------------------
	.section	.note.nv.cuinfo,"",@"SHT_NOTE"
	.sectionflags	@"SHF_NOTE_NV_CUINFO"
        /*0018*/ 	.short	0x0002
        /*001a*/ 	.short	0x005a
        /*001c*/ 	.short	0x0082
	.zero		2


//--------------------- .nv.info                  --------------------------
	.section	.nv.info,"",@"SHT_CUDA_INFO"
	.align	4


	//----- nvinfo : EIATTR_REGCOUNT
	.align		4
        /*0000*/ 	.byte	0x04, 0x2f
        /*0002*/ 	.short	(.L_20 - .L_19)
	.align		4
.L_19:
        /*0004*/ 	.word	index@(_ZN7cutlass13device_kernelIN5flash11enable_sm90INS1_16FlashAttnFwdSm90INS1_25CollectiveMainloopFwdSm90ILi2EN4cute5tupleIJNS5_1CILi1EEES8_S8_EEENS6_IJNS7_ILi64EEESA_SA_EEELi512ENS_6half_tEfNS_4arch4Sm90ELb1ELb0ELb0ELb1ELb0ELb1ELb1ELb0ELb0ELb1ELb1ELb0EEENS1_21CollectiveEpilogueFwdINS6_IJSA_NS7_ILi512EEESA_EEES9_SC_SE_Li256ELb1ELb1ELb1ELb0EEENS1_36VarlenDynamicPersistentTileSchedulerILi64ELi64ELi256ELi128ELb1ELb1ELb1ELb1ELb1ELb1EEEEEEEEEvNT_6ParamsE)
        /*0008*/ 	.word	0x000000a8


	//----- nvinfo : EIATTR_FRAME_SIZE
	.align		4
.L_20:
        /*000c*/ 	.byte	0x04, 0x11
        /*000e*/ 	.short	(.L_22 - .L_21)
	.align		4
.L_21:
        /*0010*/ 	.word	index@(_ZN7cutlass13device_kernelIN5flash11enable_sm90INS1_16FlashAttnFwdSm90INS1_25CollectiveMainloopFwdSm90ILi2EN4cute5tupleIJNS5_1CILi1EEES8_S8_EEENS6_IJNS7_ILi64EEESA_SA_EEELi512ENS_6half_tEfNS_4arch4Sm90ELb1ELb0ELb0ELb1ELb0ELb1ELb1ELb0ELb0ELb1ELb1ELb0EEENS1_21CollectiveEpilogueFwdINS6_IJSA_NS7_ILi512EEESA_EEES9_SC_SE_Li256ELb1ELb1ELb1ELb0EEENS1_36VarlenDynamicPersistentTileSchedulerILi64ELi64ELi256ELi128ELb1ELb1ELb1ELb1ELb1ELb1EEEEEEEEEvNT_6ParamsE)
        /*0014*/ 	.word	0x00000088


	//----- nvinfo : EIATTR_REGCOUNT
	.align		4
.L_22:
        /*0018*/ 	.byte	0x04, 0x2f
        /*001a*/ 	.short	(.L_24 - .L_23)
	.align		4
.L_23:
        /*001c*/ 	.word	index@(_ZN7cutlass13device_kernelIN5flash11enable_sm90INS1_16FlashAttnFwdSm90INS1_25CollectiveMainloopFwdSm90ILi2EN4cute5tupleIJNS5_1CILi1EEES8_S8_EEENS6_IJNS7_ILi64EEESA_SA_EEELi512ENS_6half_tEfNS_4arch4Sm90ELb1ELb0ELb0ELb1ELb0ELb0ELb1ELb0ELb0ELb1ELb1ELb0EEENS1_21CollectiveEpilogueFwdINS6_IJSA_NS7_ILi512EEESA_EEES9_SC_SE_Li256ELb1ELb1ELb1ELb0EEENS1_36VarlenDynamicPersistentTileSchedulerILi64ELi64ELi256ELi128ELb1ELb1ELb1ELb1ELb1ELb1EEEEEEEEEvNT_6ParamsE)
        /*0020*/ 	.word	0x000000a8


	//----- nvinfo : EIATTR_FRAME_SIZE
	.align		4
.L_24:
        /*0024*/ 	.byte	0x04, 0x11
        /*0026*/ 	.short	(.L_26 - .L_25)
	.align		4
.L_25:
        /*0028*/ 	.word	index@(_ZN7cutlass13device_kernelIN5flash11enable_sm90INS1_16FlashAttnFwdSm90INS1_25CollectiveMainloopFwdSm90ILi2EN4cute5tupleIJNS5_1CILi1EEES8_S8_EEENS6_IJNS7_ILi64EEESA_SA_EEELi512ENS_6half_tEfNS_4arch4Sm90ELb1ELb0ELb0ELb1ELb0ELb0ELb1ELb0ELb0ELb1ELb1ELb0EEENS1_21CollectiveEpilogueFwdINS6_IJSA_NS7_ILi512EEESA_EEES9_SC_SE_Li256ELb1ELb1ELb1ELb0EEENS1_36VarlenDynamicPersistentTileSchedulerILi64ELi64ELi256ELi128ELb1ELb1ELb1ELb1ELb1ELb1EEEEEEEEEvNT_6ParamsE)
        /*002c*/ 	.word	0x00000078


	//----- nvinfo : EIATTR_REGCOUNT
	.align		4
.L_26:
        /*0030*/ 	.byte	0x04, 0x2f
        /*0032*/ 	.short	(.L_28 - .L_27)
	.align		4
.L_27:
        /*0034*/ 	.word	index@(_ZN7cutlass13device_kernelIN5flash11enable_sm90INS1_16FlashAttnFwdSm90INS1_25CollectiveMainloopFwdSm90ILi2EN4cute5tupleIJNS5_1CILi1EEES8_S8_EEENS6_IJNS7_ILi64EEESA_SA_EEELi512ENS_6half_tEfNS_4arch4Sm90ELb1ELb0ELb0ELb1ELb0ELb1ELb0ELb0ELb0ELb1ELb1ELb0EEENS1_21CollectiveEpilogueFwdINS6_IJSA_NS7_ILi512EEESA_EEES9_SC_SE_Li256ELb1ELb1ELb1ELb0EEENS1_36VarlenDynamicPersistentTileSchedulerILi64ELi64ELi256ELi128ELb1ELb1ELb1ELb1ELb1ELb1EEEEEEEEEvNT_6ParamsE)
        /*0038*/ 	.word	0x000000a8


	//----- nvinfo : EIATTR_FRAME_SIZE
	.align		4
.L_28:
        /*003c*/ 	.byte	0x04, 0x11
        /*003e*/ 	.short	(.L_30 - .L_29)
	.align		4
.L_29:
        /*0040*/ 	.word	index@(_ZN7cutlass13device_kernelIN5flash11enable_sm90INS1_16FlashAttnFwdSm90INS1_25CollectiveMainloopFwdSm90ILi2EN4cute5tupleIJNS5_1CILi1EEES8_S8_EEENS6_IJNS7_ILi64EEESA_SA_EEELi512ENS_6half_tEfNS_4arch4Sm90ELb1ELb0ELb0ELb1ELb0ELb1ELb0ELb0ELb0ELb1ELb1ELb0EEENS1_21CollectiveEpilogueFwdINS6_IJSA_NS7_ILi512EEESA_EEES9_SC_SE_Li256ELb1ELb1ELb1ELb0EEENS1_36VarlenDynamicPersistentTileSchedulerILi64ELi64ELi256ELi128ELb1ELb1ELb1ELb1ELb1ELb1EEEEEEEEEvNT_6ParamsE)
        /*0044*/ 	.word	0x00000070


	//----- nvinfo : EIATTR_REGCOUNT
	.align		4
.L_30:
        /*0048*/ 	.byte	0x04, 0x2f
        /*004a*/ 	.short	(.L_32 - .L_31)
	.align		4
.L_31:
        /*004c*/ 	.word	index@(_ZN7cutlass13device_kernelIN5flash11enable_sm90INS1_16FlashAttnFwdSm90INS1_25CollectiveMainloopFwdSm90ILi2EN4cute5tupleIJNS5_1CILi1EEES8_S8_EEENS6_IJNS7_ILi64EEESA_SA_EEELi512ENS_6half_tEfNS_4arch4Sm90ELb1ELb0ELb0ELb1ELb0ELb0ELb0ELb0ELb0ELb1ELb1ELb0EEENS1_21CollectiveEpilogueFwdINS6_IJSA_NS7_ILi512EEESA_EEES9_SC_SE_Li256ELb1ELb1ELb1ELb0EEENS1_36VarlenDynamicPersistentTileSchedulerILi64ELi64ELi256ELi128ELb1ELb1ELb1ELb1ELb1ELb1EEEEEEEEEvNT_6ParamsE)
        /*0050*/ 	.word	0x000000a8


	//----- nvinfo : EIATTR_FRAME_SIZE
	.align		4
.L_32:
        /*0054*/ 	.byte	0x04, 0x11
        /*0056*/ 	.short	(.L_34 - .L_33)
	.align		4
.L_33:
        /*0058*/ 	.word	index@(_ZN7cutlass13device_kernelIN5flash11enable_sm90INS1_16FlashAttnFwdSm90INS1_25CollectiveMainloopFwdSm90ILi2EN4cute5tupleIJNS5_1CILi1EEES8_S8_EEENS6_IJNS7_ILi64EEESA_SA_EEELi512ENS_6half_tEfNS_4arch4Sm90ELb1ELb0ELb0ELb1ELb0ELb0ELb0ELb0ELb0ELb1ELb1ELb0EEENS1_21CollectiveEpilogueFwdINS6_IJSA_NS7_ILi512EEESA_EEES9_SC_SE_Li256ELb1ELb1ELb1ELb0EEENS1_36VarlenDynamicPersistentTileSchedulerILi64ELi64ELi256ELi128ELb1ELb1ELb1ELb1ELb1ELb1EEEEEEEEEvNT_6ParamsE)
        /*005c*/ 	.word	0x00000068


	//----- nvinfo : EIATTR_REGCOUNT
	.align		4
.L_34:
        /*0060*/ 	.byte	0x04, 0x2f
        /*0062*/ 	.short	(.L_36 - .L_35)
	.align		4
.L_35:
        /*0064*/ 	.word	index@(_ZN7cutlass13device_kernelIN5flash11enable_sm90INS1_16FlashAttnFwdSm90INS1_25CollectiveMainloopFwdSm90ILi2EN4cute5tupleIJNS5_1CILi1EEES8_S8_EEENS6_IJNS7_ILi64EEESA_SA_EEELi512ENS_6half_tEfNS_4arch4Sm90ELb1ELb0ELb0ELb0ELb0ELb0ELb1ELb0ELb0ELb1ELb1ELb0EEENS1_21CollectiveEpilogueFwdINS6_IJSA_NS7_ILi512EEESA_EEES9_SC_SE_Li256ELb0ELb1ELb1ELb0EEENS1_19SingleTileSchedulerILb0ELb1ELb1ELi64EEEEEEEEEvNT_6ParamsE)
        /*0068*/ 	.word	0x000000a8


	//----- nvinfo : EIATTR_FRAME_SIZE
	.align		4
.L_36:
        /*006c*/ 	.byte	0x04, 0x11
        /*006e*/ 	.short	(.L_38 - .L_37)
	.align		4
.L_37:
        /*0070*/ 	.word	index@(_ZN7cutlass13device_kernelIN5flash11enable_sm90INS1_16FlashAttnFwdSm90INS1_25CollectiveMainloopFwdSm90ILi2EN4cute5tupleIJNS5_1CILi1EEES8_S8_EEENS6_IJNS7_ILi64EEESA_SA_EEELi512ENS_6half_tEfNS_4arch4Sm90ELb1ELb0ELb0ELb0ELb0ELb0ELb1ELb0ELb0ELb1ELb1ELb0EEENS1_21CollectiveEpilogueFwdINS6_IJSA_NS7_ILi512EEESA_EEES9_SC_SE_Li256ELb0ELb1ELb1ELb0EEENS1_19SingleTileSchedulerILb0ELb1ELb1ELi64EEEEEEEEEvNT_6ParamsE)
        /*0074*/ 	.word	0x00000038


	//----- nvinfo : EIATTR_REGCOUNT
	.align		4
.L_38:
        /*0078*/ 	.byte	0x04, 0x2f
        /*007a*/ 	.short	(.L_40 - .L_39)
	.align		4
.L_39:
        /*007c*/ 	.word	index@(_ZN7cutlass13device_kernelIN5flash11enable_sm90INS1_16FlashAttnFwdSm90INS1_25CollectiveMainloopFwdSm90ILi2EN4cute5tupleIJNS5_1CILi1EEES8_S8_EEENS6_IJNS7_ILi64EEESA_SA_EEELi512ENS_6half_tEfNS_4arch4Sm90ELb1ELb0ELb0ELb0ELb0ELb0ELb0ELb0ELb0ELb1ELb1ELb0EEENS1_21CollectiveEpilogueFwdINS6_IJSA_NS7_ILi512EEESA_EEES9_SC_SE_Li256ELb0ELb1ELb1ELb0EEENS1_19SingleTileSchedulerILb0ELb1ELb1ELi64EEEEEEEEEvNT_6ParamsE)
        /*0080*/ 	.word	0x000000a8


	//----- nvinfo : EIATTR_FRAME_SIZE
	.align		4
.L_40:
        /*0084*/ 	.byte	0x04, 0x11
        /*0086*/ 	.short	(.L_42 - .L_41)
	.align		4
.L_41:
        /*0088*/ 	.word	index@(_ZN7cutlass13device_kernelIN5flash11enable_sm90INS1_16FlashAttnFwdSm90INS1_25CollectiveMainloopFwdSm90ILi2EN4cute5tupleIJNS5_1CILi1EEES8_S8_EEENS6_IJNS7_ILi64EEESA_SA_EEELi512ENS_6half_tEfNS_4arch4Sm90ELb1ELb0ELb0ELb0ELb0ELb0ELb0ELb0ELb0ELb1ELb1ELb0EEENS1_21CollectiveEpilogueFwdINS6_IJSA_NS7_ILi512EEESA_EEES9_SC_SE_Li256ELb0ELb1ELb1ELb0EEENS1_19SingleTileSchedulerILb0ELb1ELb1ELi64EEEEEEEEEvNT_6ParamsE)
        /*008c*/ 	.word	0x00000010


	//----- nvinfo : EIATTR_REGCOUNT
	.align		4
.L_42:
        /*0090*/ 	.byte	0x04, 0x2f
        /*0092*/ 	.short	(.L_44 - .L_43)
	.align		4
.L_43:
        /*0094*/ 	.word	index@(_ZN7cutlass13device_kernelIN5flash11enable_sm90INS1_16FlashAttnFwdSm90INS1_25CollectiveMainloopFwdSm90ILi2EN4cute5tupleIJNS5_1CILi1EEES8_S8_EEENS6_IJNS7_ILi64EEESA_SA_EEELi512ENS_6half_tEfNS_4arch4Sm90ELb0ELb1ELb0ELb1ELb0ELb1ELb1ELb0ELb0ELb1ELb1ELb0EEENS1_21CollectiveEpilogueFwdINS6_IJSA_NS7_ILi512EEESA_EEES9_SC_SE_Li256ELb1ELb1ELb1ELb0EEENS1_36VarlenDynamicPersistentTileSchedulerILi64ELi64ELi256ELi128ELb1ELb1ELb1ELb1ELb0ELb1EEEEEEEEEvNT_6ParamsE)
        /*0098*/ 	.word	0x000000a8


	//----- nvinfo : EIATTR_FRAME_SIZE
	.align		4
.L_44:
        /*009c*/ 	.byte	0x04, 0x11
        /*009e*/ 	.short	(.L_46 - .L_45)
	.align		4
.L_45:
        /*00a0*/ 	.word	index@(_ZN7cutlass13device_kernelIN5flash11enable_sm90INS1_16FlashAttnFwdSm90INS1_25CollectiveMainloopFwdSm90ILi2EN4cute5tupleIJNS5_1CILi1EEES8_S8_EEENS6_IJNS7_ILi64EEESA_SA_EEELi512ENS_6half_tEfNS_4arch4Sm90ELb0ELb1ELb0ELb1ELb0ELb1ELb1ELb0ELb0ELb1ELb1ELb0EEENS1_21CollectiveEpilogueFwdINS6_IJSA_NS7_ILi512EEESA_EEES9_SC_SE_Li256ELb1ELb1ELb1ELb0EEENS1_36VarlenDynamicPersistentTileSchedulerILi64ELi64ELi256ELi128ELb1ELb1ELb1ELb1ELb0ELb1EEEEEEEEEvNT_6ParamsE)
        /*00a4*/ 	.word	0x00000090


	//----- nvinfo : EIATTR_REGCOUNT
	.align		4
.L_46:
        /*00a8*/ 	.byte	0x04, 0x2f
        /*00aa*/ 	.short	(.L_48 - .L_47)
	.align		4
.L_47:
        /*00ac*/ 	.word	index@(_ZN7cutlass13device_kernelIN5flash11enable_sm90INS1_16FlashAttnFwdSm90INS1_25CollectiveMainloopFwdSm90ILi2EN4cute5tupleIJNS5_1CILi1EEES8_S8_EEENS6_IJNS7_ILi64EEESA_SA_EEELi512ENS_6half_tEfNS_4arch4Sm90ELb0ELb1ELb0ELb1ELb0ELb0ELb1ELb0ELb0ELb1ELb1ELb0EEENS1_21CollectiveEpilogueFwdINS6_IJSA_NS7_ILi512EEESA_EEES9_SC_SE_Li256ELb1ELb1ELb1ELb0EEENS1_36VarlenDynamicPersistentTileSchedulerILi64ELi64ELi256ELi128ELb1ELb1ELb1ELb1ELb0ELb1EEEEEEEEEvNT_6ParamsE)
        /*00b0*/ 	.word	0x000000a8


	//----- nvinfo : EIATTR_FRAME_SIZE
	.align		4
.L_48:
        /*00b4*/ 	.byte	0x04, 0x11
        /*00b6*/ 	.short	(.L_50 - .L_49)
	.align		4
.L_49:
        /*00b8*/ 	.word	index@(_ZN7cutlass13device_kernelIN5flash11enable_sm90INS1_16FlashAttnFwdSm90INS1_25CollectiveMainloopFwdSm90ILi2EN4cute5tupleIJNS5_1CILi1EEES8_S8_EEENS6_IJNS7_ILi64EEESA_SA_EEELi512ENS_6half_tEfNS_4arch4Sm90ELb0ELb1ELb0ELb1ELb0ELb0ELb1ELb0ELb0ELb1ELb1ELb0EEENS1_21CollectiveEpilogueFwdINS6_IJSA_NS7_ILi512EEESA_EEES9_SC_SE_Li256ELb1ELb1ELb1ELb0EEENS1_36VarlenDynamicPersistentTileSchedulerILi64ELi64ELi256ELi128ELb1ELb1ELb1ELb1ELb0ELb1EEEEEEEEEvNT_6ParamsE)
        /*00bc*/ 	.word	0x00000078


	//----- nvinfo : EIATTR_REGCOUNT
	.align		4
.L_50:
        /*00c0*/ 	.byte	0x04, 0x2f
        /*00c2*/ 	.short	(.L_52 - .L_51)
	.align		4
.L_51:
        /*00c4*/ 	.word	index@(_ZN7cutlass13device_kernelIN5flash11enable_sm90INS1_16FlashAttnFwdSm90INS1_25CollectiveMainloopFwdSm90ILi2EN4cute5tupleIJNS5_1CILi1EEES8_S8_EEENS6_IJNS7_ILi64EEESA_SA_EEELi512ENS_6half_tEfNS_4arch4Sm90ELb0ELb1ELb0ELb1ELb0ELb1ELb0ELb0ELb0ELb1ELb1ELb0EEENS1_21CollectiveEpilogueFwdINS6_IJSA_NS7_ILi512EEESA_EEES9_SC_SE_Li256ELb1ELb1ELb1ELb0EEENS1_36VarlenDynamicPersistentTileSchedulerILi64ELi64ELi256ELi128ELb1ELb1ELb1ELb1ELb0ELb1EEEEEEEEEvNT_6ParamsE)
        /*00c8*/ 	.word	0x000000a8


	//----- nvinfo : EIATTR_FRAME_SIZE
	.align		4
.L_52:
        /*00cc*/ 	.byte	0x04, 0x11
        /*00ce*/ 	.short	(.L_54 - .L_53)
	.align		4
.L_53:
        /*00d0*/ 	.word	index@(_ZN7cutlass13device_kernelIN5flash11enable_sm90INS1_16FlashAttnFwdSm90INS1_25CollectiveMainloopFwdSm90ILi2EN4cute5tupleIJNS5_1CILi1EEES8_S8_EEENS6_IJNS7_ILi64EEESA_SA_EEELi512ENS_6half_tEfNS_4arch4Sm90ELb0ELb1ELb0ELb1ELb0ELb1ELb0ELb0ELb0ELb1ELb1ELb0EEENS1_21CollectiveEpilogueFwdINS6_IJSA_NS7_ILi512EEESA_EEES9_SC_SE_Li256ELb1ELb1ELb1ELb0EEENS1_36VarlenDynamicPersistentTileSchedulerILi64ELi64ELi256ELi128ELb1ELb1ELb1ELb1ELb0ELb1EEEEEEEEEvNT_6ParamsE)
        /*00d4*/ 	.word	0x00000070


	//----- nvinfo : EIATTR_REGCOUNT
	.align		4
.L_54:
        /*00d8*/ 	.byte	0x04, 0x2f
        /*00da*/ 	.short	(.L_56 - .L_55)
	.align		4
.L_55:
        /*00dc*/ 	.word	index@(_ZN7cutlass13device_kernelIN5flash11enable_sm90INS1_16FlashAttnFwdSm90INS1_25CollectiveMainloopFwdSm90ILi2EN4cute5tupleIJNS5_1CILi1EEES8_S8_EEENS6_IJNS7_ILi64EEESA_SA_EEELi512ENS_6half_tEfNS_4arch4Sm90ELb0ELb1ELb0ELb1ELb0ELb0ELb0ELb0ELb0ELb1ELb1ELb0EEENS1_21CollectiveEpilogueFwdINS6_IJSA_NS7_ILi512EEESA_EEES9_SC_SE_Li256ELb1ELb1ELb1ELb0EEENS1_36VarlenDynamicPersistentTileSchedulerILi64ELi64ELi256ELi128ELb1ELb1ELb1ELb1ELb0ELb1EEEEEEEEEvNT_6ParamsE)
        /*00e0*/ 	.word	0x000000a8


	//----- nvinfo : EIATTR_FRAME_SIZE
	.align		4
.L_56:
        /*00e4*/ 	.byte	0x04, 0x11
        /*00e6*/ 	.short	(.L_58 - .L_57)
	.align		4
.L_57:
        /*00e8*/ 	.word	index@(_ZN7cutlass13device_kernelIN5flash11enable_sm90INS1_16FlashAttnFwdSm90INS1_25CollectiveMainloopFwdSm90ILi2EN4cute5tupleIJNS5_1CILi1EEES8_S8_EEENS6_IJNS7_ILi64EEESA_SA_EEELi512ENS_6half_tEfNS_4arch4Sm90ELb0ELb1ELb0ELb1ELb0ELb0ELb0ELb0ELb0ELb1ELb1ELb0EEENS1_21CollectiveEpilogueFwdINS6_IJSA_NS7_ILi512EEESA_EEES9_SC_SE_Li256ELb1ELb1ELb1ELb0EEENS1_36VarlenDynamicPersistentTileSchedulerILi64ELi64ELi256ELi128ELb1ELb1ELb1ELb1ELb0ELb1EEEEEEEEEvNT_6ParamsE)
        /*00ec*/ 	.word	0x00000060


	//----- nvinfo : EIATTR_REGCOUNT
	.align		4
.L_58:
        /*00f0*/ 	.byte	0x04, 0x2f
        /*00f2*/ 	.short	(.L_60 - .L_59)
	.align		4
.L_59:
        /*00f4*/ 	.word	index@(_ZN7cutlass13device_kernelIN5flash11enable_sm90INS1_16FlashAttnFwdSm90INS1_25CollectiveMainloopFwdSm90ILi2EN4cute5tupleIJNS5_1CILi1EEES8_S8_EEENS6_IJNS7_ILi64EEESA_SA_EEELi512ENS_6half_tEfNS_4arch4Sm90ELb0ELb1ELb0ELb0ELb0ELb0ELb1ELb0ELb0ELb1ELb1ELb0EEENS1_21CollectiveEpilogueFwdINS6_IJSA_NS7_ILi512EEESA_EEES9_SC_SE_Li256ELb0ELb1ELb1ELb0EEENS1_19SingleTileSchedulerILb0ELb1ELb1ELi64EEEEEEEEEvNT_6ParamsE)
        /*00f8*/ 	.word	0x000000a8


	//----- nvinfo : EIATTR_FRAME_SIZE
	.align		4
.L_60:
        /*00fc*/ 	.byte	0x04, 0x11
        /*00fe*/ 	.short	(.L_62 - .L_61)
	.align		4
.L_61:
        /*0100*/ 	.word	index@(_ZN7cutlass13device_kernelIN5flash11enable_sm90INS1_16FlashAttnFwdSm90INS1_25CollectiveMainloopFwdSm90ILi2EN4cute5tupleIJNS5_1CILi1EEES8_S8_EEENS6_IJNS7_ILi64EEESA_SA_EEELi512ENS_6half_tEfNS_4arch4Sm90ELb0ELb1ELb0ELb0ELb0ELb0ELb1ELb0ELb0ELb1ELb1ELb0EEENS1_21CollectiveEpilogueFwdINS6_IJSA_NS7_ILi512EEESA_EEES9_SC_SE_Li256ELb0ELb1ELb1ELb0EEENS1_19SingleTileSchedulerILb0ELb1ELb1ELi64EEEEEEEEEvNT_6ParamsE)
        /*0104*/ 	.word	0x00000038


	//----- nvinfo : EIATTR_REGCOUNT
	.align		4
.L_62:
        /*0108*/ 	.byte	0x04, 0x2f
        /*010a*/ 	.short	(.L_64 - .L_63)
	.align		4
.L_63:
        /*010c*/ 	.word	index@(_ZN7cutlass13device_kernelIN5flash11enable_sm90INS1_16FlashAttnFwdSm90INS1_25CollectiveMainloopFwdSm90ILi2EN4cute5tupleIJNS5_1CILi1EEES8_S8_EEENS6_IJNS7_ILi64EEESA_SA_EEELi512ENS_6half_tEfNS_4arch4Sm90ELb0ELb1ELb0ELb0ELb0ELb0ELb0ELb0ELb0ELb1ELb1ELb0EEENS1_21CollectiveEpilogueFwdINS6_IJSA_NS7_ILi512EEESA_EEES9_SC_SE_Li256ELb0ELb1ELb1ELb0EEENS1_19SingleTileSchedulerILb0ELb1ELb1ELi64EEEEEEEEEvNT_6ParamsE)
        /*0110*/ 	.word	0x000000a8


	//----- nvinfo : EIATTR_FRAME_SIZE
	.align		4
.L_64:
        /*0114*/ 	.byte	0x04, 0x11
        /*0116*/ 	.short	(.L_66 - .L_65)
	.align		4
.L_65:
        /*0118*/ 	.word	index@(_ZN7cutlass13device_kernelIN5flash11enable_sm90INS1_16FlashAttnFwdSm90INS1_25CollectiveMainloopFwdSm90ILi2EN4cute5tupleIJNS5_1CILi1EEES8_S8_EEENS6_IJNS7_ILi64EEESA_SA_EEELi512ENS_6half_tEfNS_4arch4Sm90ELb0ELb1ELb0ELb0ELb0ELb0ELb0ELb0ELb0ELb1ELb1ELb0EEENS1_21CollectiveEpilogueFwdINS6_IJSA_NS7_ILi512EEESA_EEES9_SC_SE_Li256ELb0ELb1ELb1ELb0EEENS1_19SingleTileSchedulerILb0ELb1ELb1ELi64EEEEEEEEEvNT_6ParamsE)
        /*011c*/ 	.word	0x00000010


	//----- nvinfo : EIATTR_REGCOUNT
	.align		4
.L_66:
        /*0120*/ 	.byte	0x04, 0x2f
        /*0122*/ 	.short	(.L_68 - .L_67)
	.align		4
.L_67:
        /*0124*/ 	.word	index@(_ZN7cutlass13device_kernelIN5flash11enable_sm90INS1_16FlashAttnFwdSm90INS1_25CollectiveMainloopFwdSm90ILi2EN4cute5tupleIJNS5_1CILi1EEES8_S8_EEENS6_IJNS7_ILi64EEESA_SA_EEELi512ENS_6half_tEfNS_4arch4Sm90ELb0ELb0ELb0ELb1ELb0ELb1ELb1ELb0ELb0ELb1ELb1ELb0EEENS1_21CollectiveEpilogueFwdINS6_IJSA_NS7_ILi512EEESA_EEES9_SC_SE_Li256ELb1ELb1ELb1ELb0EEENS1_36VarlenDynamicPersistentTileSchedulerILi64ELi64ELi256ELi128ELb1ELb1ELb1ELb0ELb1ELb1EEEEEEEEEvNT_6ParamsE)
        /*0128*/ 	.word	0x000000a8


	//----- nvinfo : EIATTR_FRAME_SIZE
	.align		4
.L_68:
        /*012c*/ 	.byte	0x04, 0x11
        /*012e*/ 	.short	(.L_70 - .L_69)
	.align		4
.L_69:
        /*0130*/ 	.word	index@(_ZN7cutlass13device_kernelIN5flash11enable_sm90INS1_16FlashAttnFwdSm90INS1_25CollectiveMainloopFwdSm90ILi2EN4cute5tupleIJNS5_1CILi1EEES8_S8_EEENS6_IJNS7_ILi64EEESA_SA_EEELi512ENS_6half_tEfNS_4arch4Sm90ELb0ELb0ELb0ELb1ELb0ELb1ELb1ELb0ELb0ELb1ELb1ELb0EEENS1_21CollectiveEpilogueFwdINS6_IJSA_NS7_ILi512EEESA_EEES9_SC_SE_Li256ELb1ELb1ELb1ELb0EEENS1_36VarlenDynamicPersistentTileSchedulerILi64ELi64ELi256ELi128ELb1ELb1ELb1ELb0ELb1ELb1EEEEEEEEEvNT_6ParamsE)
        /*0134*/ 	.word	0x00000090


	//----- nvinfo : EIATTR_REGCOUNT
	.align		4
.L_70:
        /*0138*/ 	.byte	0x04, 0x2f
        /*013a*/ 	.short	(.L_72 - .L_71)
	.align		4
.L_71:
        /*013c*/ 	.word	index@(_ZN7cutlass13device_kernelIN5flash11enable_sm90INS1_16FlashAttnFwdSm90INS1_25CollectiveMainloopFwdSm90ILi2EN4cute5tupleIJNS5_1CILi1EEES8_S8_EEENS6_IJNS7_ILi64EEESA_SA_EEELi512ENS_6half_tEfNS_4arch4Sm90ELb0ELb0ELb0ELb1ELb0ELb0ELb1ELb0ELb0ELb1ELb1ELb0EEENS1_21CollectiveEpilogueFwdINS6_IJSA_NS7_ILi512EEESA_EEES9_SC_SE_Li256ELb1ELb1ELb1ELb0EEENS1_36VarlenDynamicPersistentTileSchedulerILi64ELi64ELi256ELi128ELb1ELb1ELb1ELb0ELb1ELb1EEEEEEEEEvNT_6ParamsE)
        /*0140*/ 	.word	0x000000a8


	//----- nvinfo : EIATTR_FRAME_SIZE
	.align		4
.L_72:
        /*0144*/ 	.byte	0x04, 0x11
        /*0146*/ 	.short	(.L_74 - .L_73)
	.align		4
.L_73:
        /*0148*/ 	.word	index@(_ZN7cutlass13device_kernelIN5flash11enable_sm90INS1_16FlashAttnFwdSm90INS1_25CollectiveMainloopFwdSm90ILi2EN4cute5tupleIJNS5_1CILi1EEES8_S8_EEENS6_IJNS7_ILi64EEESA_SA_EEELi512ENS_6half_tEfNS_4arch4Sm90ELb0ELb0ELb0ELb1ELb0ELb0ELb1ELb0ELb0ELb1ELb1ELb0EEENS1_21CollectiveEpilogueFwdINS6_IJSA_NS7_ILi512EEESA_EEES9_SC_SE_Li256ELb1ELb1ELb1ELb0EEENS1_36VarlenDynamicPersistentTileSchedulerILi64ELi64ELi256ELi128ELb1ELb1ELb1ELb0ELb1ELb1EEEEEEEEEvNT_6ParamsE)
        /*014c*/ 	.word	0x00000078


	//----- nvinfo : EIATTR_REGCOUNT
	.align		4
.L_74:
        /*0150*/ 	.byte	0x04, 0x2f
        /*0152*/ 	.short	(.L_76 - .L_75)
	.align		4
.L_75:
        /*0154*/ 	.word	index@(_ZN7cutlass13device_kernelIN5flash11enable_sm90INS1_16FlashAttnFwdSm90INS1_25CollectiveMainloopFwdSm90ILi2EN4cute5tupleIJNS5_1CILi1EEES8_S8_EEENS6_IJNS7_ILi64EEESA_SA_EEELi512ENS_6half_tEfNS_4arch4Sm90ELb0ELb0ELb0ELb1ELb0ELb1ELb0ELb0ELb0ELb1ELb1ELb0EEENS1_21CollectiveEpilogueFwdINS6_IJSA_NS7_ILi512EEESA_EEES9_SC_SE_Li256ELb1ELb1ELb1ELb0EEENS1_36VarlenDynamicPersistentTileSchedulerILi64ELi64ELi256ELi128ELb1ELb1ELb1ELb0ELb1ELb1EEEEEEEEEvNT_6ParamsE)
        /*0158*/ 	.word	0x000000a8


	//----- nvinfo : EIATTR_FRAME_SIZE
	.align		4
.L_76:
        /*015c*/ 	.byte	0x04, 0x11
        /*015e*/ 	.short	(.L_78 - .L_77)
	.align		4
.L_77:
        /*0160*/ 	.word	index@(_ZN7cutlass13device_kernelIN5flash11enable_sm90INS1_16FlashAttnFwdSm90INS1_25CollectiveMainloopFwdSm90ILi2EN4cute5tupleIJNS5_1CILi1EEES8_S8_EEENS6_IJNS7_ILi64EEESA_SA_EEELi512ENS_6half_tEfNS_4arch4Sm90ELb0ELb0ELb0ELb1ELb0ELb1ELb0ELb0ELb0ELb1ELb1ELb0EEENS1_21CollectiveEpilogueFwdINS6_IJSA_NS7_ILi512EEESA_EEES9_SC_SE_Li256ELb1ELb1ELb1ELb0EEENS1_36VarlenDynamicPersistentTileSchedulerILi64ELi64ELi256ELi128ELb1ELb1ELb1ELb0ELb1ELb1EEEEEEEEEvNT_6ParamsE)
        /*0164*/ 	.word	0x00000078


	//----- nvinfo : EIATTR_REGCOUNT
	.align		4
.L_78:
        /*0168*/ 	.byte	0x04, 0x2f
        /*016a*/ 	.short	(.L_80 - .L_79)
	.align		4
.L_79:
        /*016c*/ 	.word	index@(_ZN7cutlass13device_kernelIN5flash11enable_sm90INS1_16FlashAttnFwdSm90INS1_25CollectiveMainloopFwdSm90ILi2EN4cute5tupleIJNS5_1CILi1EEES8_S8_EEENS6_IJNS7_ILi64EEESA_SA_EEELi512ENS_6half_tEfNS_4arch4Sm90ELb0ELb0ELb0ELb1ELb0ELb0ELb0ELb0ELb0ELb1ELb1ELb0EEENS1_21CollectiveEpilogueFwdINS6_IJSA_NS7_ILi512EEESA_EEES9_SC_SE_Li256ELb1ELb1ELb1ELb0EEENS1_36VarlenDynamicPersistentTileSchedulerILi64ELi64ELi256ELi128ELb1ELb1ELb1ELb0ELb1ELb1EEEEEEEEEvNT_6ParamsE)
        /*0170*/ 	.word	0x000000a8


	//----- nvinfo : EIATTR_FRAME_SIZE
	.align		4
.L_80:
        /*0174*/ 	.byte	0x04, 0x11
        /*0176*/ 	.short	(.L_82 - .L_81)
	.align		4
.L_81:
        /*0178*/ 	.word	index@(_ZN7cutlass13device_kernelIN5flash11enable_sm90INS1_16FlashAttnFwdSm90INS1_25CollectiveMainloopFwdSm90ILi2EN4cute5tupleIJNS5_1CILi1EEES8_S8_EEENS6_IJNS7_ILi64EEESA_SA_EEELi512ENS_6half_tEfNS_4arch4Sm90ELb0ELb0ELb0ELb1ELb0ELb0ELb0ELb0ELb0ELb1ELb1ELb0EEENS1_21CollectiveEpilogueFwdINS6_IJSA_NS7_ILi512EEESA_EEES9_SC_SE_Li256ELb1ELb1ELb1ELb0EEENS1_36VarlenDynamicPersistentTileSchedulerILi64ELi64ELi256ELi128ELb1ELb1ELb1ELb0ELb1ELb1EEEEEEEEEvNT_6ParamsE)
        /*017c*/ 	.word	0x00000068


	//----- nvinfo : EIATTR_REGCOUNT
	.align		4
.L_82:
        /*0180*/ 	.byte	0x04, 0x2f
        /*0182*/ 	.short	(.L_84 - .L_83)
	.align		4
.L_83:
        /*0184*/ 	.word	index@(_ZN7cutlass13device_kernelIN5flash11enable_sm90INS1_16FlashAttnFwdSm90INS1_25CollectiveMainloopFwdSm90ILi2EN4cute5tupleIJNS5_1CILi1EEES8_S8_EEENS6_IJNS7_ILi64EEESA_SA_EEELi512ENS_6half_tEfNS_4arch4Sm90ELb0ELb0ELb0ELb0ELb0ELb0ELb1ELb0ELb0ELb1ELb1ELb0EEENS1_21CollectiveEpilogueFwdINS6_IJSA_NS7_ILi512EEESA_EEES9_SC_SE_Li256ELb0ELb1ELb1ELb0EEENS1_19SingleTileSchedulerILb0ELb1ELb1ELi64EEEEEEEEEvNT_6ParamsE)
        /*0188*/ 	.word	0x000000a8


	//----- nvinfo : EIATTR_FRAME_SIZE
	.align		4
.L_84:
        /*018c*/ 	.byte	0x04, 0x11
        /*018e*/ 	.short	(.L_86 - .L_85)
	.align		4
.L_85:
        /*0190*/ 	.word	index@(_ZN7cutlass13device_kernelIN5flash11enable_sm90INS1_16FlashAttnFwdSm90INS1_25CollectiveMainloopFwdSm90ILi2EN4cute5tupleIJNS5_1CILi1EEES8_S8_EEENS6_IJNS7_ILi64EEESA_SA_EEELi512ENS_6half_tEfNS_4arch4Sm90ELb0ELb0ELb0ELb0ELb0ELb0ELb1ELb0ELb0ELb1ELb1ELb0EEENS1_21CollectiveEpilogueFwdINS6_IJSA_NS7_ILi512EEESA_EEES9_SC_SE_Li256ELb0ELb1ELb1ELb0EEENS1_19SingleTileSchedulerILb0ELb1ELb1ELi64EEEEEEEEEvNT_6ParamsE)
        /*0194*/ 	.word	0x00000030


	//----- nvinfo : EIATTR_REGCOUNT
	.align		4
.L_86:
        /*0198*/ 	.byte	0x04, 0x2f
        /*019a*/ 	.short	(.L_88 - .L_87)
	.align		4
.L_87:
        /*019c*/ 	.word	index@(_ZN7cutlass13device_kernelIN5flash11enable_sm90INS1_16FlashAttnFwdSm90INS1_25CollectiveMainloopFwdSm90ILi2EN4cute5tupleIJNS5_1CILi1EEES8_S8_EEENS6_IJNS7_ILi64EEESA_SA_EEELi512ENS_6half_tEfNS_4arch4Sm90ELb0ELb0ELb0ELb0ELb0ELb0ELb0ELb0ELb0ELb1ELb1ELb0EEENS1_21CollectiveEpilogueFwdINS6_IJSA_NS7_ILi512EEESA_EEES9_SC_SE_Li256ELb0ELb1ELb1ELb0EEENS1_19SingleTileSchedulerILb0ELb1ELb1ELi64EEEEEEEEEvNT_6ParamsE)
        /*01a0*/ 	.word	0x000000a8


	//----- nvinfo : EIATTR_FRAME_SIZE
	.align		4
.L_88:
        /*01a4*/ 	.byte	0x04, 0x11
        /*01a6*/ 	.short	(.L_90 - .L_89)
	.align		4
.L_89:
        /*01a8*/ 	.word	index@(_ZN7cutlass13device_kernelIN5flash11enable_sm90INS1_16FlashAttnFwdSm90INS1_25CollectiveMainloopFwdSm90ILi2EN4cute5tupleIJNS5_1CILi1EEES8_S8_EEENS6_IJNS7_ILi64EEESA_SA_EEELi512ENS_6half_tEfNS_4arch4Sm90ELb0ELb0ELb0ELb0ELb0ELb0ELb0ELb0ELb0ELb1ELb1ELb0EEENS1_21CollectiveEpilogueFwdINS6_IJSA_NS7_ILi512EEESA_EEES9_SC_SE_Li256ELb0ELb1ELb1ELb0EEENS1_19SingleTileSchedulerILb0ELb1ELb1ELi64EEEEEEEEEvNT_6ParamsE)
        /*01ac*/ 	.word	0x00000018


	//----- nvinfo : EIATTR_MIN_STACK_SIZE
	.align		4
.L_90:
        /*01b0*/ 	.byte	0x04, 0x12
        /*01b2*/ 	.short	(.L_92 - .L_91)
	.align		4
.L_91:
        /*01b4*/ 	.word	index@(_ZN7cutlass13device_kernelIN5flash11enable_sm90INS1_16FlashAttnFwdSm90INS1_25CollectiveMainloopFwdSm90ILi2EN4cute5tupleIJNS5_1CILi1EEES8_S8_EEENS6_IJNS7_ILi64EEESA_SA_EEELi512ENS_6half_tEfNS_4arch4Sm90ELb0ELb0ELb0ELb0ELb0ELb0ELb0ELb0ELb0ELb1ELb1ELb0EEENS1_21CollectiveEpilogueFwdINS6_IJSA_NS7_ILi512EEESA_EEES9_SC_SE_Li256ELb0ELb1ELb1ELb0EEENS1_19SingleTileSchedulerILb0ELb1ELb1ELi64EEEEEEEEEvNT_6ParamsE)
        /*01b8*/ 	.word	0x00000018


	//----- nvinfo : EIATTR_MIN_STACK_SIZE
	.align		4
.L_92:
        /*01bc*/ 	.byte	0x04, 0x12
        /*01be*/ 	.short	(.L_94 - .L_93)
	.align		4
.L_93:
        /*01c0*/ 	.word	index@(_ZN7cutlass13device_kernelIN5flash11enable_sm90INS1_16FlashAttnFwdSm90INS1_25CollectiveMainloopFwdSm90ILi2EN4cute5tupleIJNS5_1CILi1EEES8_S8_EEENS6_IJNS7_ILi64EEESA_SA_EEELi512ENS_6half_tEfNS_4arch4Sm90ELb0ELb0ELb0ELb0ELb0ELb0ELb1ELb0ELb0ELb1ELb1ELb0EEENS1_21CollectiveEpilogueFwdINS6_IJSA_NS7_ILi512EEESA_EEES9_SC_SE_Li256ELb0ELb1ELb1ELb0EEENS1_19SingleTileSchedulerILb0ELb1ELb1ELi64EEEEEEEEEvNT_6ParamsE)
        /*01c4*/ 	.word	0x00000030


	//----- nvinfo : EIATTR_MIN_STACK_SIZE
	.align		4
.L_94:
        /*01c8*/ 	.byte	0x04, 0x12
        /*01ca*/ 	.short	(.L_96 - .L_95)
	.align		4
.L_95:
        /*01cc*/ 	.word	index@(_ZN7cutlass13device_kernelIN5flash11enable_sm90INS1_16FlashAttnFwdSm90INS1_25CollectiveMainloopFwdSm90ILi2EN4cute5tupleIJNS5_1CILi1EEES8_S8_EEENS6_IJNS7_ILi64EEESA_SA_EEELi512ENS_6half_tEfNS_4arch4Sm90ELb0ELb0ELb0ELb1ELb0ELb0ELb0ELb0ELb0ELb1ELb1ELb0EEENS1_21CollectiveEpilogueFwdINS6_IJSA_NS7_ILi512EEESA_EEES9_SC_SE_Li256ELb1ELb1ELb1ELb0EEENS1_36VarlenDynamicPersistentTileSchedulerILi64ELi64ELi256ELi128ELb1ELb1ELb1ELb0ELb1ELb1EEEEEEEEEvNT_6ParamsE)
        /*01d0*/ 	.word	0x00000068


	//----- nvinfo : EIATTR_MIN_STACK_SIZE
	.align		4
.L_96:
        /*01d4*/ 	.byte	0x04, 0x12
        /*01d6*/ 	.short	(.L_98 - .L_97)
	.align		4
.L_97:
        /*01d8*/ 	.word	index@(_ZN7cutlass13device_kernelIN5flash11enable_sm90INS1_16FlashAttnFwdSm90INS1_25CollectiveMainloopFwdSm90ILi2EN4cute5tupleIJNS5_1CILi1EEES8_S8_EEENS6_IJNS7_ILi64EEESA_SA_EEELi512ENS_6half_tEfNS_4arch4Sm90ELb0ELb0ELb0ELb1ELb0ELb1ELb0ELb0ELb0ELb1ELb1ELb0EEENS1_21CollectiveEpilogueFwdINS6_IJSA_NS7_ILi512EEESA_EEES9_SC_SE_Li256ELb1ELb1ELb1ELb0EEENS1_36VarlenDynamicPersistentTileSchedulerILi64ELi64ELi256ELi128ELb1ELb1ELb1ELb0ELb1ELb1EEEEEEEEEvNT_6ParamsE)
        /*01dc*/ 	.word	0x00000078


	//----- nvinfo : EIATTR_MIN_STACK_SIZE
	.align		4
.L_98:
        /*01e0*/ 	.byte	0x04, 0x12
        /*01e2*/ 	.short	(.L_100 - .L_99)
	.align		4
.L_99:
        /*01e4*/ 	.word	index@(_ZN7cutlass13device_kernelIN5flash11enable_sm90INS1_16FlashAttnFwdSm90INS1_25CollectiveMainloopFwdSm90ILi2EN4cute5tupleIJNS5_1CILi1EEES8_S8_EEENS6_IJNS7_ILi64EEESA_SA_EEELi512ENS_6half_tEfNS_4arch4Sm90ELb0ELb0ELb0ELb1ELb0ELb0ELb1ELb0ELb0ELb1ELb1ELb0EEENS1_21CollectiveEpilogueFwdINS6_IJSA_NS7_ILi512EEESA_EEES9_SC_SE_Li256ELb1ELb1ELb1ELb0EEENS1_36VarlenDynamicPersistentTileSchedulerILi64ELi64ELi256ELi128ELb1ELb1ELb1ELb0ELb1ELb1EEEEEEEEEvNT_6ParamsE)
        /*01e8*/ 	.word	0x00000078


	//----- nvinfo : EIATTR_MIN_STACK_SIZE
	.align		4
.L_100:
        /*01ec*/ 	.byte	0x04, 0x12
        /*01ee*/ 	.short	(.L_102 - .L_101)
	.align		4
.L_101:
        /*01f0*/ 	.word	index@(_ZN7cutlass13device_kernelIN5flash11enable_sm90INS1_16FlashAttnFwdSm90INS1_25CollectiveMainloopFwdSm90ILi2EN4cute5tupleIJNS5_1CILi1EEES8_S8_EEENS6_IJNS7_ILi64EEESA_SA_EEELi512ENS_6half_tEfNS_4arch4Sm90ELb0ELb0ELb0ELb1ELb0ELb1ELb1ELb0ELb0ELb1ELb1ELb0EEENS1_21CollectiveEpilogueFwdINS6_IJSA_NS7_ILi512EEESA_EEES9_SC_SE_Li256ELb1ELb1ELb1ELb0EEENS1_36VarlenDynamicPersistentTileSchedulerILi64ELi64ELi256ELi128ELb1ELb1ELb1ELb0ELb1ELb1EEEEEEEEEvNT_6ParamsE)
        /*01f4*/ 	.word	0x00000090


	//----- nvinfo : EIATTR_MIN_STACK_SIZE
	.align		4
.L_102:
        /*01f8*/ 	.byte	0x04, 0x12
        /*01fa*/ 	.short	(.L_104 - .L_103)
	.align		4
.L_103:
        /*01fc*/ 	.word	index@(_ZN7cutlass13device_kernelIN5flash11enable_sm90INS1_16FlashAttnFwdSm90INS1_25CollectiveMainloopFwdSm90ILi2EN4cute5tupleIJNS5_1CILi1EEES8_S8_EEENS6_IJNS7_ILi64EEESA_SA_EEELi512ENS_6half_tEfNS_4arch4Sm90ELb0ELb1ELb0ELb0ELb0ELb0ELb0ELb0ELb0ELb1ELb1ELb0EEENS1_21CollectiveEpilogueFwdINS6_IJSA_NS7_ILi512EEESA_EEES9_SC_SE_Li256ELb0ELb1ELb1ELb0EEENS1_19SingleTileSchedulerILb0ELb1ELb1ELi64EEEEEEEEEvNT_6ParamsE)
        /*0200*/ 	.word	0x00000010


	//----- nvinfo : EIATTR_MIN_STACK_SIZE
	.align		4
.L_104:
        /*0204*/ 	.byte	0x04, 0x12
        /*0206*/ 	.short	(.L_106 - .L_105)
	.align		4
.L_105:
        /*0208*/ 	.word	index@(_ZN7cutlass13device_kernelIN5flash11enable_sm90INS1_16FlashAttnFwdSm90INS1_25CollectiveMainloopFwdSm90ILi2EN4cute5tupleIJNS5_1CILi1EEES8_S8_EEENS6_IJNS7_ILi64EEESA_SA_EEELi512ENS_6half_tEfNS_4arch4Sm90ELb0ELb1ELb0ELb0ELb0ELb0ELb1ELb0ELb0ELb1ELb1ELb0EEENS1_21CollectiveEpilogueFwdINS6_IJSA_NS7_ILi512EEESA_EEES9_SC_SE_Li256ELb0ELb1ELb1ELb0EEENS1_19SingleTileSchedulerILb0ELb1ELb1ELi64EEEEEEEEEvNT_6ParamsE)
        /*020c*/ 	.word	0x00000038


	//----- nvinfo : EIATTR_MIN_STACK_SIZE
	.align		4
.L_106:
        /*0210*/ 	.byte	0x04, 0x12
        /*0212*/ 	.short	(.L_108 - .L_107)
	.align		4
.L_107:
        /*0214*/ 	.word	index@(_ZN7cutlass13device_kernelIN5flash11enable_sm90INS1_16FlashAttnFwdSm90INS1_25CollectiveMainloopFwdSm90ILi2EN4cute5tupleIJNS5_1CILi1EEES8_S8_EEENS6_IJNS7_ILi64EEESA_SA_EEELi512ENS_6half_tEfNS_4arch4Sm90ELb0ELb1ELb0ELb1ELb0ELb0ELb0ELb0ELb0ELb1ELb1ELb0EEENS1_21CollectiveEpilogueFwdINS6_IJSA_NS7_ILi512EEESA_EEES9_SC_SE_Li256ELb1ELb1ELb1ELb0EEENS1_36VarlenDynamicPersistentTileSchedulerILi64ELi64ELi256ELi128ELb1ELb1ELb1ELb1ELb0ELb1EEEEEEEEEvNT_6ParamsE)
        /*0218*/ 	.word	0x00000060


	//----- nvinfo : EIATTR_MIN_STACK_SIZE
	.align		4
.L_108:
        /*021c*/ 	.byte	0x04, 0x12
        /*021e*/ 	.short	(.L_110 - .L_109)
	.align		4
.L_109:
        /*0220*/ 	.word	index@(_ZN7cutlass13device_kernelIN5flash11enable_sm90INS1_16FlashAttnFwdSm90INS1_25CollectiveMainloopFwdSm90ILi2EN4cute5tupleIJNS5_1CILi1EEES8_S8_EEENS6_IJNS7_ILi64EEESA_SA_EEELi512ENS_6half_tEfNS_4arch4Sm90ELb0ELb1ELb0ELb1ELb0ELb1ELb0ELb0ELb0ELb1ELb1ELb0EEENS1_21CollectiveEpilogueFwdINS6_IJSA_NS7_ILi512EEESA_EEES9_SC_SE_Li256ELb1ELb1ELb1ELb0EEENS1_36VarlenDynamicPersistentTileSchedulerILi64ELi64ELi256ELi128ELb1ELb1ELb1ELb1ELb0ELb1EEEEEEEEEvNT_6ParamsE)
        /*0224*/ 	.word	0x00000070


	//----- nvinfo : EIATTR_MIN_STACK_SIZE
	.align		4
.L_110:
        /*0228*/ 	.byte	0x04, 0x12
        /*022a*/ 	.short	(.L_112 - .L_111)
	.align		4
.L_111:
        /*022c*/ 	.word	index@(_ZN7cutlass13device_kernelIN5flash11enable_sm90INS1_16FlashAttnFwdSm90INS1_25CollectiveMainloopFwdSm90ILi2EN4cute5tupleIJNS5_1CILi1EEES8_S8_EEENS6_IJNS7_ILi64EEESA_SA_EEELi512ENS_6half_tEfNS_4arch4Sm90ELb0ELb1ELb0ELb1ELb0ELb0ELb1ELb0ELb0ELb1ELb1ELb0EEENS1_21CollectiveEpilogueFwdINS6_IJSA_NS7_ILi512EEESA_EEES9_SC_SE_Li256ELb1ELb1ELb1ELb0EEENS1_36VarlenDynamicPersistentTileSchedulerILi64ELi64ELi256ELi128ELb1ELb1ELb1ELb1ELb0ELb1EEEEEEEEEvNT_6ParamsE)
        /*0230*/ 	.word	0x00000078


	//----- nvinfo : EIATTR_MIN_STACK_SIZE
	.align		4
.L_112:
        /*0234*/ 	.byte	0x04, 0x12
        /*0236*/ 	.short	(.L_114 - .L_113)
	.align		4
.L_113:
        /*0238*/ 	.word	index@(_ZN7cutlass13device_kernelIN5flash11enable_sm90INS1_16FlashAttnFwdSm90INS1_25CollectiveMainloopFwdSm90ILi2EN4cute5tupleIJNS5_1CILi1EEES8_S8_EEENS6_IJNS7_ILi64EEESA_SA_EEELi512ENS_6half_tEfNS_4arch4Sm90ELb0ELb1ELb0ELb1ELb0ELb1ELb1ELb0ELb0ELb1ELb1ELb0EEENS1_21CollectiveEpilogueFwdINS6_IJSA_NS7_ILi512EEESA_EEES9_SC_SE_Li256ELb1ELb1ELb1ELb0EEENS1_36VarlenDynamicPersistentTileSchedulerILi64ELi64ELi256ELi128ELb1ELb1ELb1ELb1ELb0ELb1EEEEEEEEEvNT_6ParamsE)
        /*023c*/ 	.word	0x00000090


	//----- nvinfo : EIATTR_MIN_STACK_SIZE
	.align		4
.L_114:
        /*0240*/ 	.byte	0x04, 0x12
        /*0242*/ 	.short	(.L_116 - .L_115)
	.align		4
.L_115:
        /*0244*/ 	.word	index@(_ZN7cutlass13device_kernelIN5flash11enable_sm90INS1_16FlashAttnFwdSm90INS1_25CollectiveMainloopFwdSm90ILi2EN4cute5tupleIJNS5_1CILi1EEES8_S8_EEENS6_IJNS7_ILi64EEESA_SA_EEELi512ENS_6half_tEfNS_4arch4Sm90ELb1ELb0ELb0ELb0ELb0ELb0ELb0ELb0ELb0ELb1ELb1ELb0EEENS1_21CollectiveEpilogueFwdINS6_IJSA_NS7_ILi512EEESA_EEES9_SC_SE_Li256ELb0ELb1ELb1ELb0EEENS1_19SingleTileSchedulerILb0ELb1ELb1ELi64EEEEEEEEEvNT_6ParamsE)
        /*0248*/ 	.word	0x00000010


	//----- nvinfo : EIATTR_MIN_STACK_SIZE
	.align		4
.L_116:
        /*024c*/ 	.byte	0x04, 0x12
        /*024e*/ 	.short	(.L_118 - .L_117)
	.align		4
.L_117:
        /*0250*/ 	.word	index@(_ZN7cutlass13device_kernelIN5flash11enable_sm90INS1_16FlashAttnFwdSm90INS1_25CollectiveMainloopFwdSm90ILi2EN4cute5tupleIJNS5_1CILi1EEES8_S8_EEENS6_IJNS7_ILi64EEESA_SA_EEELi512ENS_6half_tEfNS_4arch4Sm90ELb1ELb0ELb0ELb0ELb0ELb0ELb1ELb0ELb0ELb1ELb1ELb0EEENS1_21CollectiveEpilogueFwdINS6_IJSA_NS7_ILi512EEESA_EEES9_SC_SE_Li256ELb0ELb1ELb1ELb0EEENS1_19SingleTileSchedulerILb0ELb1ELb1ELi64EEEEEEEEEvNT_6ParamsE)
        /*0254*/ 	.word	0x00000038


	//----- nvinfo : EIATTR_MIN_STACK_SIZE
	.align		4
.L_118:
        /*0258*/ 	.byte	0x04, 0x12
        /*025a*/ 	.short	(.L_120 - .L_119)
	.align		4
.L_119:
        /*025c*/ 	.word	index@(_ZN7cutlass13device_kernelIN5flash11enable_sm90INS1_16FlashAttnFwdSm90INS1_25CollectiveMainloopFwdSm90ILi2EN4cute5tupleIJNS5_1CILi1EEES8_S8_EEENS6_IJNS7_ILi64EEESA_SA_EEELi512ENS_6half_tEfNS_4arch4Sm90ELb1ELb0ELb0ELb1ELb0ELb0ELb0ELb0ELb0ELb1ELb1ELb0EEENS1_21CollectiveEpilogueFwdINS6_IJSA_NS7_ILi512EEESA_EEES9_SC_SE_Li256ELb1ELb1ELb1ELb0EEENS1_36VarlenDynamicPersistentTileSchedulerILi64ELi64ELi256ELi128ELb1ELb1ELb1ELb1ELb1ELb1EEEEEEEEEvNT_6ParamsE)
        /*0260*/ 	.word	0x00000068


	//----- nvinfo : EIATTR_MIN_STACK_SIZE
	.align		4
.L_120:
        /*0264*/ 	.byte	0x04, 0x12
        /*0266*/ 	.short	(.L_122 - .L_121)
	.align		4
.L_121:
        /*0268*/ 	.word	index@(_ZN7cutlass13device_kernelIN5flash11enable_sm90INS1_16FlashAttnFwdSm90INS1_25CollectiveMainloopFwdSm90ILi2EN4cute5tupleIJNS5_1CILi1EEES8_S8_EEENS6_IJNS7_ILi64EEESA_SA_EEELi512ENS_6half_tEfNS_4arch4Sm90ELb1ELb0ELb0ELb1ELb0ELb1ELb0ELb0ELb0ELb1ELb1ELb0EEENS1_21CollectiveEpilogueFwdINS6_IJSA_NS7_ILi512EEESA_EEES9_SC_SE_Li256ELb1ELb1ELb1ELb0EEENS1_36VarlenDynamicPersistentTileSchedulerILi64ELi64ELi256ELi128ELb1ELb1ELb1ELb1ELb1ELb1EEEEEEEEEvNT_6ParamsE)
        /*026c*/ 	.word	0x00000070


	//----- nvinfo : EIATTR_MIN_STACK_SIZE
	.align		4
.L_122:
        /*0270*/ 	.byte	0x04, 0x12
        /*0272*/ 	.short	(.L_124 - .L_123)
	.align		4
.L_123:
        /*0274*/ 	.word	index@(_ZN7cutlass13device_kernelIN5flash11enable_sm90INS1_16FlashAttnFwdSm90INS1_25CollectiveMainloopFwdSm90ILi2EN4cute5tupleIJNS5_1CILi1EEES8_S8_EEENS6_IJNS7_ILi64EEESA_SA_EEELi512ENS_6half_tEfNS_4arch4Sm90ELb1ELb0ELb0ELb1ELb0ELb0ELb1ELb0ELb0ELb1ELb1ELb0EEENS1_21CollectiveEpilogueFwdINS6_IJSA_NS7_ILi512EEESA_EEES9_SC_SE_Li256ELb1ELb1ELb1ELb0EEENS1_36VarlenDynamicPersistentTileSchedulerILi64ELi64ELi256ELi128ELb1ELb1ELb1ELb1ELb1ELb1EEEEEEEEEvNT_6ParamsE)
        /*0278*/ 	.word	0x00000078


	//----- nvinfo : EIATTR_MIN_STACK_SIZE
	.align		4
.L_124:
        /*027c*/ 	.byte	0x04, 0x12
        /*027e*/ 	.short	(.L_126 - .L_125)
	.align		4
.L_125:
        /*0280*/ 	.word	index@(_ZN7cutlass13device_kernelIN5flash11enable_sm90INS1_16FlashAttnFwdSm90INS1_25CollectiveMainloopFwdSm90ILi2EN4cute5tupleIJNS5_1CILi1EEES8_S8_EEENS6_IJNS7_ILi64EEESA_SA_EEELi512ENS_6half_tEfNS_4arch4Sm90ELb1ELb0ELb0ELb1ELb0ELb1ELb1ELb0ELb0ELb1ELb1ELb0EEENS1_21CollectiveEpilogueFwdINS6_IJSA_NS7_ILi512EEESA_EEES9_SC_SE_Li256ELb1ELb1ELb1ELb0EEENS1_36VarlenDynamicPersistentTileSchedulerILi64ELi64ELi256ELi128ELb1ELb1ELb1ELb1ELb1ELb1EEEEEEEEEvNT_6ParamsE)
        /*0284*/ 	.word	0x00000088
.L_126:


//--------------------- .nv.compat                --------------------------
	.section	.nv.compat,"",@"SHT_CUDA_COMPAT_INFO"
	.align	4
        /*0000*/ 	.byte	0x02, 0x09, 0x01, 0x00, 0x02, 0x02, 0x04, 0x00, 0x02, 0x05, 0x05, 0x00, 0x03, 0x07, 0x01, 0x01
        /*0010*/ 	.byte	0x02, 0x03, 0x01, 0x00, 0x02, 0x06, 0x01, 0x00, 0x04, 0x0b, 0x08, 0x00, 0x00, 0x00, 0x00, 0x00
        /*0020*/ 	.byte	0x00, 0x00, 0x00, 0x00


//--------------------- .nv.info._ZN7cutlass13device_kernelIN5flash11enable_sm90INS1_16FlashAttnFwdSm90INS1_25CollectiveMainloopFwdSm90ILi2EN4cute5tupleIJNS5_1CILi1EEES8_S8_EEENS6_IJNS7_ILi64EEESA_SA_EEELi512ENS_6half_tEfNS_4arch4Sm90ELb0ELb0ELb0ELb0ELb0ELb0ELb0ELb0ELb0ELb1ELb1ELb0EEENS1_21CollectiveEpilogueFwdINS6_IJSA_NS7_ILi512EEESA_EEES9_SC_SE_Li256ELb0ELb1ELb1ELb0EEENS1_19SingleTileSchedulerILb0ELb1ELb1ELi64EEEEEEEEEvNT_6ParamsE --------------------------
	.section	.nv.info._ZN7cutlass13device_kernelIN5flash11enable_sm90INS1_16FlashAttnFwdSm90INS1_25CollectiveMainloopFwdSm90ILi2EN4cute5tupleIJNS5_1CILi1EEES8_S8_EEENS6_IJNS7_ILi64EEESA_SA_EEELi512ENS_6half_tEfNS_4arch4Sm90ELb0ELb0ELb0ELb0ELb0ELb0ELb0ELb0ELb0ELb1ELb1ELb0EEENS1_21CollectiveEpilogueFwdINS6_IJSA_NS7_ILi512EEESA_EEES9_SC_SE_Li256ELb0ELb1ELb1ELb0EEENS1_19SingleTileSchedulerILb0ELb1ELb1ELi64EEEEEEEEEvNT_6ParamsE,"",@"SHT_CUDA_INFO"
	.sectionflags	@""
	.align	4


	//----- nvinfo : EIATTR_CUDA_API_VERSION
	.align		4
        /*0000*/ 	.byte	0x04, 0x37
        /*0002*/ 	.short	(.L_128 - .L_127)
.L_127:
        /*0004*/ 	.word	0x00000082


	//----- nvinfo : EIATTR_KPARAM_INFO
	.align		4
.L_128:
        /*0008*/ 	.byte	0x04, 0x17
        /*000a*/ 	.short	(.L_130 - .L_129)
.L_129:
        /*000c*/ 	.word	0x00000000
        /*0010*/ 	.short	0x0000
        /*0012*/ 	.short	0x0070
        /*0014*/ 	.byte	0x00, 0xf0, 0x01, 0x28


	//----- nvinfo : EIATTR_SPARSE_MMA_MASK
	.align		4
.L_130:
        /*0018*/ 	.byte	0x03, 0x50
        /*001a*/ 	.short	0x0000


	//----- nvinfo : EIATTR_MAXREG_COUNT
	.align		4
        /*001c*/ 	.byte	0x03, 0x1b
        /*001e*/ 	.short	0x00a8


	//----- nvinfo : EIATTR_NUM_BARRIERS
	.align		4
        /*0020*/ 	.byte	0x02, 0x4c
        /*0022*/ 	.byte	0x10
	.zero		1


	//----- nvinfo : EIATTR_EXTERNS
	.align		4
        /*0024*/ 	.byte	0x04, 0x0f
        /*0026*/ 	.short	(.L_132 - .L_131)


	//   ....[0]....
	.align		4
.L_131:
        /*0028*/ 	.word	index@(__assertfail)


	//----- nvinfo : EIATTR_ANNOTATIONS
	.align		4
.L_132:
        /*002c*/ 	.byte	0x04, 0x55
        /*002e*/ 	.short	(.L_134 - .L_133)


	//   ....[0]....
.L_133:
        /*0030*/ 	.word	0x00000001
        /*0034*/ 	.byte	0x00, 0x09, 0x00, 0x00, 0x01, 0x00, 0x00, 0x00, 0xf0, 0x11, 0x00, 0x00, 0x01, 0x00, 0x00, 0x00
        /* <DEDUP_REMOVED lines=8> */
        /*00c4*/ 	.byte	0xe0, 0xcb, 0x00, 0x00, 0x01, 0x00, 0x00, 0x00, 0x70, 0xd8, 0x00, 0x00


	//----- nvinfo : EIATTR_MERCURY_ISA_VERSION
	.align		4
.L_134:
        /*00d0*/ 	.byte	0x03, 0x5f
        /*00d2*/ 	.short	0x0101


	//----- nvinfo : EIATTR_INT_WARP_WIDE_INSTR_OFFSETS
	.align		4
        /*00d4*/ 	.byte	0x04, 0x31
        /*00d6*/ 	.short	(.L_136 - .L_135)


	//   ....[0]....
.L_135:
        /*00d8*/ 	.word	0x00000120


	//   ....[1]....
        /*00dc*/ 	.word	0x00000160


	//   ....[2]....
        /*00e0*/ 	.word	0x00000230


	//----- nvinfo : EIATTR_COOP_GROUP_MASK_REGIDS
	.align		4
.L_136:
        /*00e4*/ 	.byte	0x04, 0x29
        /*00e6*/ 	.short	(.L_138 - .L_137)


	//   ....[0]....
.L_137:
        /*00e8*/ 	.word	0xffffffff


	//   ....[1]....
        /*00ec*/ 	.word	0xffffffff


	//   ....[2]....
        /*00f0*/ 	.word	0xffffffff


	//   ....[3]....
        /*00f4*/ 	.word	0xffffffff


	//   ....[4]....
        /*00f8*/ 	.word	0xffffffff


	//   ....[5]....
        /*00fc*/ 	.word	0xffffffff


	//   ....[6]....
        /*0100*/ 	.word	0xffffffff


	//   ....[7]....
        /*0104*/ 	.word	0xffffffff


	//   ....[8]....
        /*0108*/ 	.word	0xffffffff


	//   ....[9]....
        /*010c*/ 	.word	0xffffffff


	//   ....[10]....
        /*0110*/ 	.word	0xffffffff


	//   ....[11]....
        /*0114*/ 	.word	0xffffffff


	//   ....[12]....
        /*0118*/ 	.word	0xffffffff


	//   ....[13]....
        /*011c*/ 	.word	0xffffffff


	//   ....[14]....
        /*0120*/ 	.word	0xffffffff


	//   ....[15]....
        /*0124*/ 	.word	0xffffffff


	//   ....[16]....
        /*0128*/ 	.word	0xffffffff


	//   ....[17]....
        /*012c*/ 	.word	0xffffffff


	//   ....[18]....
        /*0130*/ 	.word	0xffffffff


	//   ....[19]....
        /*0134*/ 	.word	0xffffffff


	//   ....[20]....
        /*0138*/ 	.word	0xffffffff


	//   ....[21]....
        /*013c*/ 	.word	0xffffffff


	//   ....[22]....
        /*0140*/ 	.word	0xffffffff


	//   ....[23]....
        /*0144*/ 	.word	0xffffffff


	//   ....[24]....
        /*0148*/ 	.word	0xffffffff


	//   ....[25]....
        /*014c*/ 	.word	0xffffffff


	//   ....[26]....
        /*0150*/ 	.word	0xffffffff


	//   ....[27]....
        /*0154*/ 	.word	0xffffffff


	//   ....[28]....
        /*0158*/ 	.word	0xffffffff


	//   ....[29]....
        /*015c*/ 	.word	0xffffffff


	//   ....[30]....
        /*0160*/ 	.word	0xffffffff


	//   ....[31]....
        /*0164*/ 	.word	0xffffffff


	//   ....[32]....
        /*0168*/ 	.word	0xffffffff


	//   ....[33]....
        /*016c*/ 	.word	0xffffffff


	//   ....[34]....
        /*0170*/ 	.word	0xffffffff


	//   ....[35]....
        /*0174*/ 	.word	0xffffffff


	//   ....[36]....
        /*0178*/ 	.word	0xffffffff


	//   ....[37]....
        /*017c*/ 	.word	0xffffffff


	//   ....[38]....
        /*0180*/ 	.word	0xffffffff


	//   ....[39]....
        /*0184*/ 	.word	0xffffffff


	//   ....[40]....
        /*0188*/ 	.word	0xffffffff


	//   ....[41]....
        /*018c*/ 	.word	0xffffffff


	//   ....[42]....
        /*0190*/ 	.word	0xffffffff


	//   ....[43]....
        /*0194*/ 	.word	0x0500000f


	//   ....[44]....
        /*0198*/ 	.word	0x0500000f


	//   ....[45]....
        /*019c*/ 	.word	0x0500000f


	//   ....[46]....
        /*01a0*/ 	.word	0x0500000f


	//   ....[47]....
        /*01a4*/ 	.word	0x0500000f


	//   ....[48]....
        /*01a8*/ 	.word	0x0500000f


	//   ....[49]....
        /*01ac*/ 	.word	0x0500000f


	//   ....[50]....
        /*01b0*/ 	.word	0x0500000f


	//   ....[51]....
        /*01b4*/ 	.word	0x0500000f


	//   ....[52]....
        /*01b8*/ 	.word	0x0500000f


	//----- nvinfo : EIATTR_COOP_GROUP_INSTR_OFFSETS
	.align		4
.L_138:
        /*01bc*/ 	.byte	0x04, 0x28
        /*01be*/ 	.short	(.L_140 - .L_139)


	//   ....[0]....
.L_139:
        /*01c0*/ 	.word	0x00000060


	//   ....[1]....
        /*01c4*/ 	.word	0x00000130


	//   ....[2]....
        /*01c8*/ 	.word	0x00000220


	//   ....[3]....
        /*01cc*/ 	.word	0x00000360


	//   ....[4]....
        /*01d0*/ 	.word	0x000004c0


	//   ....[5]....
        /*01d4*/ 	.word	0x000005e0


	//   ....[6]....
        /*01d8*/ 	.word	0x00000740


	//   ....[7]....
        /*01dc*/ 	.word	0x00001260


	//   ....[8]....
        /*01e0*/ 	.word	0x000031a0


	//   ....[9]....
        /*01e4*/ 	.word	0x00003c10


	//   ....[10]....
        /*01e8*/ 	.word	0x00003ce0


	//   ....[11]....
        /*01ec*/ 	.word	0x00003e70


	//   ....[12]....
        /*01f0*/ 	.word	0x00003f10


	//   ....[13]....
        /*01f4*/ 	.word	0x00004a40


	//   ....[14]....
        /*01f8*/ 	.word	0x00004e30


	//   ....[15]....
        /*01fc*/ 	.word	0x00004e80


	//   ....[16]....
        /*0200*/ 	.word	0x00005100


	//   ....[17]....
        /*0204*/ 	.word	0x000052d0


	//   ....[18]....
        /*0208*/ 	.word	0x000062b0


	//   ....[19]....
        /*020c*/ 	.word	0x00006320


	//   ....[20]....
        /*0210*/ 	.word	0x00006380


	//   ....[21]....
        /*0214*/ 	.word	0x000063c0


	//   ....[22]....
        /*0218*/ 	.word	0x000063e0


	//   ....[23]....
        /*021c*/ 	.word	0x00006e80


	//   ....[24]....
        /*0220*/ 	.word	0x000072e0


	//   ....[25]....
        /*0224*/ 	.word	0x00007310


	//   ....[26]....
        /*0228*/ 	.word	0x00007340


	//   ....[27]....
        /*022c*/ 	.word	0x00007370


	//   ....[28]....
        /*0230*/ 	.word	0x000077f0


	//   ....[29]....
        /*0234*/ 	.word	0x00007810


	//   ....[30]....
        /*0238*/ 	.word	0x00008460


	//   ....[31]....
        /*023c*/ 	.word	0x00008480


	//   ....[32]....
        /*0240*/ 	.word	0x000094b0


	//   ....[33]....
        /*0244*/ 	.word	0x00009e80


	//   ....[34]....
        /*0248*/ 	.word	0x0000a720


	//   ....[35]....
        /*024c*/ 	.word	0x0000a750


	//   ....[36]....
        /*0250*/ 	.word	0x0000a780


	//   ....[37]....
        /*0254*/ 	.word	0x0000a830


	//   ....[38]....
        /*0258*/ 	.word	0x0000a860


	//   ....[39]....
        /*025c*/ 	.word	0x0000a8d0


	//   ....[40]....
        /*0260*/ 	.word	0x0000a900


	//   ....[41]....
        /*0264*/ 	.word	0x0000a910


	//   ....[42]....
        /*0268*/ 	.word	0x0000d800


	//   ....[43]....
        /*026c*/ 	.word	0x0000dd40


	//   ....[44]....
        /*0270*/ 	.word	0x0000deb0


	//   ....[45]....
        /*0274*/ 	.word	0x0000df10


	//   ....[46]....
        /*0278*/ 	.word	0x0000dfb0


	//   ....[47]....
        /*027c*/ 	.word	0x0000e0b0


	//   ....[48]....
        /*0280*/ 	.word	0x0000e120


	//   ....[49]....
        /*0284*/ 	.word	0x0000e200


	//   ....[50]....
        /*0288*/ 	.word	0x0000e270


	//   ....[51]....
        /*028c*/ 	.word	0x0000e340


	//   ....[52]....
        /*0290*/ 	.word	0x0000e750


	//----- nvinfo : EIATTR_REG_RECONFIG
	.align		4
.L_140:
        /*0294*/ 	.byte	0x01, 0x54
	.zero		2


	//----- nvinfo : EIATTR_SYSCALL_OFFSETS
	.align		4
        /*0298*/ 	.byte	0x04, 0x46
        /*029a*/ 	.short	(.L_142 - .L_141)


	//   ....[0]....
.L_141:
        /*029c*/ 	.word	0x00003370


	//   ....[1]....
        /*02a0*/ 	.word	0x00009b40


	//   ....[2]....
        /*02a4*/ 	.word	0x00009c80


	//   ....[3]....
        /*02a8*/ 	.word	0x00009d70


	//   ....[4]....
        /*02ac*/ 	.word	0x0000a3b0


	//----- nvinfo : EIATTR_MBARRIER_INSTR_OFFSETS
	.align		4
.L_142:
        /*02b0*/ 	.byte	0x04, 0x39
        /*02b2*/ 	.short	(.L_144 - .L_143)


	//   ....[0]....
.L_143:
        /*02b4*/ 	.word	0x00000250
        /*02b8*/ 	.word	0x000000ff
        /*02bc*/ 	.word	0x00028c00
        /*02c0*/ 	.short	0x0100
        /*02c2*/ 	.byte	0x08
	.zero		1


	//   ....[1]....
        /*02c4*/ 	.word	0x00000260
        /*02c8*/ 	.word	0x000000ff
        /*02cc*/ 	.word	0x00028c20
        /*02d0*/ 	.short	0x0100
        /*02d2*/ 	.byte	0x08
	.zero		1


	//   ....[2]....
        /*02d4*/ 	.word	0x00000310
        /*02d8*/ 	.word	0x000000ff
        /*02dc*/ 	.word	0x00028c30
        /*02e0*/ 	.short	0x0100
        /*02e2*/ 	.byte	0x06
	.zero		1


	//   ....[3]....
        /*02e4*/ 	.word	0x00000320
        /*02e8*/ 	.word	0x000000ff
        /*02ec*/ 	.word	0x00028c40
        /*02f0*/ 	.short	0x0100
        /*02f2*/ 	.byte	0x06
	.zero		1


	//   ....[4]....
        /*02f4*/ 	.word	0x00000330
        /*02f8*/ 	.word	0x000000ff
        /*02fc*/ 	.word	0x00028c38
        /*0300*/ 	.short	0x0100
        /*0302*/ 	.byte	0x06
	.zero		1


	//   ....[5]....
        /*0304*/ 	.word	0x00000340
        /*0308*/ 	.word	0x000000ff
        /*030c*/ 	.word	0x00028c48
        /*0310*/ 	.short	0x0100
        /*0312*/ 	.byte	0x06
	.zero		1


	//   ....[6]....
        /*0314*/ 	.word	0x00000470
        /*0318*/ 	.word	0x000000ff
        /*031c*/ 	.word	0x00028c50
        /*0320*/ 	.short	0x0100
        /*0322*/ 	.byte	0x08
	.zero		1


	//   ....[7]....
        /*0324*/ 	.word	0x00000480
        /*0328*/ 	.word	0x000000ff
        /*032c*/ 	.word	0x00028c60
        /*0330*/ 	.short	0x0100
        /*0332*/ 	.byte	0x08
	.zero		1


	//   ....[8]....
        /*0334*/ 	.word	0x00000490
        /*0338*/ 	.word	0x000000ff
        /*033c*/ 	.word	0x00028c58
        /*0340*/ 	.short	0x0100
        /*0342*/ 	.byte	0x08
	.zero		1


	//   ....[9]....
        /*0344*/ 	.word	0x000004a0
        /*0348*/ 	.word	0x000000ff
        /*034c*/ 	.word	0x00028c68
        /*0350*/ 	.short	0x0100
        /*0352*/ 	.byte	0x08
	.zero		1


	//   ....[10]....
        /*0354*/ 	.word	0x00000590
        /*0358*/ 	.word	0x000000ff
        /*035c*/ 	.word	0x00028c70
        /*0360*/ 	.short	0x0100
        /*0362*/ 	.byte	0x06
	.zero		1


	//   ....[11]....
        /*0364*/ 	.word	0x000005a0
        /*0368*/ 	.word	0x000000ff
        /*036c*/ 	.word	0x00028c80
        /*0370*/ 	.short	0x0100
        /*0372*/ 	.byte	0x06
	.zero		1


	//   ....[12]....
        /*0374*/ 	.word	0x000005b0
        /*0378*/ 	.word	0x000000ff
        /*037c*/ 	.word	0x00028c78
        /*0380*/ 	.short	0x0100
        /*0382*/ 	.byte	0x06
	.zero		1


	//   ....[13]....
        /*0384*/ 	.word	0x000005c0
        /*0388*/ 	.word	0x000000ff
        /*038c*/ 	.word	0x00028c88
        /*0390*/ 	.short	0x0100
        /*0392*/ 	.byte	0x06
	.zero		1


	//   ....[14]....
        /*0394*/ 	.word	0x000006f0
        /*0398*/ 	.word	0x000000ff
        /*039c*/ 	.word	0x00028c90
        /*03a0*/ 	.short	0x0100
        /*03a2*/ 	.byte	0x08
	.zero		1


	//   ....[15]....
        /*03a4*/ 	.word	0x00000700
        /*03a8*/ 	.word	0x000000ff
        /*03ac*/ 	.word	0x00028ca0
        /*03b0*/ 	.short	0x0100
        /*03b2*/ 	.byte	0x08
	.zero		1


	//   ....[16]....
        /*03b4*/ 	.word	0x00000710
        /*03b8*/ 	.word	0x000000ff
        /*03bc*/ 	.word	0x00028c98
        /*03c0*/ 	.short	0x0100
        /*03c2*/ 	.byte	0x08
	.zero		1


	//   ....[17]....
        /*03c4*/ 	.word	0x00000720
        /*03c8*/ 	.word	0x000000ff
        /*03cc*/ 	.word	0x00028ca8
        /*03d0*/ 	.short	0x0100
        /*03d2*/ 	.byte	0x08
	.zero		1


	//   ....[18]....
        /*03d4*/ 	.word	0x00000850
        /*03d8*/ 	.word	0x000000ff
        /*03dc*/ 	.word	0x00028cb0
        /*03e0*/ 	.short	0x0100
        /*03e2*/ 	.byte	0x08
	.zero		1


	//   ....[19]....
        /*03e4*/ 	.word	0x00000860
        /*03e8*/ 	.word	0x000000ff
        /*03ec*/ 	.word	0x00028cc0
        /*03f0*/ 	.short	0x0100
        /*03f2*/ 	.byte	0x08
	.zero		1


	//   ....[20]....
        /*03f4*/ 	.word	0x00000870
        /*03f8*/ 	.word	0x000000ff
        /*03fc*/ 	.word	0x00028cb8
        /*0400*/ 	.short	0x0100
        /*0402*/ 	.byte	0x08
	.zero		1


	//   ....[21]....
        /*0404*/ 	.word	0x00000880
        /*0408*/ 	.word	0x000000ff
        /*040c*/ 	.word	0x00028cc8
        /*0410*/ 	.short	0x0100
        /*0412*/ 	.byte	0x08
	.zero		1


	//   ....[22]....
        /*0414*/ 	.word	0x00001410
        /*0418*/ 	.word	0x000000ff
        /*041c*/ 	.word	0x00028c50
        /*0420*/ 	.short	0x010a
        /*0422*/ 	.byte	0x05
	.zero		1


	//   ....[23]....
        /*0424*/ 	.word	0x00001700
        /*0428*/ 	.word	0x00000005
        /*042c*/ 	.word	0x00000000
        /*0430*/ 	.short	0x0101
        /*0432*/ 	.byte	0x3f
	.zero		1


	//   ....[24]....
        /*0434*/ 	.word	0x00002050
        /*0438*/ 	.word	0x000000ff
        /*043c*/ 	.word	0x00028c50
        /*0440*/ 	.short	0x010a
        /*0442*/ 	.byte	0x07
	.zero		1


	//   ....[25]....
        /*0444*/ 	.word	0x00002090
        /*0448*/ 	.word	0x000000ff
        /*044c*/ 	.word	0x00028c50
        /*0450*/ 	.short	0x010a
        /*0452*/ 	.byte	0x07
	.zero		1


	//   ....[26]....
        /*0454*/ 	.word	0x00002260
        /*0458*/ 	.word	0x00000005
        /*045c*/ 	.word	0x00000000
        /*0460*/ 	.short	0x0101
        /*0462*/ 	.byte	0x3f
	.zero		1


	//   ....[27]....
        /*0464*/ 	.word	0x000033b0
        /*0468*/ 	.word	0x000000ff
        /*046c*/ 	.word	0x00028c00
        /*0470*/ 	.short	0x010a
        /*0472*/ 	.byte	0x24
	.zero		1


	//   ....[28]....
        /*0474*/ 	.word	0x00003530
        /*0478*/ 	.word	0x000000ff
        /*047c*/ 	.word	0x00028c30
        /*0480*/ 	.short	0x010a
        /*0482*/ 	.byte	0x24
	.zero		1


	//   ....[29]....
        /*0484*/ 	.word	0x000035a0
        /*0488*/ 	.word	0x000000ff
        /*048c*/ 	.word	0x00028c30
        /*0490*/ 	.short	0x010a
        /*0492*/ 	.byte	0x24
	.zero		1


	//   ....[30]....
        /*0494*/ 	.word	0x00004300
        /*0498*/ 	.word	0x00000007
        /*049c*/ 	.word	0x00000000
        /*04a0*/ 	.short	0x0101
        /*04a2*/ 	.byte	0x3f
	.zero		1


	//   ....[31]....
        /*04a4*/ 	.word	0x00004780
        /*04a8*/ 	.word	0x000000ff
        /*04ac*/ 	.word	0x00028c50
        /*04b0*/ 	.short	0x010a
        /*04b2*/ 	.byte	0x24
	.zero		1


	//   ....[32]....
        /*04b4*/ 	.word	0x000047d0
        /*04b8*/ 	.word	0x000000ff
        /*04bc*/ 	.word	0x00028c50
        /*04c0*/ 	.short	0x010a
        /*04c2*/ 	.byte	0x24
	.zero		1


	//   ....[33]....
        /*04c4*/ 	.word	0x00004a60
        /*04c8*/ 	.word	0x0000000e
        /*04cc*/ 	.word	0x00000000
        /*04d0*/ 	.short	0x0101
        /*04d2*/ 	.byte	0x3f
	.zero		1


	//   ....[34]....
        /*04d4*/ 	.word	0x00004b50
        /*04d8*/ 	.word	0x000000ff
        /*04dc*/ 	.word	0x00028c30
        /*04e0*/ 	.short	0x010a
        /*04e2*/ 	.byte	0x07
	.zero		1


	//   ....[35]....
        /*04e4*/ 	.word	0x00004b90
        /*04e8*/ 	.word	0x000000ff
        /*04ec*/ 	.word	0x00028c30
        /*04f0*/ 	.short	0x010a
        /*04f2*/ 	.byte	0x07
	.zero		1


	//   ....[36]....
        /*04f4*/ 	.word	0x00005620
        /*04f8*/ 	.word	0x0000009a
        /*04fc*/ 	.word	0x00000000
        /*0500*/ 	.short	0x0101
        /*0502*/ 	.byte	0x3f
	.zero		1


	//   ....[37]....
        /*0504*/ 	.word	0x00006010
        /*0508*/ 	.word	0x000000ff
        /*050c*/ 	.word	0x00028c50
        /*0510*/ 	.short	0x010a
        /*0512*/ 	.byte	0x07
	.zero		1


	//   ....[38]....
        /*0514*/ 	.word	0x00006050
        /*0518*/ 	.word	0x000000ff
        /*051c*/ 	.word	0x00028c50
        /*0520*/ 	.short	0x010a
        /*0522*/ 	.byte	0x07
	.zero		1


	//   ....[39]....
        /*0524*/ 	.word	0x000062d0
        /*0528*/ 	.word	0x000000ab
        /*052c*/ 	.word	0x00000000
        /*0530*/ 	.short	0x0101
        /*0532*/ 	.byte	0x3f
	.zero		1


	//   ....[40]....
        /*0534*/ 	.word	0x00006e40
        /*0538*/ 	.word	0x000000ff
        /*053c*/ 	.word	0x00000000
        /*0540*/ 	.short	0x0101
        /*0542*/ 	.byte	0x04
	.zero		1


	//   ....[41]....
        /*0544*/ 	.word	0x0000a0a0
        /*0548*/ 	.word	0x000000ff
        /*054c*/ 	.word	0x00028c40
        /*0550*/ 	.short	0x010a
        /*0552*/ 	.byte	0x26
	.zero		1


	//   ....[42]....
        /*0554*/ 	.word	0x0000aa20
        /*0558*/ 	.word	0x000000ff
        /*055c*/ 	.word	0x00028c00
        /*0560*/ 	.short	0x0107
        /*0562*/ 	.byte	0x26
	.zero		1


	//   ....[43]....
        /*0564*/ 	.word	0x0000aa60
        /*0568*/ 	.word	0x000000ff
        /*056c*/ 	.word	0x00028c00
        /*0570*/ 	.short	0x0101
        /*0572*/ 	.byte	0x26
	.zero		1


	//   ....[44]....
        /*0574*/ 	.word	0x0000aa70
        /*0578*/ 	.word	0x000000ff
        /*057c*/ 	.word	0x00028c20
        /*0580*/ 	.short	0x010a
        /*0582*/ 	.byte	0x26
	.zero		1


	//   ....[45]....
        /*0584*/ 	.word	0x0000aad0
        /*0588*/ 	.word	0x000000ff
        /*058c*/ 	.word	0x00028c60
        /*0590*/ 	.short	0x010a
        /*0592*/ 	.byte	0x26
	.zero		1


	//   ....[46]....
        /*0594*/ 	.word	0x0000b660
        /*0598*/ 	.word	0x000000ff
        /*059c*/ 	.word	0x00028c48
        /*05a0*/ 	.short	0x010a
        /*05a2*/ 	.byte	0x26
	.zero		1


	//   ....[47]....
        /*05a4*/ 	.word	0x0000b830
        /*05a8*/ 	.word	0x000000ff
        /*05ac*/ 	.word	0x00028c68
        /*05b0*/ 	.short	0x010a
        /*05b2*/ 	.byte	0x26
	.zero		1


	//   ....[48]....
        /*05b4*/ 	.word	0x0000c1d0
        /*05b8*/ 	.word	0x000000ff
        /*05bc*/ 	.word	0x00028c40
        /*05c0*/ 	.short	0x010a
        /*05c2*/ 	.byte	0x26
	.zero		1


	//   ....[49]....
        /*05c4*/ 	.word	0x0000c3b0
        /*05c8*/ 	.word	0x000000ff
        /*05cc*/ 	.word	0x00028c60
        /*05d0*/ 	.short	0x010a
        /*05d2*/ 	.byte	0x26
	.zero		1


	//   ....[50]....
        /*05d4*/ 	.word	0x0000cd90
        /*05d8*/ 	.word	0x000000ff
        /*05dc*/ 	.word	0x00028c48
        /*05e0*/ 	.short	0x010a
        /*05e2*/ 	.byte	0x26
	.zero		1


	//   ....[51]....
        /*05e4*/ 	.word	0x0000cf70
        /*05e8*/ 	.word	0x000000ff
        /*05ec*/ 	.word	0x00028c68
        /*05f0*/ 	.short	0x010a
        /*05f2*/ 	.byte	0x26
	.zero		1


	//   ....[52]....
        /*05f4*/ 	.word	0x0000d790
        /*05f8*/ 	.word	0x00000002
        /*05fc*/ 	.word	0x00028c20
        /*0600*/ 	.short	0x010a
        /*0602*/ 	.byte	0x3f
	.zero		1


	//   ....[53]....
        /*0604*/ 	.word	0x0000d910
        /*0608*/ 	.word	0x00000007
        /*060c*/ 	.word	0x00000000
        /*0610*/ 	.short	0x010a
        /*0612*/ 	.byte	0x3f
	.zero		1


	//   ....[54]....
        /*0614*/ 	.word	0x0000d980
        /*0618*/ 	.word	0x00000005
        /*061c*/ 	.word	0x00000000
        /*0620*/ 	.short	0x010a
        /*0622*/ 	.byte	0x3f
	.zero		1


	//   ....[55]....
        /*0624*/ 	.word	0x0000d9e0
        /*0628*/ 	.word	0x00000005
        /*062c*/ 	.word	0x00000000
        /*0630*/ 	.short	0x010a
        /*0632*/ 	.byte	0x3f
	.zero		1


	//   ....[56]....
        /*0634*/ 	.word	0x0000da10
        /*0638*/ 	.word	0x00000003
        /*063c*/ 	.word	0x00000000
        /*0640*/ 	.short	0x010a
        /*0642*/ 	.byte	0x3f
	.zero		1


	//   ....[57]....
        /*0644*/ 	.word	0x0000da80
        /*0648*/ 	.word	0x00000006
        /*064c*/ 	.word	0x00028c50
        /*0650*/ 	.short	0x010a
        /*0652*/ 	.byte	0x3f
	.zero		1


	//   ....[58]....
        /*0654*/ 	.word	0x0000dae0
        /*0658*/ 	.word	0x00000006
        /*065c*/ 	.word	0x00028c50
        /*0660*/ 	.short	0x010a
        /*0662*/ 	.byte	0x3f
	.zero		1


	//   ....[59]....
        /*0664*/ 	.word	0x0000db40
        /*0668*/ 	.word	0x00000006
        /*066c*/ 	.word	0x00028c00
        /*0670*/ 	.short	0x010a
        /*0672*/ 	.byte	0x3f
	.zero		1


	//   ....[60]....
        /*0674*/ 	.word	0x0000dba0
        /*0678*/ 	.word	0x00000008
        /*067c*/ 	.word	0x00028c30
        /*0680*/ 	.short	0x010a
        /*0682*/ 	.byte	0x3f
	.zero		1


	//   ....[61]....
        /*0684*/ 	.word	0x0000dbf0
        /*0688*/ 	.word	0x0000000e
        /*068c*/ 	.word	0x00028c50
        /*0690*/ 	.short	0x010a
        /*0692*/ 	.byte	0x3f
	.zero		1


	//   ....[62]....
        /*0694*/ 	.word	0x0000dc50
        /*0698*/ 	.word	0x0000000f
        /*069c*/ 	.word	0x00028c30
        /*06a0*/ 	.short	0x010a
        /*06a2*/ 	.byte	0x3f
	.zero		1


	//   ....[63]....
        /*06a4*/ 	.word	0x0000dca0
        /*06a8*/ 	.word	0x000000ab
        /*06ac*/ 	.word	0x00028c50
        /*06b0*/ 	.short	0x010a
        /*06b2*/ 	.byte	0x3f
	.zero		1


	//   ....[64]....
        /*06b4*/ 	.word	0x0000de00
        /*06b8*/ 	.word	0x00000003
        /*06bc*/ 	.word	0x00028c40
        /*06c0*/ 	.short	0x010a
        /*06c2*/ 	.byte	0x3f
	.zero		1


	//   ....[65]....
        /*06c4*/ 	.word	0x0000e380
        /*06c8*/ 	.word	0x00000003
        /*06cc*/ 	.word	0x00028c20
        /*06d0*/ 	.short	0x010a
        /*06d2*/ 	.byte	0x3f
	.zero		1


	//   ....[66]....
        /*06d4*/ 	.word	0x0000e3e0
        /*06d8*/ 	.word	0x00000003
        /*06dc*/ 	.word	0x00028c60
        /*06e0*/ 	.short	0x010a
        /*06e2*/ 	.byte	0x3f
	.zero		1


	//   ....[67]....
        /*06e4*/ 	.word	0x0000e440
        /*06e8*/ 	.word	0x00000003
        /*06ec*/ 	.word	0x00028c48
        /*06f0*/ 	.short	0x010a
        /*06f2*/ 	.byte	0x3f
	.zero		1


	//   ....[68]....
        /*06f4*/ 	.word	0x0000e4a0
        /*06f8*/ 	.word	0x00000003
        /*06fc*/ 	.word	0x00028c68
        /*0700*/ 	.short	0x010a
        /*0702*/ 	.byte	0x3f
	.zero		1


	//   ....[69]....
        /*0704*/ 	.word	0x0000e500
        /*0708*/ 	.word	0x00000003
        /*070c*/ 	.word	0x00028c40
        /*0710*/ 	.short	0x010a
        /*0712*/ 	.byte	0x3f
	.zero		1


	//   ....[70]....
        /*0714*/ 	.word	0x0000e560
        /*0718*/ 	.word	0x00000003
        /*071c*/ 	.word	0x00028c60
        /*0720*/ 	.short	0x010a
        /*0722*/ 	.byte	0x3f
	.zero		1


	//   ....[71]....
        /*0724*/ 	.word	0x0000e5c0
        /*0728*/ 	.word	0x00000003
        /*072c*/ 	.word	0x00028c48
        /*0730*/ 	.short	0x010a
        /*0732*/ 	.byte	0x3f
	.zero		1


	//   ....[72]....
        /*0734*/ 	.word	0x0000e620
        /*0738*/ 	.word	0x00000003
        /*073c*/ 	.word	0x00028c68
        /*0740*/ 	.short	0x010a
        /*0742*/ 	.byte	0x3f
	.zero		1


	//   ....[73]....
        /*0744*/ 	.word	0x0000e670
        /*0748*/ 	.word	0x00000002
        /*074c*/ 	.word	0x00028c20
        /*0750*/ 	.short	0x010a
        /*0752*/ 	.byte	0x3f
	.zero		1


	//   ....[74]....
        /*0754*/ 	.word	0x0000e810
        /*0758*/ 	.word	0x00000007
        /*075c*/ 	.word	0x00000000
        /*0760*/ 	.short	0x010a
        /*0762*/ 	.byte	0x3f
	.zero		1


	//   ....[75]....
        /*0764*/ 	.word	0x0000e860
        /*0768*/ 	.word	0x00000005
        /*076c*/ 	.word	0x00000000
        /*0770*/ 	.short	0x010a
        /*0772*/ 	.byte	0x3f
	.zero		1


	//   ....[76]....
        /*0774*/ 	.word	0x0000e8b0
        /*0778*/ 	.word	0x00000005
        /*077c*/ 	.word	0x00000000
        /*0780*/ 	.short	0x010a
        /*0782*/ 	.byte	0x3f
	.zero		1


	//----- nvinfo : EIATTR_NUM_MBARRIERS
	.align		4
.L_144:
        /*0784*/ 	.byte	0x03, 0x38
        /*0786*/ 	.short	0x0016


	//----- nvinfo : EIATTR_EXIT_INSTR_OFFSETS
	.align		4
        /*0788*/ 	.byte	0x04, 0x1c
        /*078a*/ 	.short	(.L_146 - .L_145)


	//   ....[0]....
.L_145:
        /*078c*/ 	.word	0x0000da60


	//----- nvinfo : EIATTR_MAX_THREADS
	.align		4
.L_146:
        /*0790*/ 	.byte	0x04, 0x05
        /*0792*/ 	.short	(.L_148 - .L_147)
.L_147:
        /*0794*/ 	.word	0x00000180
        /*0798*/ 	.word	0x00000001
        /*079c*/ 	.word	0x00000001


	//----- nvinfo : EIATTR_CRS_STACK_SIZE
	.align		4
.L_148:
        /*07a0*/ 	.byte	0x04, 0x1e
        /*07a2*/ 	.short	(.L_150 - .L_149)
.L_149:
        /*07a4*/ 	.word	0x00000000


	//----- nvinfo : EIATTR_CBANK_PARAM_SIZE
	.align		4
.L_150:
        /*07a8*/ 	.byte	0x03, 0x19
        /*07aa*/ 	.short	0x0a70


	//----- nvinfo : EIATTR_PARAM_CBANK
	.align		4
        /*07ac*/ 	.byte	0x04, 0x0a
        /*07ae*/ 	.short	(.L_152 - .L_151)
	.align		4
.L_151:
        /*07b0*/ 	.word	index@(.nv.constant0._ZN7cutlass13device_kernelIN5flash11enable_sm90INS1_16FlashAttnFwdSm90INS1_25CollectiveMainloopFwdSm90ILi2EN4cute5tupleIJNS5_1CILi1EEES8_S8_EEENS6_IJNS7_ILi64EEESA_SA_EEELi512ENS_6half_tEfNS_4arch4Sm90ELb0ELb0ELb0ELb0ELb0ELb0ELb0ELb0ELb0ELb1ELb1ELb0EEENS1_21CollectiveEpilogueFwdINS6_IJSA_NS7_ILi512EEESA_EEES9_SC_SE_Li256ELb0ELb1ELb1ELb0EEENS1_19SingleTileSchedulerILb0ELb1ELb1ELi64EEEEEEEEEvNT_6ParamsE)
        /*07b4*/ 	.short	0x0210
        /*07b6*/ 	.short	0x0a70


	//----- nvinfo : EIATTR_SW_WAR
	.align		4
.L_152:
        /*07b8*/ 	.byte	0x04, 0x36
        /*07ba*/ 	.short	(.L_154 - .L_153)
.L_153:
        /*07bc*/ 	.word	0x00000008
.L_154:


//--------------------- .nv.info._ZN7cutlass13device_kernelIN5flash11enable_sm90INS1_16FlashAttnFwdSm90INS1_25CollectiveMainloopFwdSm90ILi2EN4cute5tupleIJNS5_1CILi1EEES8_S8_EEENS6_IJNS7_ILi64EEESA_SA_EEELi512ENS_6half_tEfNS_4arch4Sm90ELb0ELb0ELb0ELb0ELb0ELb0ELb1ELb0ELb0ELb1ELb1ELb0EEENS1_21CollectiveEpilogueFwdINS6_IJSA_NS7_ILi512EEESA_EEES9_SC_SE_Li256ELb0ELb1ELb1ELb0EEENS1_19SingleTileSchedulerILb0ELb1ELb1ELi64EEEEEEEEEvNT_6ParamsE --------------------------
	.section	.nv.info._ZN7cutlass13device_kernelIN5flash11enable_sm90INS1_16FlashAttnFwdSm90INS1_25CollectiveMainloopFwdSm90ILi2EN4cute5tupleIJNS5_1CILi1EEES8_S8_EEENS6_IJNS7_ILi64EEESA_SA_EEELi512ENS_6half_tEfNS_4arch4Sm90ELb0ELb0ELb0ELb0ELb0ELb0ELb1ELb0ELb0ELb1ELb1ELb0EEENS1_21CollectiveEpilogueFwdINS6_IJSA_NS7_ILi512EEESA_EEES9_SC_SE_Li256ELb0ELb1ELb1ELb0EEENS1_19SingleTileSchedulerILb0ELb1ELb1ELi64EEEEEEEEEvNT_6ParamsE,"",@"SHT_CUDA_INFO"
	.sectionflags	@""
	.align	4


	//----- nvinfo : EIATTR_CUDA_API_VERSION
	.align		4
        /*0000*/ 	.byte	0x04, 0x37
        /*0002*/ 	.short	(.L_156 - .L_155)
.L_155:
        /*0004*/ 	.word	0x00000082


	//----- nvinfo : EIATTR_KPARAM_INFO
	.align		4
.L_156:
        /*0008*/ 	.byte	0x04, 0x17
        /*000a*/ 	.short	(.L_158 - .L_157)
.L_157:
        /*000c*/ 	.word	0x00000000
        /*0010*/ 	.short	0x0000
        /*0012*/ 	.short	0x0070
        /*0014*/ 	.byte	0x00, 0xf0, 0x01, 0x2c


	//----- nvinfo : EIATTR_SPARSE_MMA_MASK
	.align		4
.L_158:
        /*0018*/ 	.byte	0x03, 0x50
        /*001a*/ 	.short	0x0000


	//----- nvinfo : EIATTR_MAXREG_COUNT
	.align		4
        /*001c*/ 	.byte	0x03, 0x1b
        /*001e*/ 	.short	0x00a8


	//----- nvinfo : EIATTR_NUM_BARRIERS
	.align		4
        /*0020*/ 	.byte	0x02, 0x4c
        /*0022*/ 	.byte	0x10
	.zero		1


	//----- nvinfo : EIATTR_EXTERNS
	.align		4
        /*0024*/ 	.byte	0x04, 0x0f
        /*0026*/ 	.short	(.L_160 - .L_159)


	//   ....[0]....
	.align		4
.L_159:
        /*0028*/ 	.word	index@(__assertfail)


	//----- nvinfo : EIATTR_ANNOTATIONS
	.align		4
.L_160:
        /*002c*/ 	.byte	0x04, 0x55
        /*002e*/ 	.short	(.L_162 - .L_161)


	//   ....[0]....
.L_161:
        /* <DEDUP_REMOVED lines=16> */
        /*0124*/ 	.byte	0x90, 0x23, 0x01, 0x00


	//----- nvinfo : EIATTR_MERCURY_ISA_VERSION
	.align		4
.L_162:
        /*0128*/ 	.byte	0x03, 0x5f
        /*012a*/ 	.short	0x0101


	//----- nvinfo : EIATTR_INT_WARP_WIDE_INSTR_OFFSETS
	.align		4
        /*012c*/ 	.byte	0x04, 0x31
        /*012e*/ 	.short	(.L_164 - .L_163)


	//   ....[0]....
.L_163:
        /*0130*/ 	.word	0x00000130


	//   ....[1]....
        /*0134*/ 	.word	0x00000170


	//   ....[2]....
        /*0138*/ 	.word	0x000001e0


	//   ....[3]....
        /*013c*/ 	.word	0x000001f0


	//----- nvinfo : EIATTR_COOP_GROUP_MASK_REGIDS
	.align		4
.L_164:
        /*0140*/ 	.byte	0x04, 0x29
        /*0142*/ 	.short	(.L_166 - .L_165)


	//   ....[0]....
.L_165:
        /*0144*/ 	.word	0xffffffff


	//   ....[1]....
        /*0148*/ 	.word	0xffffffff


	//   ....[2]....
        /*014c*/ 	.word	0xffffffff


	//   ....[3]....
        /*0150*/ 	.word	0xffffffff


	//   ....[4]....
        /*0154*/ 	.word	0xffffffff


	//   ....[5]....
        /*0158*/ 	.word	0xffffffff


	//   ....[6]....
        /*015c*/ 	.word	0xffffffff


	//   ....[7]....
        /*0160*/ 	.word	0xffffffff


	//   ....[8]....
        /*0164*/ 	.word	0xffffffff


	//   ....[9]....
        /*0168*/ 	.word	0xffffffff


	//   ....[10]....
        /*016c*/ 	.word	0xffffffff


	//   ....[11]....
        /*0170*/ 	.word	0xffffffff


	//   ....[12]....
        /*0174*/ 	.word	0xffffffff


	//   ....[13]....
        /*0178*/ 	.word	0xffffffff


	//   ....[14]....
        /*017c*/ 	.word	0xffffffff


	//   ....[15]....
        /*0180*/ 	.word	0xffffffff


	//   ....[16]....
        /*0184*/ 	.word	0xffffffff


	//   ....[17]....
        /*0188*/ 	.word	0xffffffff


	//   ....[18]....
        /*018c*/ 	.word	0xffffffff


	//   ....[19]....
        /*0190*/ 	.word	0xffffffff


	//   ....[20]....
        /*0194*/ 	.word	0xffffffff


	//   ....[21]....
        /*0198*/ 	.word	0xffffffff


	//   ....[22]....
        /*019c*/ 	.word	0xffffffff


	//   ....[23]....
        /*01a0*/ 	.word	0xffffffff


	//   ....[24]....
        /*01a4*/ 	.word	0xffffffff


	//   ....[25]....
        /*01a8*/ 	.word	0xffffffff


	//   ....[26]....
        /*01ac*/ 	.word	0xffffffff


	//   ....[27]....
        /*01b0*/ 	.word	0xffffffff


	//   ....[28]....
        /*01b4*/ 	.word	0xffffffff


	//   ....[29]....
        /*01b8*/ 	.word	0xffffffff


	//   ....[30]....
        /*01bc*/ 	.word	0xffffffff


	//   ....[31]....
        /*01c0*/ 	.word	0xffffffff


	//   ....[32]....
        /*01c4*/ 	.word	0xffffffff


	//   ....[33]....
        /*01c8*/ 	.word	0xffffffff


	//   ....[34]....
        /*01cc*/ 	.word	0xffffffff


	//   ....[35]....
        /*01d0*/ 	.word	0xffffffff


	//   ....[36]....
        /*01d4*/ 	.word	0xffffffff


	//   ....[37]....
        /*01d8*/ 	.word	0xffffffff


	//   ....[38]....
        /*01dc*/ 	.word	0xffffffff


	//   ....[39]....
        /*01e0*/ 	.word	0xffffffff


	//   ....[40]....
        /*01e4*/ 	.word	0xffffffff


	//   ....[41]....
        /*01e8*/ 	.word	0xffffffff


	//   ....[42]....
        /*01ec*/ 	.word	0xffffffff


	//   ....[43]....
        /*01f0*/ 	.word	0xffffffff


	//   ....[44]....
        /*01f4*/ 	.word	0xffffffff


	//   ....[45]....
        /*01f8*/ 	.word	0xffffffff


	//   ....[46]....
        /*01fc*/ 	.word	0xffffffff


	//   ....[47]....
        /*0200*/ 	.word	0xffffffff


	//   ....[48]....
        /*0204*/ 	.word	0xffffffff


	//   ....[49]....
        /*0208*/ 	.word	0xffffffff


	//   ....[50]....
        /*020c*/ 	.word	0xffffffff


	//   ....[51]....
        /*0210*/ 	.word	0xffffffff


	//   ....[52]....
        /*0214*/ 	.word	0xffffffff


	//   ....[53]....
        /*0218*/ 	.word	0x0500000f


	//   ....[54]....
        /*021c*/ 	.word	0x0500000f


	//   ....[55]....
        /*0220*/ 	.word	0x0500000f


	//   ....[56]....
        /*0224*/ 	.word	0x0500000f


	//   ....[57]....
        /*0228*/ 	.word	0x0500000f


	//   ....[58]....
        /*022c*/ 	.word	0x0500000f


	//   ....[59]....
        /*0230*/ 	.word	0x0500000f


	//   ....[60]....
        /*0234*/ 	.word	0x0500000f


	//   ....[61]....
        /*0238*/ 	.word	0x0500000f


	//   ....[62]....
        /*023c*/ 	.word	0x0500000f


	//   ....[63]....
        /*0240*/ 	.word	0x0500000f


	//   ....[64]....
        /*0244*/ 	.word	0x0500000f


	//   ....[65]....
        /*0248*/ 	.word	0x0500000f


	//   ....[66]....
        /*024c*/ 	.word	0x0500000f


	//   ....[67]....
        /*0250*/ 	.word	0x0500000f


	//   ....[68]....
        /*0254*/ 	.word	0x0500000f


	//   ....[69]....
        /*0258*/ 	.word	0x0500000f


	//   ....[70]....
        /*025c*/ 	.word	0x0500000f


	//----- nvinfo : EIATTR_COOP_GROUP_INSTR_OFFSETS
	.align		4
.L_166:
        /*0260*/ 	.byte	0x04, 0x28
        /*0262*/ 	.short	(.L_168 - .L_167)


	//   ....[0]....
.L_167:
        /*0264*/ 	.word	0x00000070


	//   ....[1]....
        /*0268*/ 	.word	0x00000140


	//   ....[2]....
        /*026c*/ 	.word	0x00000190


	//   ....[3]....
        /*0270*/ 	.word	0x000003a0


	//   ....[4]....
        /*0274*/ 	.word	0x00000500


	//   ....[5]....
        /*0278*/ 	.word	0x00000620


	//   ....[6]....
        /*027c*/ 	.word	0x00000780


	//   ....[7]....
        /*0280*/ 	.word	0x00001380


	//   ....[8]....
        /*0284*/ 	.word	0x000031d0


	//   ....[9]....
        /*0288*/ 	.word	0x00004310


	//   ....[10]....
        /*028c*/ 	.word	0x000054b0


	//   ....[11]....
        /*0290*/ 	.word	0x00005510


	//   ....[12]....
        /*0294*/ 	.word	0x00005720


	//   ....[13]....
        /*0298*/ 	.word	0x000057a0


	//   ....[14]....
        /*029c*/ 	.word	0x000061e0


	//   ....[15]....
        /*02a0*/ 	.word	0x00006bc0


	//   ....[16]....
        /*02a4*/ 	.word	0x00007ae0


	//   ....[17]....
        /*02a8*/ 	.word	0x00007b10


	//   ....[18]....
        /*02ac*/ 	.word	0x00007e00


	//   ....[19]....
        /*02b0*/ 	.word	0x00007fd0


	//   ....[20]....
        /*02b4*/ 	.word	0x00008ec0


	//   ....[21]....
        /*02b8*/ 	.word	0x00008f30


	//   ....[22]....
        /*02bc*/ 	.word	0x00008f90


	//   ....[23]....
        /*02c0*/ 	.word	0x00008fc0


	//   ....[24]....
        /*02c4*/ 	.word	0x00008fe0


	//   ....[25]....
        /*02c8*/ 	.word	0x00009a80


	//   ....[26]....
        /*02cc*/ 	.word	0x00009fa0


	//   ....[27]....
        /*02d0*/ 	.word	0x00009fd0


	//   ....[28]....
        /*02d4*/ 	.word	0x0000a000


	//   ....[29]....
        /*02d8*/ 	.word	0x0000a010


	//   ....[30]....
        /*02dc*/ 	.word	0x0000a4b0


	//   ....[31]....
        /*02e0*/ 	.word	0x0000a4e0


	//   ....[32]....
        /*02e4*/ 	.word	0x0000b150


	//   ....[33]....
        /*02e8*/ 	.word	0x0000b170


	//   ....[34]....
        /*02ec*/ 	.word	0x0000c200


	//   ....[35]....
        /*02f0*/ 	.word	0x0000ccb0


	//   ....[36]....
        /*02f4*/ 	.word	0x0000d600


	//   ....[37]....
        /*02f8*/ 	.word	0x0000d620


	//   ....[38]....
        /*02fc*/ 	.word	0x0000d6b0


	//   ....[39]....
        /*0300*/ 	.word	0x0000d6e0


	//   ....[40]....
        /*0304*/ 	.word	0x0000d730


	//   ....[41]....
        /*0308*/ 	.word	0x0000d780


	//   ....[42]....
        /*030c*/ 	.word	0x0000d7b0


	//   ....[43]....
        /*0310*/ 	.word	0x0000d7c0


	//   ....[44]....
        /*0314*/ 	.word	0x0000e160


	//   ....[45]....
        /*0318*/ 	.word	0x0000e180


	//   ....[46]....
        /*031c*/ 	.word	0x0000e1a0


	//   ....[47]....
        /*0320*/ 	.word	0x0000e2c0


	//   ....[48]....
        /*0324*/ 	.word	0x0000e470


	//   ....[49]....
        /*0328*/ 	.word	0x0000e4a0


	//   ....[50]....
        /*032c*/ 	.word	0x0000e5f0


	//   ....[51]....
        /*0330*/ 	.word	0x0000e600


	//   ....[52]....
        /*0334*/ 	.word	0x000116c0


	//   ....[53]....
        /*0338*/ 	.word	0x00011b80


	//   ....[54]....
        /*033c*/ 	.word	0x00011d00


	//   ....[55]....
        /*0340*/ 	.word	0x00011d50


	//   ....[56]....
        /*0344*/ 	.word	0x00011e60


	//   ....[57]....
        /*0348*/ 	.word	0x00011f10


	//   ....[58]....
        /*034c*/ 	.word	0x00012000


	//   ....[59]....
        /*0350*/ 	.word	0x00012060


	//   ....[60]....
        /*0354*/ 	.word	0x00012150


	//   ....[61]....
        /*0358*/ 	.word	0x000121a0


	//   ....[62]....
        /*035c*/ 	.word	0x00012230


	//   ....[63]....
        /*0360*/ 	.word	0x00012350


	//   ....[64]....
        /*0364*/ 	.word	0x00012660


	//   ....[65]....
        /*0368*/ 	.word	0x000126b0


	//   ....[66]....
        /*036c*/ 	.word	0x000128a0


	//   ....[67]....
        /*0370*/ 	.word	0x000128f0


	//   ....[68]....
        /*0374*/ 	.word	0x00012b20


	//   ....[69]....
        /*0378*/ 	.word	0x00012b70


	//   ....[70]....
        /*037c*/ 	.word	0x00012f80


	//----- nvinfo : EIATTR_REG_RECONFIG
	.align		4
.L_168:
        /*0380*/ 	.byte	0x01, 0x54
	.zero		2


	//----- nvinfo : EIATTR_SYSCALL_OFFSETS
	.align		4
        /*0384*/ 	.byte	0x04, 0x46
        /*0386*/ 	.short	(.L_170 - .L_169)


	//   ....[0]....
.L_169:
        /*0388*/ 	.word	0x00003380


	//   ....[1]....
        /*038c*/ 	.word	0x0000c8f0


	//   ....[2]....
        /*0390*/ 	.word	0x0000ca30


	//   ....[3]....
        /*0394*/ 	.word	0x0000cb20


	//   ....[4]....
        /*0398*/ 	.word	0x0000d240


	//   ....[5]....
        /*039c*/ 	.word	0x0000dad0


	//----- nvinfo : EIATTR_MBARRIER_INSTR_OFFSETS
	.align		4
.L_170:
        /*03a0*/ 	.byte	0x04, 0x39
        /*03a2*/ 	.short	(.L_172 - .L_171)


	//   ....[0]....
.L_171:
        /*03a4*/ 	.word	0x00000280
        /*03a8*/ 	.word	0x000000ff
        /*03ac*/ 	.word	0x00038800
        /*03b0*/ 	.short	0x0100
        /*03b2*/ 	.byte	0x08
	.zero		1


	//   ....[1]....
        /*03b4*/ 	.word	0x00000290
        /*03b8*/ 	.word	0x000000ff
        /*03bc*/ 	.word	0x00038810
        /*03c0*/ 	.short	0x0100
        /*03c2*/ 	.byte	0x08
	.zero		1


	//   ....[2]....
        /*03c4*/ 	.word	0x000002a0
        /*03c8*/ 	.word	0x000000ff
        /*03cc*/ 	.word	0x00038820
        /*03d0*/ 	.short	0x0100
        /*03d2*/ 	.byte	0x08
	.zero		1


	//   ....[3]....
        /*03d4*/ 	.word	0x00000350
        /*03d8*/ 	.word	0x000000ff
        /*03dc*/ 	.word	0x00038830
        /*03e0*/ 	.short	0x0100
        /*03e2*/ 	.byte	0x06
	.zero		1


	//   ....[4]....
        /*03e4*/ 	.word	0x00000360
        /*03e8*/ 	.word	0x000000ff
        /*03ec*/ 	.word	0x00038840
        /*03f0*/ 	.short	0x0100
        /*03f2*/ 	.byte	0x06
	.zero		1


	//   ....[5]....
        /*03f4*/ 	.word	0x00000370
        /*03f8*/ 	.word	0x000000ff
        /*03fc*/ 	.word	0x00038838
        /*0400*/ 	.short	0x0100
        /*0402*/ 	.byte	0x06
	.zero		1


	//   ....[6]....
        /*0404*/ 	.word	0x00000380
        /*0408*/ 	.word	0x000000ff
        /*040c*/ 	.word	0x00038848
        /*0410*/ 	.short	0x0100
        /*0412*/ 	.byte	0x06
	.zero		1


	//   ....[7]....
        /*0414*/ 	.word	0x000004b0
        /*0418*/ 	.word	0x000000ff
        /*041c*/ 	.word	0x00038850
        /*0420*/ 	.short	0x0100
        /*0422*/ 	.byte	0x08
	.zero		1


	//   ....[8]....
        /*0424*/ 	.word	0x000004c0
        /*0428*/ 	.word	0x000000ff
        /*042c*/ 	.word	0x00038860
        /*0430*/ 	.short	0x0100
        /*0432*/ 	.byte	0x08
	.zero		1


	//   ....[9]....
        /*0434*/ 	.word	0x000004d0
        /*0438*/ 	.word	0x000000ff
        /*043c*/ 	.word	0x00038858
        /*0440*/ 	.short	0x0100
        /*0442*/ 	.byte	0x08
	.zero		1


	//   ....[10]....
        /*0444*/ 	.word	0x000004e0
        /*0448*/ 	.word	0x000000ff
        /*044c*/ 	.word	0x00038868
        /*0450*/ 	.short	0x0100
        /*0452*/ 	.byte	0x08
	.zero		1


	//   ....[11]....
        /*0454*/ 	.word	0x000005d0
        /*0458*/ 	.word	0x000000ff
        /*045c*/ 	.word	0x00038870
        /*0460*/ 	.short	0x0100
        /*0462*/ 	.byte	0x06
	.zero		1


	//   ....[12]....
        /*0464*/ 	.word	0x000005e0
        /*0468*/ 	.word	0x000000ff
        /*046c*/ 	.word	0x00038880
        /*0470*/ 	.short	0x0100
        /*0472*/ 	.byte	0x06
	.zero		1


	//   ....[13]....
        /*0474*/ 	.word	0x000005f0
        /*0478*/ 	.word	0x000000ff
        /*047c*/ 	.word	0x00038878
        /*0480*/ 	.short	0x0100
        /*0482*/ 	.byte	0x06
	.zero		1


	//   ....[14]....
        /*0484*/ 	.word	0x00000600
        /*0488*/ 	.word	0x000000ff
        /*048c*/ 	.word	0x00038888
        /*0490*/ 	.short	0x0100
        /*0492*/ 	.byte	0x06
	.zero		1


	//   ....[15]....
        /*0494*/ 	.word	0x00000730
        /*0498*/ 	.word	0x000000ff
        /*049c*/ 	.word	0x00038890
        /*04a0*/ 	.short	0x0100
        /*04a2*/ 	.byte	0x08
	.zero		1


	//   ....[16]....
        /*04a4*/ 	.word	0x00000740
        /*04a8*/ 	.word	0x000000ff
        /*04ac*/ 	.word	0x000388a0
        /*04b0*/ 	.short	0x0100
        /*04b2*/ 	.byte	0x08
	.zero		1


	//   ....[17]....
        /*04b4*/ 	.word	0x00000750
        /*04b8*/ 	.word	0x000000ff
        /*04bc*/ 	.word	0x00038898
        /*04c0*/ 	.short	0x0100
        /*04c2*/ 	.byte	0x08
	.zero		1


	//   ....[18]....
        /*04c4*/ 	.word	0x00000760
        /*04c8*/ 	.word	0x000000ff
        /*04cc*/ 	.word	0x000388a8
        /*04d0*/ 	.short	0x0100
        /*04d2*/ 	.byte	0x08
	.zero		1


	//   ....[19]....
        /*04d4*/ 	.word	0x00000890
        /*04d8*/ 	.word	0x000000ff
        /*04dc*/ 	.word	0x000388b0
        /*04e0*/ 	.short	0x0100
        /*04e2*/ 	.byte	0x08
	.zero		1


	//   ....[20]....
        /*04e4*/ 	.word	0x000008a0
        /*04e8*/ 	.word	0x000000ff
        /*04ec*/ 	.word	0x000388c0
        /*04f0*/ 	.short	0x0100
        /*04f2*/ 	.byte	0x08
	.zero		1


	//   ....[21]....
        /*04f4*/ 	.word	0x000008b0
        /*04f8*/ 	.word	0x000000ff
        /*04fc*/ 	.word	0x000388b8
        /*0500*/ 	.short	0x0100
        /*0502*/ 	.byte	0x08
	.zero		1


	//   ....[22]....
        /*0504*/ 	.word	0x000008c0
        /*0508*/ 	.word	0x000000ff
        /*050c*/ 	.word	0x000388c8
        /*0510*/ 	.short	0x0100
        /*0512*/ 	.byte	0x08
	.zero		1


	//   ....[23]....
        /*0514*/ 	.word	0x00001720
        /*0518*/ 	.word	0x00000008
        /*051c*/ 	.word	0x00000000
        /*0520*/ 	.short	0x0101
        /*0522*/ 	.byte	0x3f
	.zero		1


	//   ....[24]....
        /*0524*/ 	.word	0x000021c0
        /*0528*/ 	.word	0x00000004
        /*052c*/ 	.word	0x00000000
        /*0530*/ 	.short	0x0101
        /*0532*/ 	.byte	0x3f
	.zero		1


	//   ....[25]....
        /*0534*/ 	.word	0x000033b0
        /*0538*/ 	.word	0x000000b8
        /*053c*/ 	.word	0x00038800
        /*0540*/ 	.short	0x010a
        /*0542*/ 	.byte	0x3f
	.zero		1


	//   ....[26]....
        /*0544*/ 	.word	0x00003560
        /*0548*/ 	.word	0x000000b8
        /*054c*/ 	.word	0x00038830
        /*0550*/ 	.short	0x010a
        /*0552*/ 	.byte	0x3f
	.zero		1


	//   ....[27]....
        /*0554*/ 	.word	0x000035a0
        /*0558*/ 	.word	0x000000b8
        /*055c*/ 	.word	0x00038830
        /*0560*/ 	.short	0x010a
        /*0562*/ 	.byte	0x3f
	.zero		1


	//   ....[28]....
        /*0564*/ 	.word	0x000039b0
        /*0568*/ 	.word	0x000000b8
        /*056c*/ 	.word	0x00038810
        /*0570*/ 	.short	0x010a
        /*0572*/ 	.byte	0x3f
	.zero		1


	//   ....[29]....
        /*0574*/ 	.word	0x000039f0
        /*0578*/ 	.word	0x000000b8
        /*057c*/ 	.word	0x00038850
        /*0580*/ 	.short	0x010a
        /*0582*/ 	.byte	0x3f
	.zero		1


	//   ....[30]....
        /*0584*/ 	.word	0x00003ab0
        /*0588*/ 	.word	0x000000b8
        /*058c*/ 	.word	0x00038850
        /*0590*/ 	.short	0x010a
        /*0592*/ 	.byte	0x3f
	.zero		1


	//   ....[31]....
        /*0594*/ 	.word	0x00005bb0
        /*0598*/ 	.word	0x00000018
        /*059c*/ 	.word	0x00000000
        /*05a0*/ 	.short	0x0101
        /*05a2*/ 	.byte	0x3f
	.zero		1


	//   ....[32]....
        /*05a4*/ 	.word	0x00006200
        /*05a8*/ 	.word	0x00000098
        /*05ac*/ 	.word	0x00000000
        /*05b0*/ 	.short	0x0101
        /*05b2*/ 	.byte	0x3f
	.zero		1


	//   ....[33]....
        /*05b4*/ 	.word	0x00006340
        /*05b8*/ 	.word	0x000000c4
        /*05bc*/ 	.word	0x00038830
        /*05c0*/ 	.short	0x010a
        /*05c2*/ 	.byte	0x3f
	.zero		1


	//   ....[34]....
        /*05c4*/ 	.word	0x00006390
        /*05c8*/ 	.word	0x000000c4
        /*05cc*/ 	.word	0x00038830
        /*05d0*/ 	.short	0x010a
        /*05d2*/ 	.byte	0x3f
	.zero		1


	//   ....[35]....
        /*05d4*/ 	.word	0x000066c0
        /*05d8*/ 	.word	0x000000c4
        /*05dc*/ 	.word	0x00038850
        /*05e0*/ 	.short	0x010a
        /*05e2*/ 	.byte	0x3f
	.zero		1


	//   ....[36]....
        /*05e4*/ 	.word	0x00006700
        /*05e8*/ 	.word	0x000000c4
        /*05ec*/ 	.word	0x00038850
        /*05f0*/ 	.short	0x010a
        /*05f2*/ 	.byte	0x3f
	.zero		1


	//   ....[37]....
        /*05f4*/ 	.word	0x00008200
        /*05f8*/ 	.word	0x00000099
        /*05fc*/ 	.word	0x00000000
        /*0600*/ 	.short	0x0101
        /*0602*/ 	.byte	0x3f
	.zero		1


	//   ....[38]....
        /*0604*/ 	.word	0x00008ee0
        /*0608*/ 	.word	0x000000c4
        /*060c*/ 	.word	0x00000000
        /*0610*/ 	.short	0x0101
        /*0612*/ 	.byte	0x3f
	.zero		1


	//   ....[39]....
        /*0614*/ 	.word	0x00009aa0
        /*0618*/ 	.word	0x000000ff
        /*061c*/ 	.word	0x00000000
        /*0620*/ 	.short	0x0101
        /*0622*/ 	.byte	0x04
	.zero		1


	//   ....[40]....
        /*0624*/ 	.word	0x0000cf00
        /*0628*/ 	.word	0x000000ff
        /*062c*/ 	.word	0x00038840
        /*0630*/ 	.short	0x010a
        /*0632*/ 	.byte	0x26
	.zero		1


	//   ....[41]....
        /*0634*/ 	.word	0x0000d8e0
        /*0638*/ 	.word	0x000000ff
        /*063c*/ 	.word	0x00038800
        /*0640*/ 	.short	0x0107
        /*0642*/ 	.byte	0x26
	.zero		1


	//   ....[42]....
        /*0644*/ 	.word	0x0000d960
        /*0648*/ 	.word	0x000000ff
        /*064c*/ 	.word	0x00038800
        /*0650*/ 	.short	0x0101
        /*0652*/ 	.byte	0x26
	.zero		1


	//   ....[43]....
        /*0654*/ 	.word	0x0000e890
        /*0658*/ 	.word	0x000000ff
        /*065c*/ 	.word	0x00038810
        /*0660*/ 	.short	0x0107
        /*0662*/ 	.byte	0x26
	.zero		1


	//   ....[44]....
        /*0664*/ 	.word	0x0000e8f0
        /*0668*/ 	.word	0x000000ff
        /*066c*/ 	.word	0x00038810
        /*0670*/ 	.short	0x0101
        /*0672*/ 	.byte	0x26
	.zero		1


	//   ....[45]....
        /*0674*/ 	.word	0x0000e900
        /*0678*/ 	.word	0x000000ff
        /*067c*/ 	.word	0x00038820
        /*0680*/ 	.short	0x010a
        /*0682*/ 	.byte	0x26
	.zero		1


	//   ....[46]....
        /*0684*/ 	.word	0x0000e960
        /*0688*/ 	.word	0x000000ff
        /*068c*/ 	.word	0x00038860
        /*0690*/ 	.short	0x010a
        /*0692*/ 	.byte	0x26
	.zero		1


	//   ....[47]....
        /*0694*/ 	.word	0x0000f520
        /*0698*/ 	.word	0x000000ff
        /*069c*/ 	.word	0x00038848
        /*06a0*/ 	.short	0x010a
        /*06a2*/ 	.byte	0x26
	.zero		1


	//   ....[48]....
        /*06a4*/ 	.word	0x0000f6f0
        /*06a8*/ 	.word	0x000000ff
        /*06ac*/ 	.word	0x00038868
        /*06b0*/ 	.short	0x010a
        /*06b2*/ 	.byte	0x26
	.zero		1


	//   ....[49]....
        /*06b4*/ 	.word	0x000100a0
        /*06b8*/ 	.word	0x000000ff
        /*06bc*/ 	.word	0x00038840
        /*06c0*/ 	.short	0x010a
        /*06c2*/ 	.byte	0x26
	.zero		1


	//   ....[50]....
        /*06c4*/ 	.word	0x00010280
        /*06c8*/ 	.word	0x000000ff
        /*06cc*/ 	.word	0x00038860
        /*06d0*/ 	.short	0x010a
        /*06d2*/ 	.byte	0x26
	.zero		1


	//   ....[51]....
        /*06d4*/ 	.word	0x00010c50
        /*06d8*/ 	.word	0x000000ff
        /*06dc*/ 	.word	0x00038848
        /*06e0*/ 	.short	0x010a
        /*06e2*/ 	.byte	0x26
	.zero		1


	//   ....[52]....
        /*06e4*/ 	.word	0x00010e30
        /*06e8*/ 	.word	0x000000ff
        /*06ec*/ 	.word	0x00038868
        /*06f0*/ 	.short	0x010a
        /*06f2*/ 	.byte	0x26
	.zero		1


	//   ....[53]....
        /*06f4*/ 	.word	0x00011650
        /*06f8*/ 	.word	0x00000002
        /*06fc*/ 	.word	0x00038820
        /*0700*/ 	.short	0x010a
        /*0702*/ 	.byte	0x3f
	.zero		1


	//   ....[54]....
        /*0704*/ 	.word	0x000117f0
        /*0708*/ 	.word	0x00000007
        /*070c*/ 	.word	0x00000000
        /*0710*/ 	.short	0x010a
        /*0712*/ 	.byte	0x3f
	.zero		1


	//   ....[55]....
        /*0714*/ 	.word	0x00011860
        /*0718*/ 	.word	0x00000005
        /*071c*/ 	.word	0x00000000
        /*0720*/ 	.short	0x010a
        /*0722*/ 	.byte	0x3f
	.zero		1


	//   ....[56]....
        /*0724*/ 	.word	0x000118c0
        /*0728*/ 	.word	0x00000005
        /*072c*/ 	.word	0x00000000
        /*0730*/ 	.short	0x010a
        /*0732*/ 	.byte	0x3f
	.zero		1


	//   ....[57]....
        /*0734*/ 	.word	0x000118f0
        /*0738*/ 	.word	0x00000003
        /*073c*/ 	.word	0x00000000
        /*0740*/ 	.short	0x010a
        /*0742*/ 	.byte	0x3f
	.zero		1


	//   ....[58]....
        /*0744*/ 	.word	0x00011950
        /*0748*/ 	.word	0x000000b8
        /*074c*/ 	.word	0x00038800
        /*0750*/ 	.short	0x010a
        /*0752*/ 	.byte	0x3f
	.zero		1


	//   ....[59]....
        /*0754*/ 	.word	0x000119a0
        /*0758*/ 	.word	0x000000b8
        /*075c*/ 	.word	0x00038830
        /*0760*/ 	.short	0x010a
        /*0762*/ 	.byte	0x3f
	.zero		1


	//   ....[60]....
        /*0764*/ 	.word	0x000119f0
        /*0768*/ 	.word	0x000000b8
        /*076c*/ 	.word	0x00038810
        /*0770*/ 	.short	0x010a
        /*0772*/ 	.byte	0x3f
	.zero		1


	//   ....[61]....
        /*0774*/ 	.word	0x00011a40
        /*0778*/ 	.word	0x000000b8
        /*077c*/ 	.word	0x00038850
        /*0780*/ 	.short	0x010a
        /*0782*/ 	.byte	0x3f
	.zero		1


	//   ....[62]....
        /*0784*/ 	.word	0x00011a90
        /*0788*/ 	.word	0x000000c4
        /*078c*/ 	.word	0x00038830
        /*0790*/ 	.short	0x010a
        /*0792*/ 	.byte	0x3f
	.zero		1


	//   ....[63]....
        /*0794*/ 	.word	0x00011ae0
        /*0798*/ 	.word	0x000000c4
        /*079c*/ 	.word	0x00038850
        /*07a0*/ 	.short	0x010a
        /*07a2*/ 	.byte	0x3f
	.zero		1


	//   ....[64]....
        /*07a4*/ 	.word	0x00011c40
        /*07a8*/ 	.word	0x00000003
        /*07ac*/ 	.word	0x00038840
        /*07b0*/ 	.short	0x010a
        /*07b2*/ 	.byte	0x3f
	.zero		1


	//   ....[65]....
        /*07b4*/ 	.word	0x00012bb0
        /*07b8*/ 	.word	0x00000003
        /*07bc*/ 	.word	0x00038820
        /*07c0*/ 	.short	0x010a
        /*07c2*/ 	.byte	0x3f
	.zero		1


	//   ....[66]....
        /*07c4*/ 	.word	0x00012c10
        /*07c8*/ 	.word	0x00000003
        /*07cc*/ 	.word	0x00038860
        /*07d0*/ 	.short	0x010a
        /*07d2*/ 	.byte	0x3f
	.zero		1


	//   ....[67]....
        /*07d4*/ 	.word	0x00012c70
        /*07d8*/ 	.word	0x00000003
        /*07dc*/ 	.word	0x00038848
        /*07e0*/ 	.short	0x010a
        /*07e2*/ 	.byte	0x3f
	.zero		1


	//   ....[68]....
        /*07e4*/ 	.word	0x00012cd0
        /*07e8*/ 	.word	0x00000003
        /*07ec*/ 	.word	0x00038868
        /*07f0*/ 	.short	0x010a
        /*07f2*/ 	.byte	0x3f
	.zero		1


	//   ....[69]....
        /*07f4*/ 	.word	0x00012d30
        /*07f8*/ 	.word	0x00000003
        /*07fc*/ 	.word	0x00038840
        /*0800*/ 	.short	0x010a
        /*0802*/ 	.byte	0x3f
	.zero		1


	//   ....[70]....
        /*0804*/ 	.word	0x00012d90
        /*0808*/ 	.word	0x00000003
        /*080c*/ 	.word	0x00038860
        /*0810*/ 	.short	0x010a
        /*0812*/ 	.byte	0x3f
	.zero		1


	//   ....[71]....
        /*0814*/ 	.word	0x00012df0
        /*0818*/ 	.word	0x00000003
        /*081c*/ 	.word	0x00038848
        /*0820*/ 	.short	0x010a
        /*0822*/ 	.byte	0x3f
	.zero		1


	//   ....[72]....
        /*0824*/ 	.word	0x00012e50
        /*0828*/ 	.word	0x00000003
        /*082c*/ 	.word	0x00038868
        /*0830*/ 	.short	0x010a
        /*0832*/ 	.byte	0x3f
	.zero		1


	//   ....[73]....
        /*0834*/ 	.word	0x00012ea0
        /*0838*/ 	.word	0x00000002
        /*083c*/ 	.word	0x00038820
        /*0840*/ 	.short	0x010a
        /*0842*/ 	.byte	0x3f
	.zero		1


	//   ....[74]....
        /*0844*/ 	.word	0x00013040
        /*0848*/ 	.word	0x00000007
        /*084c*/ 	.word	0x00000000
        /*0850*/ 	.short	0x010a
        /*0852*/ 	.byte	0x3f
	.zero		1


	//   ....[75]....
        /*0854*/ 	.word	0x00013090
        /*0858*/ 	.word	0x00000005
        /*085c*/ 	.word	0x00000000
        /*0860*/ 	.short	0x010a
        /*0862*/ 	.byte	0x3f
	.zero		1


	//   ....[76]....
        /*0864*/ 	.word	0x000130e0
        /*0868*/ 	.word	0x00000005
        /*086c*/ 	.word	0x00000000
        /*0870*/ 	.short	0x010a
        /*0872*/ 	.byte	0x3f
	.zero		1


	//----- nvinfo : EIATTR_NUM_MBARRIERS
	.align		4
.L_172:
        /*0874*/ 	.byte	0x03, 0x38
        /*0876*/ 	.short	0x0017


	//----- nvinfo : EIATTR_EXIT_INSTR_OFFSETS
	.align		4
        /*0878*/ 	.byte	0x04, 0x1c
        /*087a*/ 	.short	(.L_174 - .L_173)


	//   ....[0]....
.L_173:
        /*087c*/ 	.word	0x00011940


	//----- nvinfo : EIATTR_MAX_THREADS
	.align		4
.L_174:
        /*0880*/ 	.byte	0x04, 0x05
        /*0882*/ 	.short	(.L_176 - .L_175)
.L_175:
        /*0884*/ 	.word	0x00000180
        /*0888*/ 	.word	0x00000001
        /*088c*/ 	.word	0x00000001


	//----- nvinfo : EIATTR_CRS_STACK_SIZE
	.align		4
.L_176:
        /*0890*/ 	.byte	0x04, 0x1e
        /*0892*/ 	.short	(.L_178 - .L_177)
.L_177:
        /*0894*/ 	.word	0x00000000


	//----- nvinfo : EIATTR_CBANK_PARAM_SIZE
	.align		4
.L_178:
        /*0898*/ 	.byte	0x03, 0x19
        /*089a*/ 	.short	0x0b70


	//----- nvinfo : EIATTR_PARAM_CBANK
	.align		4
        /*089c*/ 	.byte	0x04, 0x0a
        /*089e*/ 	.short	(.L_180 - .L_179)
	.align		4
.L_179:
        /*08a0*/ 	.word	index@(.nv.constant0._ZN7cutlass13device_kernelIN5flash11enable_sm90INS1_16FlashAttnFwdSm90INS1_25CollectiveMainloopFwdSm90ILi2EN4cute5tupleIJNS5_1CILi1EEES8_S8_EEENS6_IJNS7_ILi64EEESA_SA_EEELi512ENS_6half_tEfNS_4arch4Sm90ELb0ELb0ELb0ELb0ELb0ELb0ELb1ELb0ELb0ELb1ELb1ELb0EEENS1_21CollectiveEpilogueFwdINS6_IJSA_NS7_ILi512EEESA_EEES9_SC_SE_Li256ELb0ELb1ELb1ELb0EEENS1_19SingleTileSchedulerILb0ELb1ELb1ELi64EEEEEEEEEvNT_6ParamsE)
        /*08a4*/ 	.short	0x0210
        /*08a6*/ 	.short	0x0b70


	//----- nvinfo : EIATTR_SW_WAR
	.align		4
.L_180:
        /*08a8*/ 	.byte	0x04, 0x36
        /*08aa*/ 	.short	(.L_182 - .L_181)
.L_181:
        /*08ac*/ 	.word	0x00000008
.L_182:


//--------------------- .nv.info._ZN7cutlass13device_kernelIN5flash11enable_sm90INS1_16FlashAttnFwdSm90INS1_25CollectiveMainloopFwdSm90ILi2EN4cute5tupleIJNS5_1CILi1EEES8_S8_EEENS6_IJNS7_ILi64EEESA_SA_EEELi512ENS_6half_tEfNS_4arch4Sm90ELb0ELb0ELb0ELb1ELb0ELb0ELb0ELb0ELb0ELb1ELb1ELb0EEENS1_21CollectiveEpilogueFwdINS6_IJSA_NS7_ILi512EEESA_EEES9_SC_SE_Li256ELb1ELb1ELb1ELb0EEENS1_36VarlenDynamicPersistentTileSchedulerILi64ELi64ELi256ELi128ELb1ELb1ELb1ELb0ELb1ELb1EEEEEEEEEvNT_6ParamsE --------------------------
	.section	.nv.info._ZN7cutlass13device_kernelIN5flash11enable_sm90INS1_16FlashAttnFwdSm90INS1_25CollectiveMainloopFwdSm90ILi2EN4cute5tupleIJNS5_1CILi1EEES8_S8_EEENS6_IJNS7_ILi64EEESA_SA_EEELi512ENS_6half_tEfNS_4arch4Sm90ELb0ELb0ELb0ELb1ELb0ELb0ELb0ELb0ELb0ELb1ELb1ELb0EEENS1_21CollectiveEpilogueFwdINS6_IJSA_NS7_ILi512EEESA_EEES9_SC_SE_Li256ELb1ELb1ELb1ELb0EEENS1_36VarlenDynamicPersistentTileSchedulerILi64ELi64ELi256ELi128ELb1ELb1ELb1ELb0ELb1ELb1EEEEEEEEEvNT_6ParamsE,"",@"SHT_CUDA_INFO"
	.sectionflags	@""
	.align	4


	//----- nvinfo : EIATTR_CUDA_API_VERSION
	.align		4
        /*0000*/ 	.byte	0x04, 0x37
        /*0002*/ 	.short	(.L_184 - .L_183)
.L_183:
        /*0004*/ 	.word	0x00000082


	//----- nvinfo : EIATTR_KPARAM_INFO
	.align		4
.L_184:
        /*0008*/ 	.byte	0x04, 0x17
        /*000a*/ 	.short	(.L_186 - .L_185)
.L_185:
        /*000c*/ 	.word	0x00000000
        /*0010*/ 	.short	0x0000
        /*0012*/ 	.short	0x0070
        /*0014*/ 	.byte	0x00, 0xf0, 0x01, 0x2a


	//----- nvinfo : EIATTR_SPARSE_MMA_MASK
	.align		4
.L_186:
        /*0018*/ 	.byte	0x03, 0x50
        /*001a*/ 	.short	0x0000


	//----- nvinfo : EIATTR_MAXREG_COUNT
	.align		4
        /*001c*/ 	.byte	0x03, 0x1b
        /*001e*/ 	.short	0x00a8


	//----- nvinfo : EIATTR_NUM_BARRIERS
	.align		4
        /*0020*/ 	.byte	0x02, 0x4c
        /*0022*/ 	.byte	0x10
	.zero		1


	//----- nvinfo : EIATTR_EXTERNS
	.align		4
        /*0024*/ 	.byte	0x04, 0x0f
        /*0026*/ 	.short	(.L_188 - .L_187)


	//   ....[0]....
	.align		4
.L_187:
        /*0028*/ 	.word	index@(__assertfail)


	//----- nvinfo : EIATTR_ANNOTATIONS
	.align		4
.L_188:
        /*002c*/ 	.byte	0x04, 0x55
        /*002e*/ 	.short	(.L_190 - .L_189)


	//   ....[0]....
.L_189:
        /* <DEDUP_REMOVED lines=66> */


	//----- nvinfo : EIATTR_MERCURY_ISA_VERSION
	.align		4
.L_190:
        /*0438*/ 	.byte	0x03, 0x5f
        /*043a*/ 	.short	0x0101


	//----- nvinfo : EIATTR_UNUSED_LOAD_BYTE_OFFSET
	.align		4
        /*043c*/ 	.byte	0x04, 0x44
        /*043e*/ 	.short	(.L_192 - .L_191)


	//   ....[0]....
.L_191:
        /*0440*/ 	.word	0x00000a10
        /*0444*/ 	.word	0x0000fff0


	//   ....[1]....
        /*0448*/ 	.word	0x00007980
        /*044c*/ 	.word	0x0000fff0


	//----- nvinfo : EIATTR_INT_WARP_WIDE_INSTR_OFFSETS
	.align		4
.L_192:
        /*0450*/ 	.byte	0x04, 0x31
        /*0452*/ 	.short	(.L_194 - .L_193)


	//   ....[0]....
.L_193:
        /*0454*/ 	.word	0x00000130


	//   ....[1]....
        /*0458*/ 	.word	0x00000170


	//   ....[2]....
        /*045c*/ 	.word	0x000001e0


	//   ....[3]....
        /*0460*/ 	.word	0x0000d9a0


	//   ....[4]....
        /*0464*/ 	.word	0x0000da30


	//   ....[5]....
        /*0468*/ 	.word	0x000122d0


	//   ....[6]....
        /*046c*/ 	.word	0x00012360


	//----- nvinfo : EIATTR_COOP_GROUP_MASK_REGIDS
	.align		4
.L_194:
        /*0470*/ 	.byte	0x04, 0x29
        /*0472*/ 	.short	(.L_196 - .L_195)


	//   ....[0]....
.L_195:
        /*0474*/ 	.word	0xffffffff


	//   ....[1]....
        /*0478*/ 	.word	0xffffffff


	//   ....[2]....
        /*047c*/ 	.word	0xffffffff


	//   ....[3]....
        /*0480*/ 	.word	0xffffffff


	//   ....[4]....
        /*0484*/ 	.word	0xffffffff


	//   ....[5]....
        /*0488*/ 	.word	0xffffffff


	//   ....[6]....
        /*048c*/ 	.word	0xffffffff


	//   ....[7]....
        /*0490*/ 	.word	0xffffffff


	//   ....[8]....
        /*0494*/ 	.word	0xffffffff


	//   ....[9]....
        /*0498*/ 	.word	0xffffffff


	//   ....[10]....
        /*049c*/ 	.word	0xffffffff


	//   ....[11]....
        /*04a0*/ 	.word	0xffffffff


	//   ....[12]....
        /*04a4*/ 	.word	0xffffffff


	//   ....[13]....
        /*04a8*/ 	.word	0xffffffff


	//   ....[14]....
        /*04ac*/ 	.word	0xffffffff


	//   ....[15]....
        /*04b0*/ 	.word	0xffffffff


	//   ....[16]....
        /*04b4*/ 	.word	0xffffffff


	//   ....[17]....
        /*04b8*/ 	.word	0xffffffff


	//   ....[18]....
        /*04bc*/ 	.word	0xffffffff


	//   ....[19]....
        /*04c0*/ 	.word	0xffffffff


	//   ....[20]....
        /*04c4*/ 	.word	0xffffffff


	//   ....[21]....
        /*04c8*/ 	.word	0xffffffff


	//   ....[22]....
        /*04cc*/ 	.word	0xffffffff


	//   ....[23]....
        /*04d0*/ 	.word	0xffffffff


	//   ....[24]....
        /*04d4*/ 	.word	0xffffffff


	//   ....[25]....
        /*04d8*/ 	.word	0xffffffff


	//   ....[26]....
        /*04dc*/ 	.word	0xffffffff


	//   ....[27]....
        /*04e0*/ 	.word	0xffffffff


	//   ....[28]....
        /*04e4*/ 	.word	0xffffffff


	//   ....[29]....
        /*04e8*/ 	.word	0xffffffff


	//   ....[30]....
        /*04ec*/ 	.word	0xffffffff


	//   ....[31]....
        /*04f0*/ 	.word	0xffffffff


	//   ....[32]....
        /*04f4*/ 	.word	0xffffffff


	//   ....[33]....
        /*04f8*/ 	.word	0xffffffff


	//   ....[34]....
        /*04fc*/ 	.word	0xffffffff


	//   ....[35]....
        /*0500*/ 	.word	0xffffffff


	//   ....[36]....
        /*0504*/ 	.word	0xffffffff


	//   ....[37]....
        /*0508*/ 	.word	0xffffffff


	//   ....[38]....
        /*050c*/ 	.word	0xffffffff


	//   ....[39]....
        /*0510*/ 	.word	0xffffffff


	//   ....[40]....
        /*0514*/ 	.word	0xffffffff


	//   ....[41]....
        /*0518*/ 	.word	0xffffffff


	//   ....[42]....
        /*051c*/ 	.word	0xffffffff


	//   ....[43]....
        /*0520*/ 	.word	0xffffffff


	//   ....[44]....
        /*0524*/ 	.word	0xffffffff


	//   ....[45]....
        /*0528*/ 	.word	0xffffffff


	//   ....[46]....
        /*052c*/ 	.word	0xffffffff


	//   ....[47]....
        /*0530*/ 	.word	0xffffffff


	//   ....[48]....
        /*0534*/ 	.word	0xffffffff


	//   ....[49]....
        /*0538*/ 	.word	0xffffffff


	//   ....[50]....
        /*053c*/ 	.word	0xffffffff


	//   ....[51]....
        /*0540*/ 	.word	0xffffffff


	//   ....[52]....
        /*0544*/ 	.word	0xffffffff


	//   ....[53]....
        /*0548*/ 	.word	0xffffffff


	//   ....[54]....
        /*054c*/ 	.word	0xffffffff


	//   ....[55]....
        /*0550*/ 	.word	0xffffffff


	//   ....[56]....
        /*0554*/ 	.word	0xffffffff


	//   ....[57]....
        /*0558*/ 	.word	0xffffffff


	//   ....[58]....
        /*055c*/ 	.word	0xffffffff


	//   ....[59]....
        /*0560*/ 	.word	0xffffffff


	//   ....[60]....
        /*0564*/ 	.word	0xffffffff


	//   ....[61]....
        /*0568*/ 	.word	0xffffffff


	//   ....[62]....
        /*056c*/ 	.word	0xffffffff


	//   ....[63]....
        /*0570*/ 	.word	0xffffffff


	//   ....[64]....
        /*0574*/ 	.word	0xffffffff


	//   ....[65]....
        /*0578*/ 	.word	0xffffffff


	//   ....[66]....
        /*057c*/ 	.word	0xffffffff


	//   ....[67]....
        /*0580*/ 	.word	0xffffffff


	//   ....[68]....
        /*0584*/ 	.word	0xffffffff


	//   ....[69]....
        /*0588*/ 	.word	0xffffffff


	//   ....[70]....
        /*058c*/ 	.word	0xffffffff


	//   ....[71]....
        /*0590*/ 	.word	0xffffffff


	//   ....[72]....
        /*0594*/ 	.word	0xffffffff


	//   ....[73]....
        /*0598*/ 	.word	0xffffffff


	//   ....[74]....
        /*059c*/ 	.word	0xffffffff


	//   ....[75]....
        /*05a0*/ 	.word	0xffffffff


	//   ....[76]....
        /*05a4*/ 	.word	0xffffffff


	//   ....[77]....
        /*05a8*/ 	.word	0xffffffff


	//   ....[78]....
        /*05ac*/ 	.word	0xffffffff


	//   ....[79]....
        /*05b0*/ 	.word	0xffffffff


	//   ....[80]....
        /*05b4*/ 	.word	0xffffffff


	//   ....[81]....
        /*05b8*/ 	.word	0xffffffff


	//   ....[82]....
        /*05bc*/ 	.word	0xffffffff


	//   ....[83]....
        /*05c0*/ 	.word	0xffffffff


	//   ....[84]....
        /*05c4*/ 	.word	0xffffffff


	//   ....[85]....
        /*05c8*/ 	.word	0x0500000f


	//   ....[86]....
        /*05cc*/ 	.word	0x0500000f


	//   ....[87]....
        /*05d0*/ 	.word	0x0500000f


	//   ....[88]....
        /*05d4*/ 	.word	0x0500000f


	//   ....[89]....
        /*05d8*/ 	.word	0x0500000f


	//   ....[90]....
        /*05dc*/ 	.word	0x0500000f


	//   ....[91]....
        /*05e0*/ 	.word	0x0500000f


	//   ....[92]....
        /*05e4*/ 	.word	0x0500000f


	//   ....[93]....
        /*05e8*/ 	.word	0x0500000f


	//   ....[94]....
        /*05ec*/ 	.word	0x0500000f


	//   ....[95]....
        /*05f0*/ 	.word	0x0500000f


	//   ....[96]....
        /*05f4*/ 	.word	0x0500000f


	//   ....[97]....
        /*05f8*/ 	.word	0x0500000f


	//   ....[98]....
        /*05fc*/ 	.word	0x0500000f


	//   ....[99]....
        /*0600*/ 	.word	0x0500000f


	//   ....[100]....
        /*0604*/ 	.word	0x0500000f


	//   ....[101]....
        /*0608*/ 	.word	0x0500000f


	//   ....[102]....
        /*060c*/ 	.word	0x0500000f


	//   ....[103]....
        /*0610*/ 	.word	0x0500000f


	//   ....[104]....
        /*0614*/ 	.word	0x0500000f


	//   ....[105]....
        /*0618*/ 	.word	0x0500000f


	//   ....[106]....
        /*061c*/ 	.word	0x0500000f


	//   ....[107]....
        /*0620*/ 	.word	0x0500000f


	//   ....[108]....
        /*0624*/ 	.word	0x0500000f


	//   ....[109]....
        /*0628*/ 	.word	0x0500000f


	//   ....[110]....
        /*062c*/ 	.word	0x0500000f


	//   ....[111]....
        /*0630*/ 	.word	0x0500000f


	//   ....[112]....
        /*0634*/ 	.word	0x0500000f


	//----- nvinfo : EIATTR_COOP_GROUP_INSTR_OFFSETS
	.align		4
.L_196:
        /*0638*/ 	.byte	0x04, 0x28
        /*063a*/ 	.short	(.L_198 - .L_197)


	//   ....[0]....
.L_197:
        /*063c*/ 	.word	0x00000060


	//   ....[1]....
        /*0640*/ 	.word	0x00000140


	//   ....[2]....
        /*0644*/ 	.word	0x00000190


	//   ....[3]....
        /*0648*/ 	.word	0x00000380


	//   ....[4]....
        /*064c*/ 	.word	0x000004e0


	//   ....[5]....
        /*0650*/ 	.word	0x00000600


	//   ....[6]....
        /*0654*/ 	.word	0x00000760


	//   ....[7]....
        /*0658*/ 	.word	0x00001f30


	//   ....[8]....
        /*065c*/ 	.word	0x00003f60


	//   ....[9]....
        /*0660*/ 	.word	0x00004940


	//   ....[10]....
        /*0664*/ 	.word	0x00004990


	//   ....[11]....
        /*0668*/ 	.word	0x00004ba0


	//   ....[12]....
        /*066c*/ 	.word	0x00004c50


	//   ....[13]....
        /*0670*/ 	.word	0x00005550


	//   ....[14]....
        /*0674*/ 	.word	0x000059b0


	//   ....[15]....
        /*0678*/ 	.word	0x000059d0


	//   ....[16]....
        /*067c*/ 	.word	0x00006200


	//   ....[17]....
        /*0680*/ 	.word	0x000062a0


	//   ....[18]....
        /*0684*/ 	.word	0x00006e50


	//   ....[19]....
        /*0688*/ 	.word	0x00006e90


	//   ....[20]....
        /*068c*/ 	.word	0x00006f00


	//   ....[21]....
        /*0690*/ 	.word	0x00006f30


	//   ....[22]....
        /*0694*/ 	.word	0x00006f60


	//   ....[23]....
        /*0698*/ 	.word	0x00008750


	//   ....[24]....
        /*069c*/ 	.word	0x00008b60


	//   ....[25]....
        /*06a0*/ 	.word	0x00008b90


	//   ....[26]....
        /*06a4*/ 	.word	0x00008bb0


	//   ....[27]....
        /*06a8*/ 	.word	0x00008bc0


	//   ....[28]....
        /*06ac*/ 	.word	0x00009800


	//   ....[29]....
        /*06b0*/ 	.word	0x00009820


	//   ....[30]....
        /*06b4*/ 	.word	0x00009ad0


	//   ....[31]....
        /*06b8*/ 	.word	0x00009af0


	//   ....[32]....
        /*06bc*/ 	.word	0x0000a260


	//   ....[33]....
        /*06c0*/ 	.word	0x0000a270


	//   ....[34]....
        /*06c4*/ 	.word	0x0000aac0


	//   ....[35]....
        /*06c8*/ 	.word	0x0000aae0


	//   ....[36]....
        /*06cc*/ 	.word	0x0000be90


	//   ....[37]....
        /*06d0*/ 	.word	0x0000bec0


	//   ....[38]....
        /*06d4*/ 	.word	0x0000c0f0


	//   ....[39]....
        /*06d8*/ 	.word	0x0000c110


	//   ....[40]....
        /*06dc*/ 	.word	0x0000c3c0


	//   ....[41]....
        /*06e0*/ 	.word	0x0000c5e0


	//   ....[42]....
        /*06e4*/ 	.word	0x0000c610


	//   ....[43]....
        /*06e8*/ 	.word	0x0000c640


	//   ....[44]....
        /*06ec*/ 	.word	0x0000c670


	//   ....[45]....
        /*06f0*/ 	.word	0x0000c6a0


	//   ....[46]....
        /*06f4*/ 	.word	0x0000c6d0


	//   ....[47]....
        /*06f8*/ 	.word	0x0000c870


	//   ....[48]....
        /*06fc*/ 	.word	0x0000c8a0


	//   ....[49]....
        /*0700*/ 	.word	0x0000c8d0


	//   ....[50]....
        /*0704*/ 	.word	0x0000c900


	//   ....[51]....
        /*0708*/ 	.word	0x0000c930


	//   ....[52]....
        /*070c*/ 	.word	0x0000c960


	//   ....[53]....
        /*0710*/ 	.word	0x0000c9f0


	//   ....[54]....
        /*0714*/ 	.word	0x0000ca20


	//   ....[55]....
        /*0718*/ 	.word	0x0000ca30


	//   ....[56]....
        /*071c*/ 	.word	0x0000cae0


	//   ....[57]....
        /*0720*/ 	.word	0x0000df80


	//   ....[58]....
        /*0724*/ 	.word	0x0000ea50


	//   ....[59]....
        /*0728*/ 	.word	0x0000ea60


	//   ....[60]....
        /*072c*/ 	.word	0x0000eb00


	//   ....[61]....
        /*0730*/ 	.word	0x0000eb10


	//   ....[62]....
        /*0734*/ 	.word	0x0000eb90


	//   ....[63]....
        /*0738*/ 	.word	0x0000eba0


	//   ....[64]....
        /*073c*/ 	.word	0x0000ebf0


	//   ....[65]....
        /*0740*/ 	.word	0x0000ec10


	//   ....[66]....
        /*0744*/ 	.word	0x000125e0


	//   ....[67]....
        /*0748*/ 	.word	0x00012610


	//   ....[68]....
        /*074c*/ 	.word	0x00012680


	//   ....[69]....
        /*0750*/ 	.word	0x000126b0


	//   ....[70]....
        /*0754*/ 	.word	0x000126e0


	//   ....[71]....
        /*0758*/ 	.word	0x00012710


	//   ....[72]....
        /*075c*/ 	.word	0x00012740


	//   ....[73]....
        /*0760*/ 	.word	0x00012770


	//   ....[74]....
        /*0764*/ 	.word	0x00012930


	//   ....[75]....
        /*0768*/ 	.word	0x00012960


	//   ....[76]....
        /*076c*/ 	.word	0x00012990


	//   ....[77]....
        /*0770*/ 	.word	0x000129c0


	//   ....[78]....
        /*0774*/ 	.word	0x000129f0


	//   ....[79]....
        /*0778*/ 	.word	0x00012a20


	//   ....[80]....
        /*077c*/ 	.word	0x00012ae0


	//   ....[81]....
        /*0780*/ 	.word	0x00012b00


	//   ....[82]....
        /*0784*/ 	.word	0x00012b10


	//   ....[83]....
        /*0788*/ 	.word	0x00012b70


	//   ....[84]....
        /*078c*/ 	.word	0x00013280


	//   ....[85]....
        /*0790*/ 	.word	0x00013810


	//   ....[86]....
        /*0794*/ 	.word	0x000139f0


	//   ....[87]....
        /*0798*/ 	.word	0x00013a40


	//   ....[88]....
        /*079c*/ 	.word	0x00013aa0


	//   ....[89]....
        /*07a0*/ 	.word	0x00013b90


	//   ....[90]....
        /*07a4*/ 	.word	0x00013bf0


	//   ....[91]....
        /*07a8*/ 	.word	0x00013ce0


	//   ....[92]....
        /*07ac*/ 	.word	0x00013d40


	//   ....[93]....
        /*07b0*/ 	.word	0x00013e10


	//   ....[94]....
        /*07b4*/ 	.word	0x00014140


	//   ....[95]....
        /*07b8*/ 	.word	0x000141e0


	//   ....[96]....
        /*07bc*/ 	.word	0x00014380


	//   ....[97]....
        /*07c0*/ 	.word	0x000143f0


	//   ....[98]....
        /*07c4*/ 	.word	0x00014460


	//   ....[99]....
        /*07c8*/ 	.word	0x000144d0


	//   ....[100]....
        /*07cc*/ 	.word	0x00014540


	//   ....[101]....
        /*07d0*/ 	.word	0x000145c0


	//   ....[102]....
        /*07d4*/ 	.word	0x00014650


	//   ....[103]....
        /*07d8*/ 	.word	0x000146f0


	//   ....[104]....
        /*07dc*/ 	.word	0x00014760


	//   ....[105]....
        /*07e0*/ 	.word	0x000147d0


	//   ....[106]....
        /*07e4*/ 	.word	0x00014840


	//   ....[107]....
        /*07e8*/ 	.word	0x000148c0


	//   ....[108]....
        /*07ec*/ 	.word	0x00014930


	//   ....[109]....
        /*07f0*/ 	.word	0x000149d0


	//   ....[110]....
        /*07f4*/ 	.word	0x00014a20


	//   ....[111]....
        /*07f8*/ 	.word	0x00014ab0


	//   ....[112]....
        /*07fc*/ 	.word	0x00014be0


	//----- nvinfo : EIATTR_REG_RECONFIG
	.align		4
.L_198:
        /*0800*/ 	.byte	0x01, 0x54
	.zero		2


	//----- nvinfo : EIATTR_SYSCALL_OFFSETS
	.align		4
        /*0804*/ 	.byte	0x04, 0x46
        /*0806*/ 	.short	(.L_200 - .L_199)


	//   ....[0]....
.L_199:
        /*0808*/ 	.word	0x00004120


	//   ....[1]....
        /*080c*/ 	.word	0x0000dba0


	//   ....[2]....
        /*0810*/ 	.word	0x0000dcf0


	//   ....[3]....
        /*0814*/ 	.word	0x0000ddf0


	//   ....[4]....
        /*0818*/ 	.word	0x0000e670


	//----- nvinfo : EIATTR_MBARRIER_INSTR_OFFSETS
	.align		4
.L_200:
        /*081c*/ 	.byte	0x04, 0x39
        /*081e*/ 	.short	(.L_202 - .L_201)


	//   ....[0]....
.L_201:
        /*0820*/ 	.word	0x00000270
        /*0824*/ 	.word	0x000000ff
        /*0828*/ 	.word	0x00028c00
        /*082c*/ 	.short	0x0100
        /*082e*/ 	.byte	0x08
	.zero		1


	//   ....[1]....
        /*0830*/ 	.word	0x00000280
        /*0834*/ 	.word	0x000000ff
        /*0838*/ 	.word	0x00028c20
        /*083c*/ 	.short	0x0100
        /*083e*/ 	.byte	0x08
	.zero		1


	//   ....[2]....
        /*0840*/ 	.word	0x00000330
        /*0844*/ 	.word	0x000000ff
        /*0848*/ 	.word	0x00028c30
        /*084c*/ 	.short	0x0100
        /*084e*/ 	.byte	0x06
	.zero		1


	//   ....[3]....
        /*0850*/ 	.word	0x00000340
        /*0854*/ 	.word	0x000000ff
        /*0858*/ 	.word	0x00028c40
        /*085c*/ 	.short	0x0100
        /*085e*/ 	.byte	0x06
	.zero		1


	//   ....[4]....
        /*0860*/ 	.word	0x00000350
        /*0864*/ 	.word	0x000000ff
        /*0868*/ 	.word	0x00028c38
        /*086c*/ 	.short	0x0100
        /*086e*/ 	.byte	0x06
	.zero		1


	//   ....[5]....
        /*0870*/ 	.word	0x00000360
        /*0874*/ 	.word	0x000000ff
        /*0878*/ 	.word	0x00028c48
        /*087c*/ 	.short	0x0100
        /*087e*/ 	.byte	0x06
	.zero		1


	//   ....[6]....
        /*0880*/ 	.word	0x00000490
        /*0884*/ 	.word	0x000000ff
        /*0888*/ 	.word	0x00028c50
        /*088c*/ 	.short	0x0100
        /*088e*/ 	.byte	0x08
	.zero		1


	//   ....[7]....
        /*0890*/ 	.word	0x000004a0
        /*0894*/ 	.word	0x000000ff
        /*0898*/ 	.word	0x00028c60
        /*089c*/ 	.short	0x0100
        /*089e*/ 	.byte	0x08
	.zero		1


	//   ....[8]....
        /*08a0*/ 	.word	0x000004b0
        /*08a4*/ 	.word	0x000000ff
        /*08a8*/ 	.word	0x00028c58
        /*08ac*/ 	.short	0x0100
        /*08ae*/ 	.byte	0x08
	.zero		1


	//   ....[9]....
        /*08b0*/ 	.word	0x000004c0
        /*08b4*/ 	.word	0x000000ff
        /*08b8*/ 	.word	0x00028c68
        /*08bc*/ 	.short	0x0100
        /*08be*/ 	.byte	0x08
	.zero		1


	//   ....[10]....
        /*08c0*/ 	.word	0x000005b0
        /*08c4*/ 	.word	0x000000ff
        /*08c8*/ 	.word	0x00028c70
        /*08cc*/ 	.short	0x0100
        /*08ce*/ 	.byte	0x06
	.zero		1


	//   ....[11]....
        /*08d0*/ 	.word	0x000005c0
        /*08d4*/ 	.word	0x000000ff
        /*08d8*/ 	.word	0x00028c80
        /*08dc*/ 	.short	0x0100
        /*08de*/ 	.byte	0x06
	.zero		1


	//   ....[12]....
        /*08e0*/ 	.word	0x000005d0
        /*08e4*/ 	.word	0x000000ff
        /*08e8*/ 	.word	0x00028c78
        /*08ec*/ 	.short	0x0100
        /*08ee*/ 	.byte	0x06
	.zero		1


	//   ....[13]....
        /*08f0*/ 	.word	0x000005e0
        /*08f4*/ 	.word	0x000000ff
        /*08f8*/ 	.word	0x00028c88
        /*08fc*/ 	.short	0x0100
        /*08fe*/ 	.byte	0x06
	.zero		1


	//   ....[14]....
        /*0900*/ 	.word	0x00000710
        /*0904*/ 	.word	0x000000ff
        /*0908*/ 	.word	0x00028c90
        /*090c*/ 	.short	0x0100
        /*090e*/ 	.byte	0x08
	.zero		1


	//   ....[15]....
        /*0910*/ 	.word	0x00000720
        /*0914*/ 	.word	0x000000ff
        /*0918*/ 	.word	0x00028ca0
        /*091c*/ 	.short	0x0100
        /*091e*/ 	.byte	0x08
	.zero		1


	//   ....[16]....
        /*0920*/ 	.word	0x00000730
        /*0924*/ 	.word	0x000000ff
        /*0928*/ 	.word	0x00028c98
        /*092c*/ 	.short	0x0100
        /*092e*/ 	.byte	0x08
	.zero		1


	//   ....[17]....
        /*0930*/ 	.word	0x00000740
        /*0934*/ 	.word	0x000000ff
        /*0938*/ 	.word	0x00028ca8
        /*093c*/ 	.short	0x0100
        /*093e*/ 	.byte	0x08
	.zero		1


	//   ....[18]....
        /*0940*/ 	.word	0x00000870
        /*0944*/ 	.word	0x000000ff
        /*0948*/ 	.word	0x00028cb0
        /*094c*/ 	.short	0x0100
        /*094e*/ 	.byte	0x08
	.zero		1


	//   ....[19]....
        /*0950*/ 	.word	0x00000880
        /*0954*/ 	.word	0x000000ff
        /*0958*/ 	.word	0x00028cc0
        /*095c*/ 	.short	0x0100
        /*095e*/ 	.byte	0x08
	.zero		1


	//   ....[20]....
        /*0960*/ 	.word	0x00000890
        /*0964*/ 	.word	0x000000ff
        /*0968*/ 	.word	0x00028cb8
        /*096c*/ 	.short	0x0100
        /*096e*/ 	.byte	0x08
	.zero		1


	//   ....[21]....
        /*0970*/ 	.word	0x000008a0
        /*0974*/ 	.word	0x000000ff
        /*0978*/ 	.word	0x00028cc8
        /*097c*/ 	.short	0x0100
        /*097e*/ 	.byte	0x08
	.zero		1


	//   ....[22]....
        /*0980*/ 	.word	0x00002040
        /*0984*/ 	.word	0x000000ff
        /*0988*/ 	.word	0x00028c50
        /*098c*/ 	.short	0x010a
        /*098e*/ 	.byte	0x11
	.zero		1


	//   ....[23]....
        /*0990*/ 	.word	0x00002330
        /*0994*/ 	.word	0x00000000
        /*0998*/ 	.word	0x00000000
        /*099c*/ 	.short	0x0101
        /*099e*/ 	.byte	0x3f
	.zero		1


	//   ....[24]....
        /*09a0*/ 	.word	0x00002cc0
        /*09a4*/ 	.word	0x000000ff
        /*09a8*/ 	.word	0x00028c50
        /*09ac*/ 	.short	0x010a
        /*09ae*/ 	.byte	0x06
	.zero		1


	//   ....[25]....
        /*09b0*/ 	.word	0x00002d00
        /*09b4*/ 	.word	0x000000ff
        /*09b8*/ 	.word	0x00028c50
        /*09bc*/ 	.short	0x010a
        /*09be*/ 	.byte	0x06
	.zero		1


	//   ....[26]....
        /*09c0*/ 	.word	0x00002f50
        /*09c4*/ 	.word	0x00000000
        /*09c8*/ 	.word	0x00000000
        /*09cc*/ 	.short	0x0101
        /*09ce*/ 	.byte	0x3f
	.zero		1


	//   ....[27]....
        /*09d0*/ 	.word	0x000041a0
        /*09d4*/ 	.word	0x000000ff
        /*09d8*/ 	.word	0x00028c00
        /*09dc*/ 	.short	0x010a
        /*09de*/ 	.byte	0x26
	.zero		1


	//   ....[28]....
        /*09e0*/ 	.word	0x00004220
        /*09e4*/ 	.word	0x00000007
        /*09e8*/ 	.word	0x00028c30
        /*09ec*/ 	.short	0x010a
        /*09ee*/ 	.byte	0x3f
	.zero		1


	//   ....[29]....
        /*09f0*/ 	.word	0x00004260
        /*09f4*/ 	.word	0x00000007
        /*09f8*/ 	.word	0x00028c30
        /*09fc*/ 	.short	0x010a
        /*09fe*/ 	.byte	0x3f
	.zero		1


	//   ....[30]....
        /*0a00*/ 	.word	0x00004e40
        /*0a04*/ 	.word	0x00000005
        /*0a08*/ 	.word	0x00000000
        /*0a0c*/ 	.short	0x0101
        /*0a0e*/ 	.byte	0x3f
	.zero		1


	//   ....[31]....
        /*0a10*/ 	.word	0x000052b0
        /*0a14*/ 	.word	0x00000007
        /*0a18*/ 	.word	0x00028c50
        /*0a1c*/ 	.short	0x010a
        /*0a1e*/ 	.byte	0x3f
	.zero		1


	//   ....[32]....
        /*0a20*/ 	.word	0x00005300
        /*0a24*/ 	.word	0x00000007
        /*0a28*/ 	.word	0x00028c50
        /*0a2c*/ 	.short	0x010a
        /*0a2e*/ 	.byte	0x3f
	.zero		1


	//   ....[33]....
        /*0a30*/ 	.word	0x00005570
        /*0a34*/ 	.word	0x00000007
        /*0a38*/ 	.word	0x00000000
        /*0a3c*/ 	.short	0x0101
        /*0a3e*/ 	.byte	0x3f
	.zero		1


	//   ....[34]....
        /*0a40*/ 	.word	0x000056a0
        /*0a44*/ 	.word	0x000000ff
        /*0a48*/ 	.word	0x00028c30
        /*0a4c*/ 	.short	0x010a
        /*0a4e*/ 	.byte	0x17
	.zero		1


	//   ....[35]....
        /*0a50*/ 	.word	0x000056e0
        /*0a54*/ 	.word	0x000000ff
        /*0a58*/ 	.word	0x00028c30
        /*0a5c*/ 	.short	0x010a
        /*0a5e*/ 	.byte	0x17
	.zero		1


	//   ....[36]....
        /*0a60*/ 	.word	0x00006490
        /*0a64*/ 	.word	0x0000000b
        /*0a68*/ 	.word	0x00000000
        /*0a6c*/ 	.short	0x0101
        /*0a6e*/ 	.byte	0x3f
	.zero		1


	//   ....[37]....
        /*0a70*/ 	.word	0x00006bb0
        /*0a74*/ 	.word	0x000000ff
        /*0a78*/ 	.word	0x00028c50
        /*0a7c*/ 	.short	0x010a
        /*0a7e*/ 	.byte	0x17
	.zero		1


	//   ....[38]....
        /*0a80*/ 	.word	0x00006bf0
        /*0a84*/ 	.word	0x000000ff
        /*0a88*/ 	.word	0x00028c50
        /*0a8c*/ 	.short	0x010a
        /*0a8e*/ 	.byte	0x17
	.zero		1


	//   ....[39]....
        /*0a90*/ 	.word	0x00006e70
        /*0a94*/ 	.word	0x0000000a
        /*0a98*/ 	.word	0x00000000
        /*0a9c*/ 	.short	0x0101
        /*0a9e*/ 	.byte	0x3f
	.zero		1


	//   ....[40]....
        /*0aa0*/ 	.word	0x00009810
        /*0aa4*/ 	.word	0x000000ff
        /*0aa8*/ 	.word	0x00000000
        /*0aac*/ 	.short	0x0101
        /*0aae*/ 	.byte	0x04
	.zero		1


	//   ....[41]....
        /*0ab0*/ 	.word	0x0000a190
        /*0ab4*/ 	.word	0x000000ff
        /*0ab8*/ 	.word	0x00000000
        /*0abc*/ 	.short	0x0101
        /*0abe*/ 	.byte	0x04
	.zero		1


	//   ....[42]....
        /*0ac0*/ 	.word	0x0000e1d0
        /*0ac4*/ 	.word	0x00000000
        /*0ac8*/ 	.word	0x00028c40
        /*0acc*/ 	.short	0x010a
        /*0ace*/ 	.byte	0x3f
	.zero		1


	//   ....[43]....
        /*0ad0*/ 	.word	0x0000ecb0
        /*0ad4*/ 	.word	0x00000012
        /*0ad8*/ 	.word	0x00028c00
        /*0adc*/ 	.short	0x0107
        /*0ade*/ 	.byte	0x3f
	.zero		1


	//   ....[44]....
        /*0ae0*/ 	.word	0x0000eda0
        /*0ae4*/ 	.word	0x00000012
        /*0ae8*/ 	.word	0x00028c00
        /*0aec*/ 	.short	0x0101
        /*0aee*/ 	.byte	0x3f
	.zero		1


	//   ....[45]....
        /*0af0*/ 	.word	0x0000edc0
        /*0af4*/ 	.word	0x00000012
        /*0af8*/ 	.word	0x00028c20
        /*0afc*/ 	.short	0x010a
        /*0afe*/ 	.byte	0x3f
	.zero		1


	//   ....[46]....
        /*0b00*/ 	.word	0x0000eea0
        /*0b04*/ 	.word	0x00000000
        /*0b08*/ 	.word	0x00028c60
        /*0b0c*/ 	.short	0x010a
        /*0b0e*/ 	.byte	0x3f
	.zero		1


	//   ....[47]....
        /*0b10*/ 	.word	0x0000fb10
        /*0b14*/ 	.word	0x00000003
        /*0b18*/ 	.word	0x00028c40
        /*0b1c*/ 	.short	0x010a
        /*0b1e*/ 	.byte	0x3f
	.zero		1


	//   ....[48]....
        /*0b20*/ 	.word	0x0000fd60
        /*0b24*/ 	.word	0x00000003
        /*0b28*/ 	.word	0x00028c60
        /*0b2c*/ 	.short	0x010a
        /*0b2e*/ 	.byte	0x3f
	.zero		1


	//   ....[49]....
        /*0b30*/ 	.word	0x00010910
        /*0b34*/ 	.word	0x00000004
        /*0b38*/ 	.word	0x00028c40
        /*0b3c*/ 	.short	0x010a
        /*0b3e*/ 	.byte	0x3f
	.zero		1


	//   ....[50]....
        /*0b40*/ 	.word	0x00010b60
        /*0b44*/ 	.word	0x00000004
        /*0b48*/ 	.word	0x00028c60
        /*0b4c*/ 	.short	0x010a
        /*0b4e*/ 	.byte	0x3f
	.zero		1


	//   ....[51]....
        /*0b50*/ 	.word	0x000116a0
        /*0b54*/ 	.word	0x00000004
        /*0b58*/ 	.word	0x00028c40
        /*0b5c*/ 	.short	0x010a
        /*0b5e*/ 	.byte	0x3f
	.zero		1


	//   ....[52]....
        /*0b60*/ 	.word	0x000118f0
        /*0b64*/ 	.word	0x00000004
        /*0b68*/ 	.word	0x00028c60
        /*0b6c*/ 	.short	0x010a
        /*0b6e*/ 	.byte	0x3f
	.zero		1


	//   ....[53]....
        /*0b70*/ 	.word	0x00013200
        /*0b74*/ 	.word	0x00000000
        /*0b78*/ 	.word	0x00028c20
        /*0b7c*/ 	.short	0x010a
        /*0b7e*/ 	.byte	0x3f
	.zero		1


	//   ....[54]....
        /*0b80*/ 	.word	0x000133f0
        /*0b84*/ 	.word	0x00000006
        /*0b88*/ 	.word	0x00000000
        /*0b8c*/ 	.short	0x010a
        /*0b8e*/ 	.byte	0x3f
	.zero		1


	//   ....[55]....
        /*0b90*/ 	.word	0x00013420
        /*0b94*/ 	.word	0x00000007
        /*0b98*/ 	.word	0x00000000
        /*0b9c*/ 	.short	0x010a
        /*0b9e*/ 	.byte	0x3f
	.zero		1


	//   ....[56]....
        /*0ba0*/ 	.word	0x00013480
        /*0ba4*/ 	.word	0x00000004
        /*0ba8*/ 	.word	0x00000000
        /*0bac*/ 	.short	0x010a
        /*0bae*/ 	.byte	0x3f
	.zero		1


	//   ....[57]....
        /*0bb0*/ 	.word	0x000134b0
        /*0bb4*/ 	.word	0x00000003
        /*0bb8*/ 	.word	0x00000000
        /*0bbc*/ 	.short	0x010a
        /*0bbe*/ 	.byte	0x3f
	.zero		1


	//   ....[58]....
        /*0bc0*/ 	.word	0x00013520
        /*0bc4*/ 	.word	0x00000003
        /*0bc8*/ 	.word	0x00028c50
        /*0bcc*/ 	.short	0x010a
        /*0bce*/ 	.byte	0x3f
	.zero		1


	//   ....[59]....
        /*0bd0*/ 	.word	0x00013580
        /*0bd4*/ 	.word	0x00000003
        /*0bd8*/ 	.word	0x00028c50
        /*0bdc*/ 	.short	0x010a
        /*0bde*/ 	.byte	0x3f
	.zero		1


	//   ....[60]....
        /*0be0*/ 	.word	0x000135e0
        /*0be4*/ 	.word	0x00000003
        /*0be8*/ 	.word	0x00028c00
        /*0bec*/ 	.short	0x010a
        /*0bee*/ 	.byte	0x3f
	.zero		1


	//   ....[61]....
        /*0bf0*/ 	.word	0x00013630
        /*0bf4*/ 	.word	0x00000007
        /*0bf8*/ 	.word	0x00028c30
        /*0bfc*/ 	.short	0x010a
        /*0bfe*/ 	.byte	0x3f
	.zero		1


	//   ....[62]....
        /*0c00*/ 	.word	0x00013680
        /*0c04*/ 	.word	0x00000007
        /*0c08*/ 	.word	0x00028c50
        /*0c0c*/ 	.short	0x010a
        /*0c0e*/ 	.byte	0x3f
	.zero		1


	//   ....[63]....
        /*0c10*/ 	.word	0x000136e0
        /*0c14*/ 	.word	0x00000000
        /*0c18*/ 	.word	0x00028c30
        /*0c1c*/ 	.short	0x010a
        /*0c1e*/ 	.byte	0x3f
	.zero		1


	//   ....[64]....
        /*0c20*/ 	.word	0x00013730
        /*0c24*/ 	.word	0x0000000a
        /*0c28*/ 	.word	0x00028c50
        /*0c2c*/ 	.short	0x010a
        /*0c2e*/ 	.byte	0x3f
	.zero		1


	//   ....[65]....
        /*0c30*/ 	.word	0x000138d0
        /*0c34*/ 	.word	0x00000000
        /*0c38*/ 	.word	0x00028c40
        /*0c3c*/ 	.short	0x010a
        /*0c3e*/ 	.byte	0x3f
	.zero		1


	//   ....[66]....
        /*0c40*/ 	.word	0x00013e50
        /*0c44*/ 	.word	0x00000012
        /*0c48*/ 	.word	0x00028c20
        /*0c4c*/ 	.short	0x010a
        /*0c4e*/ 	.byte	0x3f
	.zero		1


	//   ....[67]....
        /*0c50*/ 	.word	0x00013ea0
        /*0c54*/ 	.word	0x00000000
        /*0c58*/ 	.word	0x00028c60
        /*0c5c*/ 	.short	0x010a
        /*0c5e*/ 	.byte	0x3f
	.zero		1


	//   ....[68]....
        /*0c60*/ 	.word	0x00013ef0
        /*0c64*/ 	.word	0x00000003
        /*0c68*/ 	.word	0x00028c40
        /*0c6c*/ 	.short	0x010a
        /*0c6e*/ 	.byte	0x3f
	.zero		1


	//   ....[69]....
        /*0c70*/ 	.word	0x00013f40
        /*0c74*/ 	.word	0x00000003
        /*0c78*/ 	.word	0x00028c60
        /*0c7c*/ 	.short	0x010a
        /*0c7e*/ 	.byte	0x3f
	.zero		1


	//   ....[70]....
        /*0c80*/ 	.word	0x00013f90
        /*0c84*/ 	.word	0x00000004
        /*0c88*/ 	.word	0x00028c40
        /*0c8c*/ 	.short	0x010a
        /*0c8e*/ 	.byte	0x3f
	.zero		1


	//   ....[71]....
        /*0c90*/ 	.word	0x00013fe0
        /*0c94*/ 	.word	0x00000004
        /*0c98*/ 	.word	0x00028c60
        /*0c9c*/ 	.short	0x010a
        /*0c9e*/ 	.byte	0x3f
	.zero		1


	//   ....[72]....
        /*0ca0*/ 	.word	0x00014030
        /*0ca4*/ 	.word	0x00000004
        /*0ca8*/ 	.word	0x00028c40
        /*0cac*/ 	.short	0x010a
        /*0cae*/ 	.byte	0x3f
	.zero		1


	//   ....[73]....
        /*0cb0*/ 	.word	0x00014080
        /*0cb4*/ 	.word	0x00000004
        /*0cb8*/ 	.word	0x00028c60
        /*0cbc*/ 	.short	0x010a
        /*0cbe*/ 	.byte	0x3f
	.zero		1


	//   ....[74]....
        /*0cc0*/ 	.word	0x00014b00
        /*0cc4*/ 	.word	0x00000000
        /*0cc8*/ 	.word	0x00028c20
        /*0ccc*/ 	.short	0x010a
        /*0cce*/ 	.byte	0x3f
	.zero		1


	//   ....[75]....
        /*0cd0*/ 	.word	0x00014ca0
        /*0cd4*/ 	.word	0x00000006
        /*0cd8*/ 	.word	0x00000000
        /*0cdc*/ 	.short	0x010a
        /*0cde*/ 	.byte	0x3f
	.zero		1


	//   ....[76]....
        /*0ce0*/ 	.word	0x00014cf0
        /*0ce4*/ 	.word	0x00000007
        /*0ce8*/ 	.word	0x00000000
        /*0cec*/ 	.short	0x010a
        /*0cee*/ 	.byte	0x3f
	.zero		1


	//   ....[77]....
        /*0cf0*/ 	.word	0x00014d40
        /*0cf4*/ 	.word	0x00000004
        /*0cf8*/ 	.word	0x00000000
        /*0cfc*/ 	.short	0x010a
        /*0cfe*/ 	.byte	0x3f
	.zero		1


	//----- nvinfo : EIATTR_NUM_MBARRIERS
	.align		4
.L_202:
        /*0d00*/ 	.byte	0x03, 0x38
        /*0d02*/ 	.short	0x0016


	//----- nvinfo : EIATTR_EXIT_INSTR_OFFSETS
	.align		4
        /*0d04*/ 	.byte	0x04, 0x1c
        /*0d06*/ 	.short	(.L_204 - .L_203)


	//   ....[0]....
.L_203:
        /*0d08*/ 	.word	0x00000a40


	//   ....[1]....
        /*0d0c*/ 	.word	0x0000c370


	//   ....[2]....
        /*0d10*/ 	.word	0x00013500


	//----- nvinfo : EIATTR_MAX_THREADS
	.align		4
.L_204:
        /*0d14*/ 	.byte	0x04, 0x05
        /*0d16*/ 	.short	(.L_206 - .L_205)
.L_205:
        /*0d18*/ 	.word	0x00000180
        /*0d1c*/ 	.word	0x00000001
        /*0d20*/ 	.word	0x00000001


	//----- nvinfo : EIATTR_CRS_STACK_SIZE
	.align		4
.L_206:
        /*0d24*/ 	.byte	0x04, 0x1e
        /*0d26*/ 	.short	(.L_208 - .L_207)
.L_207:
        /*0d28*/ 	.word	0x00000000


	//----- nvinfo : EIATTR_CBANK_PARAM_SIZE
	.align		4
.L_208:
        /*0d2c*/ 	.byte	0x03, 0x19
        /*0d2e*/ 	.short	0x0af0


	//----- nvinfo : EIATTR_PARAM_CBANK
	.align		4
        /*0d30*/ 	.byte	0x04, 0x0a
        /*0d32*/ 	.short	(.L_210 - .L_209)
	.align		4
.L_209:
        /*0d34*/ 	.word	index@(.nv.constant0._ZN7cutlass13device_kernelIN5flash11enable_sm90INS1_16FlashAttnFwdSm90INS1_25CollectiveMainloopFwdSm90ILi2EN4cute5tupleIJNS5_1CILi1EEES8_S8_EEENS6_IJNS7_ILi64EEESA_SA_EEELi512ENS_6half_tEfNS_4arch4Sm90ELb0ELb0ELb0ELb1ELb0ELb0ELb0ELb0ELb0ELb1ELb1ELb0EEENS1_21CollectiveEpilogueFwdINS6_IJSA_NS7_ILi512EEESA_EEES9_SC_SE_Li256ELb1ELb1ELb1ELb0EEENS1_36VarlenDynamicPersistentTileSchedulerILi64ELi64ELi256ELi128ELb1ELb1ELb1ELb0ELb1ELb1EEEEEEEEEvNT_6ParamsE)
        /*0d38*/ 	.short	0x0210
        /*0d3a*/ 	.short	0x0af0


	//----- nvinfo : EIATTR_SW_WAR
	.align		4
.L_210:
        /*0d3c*/ 	.byte	0x04, 0x36
        /*0d3e*/ 	.short	(.L_212 - .L_211)
.L_211:
        /*0d40*/ 	.word	0x00000008
.L_212:


//--------------------- .nv.info._ZN7cutlass13device_kernelIN5flash11enable_sm90INS1_16FlashAttnFwdSm90INS1_25CollectiveMainloopFwdSm90ILi2EN4cute5tupleIJNS5_1CILi1EEES8_S8_EEENS6_IJNS7_ILi64EEESA_SA_EEELi512ENS_6half_tEfNS_4arch4Sm90ELb0ELb0ELb0ELb1ELb0ELb1ELb0ELb0ELb0ELb1ELb1ELb0EEENS1_21CollectiveEpilogueFwdINS6_IJSA_NS7_ILi512EEESA_EEES9_SC_SE_Li256ELb1ELb1ELb1ELb0EEENS1_36VarlenDynamicPersistentTileSchedulerILi64ELi64ELi256ELi128ELb1ELb1ELb1ELb0ELb1ELb1EEEEEEEEEvNT_6ParamsE --------------------------
	.section	.nv.info._ZN7cutlass13device_kernelIN5flash11enable_sm90INS1_16FlashAttnFwdSm90INS1_25CollectiveMainloopFwdSm90ILi2EN4cute5tupleIJNS5_1CILi1EEES8_S8_EEENS6_IJNS7_ILi64EEESA_SA_EEELi512ENS_6half_tEfNS_4arch4Sm90ELb0ELb0ELb0ELb1ELb0ELb1ELb0ELb0ELb0ELb1ELb1ELb0EEENS1_21CollectiveEpilogueFwdINS6_IJSA_NS7_ILi512EEESA_EEES9_SC_SE_Li256ELb1ELb1ELb1ELb0EEENS1_36VarlenDynamicPersistentTileSchedulerILi64ELi64ELi256ELi128ELb1ELb1ELb1ELb0ELb1ELb1EEEEEEEEEvNT_6ParamsE,"",@"SHT_CUDA_INFO"
	.sectionflags	@""
	.align	4


	//----- nvinfo : EIATTR_CUDA_API_VERSION
	.align		4
        /*0000*/ 	.byte	0x04, 0x37
        /*0002*/ 	.short	(.L_214 - .L_213)
.L_213:
        /*0004*/ 	.word	0x00000082


	//----- nvinfo : EIATTR_KPARAM_INFO
	.align		4
.L_214:
        /*0008*/ 	.byte	0x04, 0x17
        /*000a*/ 	.short	(.L_216 - .L_215)
.L_215:
        /*000c*/ 	.word	0x00000000
        /*0010*/ 	.short	0x0000
        /*0012*/ 	.short	0x0070
        /*0014*/ 	.byte	0x00, 0xf0, 0x01, 0x2a


	//----- nvinfo : EIATTR_SPARSE_MMA_MASK
	.align		4
.L_216:
        /*0018*/ 	.byte	0x03, 0x50
        /*001a*/ 	.short	0x0000


	//----- nvinfo : EIATTR_MAXREG_COUNT
	.align		4
        /*001c*/ 	.byte	0x03, 0x1b
        /*001e*/ 	.short	0x00a8


	//----- nvinfo : EIATTR_NUM_BARRIERS
	.align		4
        /*0020*/ 	.byte	0x02, 0x4c
        /*0022*/ 	.byte	0x10
	.zero		1


	//----- nvinfo : EIATTR_EXTERNS
	.align		4
        /*0024*/ 	.byte	0x04, 0x0f
        /*0026*/ 	.short	(.L_218 - .L_217)


	//   ....[0]....
	.align		4
.L_217:
        /*0028*/ 	.word	index@(__assertfail)


	//----- nvinfo : EIATTR_ANNOTATIONS
	.align		4
.L_218:
        /*002c*/ 	.byte	0x04, 0x55
        /*002e*/ 	.short	(.L_220 - .L_219)


	//   ....[0]....
.L_219:
        /* <DEDUP_REMOVED lines=86> */


	//----- nvinfo : EIATTR_MERCURY_ISA_VERSION
	.align		4
.L_220:
        /*0580*/ 	.byte	0x03, 0x5f
        /*0582*/ 	.short	0x0101


	//----- nvinfo : EIATTR_UNUSED_LOAD_BYTE_OFFSET
	.align		4
        /*0584*/ 	.byte	0x04, 0x44
        /*0586*/ 	.short	(.L_222 - .L_221)


	//   ....[0]....
.L_221:
        /*0588*/ 	.word	0x00000a80
        /*058c*/ 	.word	0x0000fff0


	//   ....[1]....
        /*0590*/ 	.word	0x0000d0d0
        /*0594*/ 	.word	0x0000fff0


	//----- nvinfo : EIATTR_INT_WARP_WIDE_INSTR_OFFSETS
	.align		4
.L_222:
        /*0598*/ 	.byte	0x04, 0x31
        /*059a*/ 	.short	(.L_224 - .L_223)


	//   ....[0]....
.L_223:
        /*059c*/ 	.word	0x00000190


	//   ....[1]....
        /*05a0*/ 	.word	0x000001d0


	//   ....[2]....
        /*05a4*/ 	.word	0x00000240


	//   ....[3]....
        /*05a8*/ 	.word	0x00014e70


	//   ....[4]....
        /*05ac*/ 	.word	0x00014f00


	//   ....[5]....
        /*05b0*/ 	.word	0x000197e0


	//   ....[6]....
        /*05b4*/ 	.word	0x00019870


	//----- nvinfo : EIATTR_COOP_GROUP_MASK_REGIDS
	.align		4
.L_224:
        /*05b8*/ 	.byte	0x04, 0x29
        /*05ba*/ 	.short	(.L_226 - .L_225)


	//   ....[0]....
.L_225:
        /*05bc*/ 	.word	0xffffffff


	//   ....[1]....
        /*05c0*/ 	.word	0xffffffff


	//   ....[2]....
        /*05c4*/ 	.word	0xffffffff


	//   ....[3]....
        /*05c8*/ 	.word	0xffffffff


	//   ....[4]....
        /*05cc*/ 	.word	0xffffffff


	//   ....[5]....
        /*05d0*/ 	.word	0xffffffff


	//   ....[6]....
        /*05d4*/ 	.word	0xffffffff


	//   ....[7]....
        /*05d8*/ 	.word	0xffffffff


	//   ....[8]....
        /*05dc*/ 	.word	0xffffffff


	//   ....[9]....
        /*05e0*/ 	.word	0xffffffff


	//   ....[10]....
        /*05e4*/ 	.word	0xffffffff


	//   ....[11]....
        /*05e8*/ 	.word	0xffffffff


	//   ....[12]....
        /*05ec*/ 	.word	0xffffffff


	//   ....[13]....
        /*05f0*/ 	.word	0xffffffff


	//   ....[14]....
        /*05f4*/ 	.word	0xffffffff


	//   ....[15]....
        /*05f8*/ 	.word	0xffffffff


	//   ....[16]....
        /*05fc*/ 	.word	0xffffffff


	//   ....[17]....
        /*0600*/ 	.word	0xffffffff


	//   ....[18]....
        /*0604*/ 	.word	0xffffffff


	//   ....[19]....
        /*0608*/ 	.word	0xffffffff


	//   ....[20]....
        /*060c*/ 	.word	0xffffffff


	//   ....[21]....
        /*0610*/ 	.word	0xffffffff


	//   ....[22]....
        /*0614*/ 	.word	0xffffffff


	//   ....[23]....
        /*0618*/ 	.word	0xffffffff


	//   ....[24]....
        /*061c*/ 	.word	0xffffffff


	//   ....[25]....
        /*0620*/ 	.word	0xffffffff


	//   ....[26]....
        /*0624*/ 	.word	0xffffffff


	//   ....[27]....
        /*0628*/ 	.word	0xffffffff


	//   ....[28]....
        /*062c*/ 	.word	0xffffffff


	//   ....[29]....
        /*0630*/ 	.word	0xffffffff


	//   ....[30]....
        /*0634*/ 	.word	0xffffffff


	//   ....[31]....
        /*0638*/ 	.word	0xffffffff


	//   ....[32]....
        /*063c*/ 	.word	0xffffffff


	//   ....[33]....
        /*0640*/ 	.word	0xffffffff


	//   ....[34]....
        /*0644*/ 	.word	0xffffffff


	//   ....[35]....
        /*0648*/ 	.word	0xffffffff


	//   ....[36]....
        /*064c*/ 	.word	0xffffffff


	//   ....[37]....
        /*0650*/ 	.word	0xffffffff


	//   ....[38]....
        /*0654*/ 	.word	0xffffffff


	//   ....[39]....
        /*0658*/ 	.word	0xffffffff


	//   ....[40]....
        /*065c*/ 	.word	0xffffffff


	//   ....[41]....
        /*0660*/ 	.word	0xffffffff


	//   ....[42]....
        /*0664*/ 	.word	0xffffffff


	//   ....[43]....
        /*0668*/ 	.word	0xffffffff


	//   ....[44]....
        /*066c*/ 	.word	0xffffffff


	//   ....[45]....
        /*0670*/ 	.word	0xffffffff


	//   ....[46]....
        /*0674*/ 	.word	0xffffffff


	//   ....[47]....
        /*0678*/ 	.word	0xffffffff


	//   ....[48]....
        /*067c*/ 	.word	0xffffffff


	//   ....[49]....
        /*0680*/ 	.word	0xffffffff


	//   ....[50]....
        /*0684*/ 	.word	0xffffffff


	//   ....[51]....
        /*0688*/ 	.word	0xffffffff


	//   ....[52]....
        /*068c*/ 	.word	0xffffffff


	//   ....[53]....
        /*0690*/ 	.word	0xffffffff


	//   ....[54]....
        /*0694*/ 	.word	0xffffffff


	//   ....[55]....
        /*0698*/ 	.word	0xffffffff


	//   ....[56]....
        /*069c*/ 	.word	0xffffffff


	//   ....[57]....
        /*06a0*/ 	.word	0xffffffff


	//   ....[58]....
        /*06a4*/ 	.word	0xffffffff


	//   ....[59]....
        /*06a8*/ 	.word	0xffffffff


	//   ....[60]....
        /*06ac*/ 	.word	0xffffffff


	//   ....[61]....
        /*06b0*/ 	.word	0xffffffff


	//   ....[62]....
        /*06b4*/ 	.word	0xffffffff


	//   ....[63]....
        /*06b8*/ 	.word	0xffffffff


	//   ....[64]....
        /*06bc*/ 	.word	0xffffffff


	//   ....[65]....
        /*06c0*/ 	.word	0xffffffff


	//   ....[66]....
        /*06c4*/ 	.word	0xffffffff


	//   ....[67]....
        /*06c8*/ 	.word	0xffffffff


	//   ....[68]....
        /*06cc*/ 	.word	0xffffffff


	//   ....[69]....
        /*06d0*/ 	.word	0xffffffff


	//   ....[70]....
        /*06d4*/ 	.word	0xffffffff


	//   ....[71]....
        /*06d8*/ 	.word	0xffffffff


	//   ....[72]....
        /*06dc*/ 	.word	0xffffffff


	//   ....[73]....
        /*06e0*/ 	.word	0xffffffff


	//   ....[74]....
        /*06e4*/ 	.word	0xffffffff


	//   ....[75]....
        /*06e8*/ 	.word	0xffffffff


	//   ....[76]....
        /*06ec*/ 	.word	0xffffffff


	//   ....[77]....
        /*06f0*/ 	.word	0xffffffff


	//   ....[78]....
        /*06f4*/ 	.word	0xffffffff


	//   ....[79]....
        /*06f8*/ 	.word	0xffffffff


	//   ....[80]....
        /*06fc*/ 	.word	0xffffffff


	//   ....[81]....
        /*0700*/ 	.word	0xffffffff


	//   ....[82]....
        /*0704*/ 	.word	0xffffffff


	//   ....[83]....
        /*0708*/ 	.word	0xffffffff


	//   ....[84]....
        /*070c*/ 	.word	0xffffffff


	//   ....[85]....
        /*0710*/ 	.word	0xffffffff


	//   ....[86]....
        /*0714*/ 	.word	0xffffffff


	//   ....[87]....
        /*0718*/ 	.word	0xffffffff


	//   ....[88]....
        /*071c*/ 	.word	0xffffffff


	//   ....[89]....
        /*0720*/ 	.word	0xffffffff


	//   ....[90]....
        /*0724*/ 	.word	0xffffffff


	//   ....[91]....
        /*0728*/ 	.word	0xffffffff


	//   ....[92]....
        /*072c*/ 	.word	0xffffffff


	//   ....[93]....
        /*0730*/ 	.word	0xffffffff


	//   ....[94]....
        /*0734*/ 	.word	0x0500000f


	//   ....[95]....
        /*0738*/ 	.word	0x0500000f


	//   ....[96]....
        /*073c*/ 	.word	0x0500000f


	//   ....[97]....
        /*0740*/ 	.word	0x0500000f


	//   ....[98]....
        /*0744*/ 	.word	0x0500000f


	//   ....[99]....
        /*0748*/ 	.word	0x0500000f


	//   ....[100]....
        /*074c*/ 	.word	0x0500000f


	//   ....[101]....
        /*0750*/ 	.word	0x0500000f


	//   ....[102]....
        /*0754*/ 	.word	0x0500000f


	//   ....[103]....
        /*0758*/ 	.word	0x0500000f


	//   ....[104]....
        /*075c*/ 	.word	0x0500000f


	//   ....[105]....
        /*0760*/ 	.word	0x0500000f


	//   ....[106]....
        /*0764*/ 	.word	0x0500000f


	//   ....[107]....
        /*0768*/ 	.word	0x0500000f


	//   ....[108]....
        /*076c*/ 	.word	0x0500000f


	//   ....[109]....
        /*0770*/ 	.word	0x0500000f


	//   ....[110]....
        /*0774*/ 	.word	0x0500000f


	//   ....[111]....
        /*0778*/ 	.word	0x0500000f


	//   ....[112]....
        /*077c*/ 	.word	0x0500000f


	//   ....[113]....
        /*0780*/ 	.word	0x0500000f


	//   ....[114]....
        /*0784*/ 	.word	0x0500000f


	//   ....[115]....
        /*0788*/ 	.word	0x0500000f


	//   ....[116]....
        /*078c*/ 	.word	0x0500000f


	//   ....[117]....
        /*0790*/ 	.word	0x0500000f


	//   ....[118]....
        /*0794*/ 	.word	0x0500000f


	//   ....[119]....
        /*0798*/ 	.word	0x0500000f


	//   ....[120]....
        /*079c*/ 	.word	0x0500000f


	//   ....[121]....
        /*07a0*/ 	.word	0x0500000f


	//   ....[122]....
        /*07a4*/ 	.word	0x0500000f


	//   ....[123]....
        /*07a8*/ 	.word	0x0500000f


	//   ....[124]....
        /*07ac*/ 	.word	0x0500000f


	//   ....[125]....
        /*07b0*/ 	.word	0x0500000f


	//   ....[126]....
        /*07b4*/ 	.word	0x0500000f


	//   ....[127]....
        /*07b8*/ 	.word	0x0500000f


	//   ....[128]....
        /*07bc*/ 	.word	0x0500000f


	//   ....[129]....
        /*07c0*/ 	.word	0x0500000f


	//   ....[130]....
        /*07c4*/ 	.word	0x0500000f


	//----- nvinfo : EIATTR_COOP_GROUP_INSTR_OFFSETS
	.align		4
.L_226:
        /*07c8*/ 	.byte	0x04, 0x28
        /*07ca*/ 	.short	(.L_228 - .L_227)


	//   ....[0]....
.L_227:
        /*07cc*/ 	.word	0x00000060


	//   ....[1]....
        /*07d0*/ 	.word	0x000001a0


	//   ....[2]....
        /*07d4*/ 	.word	0x000001f0


	//   ....[3]....
        /*07d8*/ 	.word	0x000003e0


	//   ....[4]....
        /*07dc*/ 	.word	0x00000540


	//   ....[5]....
        /*07e0*/ 	.word	0x00000660


	//   ....[6]....
        /*07e4*/ 	.word	0x000007c0


	//   ....[7]....
        /*07e8*/ 	.word	0x00004f10


	//   ....[8]....
        /*07ec*/ 	.word	0x000070a0


	//   ....[9]....
        /*07f0*/ 	.word	0x00007650


	//   ....[10]....
        /*07f4*/ 	.word	0x00007660


	//   ....[11]....
        /*07f8*/ 	.word	0x00007670


	//   ....[12]....
        /*07fc*/ 	.word	0x00007680


	//   ....[13]....
        /*0800*/ 	.word	0x00008680


	//   ....[14]....
        /*0804*/ 	.word	0x00008690


	//   ....[15]....
        /*0808*/ 	.word	0x000086a0


	//   ....[16]....
        /*080c*/ 	.word	0x000086b0


	//   ....[17]....
        /*0810*/ 	.word	0x00009e60


	//   ....[18]....
        /*0814*/ 	.word	0x00009f40


	//   ....[19]....
        /*0818*/ 	.word	0x0000a020


	//   ....[20]....
        /*081c*/ 	.word	0x0000a140


	//   ....[21]....
        /*0820*/ 	.word	0x0000ab40


	//   ....[22]....
        /*0824*/ 	.word	0x0000b090


	//   ....[23]....
        /*0828*/ 	.word	0x0000b0b0


	//   ....[24]....
        /*082c*/ 	.word	0x0000b860


	//   ....[25]....
        /*0830*/ 	.word	0x0000b8f0


	//   ....[26]....
        /*0834*/ 	.word	0x0000c5a0


	//   ....[27]....
        /*0838*/ 	.word	0x0000c5f0


	//   ....[28]....
        /*083c*/ 	.word	0x0000c660


	//   ....[29]....
        /*0840*/ 	.word	0x0000c6f0


	//   ....[30]....
        /*0844*/ 	.word	0x0000c8b0


	//   ....[31]....
        /*0848*/ 	.word	0x0000dde0


	//   ....[32]....
        /*084c*/ 	.word	0x0000e180


	//   ....[33]....
        /*0850*/ 	.word	0x0000e190


	//   ....[34]....
        /*0854*/ 	.word	0x0000e1a0


	//   ....[35]....
        /*0858*/ 	.word	0x0000e1b0


	//   ....[36]....
        /*085c*/ 	.word	0x0000ee30


	//   ....[37]....
        /*0860*/ 	.word	0x0000ee50


	//   ....[38]....
        /*0864*/ 	.word	0x0000f0e0


	//   ....[39]....
        /*0868*/ 	.word	0x0000f100


	//   ....[40]....
        /*086c*/ 	.word	0x0000f920


	//   ....[41]....
        /*0870*/ 	.word	0x0000f960


	//   ....[42]....
        /*0874*/ 	.word	0x000101d0


	//   ....[43]....
        /*0878*/ 	.word	0x000101f0


	//   ....[44]....
        /*087c*/ 	.word	0x000114e0


	//   ....[45]....
        /*0880*/ 	.word	0x000114f0


	//   ....[46]....
        /*0884*/ 	.word	0x00011720


	//   ....[47]....
        /*0888*/ 	.word	0x00011740


	//   ....[48]....
        /*088c*/ 	.word	0x000119f0


	//   ....[49]....
        /*0890*/ 	.word	0x00011c20


	//   ....[50]....
        /*0894*/ 	.word	0x00011c50


	//   ....[51]....
        /*0898*/ 	.word	0x00011c80


	//   ....[52]....
        /*089c*/ 	.word	0x00011cb0


	//   ....[53]....
        /*08a0*/ 	.word	0x00011ce0


	//   ....[54]....
        /*08a4*/ 	.word	0x00011d10


	//   ....[55]....
        /*08a8*/ 	.word	0x00011eb0


	//   ....[56]....
        /*08ac*/ 	.word	0x00011ee0


	//   ....[57]....
        /*08b0*/ 	.word	0x00011f10


	//   ....[58]....
        /*08b4*/ 	.word	0x00011f40


	//   ....[59]....
        /*08b8*/ 	.word	0x00011f70


	//   ....[60]....
        /*08bc*/ 	.word	0x00011fa0


	//   ....[61]....
        /*08c0*/ 	.word	0x00012030


	//   ....[62]....
        /*08c4*/ 	.word	0x00012060


	//   ....[63]....
        /*08c8*/ 	.word	0x00012070


	//   ....[64]....
        /*08cc*/ 	.word	0x00012120


	//   ....[65]....
        /*08d0*/ 	.word	0x00013120


	//   ....[66]....
        /*08d4*/ 	.word	0x00015450


	//   ....[67]....
        /*08d8*/ 	.word	0x00015f60


	//   ....[68]....
        /*08dc*/ 	.word	0x00015f70


	//   ....[69]....
        /*08e0*/ 	.word	0x00016010


	//   ....[70]....
        /*08e4*/ 	.word	0x00016020


	//   ....[71]....
        /*08e8*/ 	.word	0x000160a0


	//   ....[72]....
        /*08ec*/ 	.word	0x000160b0


	//   ....[73]....
        /*08f0*/ 	.word	0x00016100


	//   ....[74]....
        /*08f4*/ 	.word	0x00016120


	//   ....[75]....
        /*08f8*/ 	.word	0x00019b00


	//   ....[76]....
        /*08fc*/ 	.word	0x00019b80


	//   ....[77]....
        /*0900*/ 	.word	0x00019bb0


	//   ....[78]....
        /*0904*/ 	.word	0x00019bc0


	//   ....[79]....
        /*0908*/ 	.word	0x00019bf0


	//   ....[80]....
        /*090c*/ 	.word	0x00019c20


	//   ....[81]....
        /*0910*/ 	.word	0x00019c50


	//   ....[82]....
        /*0914*/ 	.word	0x00019c80


	//   ....[83]....
        /*0918*/ 	.word	0x00019e50


	//   ....[84]....
        /*091c*/ 	.word	0x00019e80


	//   ....[85]....
        /*0920*/ 	.word	0x00019eb0


	//   ....[86]....
        /*0924*/ 	.word	0x00019ee0


	//   ....[87]....
        /*0928*/ 	.word	0x00019f10


	//   ....[88]....
        /*092c*/ 	.word	0x00019f40


	//   ....[89]....
        /*0930*/ 	.word	0x0001a000


	//   ....[90]....
        /*0934*/ 	.word	0x0001a020


	//   ....[91]....
        /*0938*/ 	.word	0x0001a030


	//   ....[92]....
        /*093c*/ 	.word	0x0001a090


	//   ....[93]....
        /*0940*/ 	.word	0x0001a7b0


	//   ....[94]....
        /*0944*/ 	.word	0x0001ac70


	//   ....[95]....
        /*0948*/ 	.word	0x0001ad00


	//   ....[96]....
        /*094c*/ 	.word	0x0001ad50


	//   ....[97]....
        /*0950*/ 	.word	0x0001ada0


	//   ....[98]....
        /*0954*/ 	.word	0x0001ae90


	//   ....[99]....
        /*0958*/ 	.word	0x0001af20


	//   ....[100]....
        /*095c*/ 	.word	0x0001af70


	//   ....[101]....
        /*0960*/ 	.word	0x0001afc0


	//   ....[102]....
        /*0964*/ 	.word	0x0001b230


	//   ....[103]....
        /*0968*/ 	.word	0x0001b510


	//   ....[104]....
        /*096c*/ 	.word	0x0001b6f0


	//   ....[105]....
        /*0970*/ 	.word	0x0001b740


	//   ....[106]....
        /*0974*/ 	.word	0x0001b7a0


	//   ....[107]....
        /*0978*/ 	.word	0x0001b890


	//   ....[108]....
        /*097c*/ 	.word	0x0001b8f0


	//   ....[109]....
        /*0980*/ 	.word	0x0001b9e0


	//   ....[110]....
        /*0984*/ 	.word	0x0001ba40


	//   ....[111]....
        /*0988*/ 	.word	0x0001bb10


	//   ....[112]....
        /*098c*/ 	.word	0x0001be40


	//   ....[113]....
        /*0990*/ 	.word	0x0001bee0


	//   ....[114]....
        /*0994*/ 	.word	0x0001c080


	//   ....[115]....
        /*0998*/ 	.word	0x0001c100


	//   ....[116]....
        /*099c*/ 	.word	0x0001c180


	//   ....[117]....
        /*09a0*/ 	.word	0x0001c200


	//   ....[118]....
        /*09a4*/ 	.word	0x0001c280


	//   ....[119]....
        /*09a8*/ 	.word	0x0001c310


	//   ....[120]....
        /*09ac*/ 	.word	0x0001c3b0


	//   ....[121]....
        /*09b0*/ 	.word	0x0001c460


	//   ....[122]....
        /*09b4*/ 	.word	0x0001c4e0


	//   ....[123]....
        /*09b8*/ 	.word	0x0001c560


	//   ....[124]....
        /*09bc*/ 	.word	0x0001c5e0


	//   ....[125]....
        /*09c0*/ 	.word	0x0001c670


	//   ....[126]....
        /*09c4*/ 	.word	0x0001c6f0


	//   ....[127]....
        /*09c8*/ 	.word	0x0001c790


	//   ....[128]....
        /*09cc*/ 	.word	0x0001c7e0


	//   ....[129]....
        /*09d0*/ 	.word	0x0001c870


	//   ....[130]....
        /*09d4*/ 	.word	0x0001c9a0


	//----- nvinfo : EIATTR_REG_RECONFIG
	.align		4
.L_228:
        /*09d8*/ 	.byte	0x01, 0x54
	.zero		2


	//----- nvinfo : EIATTR_SYSCALL_OFFSETS
	.align		4
        /*09dc*/ 	.byte	0x04, 0x46
        /*09de*/ 	.short	(.L_230 - .L_229)


	//   ....[0]....
.L_229:
        /*09e0*/ 	.word	0x00001ff0


	//   ....[1]....
        /*09e4*/ 	.word	0x00002140


	//   ....[2]....
        /*09e8*/ 	.word	0x00007240


	//   ....[3]....
        /*09ec*/ 	.word	0x000075c0


	//   ....[4]....
        /*09f0*/ 	.word	0x00015070


	//   ....[5]....
        /*09f4*/ 	.word	0x000151c0


	//   ....[6]....
        /*09f8*/ 	.word	0x000152c0


	//   ....[7]....
        /*09fc*/ 	.word	0x00015b80


	//----- nvinfo : EIATTR_MBARRIER_INSTR_OFFSETS
	.align		4
.L_230:
        /*0a00*/ 	.byte	0x04, 0x39
        /*0a02*/ 	.short	(.L_232 - .L_231)


	//   ....[0]....
.L_231:
        /*0a04*/ 	.word	0x000002d0
        /*0a08*/ 	.word	0x000000ff
        /*0a0c*/ 	.word	0x00028c00
        /*0a10*/ 	.short	0x0100
        /*0a12*/ 	.byte	0x08
	.zero		1


	//   ....[1]....
        /*0a14*/ 	.word	0x000002e0
        /*0a18*/ 	.word	0x000000ff
        /*0a1c*/ 	.word	0x00028c20
        /*0a20*/ 	.short	0x0100
        /*0a22*/ 	.byte	0x08
	.zero		1


	//   ....[2]....
        /*0a24*/ 	.word	0x00000390
        /*0a28*/ 	.word	0x000000ff
        /*0a2c*/ 	.word	0x00028c30
        /*0a30*/ 	.short	0x0100
        /*0a32*/ 	.byte	0x06
	.zero		1


	//   ....[3]....
        /*0a34*/ 	.word	0x000003a0
        /*0a38*/ 	.word	0x000000ff
        /*0a3c*/ 	.word	0x00028c40
        /*0a40*/ 	.short	0x0100
        /*0a42*/ 	.byte	0x06
	.zero		1


	//   ....[4]....
        /*0a44*/ 	.word	0x000003b0
        /*0a48*/ 	.word	0x000000ff
        /*0a4c*/ 	.word	0x00028c38
        /*0a50*/ 	.short	0x0100
        /*0a52*/ 	.byte	0x06
	.zero		1


	//   ....[5]....
        /*0a54*/ 	.word	0x000003c0
        /*0a58*/ 	.word	0x000000ff
        /*0a5c*/ 	.word	0x00028c48
        /*0a60*/ 	.short	0x0100
        /*0a62*/ 	.byte	0x06
	.zero		1


	//   ....[6]....
        /*0a64*/ 	.word	0x000004f0
        /*0a68*/ 	.word	0x000000ff
        /*0a6c*/ 	.word	0x00028c50
        /*0a70*/ 	.short	0x0100
        /*0a72*/ 	.byte	0x08
	.zero		1


	//   ....[7]....
        /*0a74*/ 	.word	0x00000500
        /*0a78*/ 	.word	0x000000ff
        /*0a7c*/ 	.word	0x00028c60
        /*0a80*/ 	.short	0x0100
        /*0a82*/ 	.byte	0x08
	.zero		1


	//   ....[8]....
        /*0a84*/ 	.word	0x00000510
        /*0a88*/ 	.word	0x000000ff
        /*0a8c*/ 	.word	0x00028c58
        /*0a90*/ 	.short	0x0100
        /*0a92*/ 	.byte	0x08
	.zero		1


	//   ....[9]....
        /*0a94*/ 	.word	0x00000520
        /*0a98*/ 	.word	0x000000ff
        /*0a9c*/ 	.word	0x00028c68
        /*0aa0*/ 	.short	0x0100
        /*0aa2*/ 	.byte	0x08
	.zero		1


	//   ....[10]....
        /*0aa4*/ 	.word	0x00000610
        /*0aa8*/ 	.word	0x000000ff
        /*0aac*/ 	.word	0x00028c70
        /*0ab0*/ 	.short	0x0100
        /*0ab2*/ 	.byte	0x06
	.zero		1


	//   ....[11]....
        /*0ab4*/ 	.word	0x00000620
        /*0ab8*/ 	.word	0x000000ff
        /*0abc*/ 	.word	0x00028c80
        /*0ac0*/ 	.short	0x0100
        /*0ac2*/ 	.byte	0x06
	.zero		1


	//   ....[12]....
        /*0ac4*/ 	.word	0x00000630
        /*0ac8*/ 	.word	0x000000ff
        /*0acc*/ 	.word	0x00028c78
        /*0ad0*/ 	.short	0x0100
        /*0ad2*/ 	.byte	0x06
	.zero		1


	//   ....[13]....
        /*0ad4*/ 	.word	0x00000640
        /*0ad8*/ 	.word	0x000000ff
        /*0adc*/ 	.word	0x00028c88
        /*0ae0*/ 	.short	0x0100
        /*0ae2*/ 	.byte	0x06
	.zero		1


	//   ....[14]....
        /*0ae4*/ 	.word	0x00000770
        /*0ae8*/ 	.word	0x000000ff
        /*0aec*/ 	.word	0x00028c90
        /*0af0*/ 	.short	0x0100
        /*0af2*/ 	.byte	0x08
	.zero		1


	//   ....[15]....
        /*0af4*/ 	.word	0x00000780
        /*0af8*/ 	.word	0x000000ff
        /*0afc*/ 	.word	0x00028ca0
        /*0b00*/ 	.short	0x0100
        /*0b02*/ 	.byte	0x08
	.zero		1


	//   ....[16]....
        /*0b04*/ 	.word	0x00000790
        /*0b08*/ 	.word	0x000000ff
        /*0b0c*/ 	.word	0x00028c98
        /*0b10*/ 	.short	0x0100
        /*0b12*/ 	.byte	0x08
	.zero		1


	//   ....[17]....
        /*0b14*/ 	.word	0x000007a0
        /*0b18*/ 	.word	0x000000ff
        /*0b1c*/ 	.word	0x00028ca8
        /*0b20*/ 	.short	0x0100
        /*0b22*/ 	.byte	0x08
	.zero		1


	//   ....[18]....
        /*0b24*/ 	.word	0x000008d0
        /*0b28*/ 	.word	0x000000ff
        /*0b2c*/ 	.word	0x00028cb0
        /*0b30*/ 	.short	0x0100
        /*0b32*/ 	.byte	0x08
	.zero		1


	//   ....[19]....
        /*0b34*/ 	.word	0x000008e0
        /*0b38*/ 	.word	0x000000ff
        /*0b3c*/ 	.word	0x00028cc0
        /*0b40*/ 	.short	0x0100
        /*0b42*/ 	.byte	0x08
	.zero		1


	//   ....[20]....
        /*0b44*/ 	.word	0x000008f0
        /*0b48*/ 	.word	0x000000ff
        /*0b4c*/ 	.word	0x00028cb8
        /*0b50*/ 	.short	0x0100
        /*0b52*/ 	.byte	0x08
	.zero		1


	//   ....[21]....
        /*0b54*/ 	.word	0x00000900
        /*0b58*/ 	.word	0x000000ff
        /*0b5c*/ 	.word	0x00028cc8
        /*0b60*/ 	.short	0x0100
        /*0b62*/ 	.byte	0x08
	.zero		1


	//   ....[22]....
        /*0b64*/ 	.word	0x00002cc0
        /*0b68*/ 	.word	0x00000049
        /*0b6c*/ 	.word	0x00028c90
        /*0b70*/ 	.short	0x010a
        /*0b72*/ 	.byte	0x3f
	.zero		1


	//   ....[23]....
        /*0b74*/ 	.word	0x00003650
        /*0b78*/ 	.word	0x00000049
        /*0b7c*/ 	.word	0x00028c90
        /*0b80*/ 	.short	0x010a
        /*0b82*/ 	.byte	0x3f
	.zero		1


	//   ....[24]....
        /*0b84*/ 	.word	0x00003ee0
        /*0b88*/ 	.word	0x00000049
        /*0b8c*/ 	.word	0x00028c90
        /*0b90*/ 	.short	0x010a
        /*0b92*/ 	.byte	0x3f
	.zero		1


	//   ....[25]....
        /*0b94*/ 	.word	0x000040e0
        /*0b98*/ 	.word	0x00000004
        /*0b9c*/ 	.word	0x00000000
        /*0ba0*/ 	.short	0x0101
        /*0ba2*/ 	.byte	0x3f
	.zero		1


	//   ....[26]....
        /*0ba4*/ 	.word	0x00004120
        /*0ba8*/ 	.word	0x00000049
        /*0bac*/ 	.word	0x00028cb0
        /*0bb0*/ 	.short	0x010a
        /*0bb2*/ 	.byte	0x3f
	.zero		1


	//   ....[27]....
        /*0bb4*/ 	.word	0x00004750
        /*0bb8*/ 	.word	0x00000049
        /*0bbc*/ 	.word	0x00000000
        /*0bc0*/ 	.short	0x0101
        /*0bc2*/ 	.byte	0x3f
	.zero		1


	//   ....[28]....
        /*0bc4*/ 	.word	0x00005000
        /*0bc8*/ 	.word	0x00000005
        /*0bcc*/ 	.word	0x00028c50
        /*0bd0*/ 	.short	0x010a
        /*0bd2*/ 	.byte	0x3f
	.zero		1


	//   ....[29]....
        /*0bd4*/ 	.word	0x000053c0
        /*0bd8*/ 	.word	0x00000005
        /*0bdc*/ 	.word	0x00000000
        /*0be0*/ 	.short	0x0101
        /*0be2*/ 	.byte	0x3f
	.zero		1


	//   ....[30]....
        /*0be4*/ 	.word	0x00005d40
        /*0be8*/ 	.word	0x00000004
        /*0bec*/ 	.word	0x00028c50
        /*0bf0*/ 	.short	0x010a
        /*0bf2*/ 	.byte	0x3f
	.zero		1


	//   ....[31]....
        /*0bf4*/ 	.word	0x00005d90
        /*0bf8*/ 	.word	0x00000004
        /*0bfc*/ 	.word	0x00028c50
        /*0c00*/ 	.short	0x010a
        /*0c02*/ 	.byte	0x3f
	.zero		1


	//   ....[32]....
        /*0c04*/ 	.word	0x000060e0
        /*0c08*/ 	.word	0x00000004
        /*0c0c*/ 	.word	0x00000000
        /*0c10*/ 	.short	0x0101
        /*0c12*/ 	.byte	0x3f
	.zero		1


	//   ....[33]....
        /*0c14*/ 	.word	0x000072d0
        /*0c18*/ 	.word	0x00000002
        /*0c1c*/ 	.word	0x00028c00
        /*0c20*/ 	.short	0x010a
        /*0c22*/ 	.byte	0x3f
	.zero		1


	//   ....[34]....
        /*0c24*/ 	.word	0x00007320
        /*0c28*/ 	.word	0x00000002
        /*0c2c*/ 	.word	0x00028c00
        /*0c30*/ 	.short	0x010a
        /*0c32*/ 	.byte	0x3f
	.zero		1


	//   ....[35]....
        /*0c34*/ 	.word	0x00007980
        /*0c38*/ 	.word	0x00000002
        /*0c3c*/ 	.word	0x00028c00
        /*0c40*/ 	.short	0x010a
        /*0c42*/ 	.byte	0x3f
	.zero		1


	//   ....[36]....
        /*0c44*/ 	.word	0x000088e0
        /*0c48*/ 	.word	0x00000002
        /*0c4c*/ 	.word	0x00028c00
        /*0c50*/ 	.short	0x010a
        /*0c52*/ 	.byte	0x3f
	.zero		1


	//   ....[37]....
        /*0c54*/ 	.word	0x000096a0
        /*0c58*/ 	.word	0x0000000e
        /*0c5c*/ 	.word	0x00028c30
        /*0c60*/ 	.short	0x010a
        /*0c62*/ 	.byte	0x3f
	.zero		1


	//   ....[38]....
        /*0c64*/ 	.word	0x00009750
        /*0c68*/ 	.word	0x0000000e
        /*0c6c*/ 	.word	0x00028c30
        /*0c70*/ 	.short	0x010a
        /*0c72*/ 	.byte	0x3f
	.zero		1


	//   ....[39]....
        /*0c74*/ 	.word	0x0000a390
        /*0c78*/ 	.word	0x00000003
        /*0c7c*/ 	.word	0x00000000
        /*0c80*/ 	.short	0x0101
        /*0c82*/ 	.byte	0x3f
	.zero		1


	//   ....[40]....
        /*0c84*/ 	.word	0x0000a800
        /*0c88*/ 	.word	0x0000000e
        /*0c8c*/ 	.word	0x00028c50
        /*0c90*/ 	.short	0x010a
        /*0c92*/ 	.byte	0x3f
	.zero		1


	//   ....[41]....
        /*0c94*/ 	.word	0x0000a890
        /*0c98*/ 	.word	0x0000000e
        /*0c9c*/ 	.word	0x00028c50
        /*0ca0*/ 	.short	0x010a
        /*0ca2*/ 	.byte	0x3f
	.zero		1


	//   ....[42]....
        /*0ca4*/ 	.word	0x0000ab60
        /*0ca8*/ 	.word	0x0000000e
        /*0cac*/ 	.word	0x00000000
        /*0cb0*/ 	.short	0x0101
        /*0cb2*/ 	.byte	0x3f
	.zero		1


	//   ....[43]....
        /*0cb4*/ 	.word	0x0000ac80
        /*0cb8*/ 	.word	0x000000d9
        /*0cbc*/ 	.word	0x00028c30
        /*0cc0*/ 	.short	0x010a
        /*0cc2*/ 	.byte	0x3f
	.zero		1


	//   ....[44]....
        /*0cc4*/ 	.word	0x0000ad30
        /*0cc8*/ 	.word	0x000000d9
        /*0ccc*/ 	.word	0x00028c30
        /*0cd0*/ 	.short	0x010a
        /*0cd2*/ 	.byte	0x3f
	.zero		1


	//   ....[45]....
        /*0cd4*/ 	.word	0x0000b400
        /*0cd8*/ 	.word	0x00000099
        /*0cdc*/ 	.word	0x00000000
        /*0ce0*/ 	.short	0x0101
        /*0ce2*/ 	.byte	0x3f
	.zero		1


	//   ....[46]....
        /*0ce4*/ 	.word	0x0000c280
        /*0ce8*/ 	.word	0x000000d9
        /*0cec*/ 	.word	0x00028c50
        /*0cf0*/ 	.short	0x010a
        /*0cf2*/ 	.byte	0x3f
	.zero		1


	//   ....[47]....
        /*0cf4*/ 	.word	0x0000c2d0
        /*0cf8*/ 	.word	0x000000d9
        /*0cfc*/ 	.word	0x00028c50
        /*0d00*/ 	.short	0x010a
        /*0d02*/ 	.byte	0x3f
	.zero		1


	//   ....[48]....
        /*0d04*/ 	.word	0x0000c5c0
        /*0d08*/ 	.word	0x000000d9
        /*0d0c*/ 	.word	0x00000000
        /*0d10*/ 	.short	0x0101
        /*0d12*/ 	.byte	0x3f
	.zero		1


	//   ....[49]....
        /*0d14*/ 	.word	0x0000ee00
        /*0d18*/ 	.word	0x00000004
        /*0d1c*/ 	.word	0x00000000
        /*0d20*/ 	.short	0x0101
        /*0d22*/ 	.byte	0x3f
	.zero		1


	//   ....[50]....
        /*0d24*/ 	.word	0x0000f980
        /*0d28*/ 	.word	0x00000004
        /*0d2c*/ 	.word	0x00000000
        /*0d30*/ 	.short	0x0101
        /*0d32*/ 	.byte	0x3f
	.zero		1


	//   ....[51]....
        /*0d34*/ 	.word	0x00013200
        /*0d38*/ 	.word	0x00000012
        /*0d3c*/ 	.word	0x00028c20
        /*0d40*/ 	.short	0x010a
        /*0d42*/ 	.byte	0x3f
	.zero		1


	//   ....[52]....
        /*0d44*/ 	.word	0x000132d0
        /*0d48*/ 	.word	0x00000005
        /*0d4c*/ 	.word	0x00028ca0
        /*0d50*/ 	.short	0x010a
        /*0d52*/ 	.byte	0x3f
	.zero		1


	//   ....[53]....
        /*0d54*/ 	.word	0x00013510
        /*0d58*/ 	.word	0x00000005
        /*0d5c*/ 	.word	0x00028cc0
        /*0d60*/ 	.short	0x010a
        /*0d62*/ 	.byte	0x3f
	.zero		1


	//   ....[54]....
        /*0d64*/ 	.word	0x00013f70
        /*0d68*/ 	.word	0x00000005
        /*0d6c*/ 	.word	0x00028ca0
        /*0d70*/ 	.short	0x010a
        /*0d72*/ 	.byte	0x3f
	.zero		1


	//   ....[55]....
        /*0d74*/ 	.word	0x000141a0
        /*0d78*/ 	.word	0x00000005
        /*0d7c*/ 	.word	0x00028cc0
        /*0d80*/ 	.short	0x010a
        /*0d82*/ 	.byte	0x3f
	.zero		1


	//   ....[56]....
        /*0d84*/ 	.word	0x000156c0
        /*0d88*/ 	.word	0x00000000
        /*0d8c*/ 	.word	0x00028c40
        /*0d90*/ 	.short	0x010a
        /*0d92*/ 	.byte	0x3f
	.zero		1


	//   ....[57]....
        /*0d94*/ 	.word	0x000161c0
        /*0d98*/ 	.word	0x00000012
        /*0d9c*/ 	.word	0x00028c00
        /*0da0*/ 	.short	0x0107
        /*0da2*/ 	.byte	0x3f
	.zero		1


	//   ....[58]....
        /*0da4*/ 	.word	0x000162b0
        /*0da8*/ 	.word	0x00000012
        /*0dac*/ 	.word	0x00028c00
        /*0db0*/ 	.short	0x0101
        /*0db2*/ 	.byte	0x3f
	.zero		1


	//   ....[59]....
        /*0db4*/ 	.word	0x000162d0
        /*0db8*/ 	.word	0x00000012
        /*0dbc*/ 	.word	0x00028c20
        /*0dc0*/ 	.short	0x010a
        /*0dc2*/ 	.byte	0x3f
	.zero		1


	//   ....[60]....
        /*0dc4*/ 	.word	0x000163b0
        /*0dc8*/ 	.word	0x00000000
        /*0dcc*/ 	.word	0x00028c60
        /*0dd0*/ 	.short	0x010a
        /*0dd2*/ 	.byte	0x3f
	.zero		1


	//   ....[61]....
        /*0dd4*/ 	.word	0x00017020
        /*0dd8*/ 	.word	0x00000002
        /*0ddc*/ 	.word	0x00028c40
        /*0de0*/ 	.short	0x010a
        /*0de2*/ 	.byte	0x3f
	.zero		1


	//   ....[62]....
        /*0de4*/ 	.word	0x00017270
        /*0de8*/ 	.word	0x00000002
        /*0dec*/ 	.word	0x00028c60
        /*0df0*/ 	.short	0x010a
        /*0df2*/ 	.byte	0x3f
	.zero		1


	//   ....[63]....
        /*0df4*/ 	.word	0x00017e20
        /*0df8*/ 	.word	0x00000002
        /*0dfc*/ 	.word	0x00028c40
        /*0e00*/ 	.short	0x010a
        /*0e02*/ 	.byte	0x3f
	.zero		1


	//   ....[64]....
        /*0e04*/ 	.word	0x00018070
        /*0e08*/ 	.word	0x00000002
        /*0e0c*/ 	.word	0x00028c60
        /*0e10*/ 	.short	0x010a
        /*0e12*/ 	.byte	0x3f
	.zero		1


	//   ....[65]....
        /*0e14*/ 	.word	0x00018bb0
        /*0e18*/ 	.word	0x00000003
        /*0e1c*/ 	.word	0x00028c40
        /*0e20*/ 	.short	0x010a
        /*0e22*/ 	.byte	0x3f
	.zero		1


	//   ....[66]....
        /*0e24*/ 	.word	0x00018e00
        /*0e28*/ 	.word	0x00000003
        /*0e2c*/ 	.word	0x00028c60
        /*0e30*/ 	.short	0x010a
        /*0e32*/ 	.byte	0x3f
	.zero		1


	//   ....[67]....
        /*0e34*/ 	.word	0x0001a730
        /*0e38*/ 	.word	0x00000000
        /*0e3c*/ 	.word	0x00028c20
        /*0e40*/ 	.short	0x010a
        /*0e42*/ 	.byte	0x3f
	.zero		1


	//   ....[68]....
        /*0e44*/ 	.word	0x0001a910
        /*0e48*/ 	.word	0x00000006
        /*0e4c*/ 	.word	0x00000000
        /*0e50*/ 	.short	0x010a
        /*0e52*/ 	.byte	0x3f
	.zero		1


	//   ....[69]....
        /*0e54*/ 	.word	0x0001a940
        /*0e58*/ 	.word	0x00000007
        /*0e5c*/ 	.word	0x00000000
        /*0e60*/ 	.short	0x010a
        /*0e62*/ 	.byte	0x3f
	.zero		1


	//   ....[70]....
        /*0e64*/ 	.word	0x0001a9a0
        /*0e68*/ 	.word	0x00000004
        /*0e6c*/ 	.word	0x00000000
        /*0e70*/ 	.short	0x010a
        /*0e72*/ 	.byte	0x3f
	.zero		1


	//   ....[71]....
        /*0e74*/ 	.word	0x0001a9d0
        /*0e78*/ 	.word	0x00000003
        /*0e7c*/ 	.word	0x00000000
        /*0e80*/ 	.short	0x010a
        /*0e82*/ 	.byte	0x3f
	.zero		1


	//   ....[72]....
        /*0e84*/ 	.word	0x0001aa30
        /*0e88*/ 	.word	0x00000049
        /*0e8c*/ 	.word	0x00028c90
        /*0e90*/ 	.short	0x010a
        /*0e92*/ 	.byte	0x3f
	.zero		1


	//   ....[73]....
        /*0e94*/ 	.word	0x0001aa80
        /*0e98*/ 	.word	0x00000049
        /*0e9c*/ 	.word	0x00028c90
        /*0ea0*/ 	.short	0x010a
        /*0ea2*/ 	.byte	0x3f
	.zero		1


	//   ....[74]....
        /*0ea4*/ 	.word	0x0001aad0
        /*0ea8*/ 	.word	0x00000049
        /*0eac*/ 	.word	0x00028c90
        /*0eb0*/ 	.short	0x010a
        /*0eb2*/ 	.byte	0x3f
	.zero		1


	//   ....[75]....
        /*0eb4*/ 	.word	0x0001ab20
        /*0eb8*/ 	.word	0x00000049
        /*0ebc*/ 	.word	0x00028cb0
        /*0ec0*/ 	.short	0x010a
        /*0ec2*/ 	.byte	0x3f
	.zero		1


	//   ....[76]....
        /*0ec4*/ 	.word	0x0001ab70
        /*0ec8*/ 	.word	0x00000005
        /*0ecc*/ 	.word	0x00028c50
        /*0ed0*/ 	.short	0x010a
        /*0ed2*/ 	.byte	0x3f
	.zero		1


	//   ....[77]....
        /*0ed4*/ 	.word	0x0001abc0
        /*0ed8*/ 	.word	0x00000004
        /*0edc*/ 	.word	0x00028c50
        /*0ee0*/ 	.short	0x010a
        /*0ee2*/ 	.byte	0x3f
	.zero		1


	//   ....[78]....
        /*0ee4*/ 	.word	0x0001ade0
        /*0ee8*/ 	.word	0x00000002
        /*0eec*/ 	.word	0x00028c00
        /*0ef0*/ 	.short	0x010a
        /*0ef2*/ 	.byte	0x3f
	.zero		1


	//   ....[79]....
        /*0ef4*/ 	.word	0x0001b010
        /*0ef8*/ 	.word	0x00000002
        /*0efc*/ 	.word	0x00028c00
        /*0f00*/ 	.short	0x010a
        /*0f02*/ 	.byte	0x3f
	.zero		1


	//   ....[80]....
        /*0f04*/ 	.word	0x0001b060
        /*0f08*/ 	.word	0x0000000e
        /*0f0c*/ 	.word	0x00028c30
        /*0f10*/ 	.short	0x010a
        /*0f12*/ 	.byte	0x3f
	.zero		1


	//   ....[81]....
        /*0f14*/ 	.word	0x0001b0b0
        /*0f18*/ 	.word	0x0000000e
        /*0f1c*/ 	.word	0x00028c50
        /*0f20*/ 	.short	0x010a
        /*0f22*/ 	.byte	0x3f
	.zero		1


	//   ....[82]....
        /*0f24*/ 	.word	0x0001b100
        /*0f28*/ 	.word	0x000000d9
        /*0f2c*/ 	.word	0x00028c30
        /*0f30*/ 	.short	0x010a
        /*0f32*/ 	.byte	0x3f
	.zero		1


	//   ....[83]....
        /*0f34*/ 	.word	0x0001b150
        /*0f38*/ 	.word	0x000000d9
        /*0f3c*/ 	.word	0x00028c50
        /*0f40*/ 	.short	0x010a
        /*0f42*/ 	.byte	0x3f
	.zero		1


	//   ....[84]....
        /*0f44*/ 	.word	0x0001b2f0
        /*0f48*/ 	.word	0x00000012
        /*0f4c*/ 	.word	0x00028c20
        /*0f50*/ 	.short	0x010a
        /*0f52*/ 	.byte	0x3f
	.zero		1


	//   ....[85]....
        /*0f54*/ 	.word	0x0001b340
        /*0f58*/ 	.word	0x00000005
        /*0f5c*/ 	.word	0x00028ca0
        /*0f60*/ 	.short	0x010a
        /*0f62*/ 	.byte	0x3f
	.zero		1


	//   ....[86]....
        /*0f64*/ 	.word	0x0001b390
        /*0f68*/ 	.word	0x00000005
        /*0f6c*/ 	.word	0x00028cc0
        /*0f70*/ 	.short	0x010a
        /*0f72*/ 	.byte	0x3f
	.zero		1


	//   ....[87]....
        /*0f74*/ 	.word	0x0001b3e0
        /*0f78*/ 	.word	0x00000005
        /*0f7c*/ 	.word	0x00028ca0
        /*0f80*/ 	.short	0x010a
        /*0f82*/ 	.byte	0x3f
	.zero		1


	//   ....[88]....
        /*0f84*/ 	.word	0x0001b430
        /*0f88*/ 	.word	0x00000005
        /*0f8c*/ 	.word	0x00028cc0
        /*0f90*/ 	.short	0x010a
        /*0f92*/ 	.byte	0x3f
	.zero		1


	//   ....[89]....
        /*0f94*/ 	.word	0x0001b5d0
        /*0f98*/ 	.word	0x00000000
        /*0f9c*/ 	.word	0x00028c40
        /*0fa0*/ 	.short	0x010a
        /*0fa2*/ 	.byte	0x3f
	.zero		1


	//   ....[90]....
        /*0fa4*/ 	.word	0x0001bb50
        /*0fa8*/ 	.word	0x00000012
        /*0fac*/ 	.word	0x00028c20
        /*0fb0*/ 	.short	0x010a
        /*0fb2*/ 	.byte	0x3f
	.zero		1


	//   ....[91]....
        /*0fb4*/ 	.word	0x0001bba0
        /*0fb8*/ 	.word	0x00000000
        /*0fbc*/ 	.word	0x00028c60
        /*0fc0*/ 	.short	0x010a
        /*0fc2*/ 	.byte	0x3f
	.zero		1


	//   ....[92]....
        /*0fc4*/ 	.word	0x0001bbf0
        /*0fc8*/ 	.word	0x00000002
        /*0fcc*/ 	.word	0x00028c40
        /*0fd0*/ 	.short	0x010a
        /*0fd2*/ 	.byte	0x3f
	.zero		1


	//   ....[93]....
        /*0fd4*/ 	.word	0x0001bc40
        /*0fd8*/ 	.word	0x00000002
        /*0fdc*/ 	.word	0x00028c60
        /*0fe0*/ 	.short	0x010a
        /*0fe2*/ 	.byte	0x3f
	.zero		1


	//   ....[94]....
        /*0fe4*/ 	.word	0x0001bc90
        /*0fe8*/ 	.word	0x00000002
        /*0fec*/ 	.word	0x00028c40
        /*0ff0*/ 	.short	0x010a
        /*0ff2*/ 	.byte	0x3f
	.zero		1


	//   ....[95]....
        /*0ff4*/ 	.word	0x0001bce0
        /*0ff8*/ 	.word	0x00000002
        /*0ffc*/ 	.word	0x00028c60
        /*1000*/ 	.short	0x010a
        /*1002*/ 	.byte	0x3f
	.zero		1


	//   ....[96]....
        /*1004*/ 	.word	0x0001bd30
        /*1008*/ 	.word	0x00000003
        /*100c*/ 	.word	0x00028c40
        /*1010*/ 	.short	0x010a
        /*1012*/ 	.byte	0x3f
	.zero		1


	//   ....[97]....
        /*1014*/ 	.word	0x0001bd80
        /*1018*/ 	.word	0x00000003
        /*101c*/ 	.word	0x00028c60
        /*1020*/ 	.short	0x010a
        /*1022*/ 	.byte	0x3f
	.zero		1


	//   ....[98]....
        /*1024*/ 	.word	0x0001c8c0
        /*1028*/ 	.word	0x00000000
        /*102c*/ 	.word	0x00028c20
        /*1030*/ 	.short	0x010a
        /*1032*/ 	.byte	0x3f
	.zero		1


	//   ....[99]....
        /*1034*/ 	.word	0x0001ca60
        /*1038*/ 	.word	0x00000006
        /*103c*/ 	.word	0x00000000
        /*1040*/ 	.short	0x010a
        /*1042*/ 	.byte	0x3f
	.zero		1


	//   ....[100]....
        /*1044*/ 	.word	0x0001cab0
        /*1048*/ 	.word	0x00000007
        /*104c*/ 	.word	0x00000000
        /*1050*/ 	.short	0x010a
        /*1052*/ 	.byte	0x3f
	.zero		1


	//   ....[101]....
        /*1054*/ 	.word	0x0001cb00
        /*1058*/ 	.word	0x00000004
        /*105c*/ 	.word	0x00000000
        /*1060*/ 	.short	0x010a
        /*1062*/ 	.byte	0x3f
	.zero		1


	//----- nvinfo : EIATTR_NUM_MBARRIERS
	.align		4
.L_232:
        /*1064*/ 	.byte	0x03, 0x38
        /*1066*/ 	.short	0x0016


	//----- nvinfo : EIATTR_EXIT_INSTR_OFFSETS
	.align		4
        /*1068*/ 	.byte	0x04, 0x1c
        /*106a*/ 	.short	(.L_234 - .L_233)


	//   ....[0]....
.L_233:
        /*106c*/ 	.word	0x0001aa20


	//----- nvinfo : EIATTR_MAX_THREADS
	.align		4
.L_234:
        /*1070*/ 	.byte	0x04, 0x05
        /*1072*/ 	.short	(.L_236 - .L_235)
.L_235:
        /*1074*/ 	.word	0x00000180
        /*1078*/ 	.word	0x00000001
        /*107c*/ 	.word	0x00000001


	//----- nvinfo : EIATTR_CRS_STACK_SIZE
	.align		4
.L_236:
        /*1080*/ 	.byte	0x04, 0x1e
        /*1082*/ 	.short	(.L_238 - .L_237)
.L_237:
        /*1084*/ 	.word	0x00000000


	//----- nvinfo : EIATTR_CBANK_PARAM_SIZE
	.align		4
.L_238:
        /*1088*/ 	.byte	0x03, 0x19
        /*108a*/ 	.short	0x0af0


	//----- nvinfo : EIATTR_PARAM_CBANK
	.align		4
        /*108c*/ 	.byte	0x04, 0x0a
        /*108e*/ 	.short	(.L_240 - .L_239)
	.align		4
.L_239:
        /*1090*/ 	.word	index@(.nv.constant0._ZN7cutlass13device_kernelIN5flash11enable_sm90INS1_16FlashAttnFwdSm90INS1_25CollectiveMainloopFwdSm90ILi2EN4cute5tupleIJNS5_1CILi1EEES8_S8_EEENS6_IJNS7_ILi64EEESA_SA_EEELi512ENS_6half_tEfNS_4arch4Sm90ELb0ELb0ELb0ELb1ELb0ELb1ELb0ELb0ELb0ELb1ELb1ELb0EEENS1_21CollectiveEpilogueFwdINS6_IJSA_NS7_ILi512EEESA_EEES9_SC_SE_Li256ELb1ELb1ELb1ELb0EEENS1_36VarlenDynamicPersistentTileSchedulerILi64ELi64ELi256ELi128ELb1ELb1ELb1ELb0ELb1ELb1EEEEEEEEEvNT_6ParamsE)
        /*1094*/ 	.short	0x0210
        /*1096*/ 	.short	0x0af0


	//----- nvinfo : EIATTR_SW_WAR
	.align		4
.L_240:
        /*1098*/ 	.byte	0x04, 0x36
        /*109a*/ 	.short	(.L_242 - .L_241)
.L_241:
        /*109c*/ 	.word	0x00000008
.L_242:


//--------------------- .nv.info._ZN7cutlass13device_kernelIN5flash11enable_sm90INS1_16FlashAttnFwdSm90INS1_25CollectiveMainloopFwdSm90ILi2EN4cute5tupleIJNS5_1CILi1EEES8_S8_EEENS6_IJNS7_ILi64EEESA_SA_EEELi512ENS_6half_tEfNS_4arch4Sm90ELb0ELb0ELb0ELb1ELb0ELb0ELb1ELb0ELb0ELb1ELb1ELb0EEENS1_21CollectiveEpilogueFwdINS6_IJSA_NS7_ILi512EEESA_EEES9_SC_SE_Li256ELb1ELb1ELb1ELb0EEENS1_36VarlenDynamicPersistentTileSchedulerILi64ELi64ELi256ELi128ELb1ELb1ELb1ELb0ELb1ELb1EEEEEEEEEvNT_6ParamsE --------------------------
	.section	.nv.info._ZN7cutlass13device_kernelIN5flash11enable_sm90INS1_16FlashAttnFwdSm90INS1_25CollectiveMainloopFwdSm90ILi2EN4cute5tupleIJNS5_1CILi1EEES8_S8_EEENS6_IJNS7_ILi64EEESA_SA_EEELi512ENS_6half_tEfNS_4arch4Sm90ELb0ELb0ELb0ELb1ELb0ELb0ELb1ELb0ELb0ELb1ELb1ELb0EEENS1_21CollectiveEpilogueFwdINS6_IJSA_NS7_ILi512EEESA_EEES9_SC_SE_Li256ELb1ELb1ELb1ELb0EEENS1_36VarlenDynamicPersistentTileSchedulerILi64ELi64ELi256ELi128ELb1ELb1ELb1ELb0ELb1ELb1EEEEEEEEEvNT_6ParamsE,"",@"SHT_CUDA_INFO"
	.sectionflags	@""
	.align	4


	//----- nvinfo : EIATTR_CUDA_API_VERSION
	.align		4
        /*0000*/ 	.byte	0x04, 0x37
        /*0002*/ 	.short	(.L_244 - .L_243)
.L_243:
        /*0004*/ 	.word	0x00000082


	//----- nvinfo : EIATTR_KPARAM_INFO
	.align		4
.L_244:
        /*0008*/ 	.byte	0x04, 0x17
        /*000a*/ 	.short	(.L_246 - .L_245)
.L_245:
        /*000c*/ 	.word	0x00000000
        /*0010*/ 	.short	0x0000
        /*0012*/ 	.short	0x0070
        /*0014*/ 	.byte	0x00, 0xf0, 0x01, 0x2e


	//----- nvinfo : EIATTR_SPARSE_MMA_MASK
	.align		4
.L_246:
        /*0018*/ 	.byte	0x03, 0x50
        /*001a*/ 	.short	0x0000


	//----- nvinfo : EIATTR_MAXREG_COUNT
	.align		4
        /*001c*/ 	.byte	0x03, 0x1b
        /*001e*/ 	.short	0x00a8


	//----- nvinfo : EIATTR_NUM_BARRIERS
	.align		4
        /*0020*/ 	.byte	0x02, 0x4c
        /*0022*/ 	.byte	0x10
	.zero		1


	//----- nvinfo : EIATTR_EXTERNS
	.align		4
        /*0024*/ 	.byte	0x04, 0x0f
        /*0026*/ 	.short	(.L_248 - .L_247)


	//   ....[0]....
	.align		4
.L_247:
        /*0028*/ 	.word	index@(__assertfail)


	//----- nvinfo : EIATTR_ANNOTATIONS
	.align		4
.L_248:
        /*002c*/ 	.byte	0x04, 0x55
        /*002e*/ 	.short	(.L_250 - .L_249)


	//   ....[0]....
.L_249:
        /* <DEDUP_REMOVED lines=88> */


	//----- nvinfo : EIATTR_MERCURY_ISA_VERSION
	.align		4
.L_250:
        /*0598*/ 	.byte	0x03, 0x5f
        /*059a*/ 	.short	0x0101


	//----- nvinfo : EIATTR_UNUSED_LOAD_BYTE_OFFSET
	.align		4
        /*059c*/ 	.byte	0x04, 0x44
        /*059e*/ 	.short	(.L_252 - .L_251)


	//   ....[0]....
.L_251:
        /*05a0*/ 	.word	0x00000a00
        /*05a4*/ 	.word	0x0000fff0


	//   ....[1]....
        /*05a8*/ 	.word	0x00009840
        /*05ac*/ 	.word	0x0000fff0


	//----- nvinfo : EIATTR_INT_WARP_WIDE_INSTR_OFFSETS
	.align		4
.L_252:
        /*05b0*/ 	.byte	0x04, 0x31
        /*05b2*/ 	.short	(.L_254 - .L_253)


	//   ....[0]....
.L_253:
        /*05b4*/ 	.word	0x00000130


	//   ....[1]....
        /*05b8*/ 	.word	0x00000170


	//   ....[2]....
        /*05bc*/ 	.word	0x000001e0


	//   ....[3]....
        /*05c0*/ 	.word	0x00000250


	//   ....[4]....
        /*05c4*/ 	.word	0x0000f720


	//   ....[5]....
        /*05c8*/ 	.word	0x0000f780


	//   ....[6]....
        /*05cc*/ 	.word	0x00015110


	//   ....[7]....
        /*05d0*/ 	.word	0x000151a0


	//----- nvinfo : EIATTR_COOP_GROUP_MASK_REGIDS
	.align		4
.L_254:
        /*05d4*/ 	.byte	0x04, 0x29
        /*05d6*/ 	.short	(.L_256 - .L_255)


	//   ....[0]....
.L_255:
        /*05d8*/ 	.word	0xffffffff


	//   ....[1]....
        /*05dc*/ 	.word	0xffffffff


	//   ....[2]....
        /*05e0*/ 	.word	0xffffffff


	//   ....[3]....
        /*05e4*/ 	.word	0xffffffff


	//   ....[4]....
        /*05e8*/ 	.word	0xffffffff


	//   ....[5]....
        /*05ec*/ 	.word	0xffffffff


	//   ....[6]....
        /*05f0*/ 	.word	0xffffffff


	//   ....[7]....
        /*05f4*/ 	.word	0xffffffff


	//   ....[8]....
        /*05f8*/ 	.word	0xffffffff


	//   ....[9]....
        /*05fc*/ 	.word	0xffffffff


	//   ....[10]....
        /*0600*/ 	.word	0xffffffff


	//   ....[11]....
        /*0604*/ 	.word	0xffffffff


	//   ....[12]....
        /*0608*/ 	.word	0xffffffff


	//   ....[13]....
        /*060c*/ 	.word	0xffffffff


	//   ....[14]....
        /*0610*/ 	.word	0xffffffff


	//   ....[15]....
        /*0614*/ 	.word	0xffffffff


	//   ....[16]....
        /*0618*/ 	.word	0xffffffff


	//   ....[17]....
        /*061c*/ 	.word	0xffffffff


	//   ....[18]....
        /*0620*/ 	.word	0xffffffff


	//   ....[19]....
        /*0624*/ 	.word	0xffffffff


	//   ....[20]....
        /*0628*/ 	.word	0xffffffff


	//   ....[21]....
        /*062c*/ 	.word	0xffffffff


	//   ....[22]....
        /*0630*/ 	.word	0xffffffff


	//   ....[23]....
        /*0634*/ 	.word	0xffffffff


	//   ....[24]....
        /*0638*/ 	.word	0xffffffff


	//   ....[25]....
        /*063c*/ 	.word	0xffffffff


	//   ....[26]....
        /*0640*/ 	.word	0xffffffff


	//   ....[27]....
        /*0644*/ 	.word	0xffffffff


	//   ....[28]....
        /*0648*/ 	.word	0xffffffff


	//   ....[29]....
        /*064c*/ 	.word	0xffffffff


	//   ....[30]....
        /*0650*/ 	.word	0xffffffff


	//   ....[31]....
        /*0654*/ 	.word	0xffffffff


	//   ....[32]....
        /*0658*/ 	.word	0xffffffff


	//   ....[33]....
        /*065c*/ 	.word	0xffffffff


	//   ....[34]....
        /*0660*/ 	.word	0xffffffff


	//   ....[35]....
        /*0664*/ 	.word	0xffffffff


	//   ....[36]....
        /*0668*/ 	.word	0xffffffff


	//   ....[37]....
        /*066c*/ 	.word	0xffffffff


	//   ....[38]....
        /*0670*/ 	.word	0xffffffff


	//   ....[39]....
        /*0674*/ 	.word	0xffffffff


	//   ....[40]....
        /*0678*/ 	.word	0xffffffff


	//   ....[41]....
        /*067c*/ 	.word	0xffffffff


	//   ....[42]....
        /*0680*/ 	.word	0xffffffff


	//   ....[43]....
        /*0684*/ 	.word	0xffffffff


	//   ....[44]....
        /*0688*/ 	.word	0xffffffff


	//   ....[45]....
        /*068c*/ 	.word	0xffffffff


	//   ....[46]....
        /*0690*/ 	.word	0xffffffff


	//   ....[47]....
        /*0694*/ 	.word	0xffffffff


	//   ....[48]....
        /*0698*/ 	.word	0xffffffff


	//   ....[49]....
        /*069c*/ 	.word	0xffffffff


	//   ....[50]....
        /*06a0*/ 	.word	0xffffffff


	//   ....[51]....
        /*06a4*/ 	.word	0xffffffff


	//   ....[52]....
        /*06a8*/ 	.word	0xffffffff


	//   ....[53]....
        /*06ac*/ 	.word	0xffffffff


	//   ....[54]....
        /*06b0*/ 	.word	0xffffffff


	//   ....[55]....
        /*06b4*/ 	.word	0xffffffff


	//   ....[56]....
        /*06b8*/ 	.word	0xffffffff


	//   ....[57]....
        /*06bc*/ 	.word	0xffffffff


	//   ....[58]....
        /*06c0*/ 	.word	0xffffffff


	//   ....[59]....
        /*06c4*/ 	.word	0xffffffff


	//   ....[60]....
        /*06c8*/ 	.word	0xffffffff


	//   ....[61]....
        /*06cc*/ 	.word	0xffffffff


	//   ....[62]....
        /*06d0*/ 	.word	0xffffffff


	//   ....[63]....
        /*06d4*/ 	.word	0xffffffff


	//   ....[64]....
        /*06d8*/ 	.word	0xffffffff


	//   ....[65]....
        /*06dc*/ 	.word	0xffffffff


	//   ....[66]....
        /*06e0*/ 	.word	0xffffffff


	//   ....[67]....
        /*06e4*/ 	.word	0xffffffff


	//   ....[68]....
        /*06e8*/ 	.word	0xffffffff


	//   ....[69]....
        /*06ec*/ 	.word	0xffffffff


	//   ....[70]....
        /*06f0*/ 	.word	0xffffffff


	//   ....[71]....
        /*06f4*/ 	.word	0xffffffff


	//   ....[72]....
        /*06f8*/ 	.word	0xffffffff


	//   ....[73]....
        /*06fc*/ 	.word	0xffffffff


	//   ....[74]....
        /*0700*/ 	.word	0xffffffff


	//   ....[75]....
        /*0704*/ 	.word	0xffffffff


	//   ....[76]....
        /*0708*/ 	.word	0xffffffff


	//   ....[77]....
        /*070c*/ 	.word	0xffffffff


	//   ....[78]....
        /*0710*/ 	.word	0xffffffff


	//   ....[79]....
        /*0714*/ 	.word	0xffffffff


	//   ....[80]....
        /*0718*/ 	.word	0xffffffff


	//   ....[81]....
        /*071c*/ 	.word	0xffffffff


	//   ....[82]....
        /*0720*/ 	.word	0xffffffff


	//   ....[83]....
        /*0724*/ 	.word	0xffffffff


	//   ....[84]....
        /*0728*/ 	.word	0xffffffff


	//   ....[85]....
        /*072c*/ 	.word	0xffffffff


	//   ....[86]....
        /*0730*/ 	.word	0xffffffff


	//   ....[87]....
        /*0734*/ 	.word	0xffffffff


	//   ....[88]....
        /*0738*/ 	.word	0xffffffff


	//   ....[89]....
        /*073c*/ 	.word	0xffffffff


	//   ....[90]....
        /*0740*/ 	.word	0xffffffff


	//   ....[91]....
        /*0744*/ 	.word	0xffffffff


	//   ....[92]....
        /*0748*/ 	.word	0xffffffff


	//   ....[93]....
        /*074c*/ 	.word	0xffffffff


	//   ....[94]....
        /*0750*/ 	.word	0xffffffff


	//   ....[95]....
        /*0754*/ 	.word	0x0500000f


	//   ....[96]....
        /*0758*/ 	.word	0x0500000f


	//   ....[97]....
        /*075c*/ 	.word	0x0500000f


	//   ....[98]....
        /*0760*/ 	.word	0x0500000f


	//   ....[99]....
        /*0764*/ 	.word	0x0500000f


	//   ....[100]....
        /*0768*/ 	.word	0x0500000f


	//   ....[101]....
        /*076c*/ 	.word	0x0500000f


	//   ....[102]....
        /*0770*/ 	.word	0x0500000f


	//   ....[103]....
        /*0774*/ 	.word	0x0500000f


	//   ....[104]....
        /*0778*/ 	.word	0x0500000f


	//   ....[105]....
        /*077c*/ 	.word	0x0500000f


	//   ....[106]....
        /*0780*/ 	.word	0x0500000f


	//   ....[107]....
        /*0784*/ 	.word	0x0500000f


	//   ....[108]....
        /*0788*/ 	.word	0x0500000f


	//   ....[109]....
        /*078c*/ 	.word	0x0500000f


	//   ....[110]....
        /*0790*/ 	.word	0x0500000f


	//   ....[111]....
        /*0794*/ 	.word	0x0500000f


	//   ....[112]....
        /*0798*/ 	.word	0x0500000f


	//   ....[113]....
        /*079c*/ 	.word	0x0500000f


	//   ....[114]....
        /*07a0*/ 	.word	0x0500000f


	//   ....[115]....
        /*07a4*/ 	.word	0x0500000f


	//   ....[116]....
        /*07a8*/ 	.word	0x0500000f


	//   ....[117]....
        /*07ac*/ 	.word	0x0500000f


	//   ....[118]....
        /*07b0*/ 	.word	0x0500000f


	//   ....[119]....
        /*07b4*/ 	.word	0x0500000f


	//   ....[120]....
        /*07b8*/ 	.word	0x0500000f


	//   ....[121]....
        /*07bc*/ 	.word	0x0500000f


	//   ....[122]....
        /*07c0*/ 	.word	0x0500000f


	//   ....[123]....
        /*07c4*/ 	.word	0x0500000f


	//   ....[124]....
        /*07c8*/ 	.word	0x0500000f


	//   ....[125]....
        /*07cc*/ 	.word	0x0500000f


	//   ....[126]....
        /*07d0*/ 	.word	0x0500000f


	//   ....[127]....
        /*07d4*/ 	.word	0x0500000f


	//   ....[128]....
        /*07d8*/ 	.word	0x0500000f


	//   ....[129]....
        /*07dc*/ 	.word	0x0500000f


	//   ....[130]....
        /*07e0*/ 	.word	0x0500000f


	//----- nvinfo : EIATTR_COOP_GROUP_INSTR_OFFSETS
	.align		4
.L_256:
        /*07e4*/ 	.byte	0x04, 0x28
        /*07e6*/ 	.short	(.L_258 - .L_257)


	//   ....[0]....
.L_257:
        /*07e8*/ 	.word	0x00000060


	//   ....[1]....
        /*07ec*/ 	.word	0x00000140


	//   ....[2]....
        /*07f0*/ 	.word	0x00000180


	//   ....[3]....
        /*07f4*/ 	.word	0x00000390


	//   ....[4]....
        /*07f8*/ 	.word	0x000004f0


	//   ....[5]....
        /*07fc*/ 	.word	0x00000610


	//   ....[6]....
        /*0800*/ 	.word	0x00000770


	//   ....[7]....
        /*0804*/ 	.word	0x00001da0


	//   ....[8]....
        /*0808*/ 	.word	0x00003b40


	//   ....[9]....
        /*080c*/ 	.word	0x00004390


	//   ....[10]....
        /*0810*/ 	.word	0x00005710


	//   ....[11]....
        /*0814*/ 	.word	0x00005790


	//   ....[12]....
        /*0818*/ 	.word	0x00005960


	//   ....[13]....
        /*081c*/ 	.word	0x00005a30


	//   ....[14]....
        /*0820*/ 	.word	0x00006240


	//   ....[15]....
        /*0824*/ 	.word	0x000067c0


	//   ....[16]....
        /*0828*/ 	.word	0x000078f0


	//   ....[17]....
        /*082c*/ 	.word	0x00007910


	//   ....[18]....
        /*0830*/ 	.word	0x00007ea0


	//   ....[19]....
        /*0834*/ 	.word	0x00008070


	//   ....[20]....
        /*0838*/ 	.word	0x00008d10


	//   ....[21]....
        /*083c*/ 	.word	0x00008d50


	//   ....[22]....
        /*0840*/ 	.word	0x00008d80


	//   ....[23]....
        /*0844*/ 	.word	0x00008de0


	//   ....[24]....
        /*0848*/ 	.word	0x00008df0


	//   ....[25]....
        /*084c*/ 	.word	0x0000a5c0


	//   ....[26]....
        /*0850*/ 	.word	0x0000a930


	//   ....[27]....
        /*0854*/ 	.word	0x0000a970


	//   ....[28]....
        /*0858*/ 	.word	0x0000a990


	//   ....[29]....
        /*085c*/ 	.word	0x0000a9a0


	//   ....[30]....
        /*0860*/ 	.word	0x0000b5d0


	//   ....[31]....
        /*0864*/ 	.word	0x0000b600


	//   ....[32]....
        /*0868*/ 	.word	0x0000b8b0


	//   ....[33]....
        /*086c*/ 	.word	0x0000b8d0


	//   ....[34]....
        /*0870*/ 	.word	0x0000c030


	//   ....[35]....
        /*0874*/ 	.word	0x0000c050


	//   ....[36]....
        /*0878*/ 	.word	0x0000c8a0


	//   ....[37]....
        /*087c*/ 	.word	0x0000c8c0


	//   ....[38]....
        /*0880*/ 	.word	0x0000db80


	//   ....[39]....
        /*0884*/ 	.word	0x0000dbb0


	//   ....[40]....
        /*0888*/ 	.word	0x0000ddf0


	//   ....[41]....
        /*088c*/ 	.word	0x0000de10


	//   ....[42]....
        /*0890*/ 	.word	0x0000e0d0


	//   ....[43]....
        /*0894*/ 	.word	0x0000e2e0


	//   ....[44]....
        /*0898*/ 	.word	0x0000e310


	//   ....[45]....
        /*089c*/ 	.word	0x0000e340


	//   ....[46]....
        /*08a0*/ 	.word	0x0000e370


	//   ....[47]....
        /*08a4*/ 	.word	0x0000e3a0


	//   ....[48]....
        /*08a8*/ 	.word	0x0000e3d0


	//   ....[49]....
        /*08ac*/ 	.word	0x0000e570


	//   ....[50]....
        /*08b0*/ 	.word	0x0000e5a0


	//   ....[51]....
        /*08b4*/ 	.word	0x0000e5d0


	//   ....[52]....
        /*08b8*/ 	.word	0x0000e600


	//   ....[53]....
        /*08bc*/ 	.word	0x0000e630


	//   ....[54]....
        /*08c0*/ 	.word	0x0000e660


	//   ....[55]....
        /*08c4*/ 	.word	0x0000e6f0


	//   ....[56]....
        /*08c8*/ 	.word	0x0000e720


	//   ....[57]....
        /*08cc*/ 	.word	0x0000e730


	//   ....[58]....
        /*08d0*/ 	.word	0x0000e7e0


	//   ....[59]....
        /*08d4*/ 	.word	0x0000fd00


	//   ....[60]....
        /*08d8*/ 	.word	0x00010790


	//   ....[61]....
        /*08dc*/ 	.word	0x000107c0


	//   ....[62]....
        /*08e0*/ 	.word	0x000107e0


	//   ....[63]....
        /*08e4*/ 	.word	0x00010890


	//   ....[64]....
        /*08e8*/ 	.word	0x00010920


	//   ....[65]....
        /*08ec*/ 	.word	0x00010940


	//   ....[66]....
        /*08f0*/ 	.word	0x000109d0


	//   ....[67]....
        /*08f4*/ 	.word	0x000109e0


	//   ....[68]....
        /*08f8*/ 	.word	0x00011370


	//   ....[69]....
        /*08fc*/ 	.word	0x00011400


	//   ....[70]....
        /*0900*/ 	.word	0x00011450


	//   ....[71]....
        /*0904*/ 	.word	0x00011580


	//   ....[72]....
        /*0908*/ 	.word	0x000116f0


	//   ....[73]....
        /*090c*/ 	.word	0x00011700


	//   ....[74]....
        /*0910*/ 	.word	0x00011860


	//   ....[75]....
        /*0914*/ 	.word	0x00011870


	//   ....[76]....
        /*0918*/ 	.word	0x00015420


	//   ....[77]....
        /*091c*/ 	.word	0x00015450


	//   ....[78]....
        /*0920*/ 	.word	0x000154b0


	//   ....[79]....
        /*0924*/ 	.word	0x000154e0


	//   ....[80]....
        /*0928*/ 	.word	0x00015510


	//   ....[81]....
        /*092c*/ 	.word	0x00015540


	//   ....[82]....
        /*0930*/ 	.word	0x00015570


	//   ....[83]....
        /*0934*/ 	.word	0x000155a0


	//   ....[84]....
        /*0938*/ 	.word	0x00015760


	//   ....[85]....
        /*093c*/ 	.word	0x00015790


	//   ....[86]....
        /*0940*/ 	.word	0x000157c0


	//   ....[87]....
        /*0944*/ 	.word	0x000157f0


	//   ....[88]....
        /*0948*/ 	.word	0x00015820


	//   ....[89]....
        /*094c*/ 	.word	0x00015850


	//   ....[90]....
        /*0950*/ 	.word	0x00015910


	//   ....[91]....
        /*0954*/ 	.word	0x00015930


	//   ....[92]....
        /*0958*/ 	.word	0x00015940


	//   ....[93]....
        /*095c*/ 	.word	0x000159a0


	//   ....[94]....
        /*0960*/ 	.word	0x000160c0


	//   ....[95]....
        /*0964*/ 	.word	0x000165b0


	//   ....[96]....
        /*0968*/ 	.word	0x00016730


	//   ....[97]....
        /*096c*/ 	.word	0x00016790


	//   ....[98]....
        /*0970*/ 	.word	0x00016820


	//   ....[99]....
        /*0974*/ 	.word	0x00016870


	//   ....[100]....
        /*0978*/ 	.word	0x000169d0


	//   ....[101]....
        /*097c*/ 	.word	0x00016a70


	//   ....[102]....
        /*0980*/ 	.word	0x00016b20


	//   ....[103]....
        /*0984*/ 	.word	0x00016c00


	//   ....[104]....
        /*0988*/ 	.word	0x00016dc0


	//   ....[105]....
        /*098c*/ 	.word	0x00016ea0


	//   ....[106]....
        /*0990*/ 	.word	0x00017130


	//   ....[107]....
        /*0994*/ 	.word	0x00017230


	//   ....[108]....
        /*0998*/ 	.word	0x00017400


	//   ....[109]....
        /*099c*/ 	.word	0x000174c0


	//   ....[110]....
        /*09a0*/ 	.word	0x000176e0


	//   ....[111]....
        /*09a4*/ 	.word	0x00017730


	//   ....[112]....
        /*09a8*/ 	.word	0x00017a60


	//   ....[113]....
        /*09ac*/ 	.word	0x00017b00


	//   ....[114]....
        /*09b0*/ 	.word	0x00017c90


	//   ....[115]....
        /*09b4*/ 	.word	0x00017d10


	//   ....[116]....
        /*09b8*/ 	.word	0x00017d90


	//   ....[117]....
        /*09bc*/ 	.word	0x00017e10


	//   ....[118]....
        /*09c0*/ 	.word	0x00017e90


	//   ....[119]....
        /*09c4*/ 	.word	0x00017f20


	//   ....[120]....
        /*09c8*/ 	.word	0x00017fc0


	//   ....[121]....
        /*09cc*/ 	.word	0x00018070


	//   ....[122]....
        /*09d0*/ 	.word	0x000180f0


	//   ....[123]....
        /*09d4*/ 	.word	0x00018170


	//   ....[124]....
        /*09d8*/ 	.word	0x000181f0


	//   ....[125]....
        /*09dc*/ 	.word	0x00018280


	//   ....[126]....
        /*09e0*/ 	.word	0x00018300


	//   ....[127]....
        /*09e4*/ 	.word	0x000183a0


	//   ....[128]....
        /*09e8*/ 	.word	0x000183f0


	//   ....[129]....
        /*09ec*/ 	.word	0x00018480


	//   ....[130]....
        /*09f0*/ 	.word	0x000185b0


	//----- nvinfo : EIATTR_REG_RECONFIG
	.align		4
.L_258:
        /*09f4*/ 	.byte	0x01, 0x54
	.zero		2


	//----- nvinfo : EIATTR_SYSCALL_OFFSETS
	.align		4
        /*09f8*/ 	.byte	0x04, 0x46
        /*09fa*/ 	.short	(.L_260 - .L_259)


	//   ....[0]....
.L_259:
        /*09fc*/ 	.word	0x00003d00


	//   ....[1]....
        /*0a00*/ 	.word	0x0000f920


	//   ....[2]....
        /*0a04*/ 	.word	0x0000fa70


	//   ....[3]....
        /*0a08*/ 	.word	0x0000fb70


	//   ....[4]....
        /*0a0c*/ 	.word	0x000103b0


	//   ....[5]....
        /*0a10*/ 	.word	0x00010cf0


	//----- nvinfo : EIATTR_MBARRIER_INSTR_OFFSETS
	.align		4
.L_260:
        /*0a14*/ 	.byte	0x04, 0x39
        /*0a16*/ 	.short	(.L_262 - .L_261)


	//   ....[0]....
.L_261:
        /*0a18*/ 	.word	0x00000270
        /*0a1c*/ 	.word	0x000000ff
        /*0a20*/ 	.word	0x00038800
        /*0a24*/ 	.short	0x0100
        /*0a26*/ 	.byte	0x08
	.zero		1


	//   ....[1]....
        /*0a28*/ 	.word	0x00000280
        /*0a2c*/ 	.word	0x000000ff
        /*0a30*/ 	.word	0x00038810
        /*0a34*/ 	.short	0x0100
        /*0a36*/ 	.byte	0x08
	.zero		1


	//   ....[2]....
        /*0a38*/ 	.word	0x00000290
        /*0a3c*/ 	.word	0x000000ff
        /*0a40*/ 	.word	0x00038820
        /*0a44*/ 	.short	0x0100
        /*0a46*/ 	.byte	0x08
	.zero		1


	//   ....[3]....
        /*0a48*/ 	.word	0x00000340
        /*0a4c*/ 	.word	0x000000ff
        /*0a50*/ 	.word	0x00038830
        /*0a54*/ 	.short	0x0100
        /*0a56*/ 	.byte	0x06
	.zero		1


	//   ....[4]....
        /*0a58*/ 	.word	0x00000350
        /*0a5c*/ 	.word	0x000000ff
        /*0a60*/ 	.word	0x00038840
        /*0a64*/ 	.short	0x0100
        /*0a66*/ 	.byte	0x06
	.zero		1


	//   ....[5]....
        /*0a68*/ 	.word	0x00000360
        /*0a6c*/ 	.word	0x000000ff
        /*0a70*/ 	.word	0x00038838
        /*0a74*/ 	.short	0x0100
        /*0a76*/ 	.byte	0x06
	.zero		1


	//   ....[6]....
        /*0a78*/ 	.word	0x00000370
        /*0a7c*/ 	.word	0x000000ff
        /*0a80*/ 	.word	0x00038848
        /*0a84*/ 	.short	0x0100
        /*0a86*/ 	.byte	0x06
	.zero		1


	//   ....[7]....
        /*0a88*/ 	.word	0x000004a0
        /*0a8c*/ 	.word	0x000000ff
        /*0a90*/ 	.word	0x00038850
        /*0a94*/ 	.short	0x0100
        /*0a96*/ 	.byte	0x08
	.zero		1


	//   ....[8]....
        /*0a98*/ 	.word	0x000004b0
        /*0a9c*/ 	.word	0x000000ff
        /*0aa0*/ 	.word	0x00038860
        /*0aa4*/ 	.short	0x0100
        /*0aa6*/ 	.byte	0x08
	.zero		1


	//   ....[9]....
        /*0aa8*/ 	.word	0x000004c0
        /*0aac*/ 	.word	0x000000ff
        /*0ab0*/ 	.word	0x00038858
        /*0ab4*/ 	.short	0x0100
        /*0ab6*/ 	.byte	0x08
	.zero		1


	//   ....[10]....
        /*0ab8*/ 	.word	0x000004d0
        /*0abc*/ 	.word	0x000000ff
        /*0ac0*/ 	.word	0x00038868
        /*0ac4*/ 	.short	0x0100
        /*0ac6*/ 	.byte	0x08
	.zero		1


	//   ....[11]....
        /*0ac8*/ 	.word	0x000005c0
        /*0acc*/ 	.word	0x000000ff
        /*0ad0*/ 	.word	0x00038870
        /*0ad4*/ 	.short	0x0100
        /*0ad6*/ 	.byte	0x06
	.zero		1


	//   ....[12]....
        /*0ad8*/ 	.word	0x000005d0
        /*0adc*/ 	.word	0x000000ff
        /*0ae0*/ 	.word	0x00038880
        /*0ae4*/ 	.short	0x0100
        /*0ae6*/ 	.byte	0x06
	.zero		1


	//   ....[13]....
        /*0ae8*/ 	.word	0x000005e0
        /*0aec*/ 	.word	0x000000ff
        /*0af0*/ 	.word	0x00038878
        /*0af4*/ 	.short	0x0100
        /*0af6*/ 	.byte	0x06
	.zero		1


	//   ....[14]....
        /*0af8*/ 	.word	0x000005f0
        /*0afc*/ 	.word	0x000000ff
        /*0b00*/ 	.word	0x00038888
        /*0b04*/ 	.short	0x0100
        /*0b06*/ 	.byte	0x06
	.zero		1


	//   ....[15]....
        /*0b08*/ 	.word	0x00000720
        /*0b0c*/ 	.word	0x000000ff
        /*0b10*/ 	.word	0x00038890
        /*0b14*/ 	.short	0x0100
        /*0b16*/ 	.byte	0x08
	.zero		1


	//   ....[16]....
        /*0b18*/ 	.word	0x00000730
        /*0b1c*/ 	.word	0x000000ff
        /*0b20*/ 	.word	0x000388a0
        /*0b24*/ 	.short	0x0100
        /*0b26*/ 	.byte	0x08
	.zero		1


	//   ....[17]....
        /*0b28*/ 	.word	0x00000740
        /*0b2c*/ 	.word	0x000000ff
        /*0b30*/ 	.word	0x00038898
        /*0b34*/ 	.short	0x0100
        /*0b36*/ 	.byte	0x08
	.zero		1


	//   ....[18]....
        /*0b38*/ 	.word	0x00000750
        /*0b3c*/ 	.word	0x000000ff
        /*0b40*/ 	.word	0x000388a8
        /*0b44*/ 	.short	0x0100
        /*0b46*/ 	.byte	0x08
	.zero		1


	//   ....[19]....
        /*0b48*/ 	.word	0x00000880
        /*0b4c*/ 	.word	0x000000ff
        /*0b50*/ 	.word	0x000388b0
        /*0b54*/ 	.short	0x0100
        /*0b56*/ 	.byte	0x08
	.zero		1


	//   ....[20]....
        /*0b58*/ 	.word	0x00000890
        /*0b5c*/ 	.word	0x000000ff
        /*0b60*/ 	.word	0x000388c0
        /*0b64*/ 	.short	0x0100
        /*0b66*/ 	.byte	0x08
	.zero		1


	//   ....[21]....
        /*0b68*/ 	.word	0x000008a0
        /*0b6c*/ 	.word	0x000000ff
        /*0b70*/ 	.word	0x000388b8
        /*0b74*/ 	.short	0x0100
        /*0b76*/ 	.byte	0x08
	.zero		1


	//   ....[22]....
        /*0b78*/ 	.word	0x000008b0
        /*0b7c*/ 	.word	0x000000ff
        /*0b80*/ 	.word	0x000388c8
        /*0b84*/ 	.short	0x0100
        /*0b86*/ 	.byte	0x08
	.zero		1


	//   ....[23]....
        /*0b88*/ 	.word	0x00002110
        /*0b8c*/ 	.word	0x00000003
        /*0b90*/ 	.word	0x00000000
        /*0b94*/ 	.short	0x0101
        /*0b96*/ 	.byte	0x3f
	.zero		1


	//   ....[24]....
        /*0b98*/ 	.word	0x00002be0
        /*0b9c*/ 	.word	0x00000003
        /*0ba0*/ 	.word	0x00000000
        /*0ba4*/ 	.short	0x0101
        /*0ba6*/ 	.byte	0x3f
	.zero		1


	//   ....[25]....
        /*0ba8*/ 	.word	0x00003d70
        /*0bac*/ 	.word	0x000000ff
        /*0bb0*/ 	.word	0x00038800
        /*0bb4*/ 	.short	0x010a
        /*0bb6*/ 	.byte	0x29
	.zero		1


	//   ....[26]....
        /*0bb8*/ 	.word	0x00003e00
        /*0bbc*/ 	.word	0x00000006
        /*0bc0*/ 	.word	0x00038830
        /*0bc4*/ 	.short	0x010a
        /*0bc6*/ 	.byte	0x3f
	.zero		1


	//   ....[27]....
        /*0bc8*/ 	.word	0x00003e40
        /*0bcc*/ 	.word	0x00000006
        /*0bd0*/ 	.word	0x00038830
        /*0bd4*/ 	.short	0x010a
        /*0bd6*/ 	.byte	0x3f
	.zero		1


	//   ....[28]....
        /*0bd8*/ 	.word	0x000040c0
        /*0bdc*/ 	.word	0x000000ff
        /*0be0*/ 	.word	0x00038810
        /*0be4*/ 	.short	0x010a
        /*0be6*/ 	.byte	0x29
	.zero		1


	//   ....[29]....
        /*0be8*/ 	.word	0x00004100
        /*0bec*/ 	.word	0x00000006
        /*0bf0*/ 	.word	0x00038850
        /*0bf4*/ 	.short	0x010a
        /*0bf6*/ 	.byte	0x3f
	.zero		1


	//   ....[30]....
        /*0bf8*/ 	.word	0x00004140
        /*0bfc*/ 	.word	0x00000006
        /*0c00*/ 	.word	0x00038850
        /*0c04*/ 	.short	0x010a
        /*0c06*/ 	.byte	0x3f
	.zero		1


	//   ....[31]....
        /*0c08*/ 	.word	0x00005c50
        /*0c0c*/ 	.word	0x00000003
        /*0c10*/ 	.word	0x00000000
        /*0c14*/ 	.short	0x0101
        /*0c16*/ 	.byte	0x3f
	.zero		1


	//   ....[32]....
        /*0c18*/ 	.word	0x00006260
        /*0c1c*/ 	.word	0x00000006
        /*0c20*/ 	.word	0x00000000
        /*0c24*/ 	.short	0x0101
        /*0c26*/ 	.byte	0x3f
	.zero		1


	//   ....[33]....
        /*0c28*/ 	.word	0x00006390
        /*0c2c*/ 	.word	0x000000ff
        /*0c30*/ 	.word	0x00038830
        /*0c34*/ 	.short	0x010a
        /*0c36*/ 	.byte	0x05
	.zero		1


	//   ....[34]....
        /*0c38*/ 	.word	0x000063d0
        /*0c3c*/ 	.word	0x000000ff
        /*0c40*/ 	.word	0x00038830
        /*0c44*/ 	.short	0x010a
        /*0c46*/ 	.byte	0x05
	.zero		1


	//   ....[35]....
        /*0c48*/ 	.word	0x000065e0
        /*0c4c*/ 	.word	0x000000ff
        /*0c50*/ 	.word	0x00038850
        /*0c54*/ 	.short	0x010a
        /*0c56*/ 	.byte	0x05
	.zero		1


	//   ....[36]....
        /*0c58*/ 	.word	0x00006620
        /*0c5c*/ 	.word	0x000000ff
        /*0c60*/ 	.word	0x00038850
        /*0c64*/ 	.short	0x010a
        /*0c66*/ 	.byte	0x05
	.zero		1


	//   ....[37]....
        /*0c68*/ 	.word	0x00007ab0
        /*0c6c*/ 	.word	0x00000005
        /*0c70*/ 	.word	0x00000000
        /*0c74*/ 	.short	0x0101
        /*0c76*/ 	.byte	0x3f
	.zero		1


	//   ....[38]....
        /*0c78*/ 	.word	0x00008d30
        /*0c7c*/ 	.word	0x00000009
        /*0c80*/ 	.word	0x00000000
        /*0c84*/ 	.short	0x0101
        /*0c86*/ 	.byte	0x3f
	.zero		1


	//   ....[39]....
        /*0c88*/ 	.word	0x0000b5f0
        /*0c8c*/ 	.word	0x000000ff
        /*0c90*/ 	.word	0x00000000
        /*0c94*/ 	.short	0x0101
        /*0c96*/ 	.byte	0x07
	.zero		1


	//   ....[40]....
        /*0c98*/ 	.word	0x0000bfb0
        /*0c9c*/ 	.word	0x000000ff
        /*0ca0*/ 	.word	0x00000000
        /*0ca4*/ 	.short	0x0101
        /*0ca6*/ 	.byte	0x07
	.zero		1


	//   ....[41]....
        /*0ca8*/ 	.word	0x0000ff60
        /*0cac*/ 	.word	0x00000000
        /*0cb0*/ 	.word	0x00038840
        /*0cb4*/ 	.short	0x010a
        /*0cb6*/ 	.byte	0x3f
	.zero		1


	//   ....[42]....
        /*0cb8*/ 	.word	0x00010aa0
        /*0cbc*/ 	.word	0x00000012
        /*0cc0*/ 	.word	0x00038800
        /*0cc4*/ 	.short	0x0107
        /*0cc6*/ 	.byte	0x3f
	.zero		1


	//   ....[43]....
        /*0cc8*/ 	.word	0x00010b40
        /*0ccc*/ 	.word	0x00000012
        /*0cd0*/ 	.word	0x00038800
        /*0cd4*/ 	.short	0x0101
        /*0cd6*/ 	.byte	0x3f
	.zero		1


	//   ....[44]....
        /*0cd8*/ 	.word	0x00011a70
        /*0cdc*/ 	.word	0x00000012
        /*0ce0*/ 	.word	0x00038810
        /*0ce4*/ 	.short	0x0107
        /*0ce6*/ 	.byte	0x3f
	.zero		1


	//   ....[45]....
        /*0ce8*/ 	.word	0x00011b70
        /*0cec*/ 	.word	0x00000012
        /*0cf0*/ 	.word	0x00038810
        /*0cf4*/ 	.short	0x0101
        /*0cf6*/ 	.byte	0x3f
	.zero		1


	//   ....[46]....
        /*0cf8*/ 	.word	0x00011b90
        /*0cfc*/ 	.word	0x00000012
        /*0d00*/ 	.word	0x00038820
        /*0d04*/ 	.short	0x010a
        /*0d06*/ 	.byte	0x3f
	.zero		1


	//   ....[47]....
        /*0d08*/ 	.word	0x00011c70
        /*0d0c*/ 	.word	0x00000000
        /*0d10*/ 	.word	0x00038860
        /*0d14*/ 	.short	0x010a
        /*0d16*/ 	.byte	0x3f
	.zero		1


	//   ....[48]....
        /*0d18*/ 	.word	0x00012900
        /*0d1c*/ 	.word	0x00000003
        /*0d20*/ 	.word	0x00038840
        /*0d24*/ 	.short	0x010a
        /*0d26*/ 	.byte	0x3f
	.zero		1


	//   ....[49]....
        /*0d28*/ 	.word	0x00012b60
        /*0d2c*/ 	.word	0x00000003
        /*0d30*/ 	.word	0x00038860
        /*0d34*/ 	.short	0x010a
        /*0d36*/ 	.byte	0x3f
	.zero		1


	//   ....[50]....
        /*0d38*/ 	.word	0x00013720
        /*0d3c*/ 	.word	0x00000004
        /*0d40*/ 	.word	0x00038840
        /*0d44*/ 	.short	0x010a
        /*0d46*/ 	.byte	0x3f
	.zero		1


	//   ....[51]....
        /*0d48*/ 	.word	0x00013970
        /*0d4c*/ 	.word	0x00000004
        /*0d50*/ 	.word	0x00038860
        /*0d54*/ 	.short	0x010a
        /*0d56*/ 	.byte	0x3f
	.zero		1


	//   ....[52]....
        /*0d58*/ 	.word	0x000144b0
        /*0d5c*/ 	.word	0x00000004
        /*0d60*/ 	.word	0x00038840
        /*0d64*/ 	.short	0x010a
        /*0d66*/ 	.byte	0x3f
	.zero		1


	//   ....[53]....
        /*0d68*/ 	.word	0x00014710
        /*0d6c*/ 	.word	0x00000004
        /*0d70*/ 	.word	0x00038860
        /*0d74*/ 	.short	0x010a
        /*0d76*/ 	.byte	0x3f
	.zero		1


	//   ....[54]....
        /*0d78*/ 	.word	0x00016040
        /*0d7c*/ 	.word	0x00000009
        /*0d80*/ 	.word	0x00038820
        /*0d84*/ 	.short	0x010a
        /*0d86*/ 	.byte	0x3f
	.zero		1


	//   ....[55]....
        /*0d88*/ 	.word	0x000161b0
        /*0d8c*/ 	.word	0x00000005
        /*0d90*/ 	.word	0x00000000
        /*0d94*/ 	.short	0x010a
        /*0d96*/ 	.byte	0x3f
	.zero		1


	//   ....[56]....
        /*0d98*/ 	.word	0x00016230
        /*0d9c*/ 	.word	0x00000007
        /*0da0*/ 	.word	0x00000000
        /*0da4*/ 	.short	0x010a
        /*0da6*/ 	.byte	0x3f
	.zero		1


	//   ....[57]....
        /*0da8*/ 	.word	0x00016270
        /*0dac*/ 	.word	0x00000005
        /*0db0*/ 	.word	0x00000000
        /*0db4*/ 	.short	0x010a
        /*0db6*/ 	.byte	0x3f
	.zero		1


	//   ....[58]....
        /*0db8*/ 	.word	0x000162a0
        /*0dbc*/ 	.word	0x00000003
        /*0dc0*/ 	.word	0x00000000
        /*0dc4*/ 	.short	0x010a
        /*0dc6*/ 	.byte	0x3f
	.zero		1


	//   ....[59]....
        /*0dc8*/ 	.word	0x00016310
        /*0dcc*/ 	.word	0x00000000
        /*0dd0*/ 	.word	0x00038800
        /*0dd4*/ 	.short	0x010a
        /*0dd6*/ 	.byte	0x3f
	.zero		1


	//   ....[60]....
        /*0dd8*/ 	.word	0x00016360
        /*0ddc*/ 	.word	0x00000006
        /*0de0*/ 	.word	0x00038830
        /*0de4*/ 	.short	0x010a
        /*0de6*/ 	.byte	0x3f
	.zero		1


	//   ....[61]....
        /*0de8*/ 	.word	0x000163c0
        /*0dec*/ 	.word	0x00000004
        /*0df0*/ 	.word	0x00038810
        /*0df4*/ 	.short	0x010a
        /*0df6*/ 	.byte	0x3f
	.zero		1


	//   ....[62]....
        /*0df8*/ 	.word	0x00016410
        /*0dfc*/ 	.word	0x00000006
        /*0e00*/ 	.word	0x00038850
        /*0e04*/ 	.short	0x010a
        /*0e06*/ 	.byte	0x3f
	.zero		1


	//   ....[63]....
        /*0e08*/ 	.word	0x00016470
        /*0e0c*/ 	.word	0x00000005
        /*0e10*/ 	.word	0x00038830
        /*0e14*/ 	.short	0x010a
        /*0e16*/ 	.byte	0x3f
	.zero		1


	//   ....[64]....
        /*0e18*/ 	.word	0x000164d0
        /*0e1c*/ 	.word	0x00000005
        /*0e20*/ 	.word	0x00038850
        /*0e24*/ 	.short	0x010a
        /*0e26*/ 	.byte	0x3f
	.zero		1


	//   ....[65]....
        /*0e28*/ 	.word	0x00016670
        /*0e2c*/ 	.word	0x00000000
        /*0e30*/ 	.word	0x00038840
        /*0e34*/ 	.short	0x010a
        /*0e36*/ 	.byte	0x3f
	.zero		1


	//   ....[66]....
        /*0e38*/ 	.word	0x00017770
        /*0e3c*/ 	.word	0x00000012
        /*0e40*/ 	.word	0x00038820
        /*0e44*/ 	.short	0x010a
        /*0e46*/ 	.byte	0x3f
	.zero		1


	//   ....[67]....
        /*0e48*/ 	.word	0x000177c0
        /*0e4c*/ 	.word	0x00000000
        /*0e50*/ 	.word	0x00038860
        /*0e54*/ 	.short	0x010a
        /*0e56*/ 	.byte	0x3f
	.zero		1


	//   ....[68]....
        /*0e58*/ 	.word	0x00017810
        /*0e5c*/ 	.word	0x00000003
        /*0e60*/ 	.word	0x00038840
        /*0e64*/ 	.short	0x010a
        /*0e66*/ 	.byte	0x3f
	.zero		1


	//   ....[69]....
        /*0e68*/ 	.word	0x00017860
        /*0e6c*/ 	.word	0x00000003
        /*0e70*/ 	.word	0x00038860
        /*0e74*/ 	.short	0x010a
        /*0e76*/ 	.byte	0x3f
	.zero		1


	//   ....[70]....
        /*0e78*/ 	.word	0x000178b0
        /*0e7c*/ 	.word	0x00000004
        /*0e80*/ 	.word	0x00038840
        /*0e84*/ 	.short	0x010a
        /*0e86*/ 	.byte	0x3f
	.zero		1


	//   ....[71]....
        /*0e88*/ 	.word	0x00017900
        /*0e8c*/ 	.word	0x00000004
        /*0e90*/ 	.word	0x00038860
        /*0e94*/ 	.short	0x010a
        /*0e96*/ 	.byte	0x3f
	.zero		1


	//   ....[72]....
        /*0e98*/ 	.word	0x00017950
        /*0e9c*/ 	.word	0x00000004
        /*0ea0*/ 	.word	0x00038840
        /*0ea4*/ 	.short	0x010a
        /*0ea6*/ 	.byte	0x3f
	.zero		1


	//   ....[73]....
        /*0ea8*/ 	.word	0x000179a0
        /*0eac*/ 	.word	0x00000004
        /*0eb0*/ 	.word	0x00038860
        /*0eb4*/ 	.short	0x010a
        /*0eb6*/ 	.byte	0x3f
	.zero		1


	//   ....[74]....
        /*0eb8*/ 	.word	0x000184d0
        /*0ebc*/ 	.word	0x00000009
        /*0ec0*/ 	.word	0x00038820
        /*0ec4*/ 	.short	0x010a
        /*0ec6*/ 	.byte	0x3f
	.zero		1


	//   ....[75]....
        /*0ec8*/ 	.word	0x00018670
        /*0ecc*/ 	.word	0x00000005
        /*0ed0*/ 	.word	0x00000000
        /*0ed4*/ 	.short	0x010a
        /*0ed6*/ 	.byte	0x3f
	.zero		1


	//   ....[76]....
        /*0ed8*/ 	.word	0x000186c0
        /*0edc*/ 	.word	0x00000007
        /*0ee0*/ 	.word	0x00000000
        /*0ee4*/ 	.short	0x010a
        /*0ee6*/ 	.byte	0x3f
	.zero		1


	//   ....[77]....
        /*0ee8*/ 	.word	0x00018710
        /*0eec*/ 	.word	0x00000005
        /*0ef0*/ 	.word	0x00000000
        /*0ef4*/ 	.short	0x010a
        /*0ef6*/ 	.byte	0x3f
	.zero		1


	//----- nvinfo : EIATTR_NUM_MBARRIERS
	.align		4
.L_262:
        /*0ef8*/ 	.byte	0x03, 0x38
        /*0efa*/ 	.short	0x0017


	//----- nvinfo : EIATTR_EXIT_INSTR_OFFSETS
	.align		4
        /*0efc*/ 	.byte	0x04, 0x1c
        /*0efe*/ 	.short	(.L_264 - .L_263)


	//   ....[0]....
.L_263:
        /*0f00*/ 	.word	0x00000a30


	//   ....[1]....
        /*0f04*/ 	.word	0x0000e070


	//   ....[2]....
        /*0f08*/ 	.word	0x000162f0


	//----- nvinfo : EIATTR_MAX_THREADS
	.align		4
.L_264:
        /*0f0c*/ 	.byte	0x04, 0x05
        /*0f0e*/ 	.short	(.L_266 - .L_265)
.L_265:
        /*0f10*/ 	.word	0x00000180
        /*0f14*/ 	.word	0x00000001
        /*0f18*/ 	.word	0x00000001


	//----- nvinfo : EIATTR_CRS_STACK_SIZE
	.align		4
.L_266:
        /*0f1c*/ 	.byte	0x04, 0x1e
        /*0f1e*/ 	.short	(.L_268 - .L_267)
.L_267:
        /*0f20*/ 	.word	0x00000000


	//----- nvinfo : EIATTR_CBANK_PARAM_SIZE
	.align		4
.L_268:
        /*0f24*/ 	.byte	0x03, 0x19
        /*0f26*/ 	.short	0x0bf0


	//----- nvinfo : EIATTR_PARAM_CBANK
	.align		4
        /*0f28*/ 	.byte	0x04, 0x0a
        /*0f2a*/ 	.short	(.L_270 - .L_269)
	.align		4
.L_269:
        /*0f2c*/ 	.word	index@(.nv.constant0._ZN7cutlass13device_kernelIN5flash11enable_sm90INS1_16FlashAttnFwdSm90INS1_25CollectiveMainloopFwdSm90ILi2EN4cute5tupleIJNS5_1CILi1EEES8_S8_EEENS6_IJNS7_ILi64EEESA_SA_EEELi512ENS_6half_tEfNS_4arch4Sm90ELb0ELb0ELb0ELb1ELb0ELb0ELb1ELb0ELb0ELb1ELb1ELb0EEENS1_21CollectiveEpilogueFwdINS6_IJSA_NS7_ILi512EEESA_EEES9_SC_SE_Li256ELb1ELb1ELb1ELb0EEENS1_36VarlenDynamicPersistentTileSchedulerILi64ELi64ELi256ELi128ELb1ELb1ELb1ELb0ELb1ELb1EEEEEEEEEvNT_6ParamsE)
        /*0f30*/ 	.short	0x0210
        /*0f32*/ 	.short	0x0bf0


	//----- nvinfo : EIATTR_SW_WAR
	.align		4
.L_270:
        /*0f34*/ 	.byte	0x04, 0x36
        /*0f36*/ 	.short	(.L_272 - .L_271)
.L_271:
        /*0f38*/ 	.word	0x00000008
.L_272:


//--------------------- .nv.info._ZN7cutlass13device_kernelIN5flash11enable_sm90INS1_16FlashAttnFwdSm90INS1_25CollectiveMainloopFwdSm90ILi2EN4cute5tupleIJNS5_1CILi1EEES8_S8_EEENS6_IJNS7_ILi64EEESA_SA_EEELi512ENS_6half_tEfNS_4arch4Sm90ELb0ELb0ELb0ELb1ELb0ELb1ELb1ELb0ELb0ELb1ELb1ELb0EEENS1_21CollectiveEpilogueFwdINS6_IJSA_NS7_ILi512EEESA_EEES9_SC_SE_Li256ELb1ELb1ELb1ELb0EEENS1_36VarlenDynamicPersistentTileSchedulerILi64ELi64ELi256ELi128ELb1ELb1ELb1ELb0ELb1ELb1EEEEEEEEEvNT_6ParamsE --------------------------
	.section	.nv.info._ZN7cutlass13device_kernelIN5flash11enable_sm90INS1_16FlashAttnFwdSm90INS1_25CollectiveMainloopFwdSm90ILi2EN4cute5tupleIJNS5_1CILi1EEES8_S8_EEENS6_IJNS7_ILi64EEESA_SA_EEELi512ENS_6half_tEfNS_4arch4Sm90ELb0ELb0ELb0ELb1ELb0ELb1ELb1ELb0ELb0ELb1ELb1ELb0EEENS1_21CollectiveEpilogueFwdINS6_IJSA_NS7_ILi512EEESA_EEES9_SC_SE_Li256ELb1ELb1ELb1ELb0EEENS1_36VarlenDynamicPersistentTileSchedulerILi64ELi64ELi256ELi128ELb1ELb1ELb1ELb0ELb1ELb1EEEEEEEEEvNT_6ParamsE,"",@"SHT_CUDA_INFO"
	.sectionflags	@""
	.align	4


	//----- nvinfo : EIATTR_CUDA_API_VERSION
	.align		4
        /*0000*/ 	.byte	0x04, 0x37
        /*0002*/ 	.short	(.L_274 - .L_273)
.L_273:
        /*0004*/ 	.word	0x00000082


	//----- nvinfo : EIATTR_KPARAM_INFO
	.align		4
.L_274:
        /*0008*/ 	.byte	0x04, 0x17
        /*000a*/ 	.short	(.L_276 - .L_275)
.L_275:
        /*000c*/ 	.word	0x00000000
        /*0010*/ 	.short	0x0000
        /*0012*/ 	.short	0x0070
        /*0014*/ 	.byte	0x00, 0xf0, 0x01, 0x2e


	//----- nvinfo : EIATTR_SPARSE_MMA_MASK
	.align		4
.L_276:
        /*0018*/ 	.byte	0x03, 0x50
        /*001a*/ 	.short	0x0000


	//----- nvinfo : EIATTR_MAXREG_COUNT
	.align		4
        /*001c*/ 	.byte	0x03, 0x1b
        /*001e*/ 	.short	0x00a8


	//----- nvinfo : EIATTR_NUM_BARRIERS
	.align		4
        /*0020*/ 	.byte	0x02, 0x4c
        /*0022*/ 	.byte	0x10
	.zero		1


	//----- nvinfo : EIATTR_EXTERNS
	.align		4
        /*0024*/ 	.byte	0x04, 0x0f
        /*0026*/ 	.short	(.L_278 - .L_277)


	//   ....[0]....
	.align		4
.L_277:
        /*0028*/ 	.word	index@(__assertfail)


	//----- nvinfo : EIATTR_ANNOTATIONS
	.align		4
.L_278:
        /*002c*/ 	.byte	0x04, 0x55
        /*002e*/ 	.short	(.L_280 - .L_279)


	//   ....[0]....
.L_279:
        /* <DEDUP_REMOVED lines=107> */


	//----- nvinfo : EIATTR_MERCURY_ISA_VERSION
	.align		4
.L_280:
        /*06d0*/ 	.byte	0x03, 0x5f
        /*06d2*/ 	.short	0x0101


	//----- nvinfo : EIATTR_UNUSED_LOAD_BYTE_OFFSET
	.align		4
        /*06d4*/ 	.byte	0x04, 0x44
        /*06d6*/ 	.short	(.L_282 - .L_281)


	//   ....[0]....
.L_281:
        /*06d8*/ 	.word	0x00000ab0
        /*06dc*/ 	.word	0x0000fff0


	//   ....[1]....
        /*06e0*/ 	.word	0x000100e0
        /*06e4*/ 	.word	0x0000fff0


	//----- nvinfo : EIATTR_INT_WARP_WIDE_INSTR_OFFSETS
	.align		4
.L_282:
        /*06e8*/ 	.byte	0x04, 0x31
        /*06ea*/ 	.short	(.L_284 - .L_283)


	//   ....[0]....
.L_283:
        /*06ec*/ 	.word	0x00000190


	//   ....[1]....
        /*06f0*/ 	.word	0x000001d0


	//   ....[2]....
        /*06f4*/ 	.word	0x00000240


	//   ....[3]....
        /*06f8*/ 	.word	0x00000250


	//   ....[4]....
        /*06fc*/ 	.word	0x00017fe0


	//   ....[5]....
        /*0700*/ 	.word	0x00018040


	//   ....[6]....
        /*0704*/ 	.word	0x0001d9d0


	//   ....[7]....
        /*0708*/ 	.word	0x0001da30


	//----- nvinfo : EIATTR_COOP_GROUP_MASK_REGIDS
	.align		4
.L_284:
        /*070c*/ 	.byte	0x04, 0x29
        /*070e*/ 	.short	(.L_286 - .L_285)


	//   ....[0]....
.L_285:
        /*0710*/ 	.word	0xffffffff


	//   ....[1]....
        /*0714*/ 	.word	0xffffffff


	//   ....[2]....
        /*0718*/ 	.word	0xffffffff


	//   ....[3]....
        /*071c*/ 	.word	0xffffffff


	//   ....[4]....
        /*0720*/ 	.word	0xffffffff


	//   ....[5]....
        /*0724*/ 	.word	0xffffffff


	//   ....[6]....
        /*0728*/ 	.word	0xffffffff


	//   ....[7]....
        /*072c*/ 	.word	0xffffffff


	//   ....[8]....
        /*0730*/ 	.word	0xffffffff


	//   ....[9]....
        /*0734*/ 	.word	0xffffffff


	//   ....[10]....
        /*0738*/ 	.word	0xffffffff


	//   ....[11]....
        /*073c*/ 	.word	0xffffffff


	//   ....[12]....
        /*0740*/ 	.word	0xffffffff


	//   ....[13]....
        /*0744*/ 	.word	0xffffffff


	//   ....[14]....
        /*0748*/ 	.word	0xffffffff


	//   ....[15]....
        /*074c*/ 	.word	0xffffffff


	//   ....[16]....
        /*0750*/ 	.word	0xffffffff


	//   ....[17]....
        /*0754*/ 	.word	0xffffffff


	//   ....[18]....
        /*0758*/ 	.word	0xffffffff


	//   ....[19]....
        /*075c*/ 	.word	0xffffffff


	//   ....[20]....
        /*0760*/ 	.word	0xffffffff


	//   ....[21]....
        /*0764*/ 	.word	0xffffffff


	//   ....[22]....
        /*0768*/ 	.word	0xffffffff


	//   ....[23]....
        /*076c*/ 	.word	0xffffffff


	//   ....[24]....
        /*0770*/ 	.word	0xffffffff


	//   ....[25]....
        /*0774*/ 	.word	0xffffffff


	//   ....[26]....
        /*0778*/ 	.word	0xffffffff


	//   ....[27]....
        /*077c*/ 	.word	0xffffffff


	//   ....[28]....
        /*0780*/ 	.word	0xffffffff


	//   ....[29]....
        /*0784*/ 	.word	0xffffffff


	//   ....[30]....
        /*0788*/ 	.word	0xffffffff


	//   ....[31]....
        /*078c*/ 	.word	0xffffffff


	//   ....[32]....
        /*0790*/ 	.word	0xffffffff


	//   ....[33]....
        /*0794*/ 	.word	0xffffffff


	//   ....[34]....
        /*0798*/ 	.word	0xffffffff


	//   ....[35]....
        /*079c*/ 	.word	0xffffffff


	//   ....[36]....
        /*07a0*/ 	.word	0xffffffff


	//   ....[37]....
        /*07a4*/ 	.word	0xffffffff


	//   ....[38]....
        /*07a8*/ 	.word	0xffffffff


	//   ....[39]....
        /*07ac*/ 	.word	0xffffffff


	//   ....[40]....
        /*07b0*/ 	.word	0xffffffff


	//   ....[41]....
        /*07b4*/ 	.word	0xffffffff


	//   ....[42]....
        /*07b8*/ 	.word	0xffffffff


	//   ....[43]....
        /*07bc*/ 	.word	0xffffffff


	//   ....[44]....
        /*07c0*/ 	.word	0xffffffff


	//   ....[45]....
        /*07c4*/ 	.word	0xffffffff


	//   ....[46]....
        /*07c8*/ 	.word	0xffffffff


	//   ....[47]....
        /*07cc*/ 	.word	0xffffffff


	//   ....[48]....
        /*07d0*/ 	.word	0xffffffff


	//   ....[49]....
        /*07d4*/ 	.word	0xffffffff


	//   ....[50]....
        /*07d8*/ 	.word	0xffffffff


	//   ....[51]....
        /*07dc*/ 	.word	0xffffffff


	//   ....[52]....
        /*07e0*/ 	.word	0xffffffff


	//   ....[53]....
        /*07e4*/ 	.word	0xffffffff


	//   ....[54]....
        /*07e8*/ 	.word	0xffffffff


	//   ....[55]....
        /*07ec*/ 	.word	0xffffffff


	//   ....[56]....
        /*07f0*/ 	.word	0xffffffff


	//   ....[57]....
        /*07f4*/ 	.word	0xffffffff


	//   ....[58]....
        /*07f8*/ 	.word	0xffffffff


	//   ....[59]....
        /*07fc*/ 	.word	0xffffffff


	//   ....[60]....
        /*0800*/ 	.word	0xffffffff


	//   ....[61]....
        /*0804*/ 	.word	0xffffffff


	//   ....[62]....
        /*0808*/ 	.word	0xffffffff


	//   ....[63]....
        /*080c*/ 	.word	0xffffffff


	//   ....[64]....
        /*0810*/ 	.word	0xffffffff


	//   ....[65]....
        /*0814*/ 	.word	0xffffffff


	//   ....[66]....
        /*0818*/ 	.word	0xffffffff


	//   ....[67]....
        /*081c*/ 	.word	0xffffffff


	//   ....[68]....
        /*0820*/ 	.word	0xffffffff


	//   ....[69]....
        /*0824*/ 	.word	0xffffffff


	//   ....[70]....
        /*0828*/ 	.word	0xffffffff


	//   ....[71]....
        /*082c*/ 	.word	0xffffffff


	//   ....[72]....
        /*0830*/ 	.word	0xffffffff


	//   ....[73]....
        /*0834*/ 	.word	0xffffffff


	//   ....[74]....
        /*0838*/ 	.word	0xffffffff


	//   ....[75]....
        /*083c*/ 	.word	0xffffffff


	//   ....[76]....
        /*0840*/ 	.word	0xffffffff


	//   ....[77]....
        /*0844*/ 	.word	0xffffffff


	//   ....[78]....
        /*0848*/ 	.word	0xffffffff


	//   ....[79]....
        /*084c*/ 	.word	0xffffffff


	//   ....[80]....
        /*0850*/ 	.word	0xffffffff


	//   ....[81]....
        /*0854*/ 	.word	0xffffffff


	//   ....[82]....
        /*0858*/ 	.word	0xffffffff


	//   ....[83]....
        /*085c*/ 	.word	0xffffffff


	//   ....[84]....
        /*0860*/ 	.word	0xffffffff


	//   ....[85]....
        /*0864*/ 	.word	0xffffffff


	//   ....[86]....
        /*0868*/ 	.word	0xffffffff


	//   ....[87]....
        /*086c*/ 	.word	0xffffffff


	//   ....[88]....
        /*0870*/ 	.word	0xffffffff


	//   ....[89]....
        /*0874*/ 	.word	0xffffffff


	//   ....[90]....
        /*0878*/ 	.word	0xffffffff


	//   ....[91]....
        /*087c*/ 	.word	0xffffffff


	//   ....[92]....
        /*0880*/ 	.word	0xffffffff


	//   ....[93]....
        /*0884*/ 	.word	0xffffffff


	//   ....[94]....
        /*0888*/ 	.word	0xffffffff


	//   ....[95]....
        /*088c*/ 	.word	0xffffffff


	//   ....[96]....
        /*0890*/ 	.word	0xffffffff


	//   ....[97]....
        /*0894*/ 	.word	0xffffffff


	//   ....[98]....
        /*0898*/ 	.word	0xffffffff


	//   ....[99]....
        /*089c*/ 	.word	0xffffffff


	//   ....[100]....
        /*08a0*/ 	.word	0xffffffff


	//   ....[101]....
        /*08a4*/ 	.word	0xffffffff


	//   ....[102]....
        /*08a8*/ 	.word	0xffffffff


	//   ....[103]....
        /*08ac*/ 	.word	0xffffffff


	//   ....[104]....
        /*08b0*/ 	.word	0x0500000f


	//   ....[105]....
        /*08b4*/ 	.word	0x0500000f


	//   ....[106]....
        /*08b8*/ 	.word	0x0500000f


	//   ....[107]....
        /*08bc*/ 	.word	0x0500000f


	//   ....[108]....
        /*08c0*/ 	.word	0x0500000f


	//   ....[109]....
        /*08c4*/ 	.word	0x0500000f


	//   ....[110]....
        /*08c8*/ 	.word	0x0500000f


	//   ....[111]....
        /*08cc*/ 	.word	0x0500000f


	//   ....[112]....
        /*08d0*/ 	.word	0x0500000f


	//   ....[113]....
        /*08d4*/ 	.word	0x0500000f


	//   ....[114]....
        /*08d8*/ 	.word	0x0500000f


	//   ....[115]....
        /*08dc*/ 	.word	0x0500000f


	//   ....[116]....
        /*08e0*/ 	.word	0x0500000f


	//   ....[117]....
        /*08e4*/ 	.word	0x0500000f


	//   ....[118]....
        /*08e8*/ 	.word	0x0500000f


	//   ....[119]....
        /*08ec*/ 	.word	0x0500000f


	//   ....[120]....
        /*08f0*/ 	.word	0x0500000f


	//   ....[121]....
        /*08f4*/ 	.word	0x0500000f


	//   ....[122]....
        /*08f8*/ 	.word	0x0500000f


	//   ....[123]....
        /*08fc*/ 	.word	0x0500000f


	//   ....[124]....
        /*0900*/ 	.word	0x0500000f


	//   ....[125]....
        /*0904*/ 	.word	0x0500000f


	//   ....[126]....
        /*0908*/ 	.word	0x0500000f


	//   ....[127]....
        /*090c*/ 	.word	0x0500000f


	//   ....[128]....
        /*0910*/ 	.word	0x0500000f


	//   ....[129]....
        /*0914*/ 	.word	0x0500000f


	//   ....[130]....
        /*0918*/ 	.word	0x0500000f


	//   ....[131]....
        /*091c*/ 	.word	0x0500000f


	//   ....[132]....
        /*0920*/ 	.word	0x0500000f


	//   ....[133]....
        /*0924*/ 	.word	0x0500000f


	//   ....[134]....
        /*0928*/ 	.word	0x0500000f


	//   ....[135]....
        /*092c*/ 	.word	0x0500000f


	//   ....[136]....
        /*0930*/ 	.word	0x0500000f


	//   ....[137]....
        /*0934*/ 	.word	0x0500000f


	//   ....[138]....
        /*0938*/ 	.word	0x0500000f


	//   ....[139]....
        /*093c*/ 	.word	0x0500000f


	//   ....[140]....
        /*0940*/ 	.word	0x0500000f


	//   ....[141]....
        /*0944*/ 	.word	0x0500000f


	//   ....[142]....
        /*0948*/ 	.word	0x0500000f


	//   ....[143]....
        /*094c*/ 	.word	0x0500000f


	//   ....[144]....
        /*0950*/ 	.word	0x0500000f


	//   ....[145]....
        /*0954*/ 	.word	0x0500000f


	//   ....[146]....
        /*0958*/ 	.word	0x0500000f


	//   ....[147]....
        /*095c*/ 	.word	0x0500000f


	//   ....[148]....
        /*0960*/ 	.word	0x0500000f


	//----- nvinfo : EIATTR_COOP_GROUP_INSTR_OFFSETS
	.align		4
.L_286:
        /*0964*/ 	.byte	0x04, 0x28
        /*0966*/ 	.short	(.L_288 - .L_287)


	//   ....[0]....
.L_287:
        /*0968*/ 	.word	0x00000070


	//   ....[1]....
        /*096c*/ 	.word	0x000001a0


	//   ....[2]....
        /*0970*/ 	.word	0x000001f0


	//   ....[3]....
        /*0974*/ 	.word	0x00000400


	//   ....[4]....
        /*0978*/ 	.word	0x00000560


	//   ....[5]....
        /*097c*/ 	.word	0x00000680


	//   ....[6]....
        /*0980*/ 	.word	0x000007e0


	//   ....[7]....
        /*0984*/ 	.word	0x00005050


	//   ....[8]....
        /*0988*/ 	.word	0x00006ee0


	//   ....[9]....
        /*098c*/ 	.word	0x00007490


	//   ....[10]....
        /*0990*/ 	.word	0x000074a0


	//   ....[11]....
        /*0994*/ 	.word	0x000074b0


	//   ....[12]....
        /*0998*/ 	.word	0x000074c0


	//   ....[13]....
        /*099c*/ 	.word	0x000084b0


	//   ....[14]....
        /*09a0*/ 	.word	0x000084c0


	//   ....[15]....
        /*09a4*/ 	.word	0x000084d0


	//   ....[16]....
        /*09a8*/ 	.word	0x000084e0


	//   ....[17]....
        /*09ac*/ 	.word	0x00009b80


	//   ....[18]....
        /*09b0*/ 	.word	0x0000b640


	//   ....[19]....
        /*09b4*/ 	.word	0x0000b6a0


	//   ....[20]....
        /*09b8*/ 	.word	0x0000b830


	//   ....[21]....
        /*09bc*/ 	.word	0x0000b860


	//   ....[22]....
        /*09c0*/ 	.word	0x0000c2a0


	//   ....[23]....
        /*09c4*/ 	.word	0x0000c920


	//   ....[24]....
        /*09c8*/ 	.word	0x0000e290


	//   ....[25]....
        /*09cc*/ 	.word	0x0000e2a0


	//   ....[26]....
        /*09d0*/ 	.word	0x0000e2d0


	//   ....[27]....
        /*09d4*/ 	.word	0x0000e360


	//   ....[28]....
        /*09d8*/ 	.word	0x0000f5b0


	//   ....[29]....
        /*09dc*/ 	.word	0x0000f600


	//   ....[30]....
        /*09e0*/ 	.word	0x0000f670


	//   ....[31]....
        /*09e4*/ 	.word	0x0000f6f0


	//   ....[32]....
        /*09e8*/ 	.word	0x0000f8c0


	//   ....[33]....
        /*09ec*/ 	.word	0x00010df0


	//   ....[34]....
        /*09f0*/ 	.word	0x00011190


	//   ....[35]....
        /*09f4*/ 	.word	0x000111a0


	//   ....[36]....
        /*09f8*/ 	.word	0x000111b0


	//   ....[37]....
        /*09fc*/ 	.word	0x000111c0


	//   ....[38]....
        /*0a00*/ 	.word	0x00011e40


	//   ....[39]....
        /*0a04*/ 	.word	0x00011e60


	//   ....[40]....
        /*0a08*/ 	.word	0x000120f0


	//   ....[41]....
        /*0a0c*/ 	.word	0x00012110


	//   ....[42]....
        /*0a10*/ 	.word	0x00012a10


	//   ....[43]....
        /*0a14*/ 	.word	0x00012a50


	//   ....[44]....
        /*0a18*/ 	.word	0x000132c0


	//   ....[45]....
        /*0a1c*/ 	.word	0x000132e0


	//   ....[46]....
        /*0a20*/ 	.word	0x000145c0


	//   ....[47]....
        /*0a24*/ 	.word	0x000145e0


	//   ....[48]....
        /*0a28*/ 	.word	0x00014810


	//   ....[49]....
        /*0a2c*/ 	.word	0x00014830


	//   ....[50]....
        /*0a30*/ 	.word	0x00014ae0


	//   ....[51]....
        /*0a34*/ 	.word	0x00014d10


	//   ....[52]....
        /*0a38*/ 	.word	0x00014d40


	//   ....[53]....
        /*0a3c*/ 	.word	0x00014d70


	//   ....[54]....
        /*0a40*/ 	.word	0x00014da0


	//   ....[55]....
        /*0a44*/ 	.word	0x00014dd0


	//   ....[56]....
        /*0a48*/ 	.word	0x00014e00


	//   ....[57]....
        /*0a4c*/ 	.word	0x00014fa0


	//   ....[58]....
        /*0a50*/ 	.word	0x00014fd0


	//   ....[59]....
        /*0a54*/ 	.word	0x00015000


	//   ....[60]....
        /*0a58*/ 	.word	0x00015030


	//   ....[61]....
        /*0a5c*/ 	.word	0x00015060


	//   ....[62]....
        /*0a60*/ 	.word	0x00015090


	//   ....[63]....
        /*0a64*/ 	.word	0x00015120


	//   ....[64]....
        /*0a68*/ 	.word	0x00015150


	//   ....[65]....
        /*0a6c*/ 	.word	0x00015160


	//   ....[66]....
        /*0a70*/ 	.word	0x00015210


	//   ....[67]....
        /*0a74*/ 	.word	0x00016290


	//   ....[68]....
        /*0a78*/ 	.word	0x000185c0


	//   ....[69]....
        /*0a7c*/ 	.word	0x00019070


	//   ....[70]....
        /*0a80*/ 	.word	0x000190a0


	//   ....[71]....
        /*0a84*/ 	.word	0x000190c0


	//   ....[72]....
        /*0a88*/ 	.word	0x00019170


	//   ....[73]....
        /*0a8c*/ 	.word	0x00019200


	//   ....[74]....
        /*0a90*/ 	.word	0x00019220


	//   ....[75]....
        /*0a94*/ 	.word	0x000192b0


	//   ....[76]....
        /*0a98*/ 	.word	0x000192c0


	//   ....[77]....
        /*0a9c*/ 	.word	0x00019c30


	//   ....[78]....
        /*0aa0*/ 	.word	0x00019c40


	//   ....[79]....
        /*0aa4*/ 	.word	0x00019d60


	//   ....[80]....
        /*0aa8*/ 	.word	0x00019d70


	//   ....[81]....
        /*0aac*/ 	.word	0x0001a000


	//   ....[82]....
        /*0ab0*/ 	.word	0x0001a010


	//   ....[83]....
        /*0ab4*/ 	.word	0x0001a180


	//   ....[84]....
        /*0ab8*/ 	.word	0x0001a190


	//   ....[85]....
        /*0abc*/ 	.word	0x0001dcf0


	//   ....[86]....
        /*0ac0*/ 	.word	0x0001dd20


	//   ....[87]....
        /*0ac4*/ 	.word	0x0001dd80


	//   ....[88]....
        /*0ac8*/ 	.word	0x0001ddb0


	//   ....[89]....
        /*0acc*/ 	.word	0x0001dde0


	//   ....[90]....
        /*0ad0*/ 	.word	0x0001de10


	//   ....[91]....
        /*0ad4*/ 	.word	0x0001de40


	//   ....[92]....
        /*0ad8*/ 	.word	0x0001de70


	//   ....[93]....
        /*0adc*/ 	.word	0x0001e030


	//   ....[94]....
        /*0ae0*/ 	.word	0x0001e060


	//   ....[95]....
        /*0ae4*/ 	.word	0x0001e090


	//   ....[96]....
        /*0ae8*/ 	.word	0x0001e0c0


	//   ....[97]....
        /*0aec*/ 	.word	0x0001e0f0


	//   ....[98]....
        /*0af0*/ 	.word	0x0001e120


	//   ....[99]....
        /*0af4*/ 	.word	0x0001e1e0


	//   ....[100]....
        /*0af8*/ 	.word	0x0001e200


	//   ....[101]....
        /*0afc*/ 	.word	0x0001e210


	//   ....[102]....
        /*0b00*/ 	.word	0x0001e270


	//   ....[103]....
        /*0b04*/ 	.word	0x0001e9a0


	//   ....[104]....
        /*0b08*/ 	.word	0x0001edc0


	//   ....[105]....
        /*0b0c*/ 	.word	0x0001ee50


	//   ....[106]....
        /*0b10*/ 	.word	0x0001eea0


	//   ....[107]....
        /*0b14*/ 	.word	0x0001eef0


	//   ....[108]....
        /*0b18*/ 	.word	0x0001efe0


	//   ....[109]....
        /*0b1c*/ 	.word	0x0001f070


	//   ....[110]....
        /*0b20*/ 	.word	0x0001f0c0


	//   ....[111]....
        /*0b24*/ 	.word	0x0001f110


	//   ....[112]....
        /*0b28*/ 	.word	0x0001f3d0


	//   ....[113]....
        /*0b2c*/ 	.word	0x0001f6b0


	//   ....[114]....
        /*0b30*/ 	.word	0x0001f830


	//   ....[115]....
        /*0b34*/ 	.word	0x0001f890


	//   ....[116]....
        /*0b38*/ 	.word	0x0001f920


	//   ....[117]....
        /*0b3c*/ 	.word	0x0001f970


	//   ....[118]....
        /*0b40*/ 	.word	0x0001fad0


	//   ....[119]....
        /*0b44*/ 	.word	0x0001fb70


	//   ....[120]....
        /*0b48*/ 	.word	0x0001fc20


	//   ....[121]....
        /*0b4c*/ 	.word	0x0001fd00


	//   ....[122]....
        /*0b50*/ 	.word	0x0001fee0


	//   ....[123]....
        /*0b54*/ 	.word	0x0001ffb0


	//   ....[124]....
        /*0b58*/ 	.word	0x00020260


	//   ....[125]....
        /*0b5c*/ 	.word	0x00020370


	//   ....[126]....
        /*0b60*/ 	.word	0x00020540


	//   ....[127]....
        /*0b64*/ 	.word	0x00020610


	//   ....[128]....
        /*0b68*/ 	.word	0x00020840


	//   ....[129]....
        /*0b6c*/ 	.word	0x00020890


	//   ....[130]....
        /*0b70*/ 	.word	0x00020bc0


	//   ....[131]....
        /*0b74*/ 	.word	0x00020c60


	//   ....[132]....
        /*0b78*/ 	.word	0x00020e00


	//   ....[133]....
        /*0b7c*/ 	.word	0x00020e80


	//   ....[134]....
        /*0b80*/ 	.word	0x00020f00


	//   ....[135]....
        /*0b84*/ 	.word	0x00020f80


	//   ....[136]....
        /*0b88*/ 	.word	0x00021000


	//   ....[137]....
        /*0b8c*/ 	.word	0x00021090


	//   ....[138]....
        /*0b90*/ 	.word	0x00021130


	//   ....[139]....
        /*0b94*/ 	.word	0x000211e0


	//   ....[140]....
        /*0b98*/ 	.word	0x00021260


	//   ....[141]....
        /*0b9c*/ 	.word	0x000212e0


	//   ....[142]....
        /*0ba0*/ 	.word	0x00021360


	//   ....[143]....
        /*0ba4*/ 	.word	0x000213f0


	//   ....[144]....
        /*0ba8*/ 	.word	0x00021470


	//   ....[145]....
        /*0bac*/ 	.word	0x00021510


	//   ....[146]....
        /*0bb0*/ 	.word	0x00021560


	//   ....[147]....
        /*0bb4*/ 	.word	0x000215f0


	//   ....[148]....
        /*0bb8*/ 	.word	0x00021720


	//----- nvinfo : EIATTR_REG_RECONFIG
	.align		4
.L_288:
        /*0bbc*/ 	.byte	0x01, 0x54
	.zero		2


	//----- nvinfo : EIATTR_SYSCALL_OFFSETS
	.align		4
        /*0bc0*/ 	.byte	0x04, 0x46
        /*0bc2*/ 	.short	(.L_290 - .L_289)


	//   ....[0]....
.L_289:
        /*0bc4*/ 	.word	0x00002030


	//   ....[1]....
        /*0bc8*/ 	.word	0x00002180


	//   ....[2]....
        /*0bcc*/ 	.word	0x00007080


	//   ....[3]....
        /*0bd0*/ 	.word	0x00007400


	//   ....[4]....
        /*0bd4*/ 	.word	0x000181e0


	//   ....[5]....
        /*0bd8*/ 	.word	0x00018330


	//   ....[6]....
        /*0bdc*/ 	.word	0x00018430


	//   ....[7]....
        /*0be0*/ 	.word	0x00018c90


	//   ....[8]....
        /*0be4*/ 	.word	0x000195d0


	//----- nvinfo : EIATTR_MBARRIER_INSTR_OFFSETS
	.align		4
.L_290:
        /*0be8*/ 	.byte	0x04, 0x39
        /*0bea*/ 	.short	(.L_292 - .L_291)


	//   ....[0]....
.L_291:
        /*0bec*/ 	.word	0x000002e0
        /*0bf0*/ 	.word	0x000000ff
        /*0bf4*/ 	.word	0x00038800
        /*0bf8*/ 	.short	0x0100
        /*0bfa*/ 	.byte	0x08
	.zero		1


	//   ....[1]....
        /*0bfc*/ 	.word	0x000002f0
        /*0c00*/ 	.word	0x000000ff
        /*0c04*/ 	.word	0x00038810
        /*0c08*/ 	.short	0x0100
        /*0c0a*/ 	.byte	0x08
	.zero		1


	//   ....[2]....
        /*0c0c*/ 	.word	0x00000300
        /*0c10*/ 	.word	0x000000ff
        /*0c14*/ 	.word	0x00038820
        /*0c18*/ 	.short	0x0100
        /*0c1a*/ 	.byte	0x08
	.zero		1


	//   ....[3]....
        /*0c1c*/ 	.word	0x000003b0
        /*0c20*/ 	.word	0x000000ff
        /*0c24*/ 	.word	0x00038830
        /*0c28*/ 	.short	0x0100
        /*0c2a*/ 	.byte	0x06
	.zero		1


	//   ....[4]....
        /*0c2c*/ 	.word	0x000003c0
        /*0c30*/ 	.word	0x000000ff
        /*0c34*/ 	.word	0x00038840
        /*0c38*/ 	.short	0x0100
        /*0c3a*/ 	.byte	0x06
	.zero		1


	//   ....[5]....
        /*0c3c*/ 	.word	0x000003d0
        /*0c40*/ 	.word	0x000000ff
        /*0c44*/ 	.word	0x00038838
        /*0c48*/ 	.short	0x0100
        /*0c4a*/ 	.byte	0x06
	.zero		1


	//   ....[6]....
        /*0c4c*/ 	.word	0x000003e0
        /*0c50*/ 	.word	0x000000ff
        /*0c54*/ 	.word	0x00038848
        /*0c58*/ 	.short	0x0100
        /*0c5a*/ 	.byte	0x06
	.zero		1


	//   ....[7]....
        /*0c5c*/ 	.word	0x00000510
        /*0c60*/ 	.word	0x000000ff
        /*0c64*/ 	.word	0x00038850
        /*0c68*/ 	.short	0x0100
        /*0c6a*/ 	.byte	0x08
	.zero		1


	//   ....[8]....
        /*0c6c*/ 	.word	0x00000520
        /*0c70*/ 	.word	0x000000ff
        /*0c74*/ 	.word	0x00038860
        /*0c78*/ 	.short	0x0100
        /*0c7a*/ 	.byte	0x08
	.zero		1


	//   ....[9]....
        /*0c7c*/ 	.word	0x00000530
        /*0c80*/ 	.word	0x000000ff
        /*0c84*/ 	.word	0x00038858
        /*0c88*/ 	.short	0x0100
        /*0c8a*/ 	.byte	0x08
	.zero		1


	//   ....[10]....
        /*0c8c*/ 	.word	0x00000540
        /*0c90*/ 	.word	0x000000ff
        /*0c94*/ 	.word	0x00038868
        /*0c98*/ 	.short	0x0100
        /*0c9a*/ 	.byte	0x08
	.zero		1


	//   ....[11]....
        /*0c9c*/ 	.word	0x00000630
        /*0ca0*/ 	.word	0x000000ff
        /*0ca4*/ 	.word	0x00038870
        /*0ca8*/ 	.short	0x0100
        /*0caa*/ 	.byte	0x06
	.zero		1


	//   ....[12]....
        /*0cac*/ 	.word	0x00000640
        /*0cb0*/ 	.word	0x000000ff
        /*0cb4*/ 	.word	0x00038880
        /*0cb8*/ 	.short	0x0100
        /*0cba*/ 	.byte	0x06
	.zero		1


	//   ....[13]....
        /*0cbc*/ 	.word	0x00000650
        /*0cc0*/ 	.word	0x000000ff
        /*0cc4*/ 	.word	0x00038878
        /*0cc8*/ 	.short	0x0100
        /*0cca*/ 	.byte	0x06
	.zero		1


	//   ....[14]....
        /*0ccc*/ 	.word	0x00000660
        /*0cd0*/ 	.word	0x000000ff
        /*0cd4*/ 	.word	0x00038888
        /*0cd8*/ 	.short	0x0100
        /*0cda*/ 	.byte	0x06
	.zero		1


	//   ....[15]....
        /*0cdc*/ 	.word	0x00000790
        /*0ce0*/ 	.word	0x000000ff
        /*0ce4*/ 	.word	0x00038890
        /*0ce8*/ 	.short	0x0100
        /*0cea*/ 	.byte	0x08
	.zero		1


	//   ....[16]....
        /*0cec*/ 	.word	0x000007a0
        /*0cf0*/ 	.word	0x000000ff
        /*0cf4*/ 	.word	0x000388a0
        /*0cf8*/ 	.short	0x0100
        /*0cfa*/ 	.byte	0x08
	.zero		1


	//   ....[17]....
        /*0cfc*/ 	.word	0x000007b0
        /*0d00*/ 	.word	0x000000ff
        /*0d04*/ 	.word	0x00038898
        /*0d08*/ 	.short	0x0100
        /*0d0a*/ 	.byte	0x08
	.zero		1


	//   ....[18]....
        /*0d0c*/ 	.word	0x000007c0
        /*0d10*/ 	.word	0x000000ff
        /*0d14*/ 	.word	0x000388a8
        /*0d18*/ 	.short	0x0100
        /*0d1a*/ 	.byte	0x08
	.zero		1


	//   ....[19]....
        /*0d1c*/ 	.word	0x000008f0
        /*0d20*/ 	.word	0x000000ff
        /*0d24*/ 	.word	0x000388b0
        /*0d28*/ 	.short	0x0100
        /*0d2a*/ 	.byte	0x08
	.zero		1


	//   ....[20]....
        /*0d2c*/ 	.word	0x00000900
        /*0d30*/ 	.word	0x000000ff
        /*0d34*/ 	.word	0x000388c0
        /*0d38*/ 	.short	0x0100
        /*0d3a*/ 	.byte	0x08
	.zero		1


	//   ....[21]....
        /*0d3c*/ 	.word	0x00000910
        /*0d40*/ 	.word	0x000000ff
        /*0d44*/ 	.word	0x000388b8
        /*0d48*/ 	.short	0x0100
        /*0d4a*/ 	.byte	0x08
	.zero		1


	//   ....[22]....
        /*0d4c*/ 	.word	0x00000920
        /*0d50*/ 	.word	0x000000ff
        /*0d54*/ 	.word	0x000388c8
        /*0d58*/ 	.short	0x0100
        /*0d5a*/ 	.byte	0x08
	.zero		1


	//   ....[23]....
        /*0d5c*/ 	.word	0x00002d10
        /*0d60*/ 	.word	0x00000049
        /*0d64*/ 	.word	0x00038890
        /*0d68*/ 	.short	0x010a
        /*0d6a*/ 	.byte	0x3f
	.zero		1


	//   ....[24]....
        /*0d6c*/ 	.word	0x000036a0
        /*0d70*/ 	.word	0x00000049
        /*0d74*/ 	.word	0x00038890
        /*0d78*/ 	.short	0x010a
        /*0d7a*/ 	.byte	0x3f
	.zero		1


	//   ....[25]....
        /*0d7c*/ 	.word	0x00003f30
        /*0d80*/ 	.word	0x00000049
        /*0d84*/ 	.word	0x00038890
        /*0d88*/ 	.short	0x010a
        /*0d8a*/ 	.byte	0x3f
	.zero		1


	//   ....[26]....
        /*0d8c*/ 	.word	0x00004130
        /*0d90*/ 	.word	0x00000004
        /*0d94*/ 	.word	0x00000000
        /*0d98*/ 	.short	0x0101
        /*0d9a*/ 	.byte	0x3f
	.zero		1


	//   ....[27]....
        /*0d9c*/ 	.word	0x00004170
        /*0da0*/ 	.word	0x00000049
        /*0da4*/ 	.word	0x000388b0
        /*0da8*/ 	.short	0x010a
        /*0daa*/ 	.byte	0x3f
	.zero		1


	//   ....[28]....
        /*0dac*/ 	.word	0x000047a0
        /*0db0*/ 	.word	0x00000049
        /*0db4*/ 	.word	0x00000000
        /*0db8*/ 	.short	0x0101
        /*0dba*/ 	.byte	0x3f
	.zero		1


	//   ....[29]....
        /*0dbc*/ 	.word	0x00005380
        /*0dc0*/ 	.word	0x00000005
        /*0dc4*/ 	.word	0x00000000
        /*0dc8*/ 	.short	0x0101
        /*0dca*/ 	.byte	0x3f
	.zero		1


	//   ....[30]....
        /*0dcc*/ 	.word	0x00005f20
        /*0dd0*/ 	.word	0x00000004
        /*0dd4*/ 	.word	0x00000000
        /*0dd8*/ 	.short	0x0101
        /*0dda*/ 	.byte	0x3f
	.zero		1


	//   ....[31]....
        /*0ddc*/ 	.word	0x00007110
        /*0de0*/ 	.word	0x00000002
        /*0de4*/ 	.word	0x00038800
        /*0de8*/ 	.short	0x010a
        /*0dea*/ 	.byte	0x3f
	.zero		1


	//   ....[32]....
        /*0dec*/ 	.word	0x00007160
        /*0df0*/ 	.word	0x00000002
        /*0df4*/ 	.word	0x00038800
        /*0df8*/ 	.short	0x010a
        /*0dfa*/ 	.byte	0x3f
	.zero		1


	//   ....[33]....
        /*0dfc*/ 	.word	0x000077b0
        /*0e00*/ 	.word	0x00000002
        /*0e04*/ 	.word	0x00038800
        /*0e08*/ 	.short	0x010a
        /*0e0a*/ 	.byte	0x3f
	.zero		1


	//   ....[34]....
        /*0e0c*/ 	.word	0x00008710
        /*0e10*/ 	.word	0x00000002
        /*0e14*/ 	.word	0x00038800
        /*0e18*/ 	.short	0x010a
        /*0e1a*/ 	.byte	0x3f
	.zero		1


	//   ....[35]....
        /*0e1c*/ 	.word	0x000094d0
        /*0e20*/ 	.word	0x00000014
        /*0e24*/ 	.word	0x00038830
        /*0e28*/ 	.short	0x010a
        /*0e2a*/ 	.byte	0x3f
	.zero		1


	//   ....[36]....
        /*0e2c*/ 	.word	0x00009580
        /*0e30*/ 	.word	0x00000014
        /*0e34*/ 	.word	0x00038830
        /*0e38*/ 	.short	0x010a
        /*0e3a*/ 	.byte	0x3f
	.zero		1


	//   ....[37]....
        /*0e3c*/ 	.word	0x00009890
        /*0e40*/ 	.word	0x00000002
        /*0e44*/ 	.word	0x00038810
        /*0e48*/ 	.short	0x010a
        /*0e4a*/ 	.byte	0x3f
	.zero		1


	//   ....[38]....
        /*0e4c*/ 	.word	0x000098e0
        /*0e50*/ 	.word	0x00000014
        /*0e54*/ 	.word	0x00038850
        /*0e58*/ 	.short	0x010a
        /*0e5a*/ 	.byte	0x3f
	.zero		1


	//   ....[39]....
        /*0e5c*/ 	.word	0x000099a0
        /*0e60*/ 	.word	0x00000014
        /*0e64*/ 	.word	0x00038850
        /*0e68*/ 	.short	0x010a
        /*0e6a*/ 	.byte	0x3f
	.zero		1


	//   ....[40]....
        /*0e6c*/ 	.word	0x0000bb00
        /*0e70*/ 	.word	0x0000000d
        /*0e74*/ 	.word	0x00000000
        /*0e78*/ 	.short	0x0101
        /*0e7a*/ 	.byte	0x3f
	.zero		1


	//   ....[41]....
        /*0e7c*/ 	.word	0x0000c2c0
        /*0e80*/ 	.word	0x00000014
        /*0e84*/ 	.word	0x00000000
        /*0e88*/ 	.short	0x0101
        /*0e8a*/ 	.byte	0x3f
	.zero		1


	//   ....[42]....
        /*0e8c*/ 	.word	0x0000c3d0
        /*0e90*/ 	.word	0x000000c4
        /*0e94*/ 	.word	0x00038830
        /*0e98*/ 	.short	0x010a
        /*0e9a*/ 	.byte	0x3f
	.zero		1


	//   ....[43]....
        /*0e9c*/ 	.word	0x0000c480
        /*0ea0*/ 	.word	0x000000c4
        /*0ea4*/ 	.word	0x00038830
        /*0ea8*/ 	.short	0x010a
        /*0eaa*/ 	.byte	0x3f
	.zero		1


	//   ....[44]....
        /*0eac*/ 	.word	0x0000c6f0
        /*0eb0*/ 	.word	0x000000c4
        /*0eb4*/ 	.word	0x00038850
        /*0eb8*/ 	.short	0x010a
        /*0eba*/ 	.byte	0x3f
	.zero		1


	//   ....[45]....
        /*0ebc*/ 	.word	0x0000c740
        /*0ec0*/ 	.word	0x000000c4
        /*0ec4*/ 	.word	0x00038850
        /*0ec8*/ 	.short	0x010a
        /*0eca*/ 	.byte	0x3f
	.zero		1


	//   ....[46]....
        /*0ecc*/ 	.word	0x0000e650
        /*0ed0*/ 	.word	0x000000a2
        /*0ed4*/ 	.word	0x00000000
        /*0ed8*/ 	.short	0x0101
        /*0eda*/ 	.byte	0x3f
	.zero		1


	//   ....[47]....
        /*0edc*/ 	.word	0x0000f5d0
        /*0ee0*/ 	.word	0x000000c4
        /*0ee4*/ 	.word	0x00000000
        /*0ee8*/ 	.short	0x0101
        /*0eea*/ 	.byte	0x3f
	.zero		1


	//   ....[48]....
        /*0eec*/ 	.word	0x00011e10
        /*0ef0*/ 	.word	0x00000004
        /*0ef4*/ 	.word	0x00000000
        /*0ef8*/ 	.short	0x0101
        /*0efa*/ 	.byte	0x3f
	.zero		1


	//   ....[49]....
        /*0efc*/ 	.word	0x00012a70
        /*0f00*/ 	.word	0x00000004
        /*0f04*/ 	.word	0x00000000
        /*0f08*/ 	.short	0x0101
        /*0f0a*/ 	.byte	0x3f
	.zero		1


	//   ....[50]....
        /*0f0c*/ 	.word	0x00016370
        /*0f10*/ 	.word	0x00000012
        /*0f14*/ 	.word	0x00038820
        /*0f18*/ 	.short	0x010a
        /*0f1a*/ 	.byte	0x3f
	.zero		1


	//   ....[51]....
        /*0f1c*/ 	.word	0x00016440
        /*0f20*/ 	.word	0x00000004
        /*0f24*/ 	.word	0x000388a0
        /*0f28*/ 	.short	0x010a
        /*0f2a*/ 	.byte	0x3f
	.zero		1


	//   ....[52]....
        /*0f2c*/ 	.word	0x00016680
        /*0f30*/ 	.word	0x00000004
        /*0f34*/ 	.word	0x000388c0
        /*0f38*/ 	.short	0x010a
        /*0f3a*/ 	.byte	0x3f
	.zero		1


	//   ....[53]....
        /*0f3c*/ 	.word	0x000170e0
        /*0f40*/ 	.word	0x00000004
        /*0f44*/ 	.word	0x000388a0
        /*0f48*/ 	.short	0x010a
        /*0f4a*/ 	.byte	0x3f
	.zero		1


	//   ....[54]....
        /*0f4c*/ 	.word	0x00017310
        /*0f50*/ 	.word	0x00000004
        /*0f54*/ 	.word	0x000388c0
        /*0f58*/ 	.short	0x010a
        /*0f5a*/ 	.byte	0x3f
	.zero		1


	//   ....[55]....
        /*0f5c*/ 	.word	0x00018830
        /*0f60*/ 	.word	0x00000000
        /*0f64*/ 	.word	0x00038840
        /*0f68*/ 	.short	0x010a
        /*0f6a*/ 	.byte	0x3f
	.zero		1


	//   ....[56]....
        /*0f6c*/ 	.word	0x00019380
        /*0f70*/ 	.word	0x00000012
        /*0f74*/ 	.word	0x00038800
        /*0f78*/ 	.short	0x0107
        /*0f7a*/ 	.byte	0x3f
	.zero		1


	//   ....[57]....
        /*0f7c*/ 	.word	0x00019420
        /*0f80*/ 	.word	0x00000012
        /*0f84*/ 	.word	0x00038800
        /*0f88*/ 	.short	0x0101
        /*0f8a*/ 	.byte	0x3f
	.zero		1


	//   ....[58]....
        /*0f8c*/ 	.word	0x0001a3a0
        /*0f90*/ 	.word	0x00000012
        /*0f94*/ 	.word	0x00038810
        /*0f98*/ 	.short	0x0107
        /*0f9a*/ 	.byte	0x3f
	.zero		1


	//   ....[59]....
        /*0f9c*/ 	.word	0x0001a4a0
        /*0fa0*/ 	.word	0x00000012
        /*0fa4*/ 	.word	0x00038810
        /*0fa8*/ 	.short	0x0101
        /*0faa*/ 	.byte	0x3f
	.zero		1


	//   ....[60]....
        /*0fac*/ 	.word	0x0001a4c0
        /*0fb0*/ 	.word	0x00000012
        /*0fb4*/ 	.word	0x00038820
        /*0fb8*/ 	.short	0x010a
        /*0fba*/ 	.byte	0x3f
	.zero		1


	//   ....[61]....
        /*0fbc*/ 	.word	0x0001a5a0
        /*0fc0*/ 	.word	0x00000000
        /*0fc4*/ 	.word	0x00038860
        /*0fc8*/ 	.short	0x010a
        /*0fca*/ 	.byte	0x3f
	.zero		1


	//   ....[62]....
        /*0fcc*/ 	.word	0x0001b210
        /*0fd0*/ 	.word	0x00000002
        /*0fd4*/ 	.word	0x00038840
        /*0fd8*/ 	.short	0x010a
        /*0fda*/ 	.byte	0x3f
	.zero		1


	//   ....[63]....
        /*0fdc*/ 	.word	0x0001b460
        /*0fe0*/ 	.word	0x00000002
        /*0fe4*/ 	.word	0x00038860
        /*0fe8*/ 	.short	0x010a
        /*0fea*/ 	.byte	0x3f
	.zero		1


	//   ....[64]....
        /*0fec*/ 	.word	0x0001c010
        /*0ff0*/ 	.word	0x00000003
        /*0ff4*/ 	.word	0x00038840
        /*0ff8*/ 	.short	0x010a
        /*0ffa*/ 	.byte	0x3f
	.zero		1


	//   ....[65]....
        /*0ffc*/ 	.word	0x0001c260
        /*1000*/ 	.word	0x00000003
        /*1004*/ 	.word	0x00038860
        /*1008*/ 	.short	0x010a
        /*100a*/ 	.byte	0x3f
	.zero		1


	//   ....[66]....
        /*100c*/ 	.word	0x0001cda0
        /*1010*/ 	.word	0x00000003
        /*1014*/ 	.word	0x00038840
        /*1018*/ 	.short	0x010a
        /*101a*/ 	.byte	0x3f
	.zero		1


	//   ....[67]....
        /*101c*/ 	.word	0x0001cff0
        /*1020*/ 	.word	0x00000003
        /*1024*/ 	.word	0x00038860
        /*1028*/ 	.short	0x010a
        /*102a*/ 	.byte	0x3f
	.zero		1


	//   ....[68]....
        /*102c*/ 	.word	0x0001e920
        /*1030*/ 	.word	0x00000000
        /*1034*/ 	.word	0x00038820
        /*1038*/ 	.short	0x010a
        /*103a*/ 	.byte	0x3f
	.zero		1


	//   ....[69]....
        /*103c*/ 	.word	0x0001eb00
        /*1040*/ 	.word	0x00000006
        /*1044*/ 	.word	0x00000000
        /*1048*/ 	.short	0x010a
        /*104a*/ 	.byte	0x3f
	.zero		1


	//   ....[70]....
        /*104c*/ 	.word	0x0001eb30
        /*1050*/ 	.word	0x00000007
        /*1054*/ 	.word	0x00000000
        /*1058*/ 	.short	0x010a
        /*105a*/ 	.byte	0x3f
	.zero		1


	//   ....[71]....
        /*105c*/ 	.word	0x0001eb90
        /*1060*/ 	.word	0x00000004
        /*1064*/ 	.word	0x00000000
        /*1068*/ 	.short	0x010a
        /*106a*/ 	.byte	0x3f
	.zero		1


	//   ....[72]....
        /*106c*/ 	.word	0x0001ebc0
        /*1070*/ 	.word	0x00000003
        /*1074*/ 	.word	0x00000000
        /*1078*/ 	.short	0x010a
        /*107a*/ 	.byte	0x3f
	.zero		1


	//   ....[73]....
        /*107c*/ 	.word	0x0001ec20
        /*1080*/ 	.word	0x00000049
        /*1084*/ 	.word	0x00038890
        /*1088*/ 	.short	0x010a
        /*108a*/ 	.byte	0x3f
	.zero		1


	//   ....[74]....
        /*108c*/ 	.word	0x0001ec70
        /*1090*/ 	.word	0x00000049
        /*1094*/ 	.word	0x00038890
        /*1098*/ 	.short	0x010a
        /*109a*/ 	.byte	0x3f
	.zero		1


	//   ....[75]....
        /*109c*/ 	.word	0x0001ecc0
        /*10a0*/ 	.word	0x00000049
        /*10a4*/ 	.word	0x00038890
        /*10a8*/ 	.short	0x010a
        /*10aa*/ 	.byte	0x3f
	.zero		1


	//   ....[76]....
        /*10ac*/ 	.word	0x0001ed10
        /*10b0*/ 	.word	0x00000049
        /*10b4*/ 	.word	0x000388b0
        /*10b8*/ 	.short	0x010a
        /*10ba*/ 	.byte	0x3f
	.zero		1


	//   ....[77]....
        /*10bc*/ 	.word	0x0001ef30
        /*10c0*/ 	.word	0x00000002
        /*10c4*/ 	.word	0x00038800
        /*10c8*/ 	.short	0x010a
        /*10ca*/ 	.byte	0x3f
	.zero		1


	//   ....[78]....
        /*10cc*/ 	.word	0x0001f160
        /*10d0*/ 	.word	0x00000002
        /*10d4*/ 	.word	0x00038800
        /*10d8*/ 	.short	0x010a
        /*10da*/ 	.byte	0x3f
	.zero		1


	//   ....[79]....
        /*10dc*/ 	.word	0x0001f1b0
        /*10e0*/ 	.word	0x00000014
        /*10e4*/ 	.word	0x00038830
        /*10e8*/ 	.short	0x010a
        /*10ea*/ 	.byte	0x3f
	.zero		1


	//   ....[80]....
        /*10ec*/ 	.word	0x0001f200
        /*10f0*/ 	.word	0x00000002
        /*10f4*/ 	.word	0x00038810
        /*10f8*/ 	.short	0x010a
        /*10fa*/ 	.byte	0x3f
	.zero		1


	//   ....[81]....
        /*10fc*/ 	.word	0x0001f250
        /*1100*/ 	.word	0x00000014
        /*1104*/ 	.word	0x00038850
        /*1108*/ 	.short	0x010a
        /*110a*/ 	.byte	0x3f
	.zero		1


	//   ....[82]....
        /*110c*/ 	.word	0x0001f2a0
        /*1110*/ 	.word	0x000000c4
        /*1114*/ 	.word	0x00038830
        /*1118*/ 	.short	0x010a
        /*111a*/ 	.byte	0x3f
	.zero		1


	//   ....[83]....
        /*111c*/ 	.word	0x0001f2f0
        /*1120*/ 	.word	0x000000c4
        /*1124*/ 	.word	0x00038850
        /*1128*/ 	.short	0x010a
        /*112a*/ 	.byte	0x3f
	.zero		1


	//   ....[84]....
        /*112c*/ 	.word	0x0001f490
        /*1130*/ 	.word	0x00000012
        /*1134*/ 	.word	0x00038820
        /*1138*/ 	.short	0x010a
        /*113a*/ 	.byte	0x3f
	.zero		1


	//   ....[85]....
        /*113c*/ 	.word	0x0001f4e0
        /*1140*/ 	.word	0x00000004
        /*1144*/ 	.word	0x000388a0
        /*1148*/ 	.short	0x010a
        /*114a*/ 	.byte	0x3f
	.zero		1


	//   ....[86]....
        /*114c*/ 	.word	0x0001f530
        /*1150*/ 	.word	0x00000004
        /*1154*/ 	.word	0x000388c0
        /*1158*/ 	.short	0x010a
        /*115a*/ 	.byte	0x3f
	.zero		1


	//   ....[87]....
        /*115c*/ 	.word	0x0001f580
        /*1160*/ 	.word	0x00000004
        /*1164*/ 	.word	0x000388a0
        /*1168*/ 	.short	0x010a
        /*116a*/ 	.byte	0x3f
	.zero		1


	//   ....[88]....
        /*116c*/ 	.word	0x0001f5d0
        /*1170*/ 	.word	0x00000004
        /*1174*/ 	.word	0x000388c0
        /*1178*/ 	.short	0x010a
        /*117a*/ 	.byte	0x3f
	.zero		1


	//   ....[89]....
        /*117c*/ 	.word	0x0001f770
        /*1180*/ 	.word	0x00000000
        /*1184*/ 	.word	0x00038840
        /*1188*/ 	.short	0x010a
        /*118a*/ 	.byte	0x3f
	.zero		1


	//   ....[90]....
        /*118c*/ 	.word	0x000208d0
        /*1190*/ 	.word	0x00000012
        /*1194*/ 	.word	0x00038820
        /*1198*/ 	.short	0x010a
        /*119a*/ 	.byte	0x3f
	.zero		1


	//   ....[91]....
        /*119c*/ 	.word	0x00020920
        /*11a0*/ 	.word	0x00000000
        /*11a4*/ 	.word	0x00038860
        /*11a8*/ 	.short	0x010a
        /*11aa*/ 	.byte	0x3f
	.zero		1


	//   ....[92]....
        /*11ac*/ 	.word	0x00020970
        /*11b0*/ 	.word	0x00000002
        /*11b4*/ 	.word	0x00038840
        /*11b8*/ 	.short	0x010a
        /*11ba*/ 	.byte	0x3f
	.zero		1


	//   ....[93]....
        /*11bc*/ 	.word	0x000209c0
        /*11c0*/ 	.word	0x00000002
        /*11c4*/ 	.word	0x00038860
        /*11c8*/ 	.short	0x010a
        /*11ca*/ 	.byte	0x3f
	.zero		1


	//   ....[94]....
        /*11cc*/ 	.word	0x00020a10
        /*11d0*/ 	.word	0x00000003
        /*11d4*/ 	.word	0x00038840
        /*11d8*/ 	.short	0x010a
        /*11da*/ 	.byte	0x3f
	.zero		1


	//   ....[95]....
        /*11dc*/ 	.word	0x00020a60
        /*11e0*/ 	.word	0x00000003
        /*11e4*/ 	.word	0x00038860
        /*11e8*/ 	.short	0x010a
        /*11ea*/ 	.byte	0x3f
	.zero		1


	//   ....[96]....
        /*11ec*/ 	.word	0x00020ab0
        /*11f0*/ 	.word	0x00000003
        /*11f4*/ 	.word	0x00038840
        /*11f8*/ 	.short	0x010a
        /*11fa*/ 	.byte	0x3f
	.zero		1


	//   ....[97]....
        /*11fc*/ 	.word	0x00020b00
        /*1200*/ 	.word	0x00000003
        /*1204*/ 	.word	0x00038860
        /*1208*/ 	.short	0x010a
        /*120a*/ 	.byte	0x3f
	.zero		1


	//   ....[98]....
        /*120c*/ 	.word	0x00021640
        /*1210*/ 	.word	0x00000000
        /*1214*/ 	.word	0x00038820
        /*1218*/ 	.short	0x010a
        /*121a*/ 	.byte	0x3f
	.zero		1


	//   ....[99]....
        /*121c*/ 	.word	0x000217e0
        /*1220*/ 	.word	0x00000006
        /*1224*/ 	.word	0x00000000
        /*1228*/ 	.short	0x010a
        /*122a*/ 	.byte	0x3f
	.zero		1


	//   ....[100]....
        /*122c*/ 	.word	0x00021830
        /*1230*/ 	.word	0x00000007
        /*1234*/ 	.word	0x00000000
        /*1238*/ 	.short	0x010a
        /*123a*/ 	.byte	0x3f
	.zero		1


	//   ....[101]....
        /*123c*/ 	.word	0x00021880
        /*1240*/ 	.word	0x00000004
        /*1244*/ 	.word	0x00000000
        /*1248*/ 	.short	0x010a
        /*124a*/ 	.byte	0x3f
	.zero		1


	//----- nvinfo : EIATTR_NUM_MBARRIERS
	.align		4
.L_292:
        /*124c*/ 	.byte	0x03, 0x38
        /*124e*/ 	.short	0x0017


	//----- nvinfo : EIATTR_EXIT_INSTR_OFFSETS
	.align		4
        /*1250*/ 	.byte	0x04, 0x1c
        /*1252*/ 	.short	(.L_294 - .L_293)


	//   ....[0]....
.L_293:
        /*1254*/ 	.word	0x0001ec10


	//----- nvinfo : EIATTR_MAX_THREADS
	.align		4
.L_294:
        /*1258*/ 	.byte	0x04, 0x05
        /*125a*/ 	.short	(.L_296 - .L_295)
.L_295:
        /*125c*/ 	.word	0x00000180
        /*1260*/ 	.word	0x00000001
        /*1264*/ 	.word	0x00000001


	//----- nvinfo : EIATTR_CRS_STACK_SIZE
	.align		4
.L_296:
        /*1268*/ 	.byte	0x04, 0x1e
        /*126a*/ 	.short	(.L_298 - .L_297)
.L_297:
        /*126c*/ 	.word	0x00000000


	//----- nvinfo : EIATTR_CBANK_PARAM_SIZE
	.align		4
.L_298:
        /*1270*/ 	.byte	0x03, 0x19
        /*1272*/ 	.short	0x0bf0


	//----- nvinfo : EIATTR_PARAM_CBANK
	.align		4
        /*1274*/ 	.byte	0x04, 0x0a
        /*1276*/ 	.short	(.L_300 - .L_299)
	.align		4
.L_299:
        /*1278*/ 	.word	index@(.nv.constant0._ZN7cutlass13device_kernelIN5flash11enable_sm90INS1_16FlashAttnFwdSm90INS1_25CollectiveMainloopFwdSm90ILi2EN4cute5tupleIJNS5_1CILi1EEES8_S8_EEENS6_IJNS7_ILi64EEESA_SA_EEELi512ENS_6half_tEfNS_4arch4Sm90ELb0ELb0ELb0ELb1ELb0ELb1ELb1ELb0ELb0ELb1ELb1ELb0EEENS1_21CollectiveEpilogueFwdINS6_IJSA_NS7_ILi512EEESA_EEES9_SC_SE_Li256ELb1ELb1ELb1ELb0EEENS1_36VarlenDynamicPersistentTileSchedulerILi64ELi64ELi256ELi128ELb1ELb1ELb1ELb0ELb1ELb1EEEEEEEEEvNT_6ParamsE)
        /*127c*/ 	.short	0x0210
        /*127e*/ 	.short	0x0bf0


	//----- nvinfo : EIATTR_SW_WAR
	.align		4
.L_300:
        /*1280*/ 	.byte	0x04, 0x36
        /*1282*/ 	.short	(.L_302 - .L_301)
.L_301:
        /*1284*/ 	.word	0x00000008
.L_302:


//--------------------- .nv.info._ZN7cutlass13device_kernelIN5flash11enable_sm90INS1_16FlashAttnFwdSm90INS1_25CollectiveMainloopFwdSm90ILi2EN4cute5tupleIJNS5_1CILi1EEES8_S8_EEENS6_IJNS7_ILi64EEESA_SA_EEELi512ENS_6half_tEfNS_4arch4Sm90ELb0ELb1ELb0ELb0ELb0ELb0ELb0ELb0ELb0ELb1ELb1ELb0EEENS1_21CollectiveEpilogueFwdINS6_IJSA_NS7_ILi512EEESA_EEES9_SC_SE_Li256ELb0ELb1ELb1ELb0EEENS1_19SingleTileSchedulerILb0ELb1ELb1ELi64EEEEEEEEEvNT_6ParamsE --------------------------
	.section	.nv.info._ZN7cutlass13device_kernelIN5flash11enable_sm90INS1_16FlashAttnFwdSm90INS1_25CollectiveMainloopFwdSm90ILi2EN4cute5tupleIJNS5_1CILi1EEES8_S8_EEENS6_IJNS7_ILi64EEESA_SA_EEELi512ENS_6half_tEfNS_4arch4Sm90ELb0ELb1ELb0ELb0ELb0ELb0ELb0ELb0ELb0ELb1ELb1ELb0EEENS1_21CollectiveEpilogueFwdINS6_IJSA_NS7_ILi512EEESA_EEES9_SC_SE_Li256ELb0ELb1ELb1ELb0EEENS1_19SingleTileSchedulerILb0ELb1ELb1ELi64EEEEEEEEEvNT_6ParamsE,"",@"SHT_CUDA_INFO"
	.sectionflags	@""
	.align	4


	//----- nvinfo : EIATTR_CUDA_API_VERSION
	.align		4
        /*0000*/ 	.byte	0x04, 0x37
        /*0002*/ 	.short	(.L_304 - .L_303)
.L_303:
        /*0004*/ 	.word	0x00000082


	//----- nvinfo : EIATTR_KPARAM_INFO
	.align		4
.L_304:
        /*0008*/ 	.byte	0x04, 0x17
        /*000a*/ 	.short	(.L_306 - .L_305)
.L_305:
        /*000c*/ 	.word	0x00000000
        /*0010*/ 	.short	0x0000
        /*0012*/ 	.short	0x0070
        /*0014*/ 	.byte	0x00, 0xf0, 0x01, 0x28


	//----- nvinfo : EIATTR_SPARSE_MMA_MASK
	.align		4
.L_306:
        /*0018*/ 	.byte	0x03, 0x50
        /*001a*/ 	.short	0x0000


	//----- nvinfo : EIATTR_MAXREG_COUNT
	.align		4
        /*001c*/ 	.byte	0x03, 0x1b
        /*001e*/ 	.short	0x00a8


	//----- nvinfo : EIATTR_NUM_BARRIERS
	.align		4
        /*0020*/ 	.byte	0x02, 0x4c
        /*0022*/ 	.byte	0x10
	.zero		1


	//----- nvinfo : EIATTR_EXTERNS
	.align		4
        /*0024*/ 	.byte	0x04, 0x0f
        /*0026*/ 	.short	(.L_308 - .L_307)


	//   ....[0]....
	.align		4
.L_307:
        /*0028*/ 	.word	index@(__assertfail)


	//----- nvinfo : EIATTR_ANNOTATIONS
	.align		4
.L_308:
        /*002c*/ 	.byte	0x04, 0x55
        /*002e*/ 	.short	(.L_310 - .L_309)


	//   ....[0]....
.L_309:
        /*0030*/ 	.word	0x00000001
        /*0034*/ 	.byte	0x40, 0x02, 0x01, 0x00, 0x01, 0x00, 0x00, 0x00, 0xc0, 0x06, 0x01, 0x00, 0x01, 0x00, 0x00, 0x00
        /*0044*/ 	.byte	0x10, 0x07, 0x01, 0x00, 0x01, 0x00, 0x00, 0x00, 0xf0, 0x08, 0x01, 0x00, 0x01, 0x00, 0x00, 0x00
        /*0054*/ 	.byte	0xe0, 0x09, 0x01, 0x00, 0x01, 0x00, 0x00, 0x00, 0xd0, 0x13, 0x01, 0x00, 0x01, 0x00, 0x00, 0x00
        /*0064*/ 	.byte	0xc0, 0x1a, 0x01, 0x00, 0x01, 0x00, 0x00, 0x00, 0xf0, 0x1c, 0x01, 0x00, 0x01, 0x00, 0x00, 0x00
        /*0074*/ 	.byte	0x70, 0x28, 0x01, 0x00, 0x01, 0x00, 0x00, 0x00, 0x40, 0x34, 0x01, 0x00


	//----- nvinfo : EIATTR_MERCURY_ISA_VERSION
	.align		4
.L_310:
        /*0080*/ 	.byte	0x03, 0x5f
        /*0082*/ 	.short	0x0101


	//----- nvinfo : EIATTR_INT_WARP_WIDE_INSTR_OFFSETS
	.align		4
        /*0084*/ 	.byte	0x04, 0x31
        /*0086*/ 	.short	(.L_312 - .L_311)


	//   ....[0]....
.L_311:
        /*0088*/ 	.word	0x00000130


	//   ....[1]....
        /*008c*/ 	.word	0x00000170


	//   ....[2]....
        /*0090*/ 	.word	0x000001e0


	//----- nvinfo : EIATTR_COOP_GROUP_MASK_REGIDS
	.align		4
.L_312:
        /*0094*/ 	.byte	0x04, 0x29
        /*0096*/ 	.short	(.L_314 - .L_313)


	//   ....[0]....
.L_313:
        /*0098*/ 	.word	0xffffffff


	//   ....[1]....
        /*009c*/ 	.word	0xffffffff


	//   ....[2]....
        /*00a0*/ 	.word	0xffffffff


	//   ....[3]....
        /*00a4*/ 	.word	0xffffffff


	//   ....[4]....
        /*00a8*/ 	.word	0xffffffff


	//   ....[5]....
        /*00ac*/ 	.word	0xffffffff


	//   ....[6]....
        /*00b0*/ 	.word	0xffffffff


	//   ....[7]....
        /*00b4*/ 	.word	0xffffffff


	//   ....[8]....
        /*00b8*/ 	.word	0xffffffff


	//   ....[9]....
        /*00bc*/ 	.word	0xffffffff


	//   ....[10]....
        /*00c0*/ 	.word	0xffffffff


	//   ....[11]....
        /*00c4*/ 	.word	0xffffffff


	//   ....[12]....
        /*00c8*/ 	.word	0xffffffff


	//   ....[13]....
        /*00cc*/ 	.word	0xffffffff


	//   ....[14]....
        /*00d0*/ 	.word	0xffffffff


	//   ....[15]....
        /*00d4*/ 	.word	0xffffffff


	//   ....[16]....
        /*00d8*/ 	.word	0xffffffff


	//   ....[17]....
        /*00dc*/ 	.word	0xffffffff


	//   ....[18]....
        /*00e0*/ 	.word	0xffffffff


	//   ....[19]....
        /*00e4*/ 	.word	0xffffffff


	//   ....[20]....
        /*00e8*/ 	.word	0xffffffff


	//   ....[21]....
        /*00ec*/ 	.word	0xffffffff


	//   ....[22]....
        /*00f0*/ 	.word	0xffffffff


	//   ....[23]....
        /*00f4*/ 	.word	0xffffffff


	//   ....[24]....
        /*00f8*/ 	.word	0xffffffff


	//   ....[25]....
        /*00fc*/ 	.word	0xffffffff


	//   ....[26]....
        /*0100*/ 	.word	0xffffffff


	//   ....[27]....
        /*0104*/ 	.word	0xffffffff


	//   ....[28]....
        /*0108*/ 	.word	0xffffffff


	//   ....[29]....
        /*010c*/ 	.word	0xffffffff


	//   ....[30]....
        /*0110*/ 	.word	0xffffffff


	//   ....[31]....
        /*0114*/ 	.word	0xffffffff


	//   ....[32]....
        /*0118*/ 	.word	0xffffffff


	//   ....[33]....
        /*011c*/ 	.word	0xffffffff


	//   ....[34]....
        /*0120*/ 	.word	0xffffffff


	//   ....[35]....
        /*0124*/ 	.word	0xffffffff


	//   ....[36]....
        /*0128*/ 	.word	0xffffffff


	//   ....[37]....
        /*012c*/ 	.word	0xffffffff


	//   ....[38]....
        /*0130*/ 	.word	0xffffffff


	//   ....[39]....
        /*0134*/ 	.word	0xffffffff


	//   ....[40]....
        /*0138*/ 	.word	0xffffffff


	//   ....[41]....
        /*013c*/ 	.word	0xffffffff


	//   ....[42]....
        /*0140*/ 	.word	0xffffffff


	//   ....[43]....
        /*0144*/ 	.word	0xffffffff


	//   ....[44]....
        /*0148*/ 	.word	0xffffffff


	//   ....[45]....
        /*014c*/ 	.word	0xffffffff


	//   ....[46]....
        /*0150*/ 	.word	0xffffffff


	//   ....[47]....
        /*0154*/ 	.word	0xffffffff


	//   ....[48]....
        /*0158*/ 	.word	0xffffffff


	//   ....[49]....
        /*015c*/ 	.word	0xffffffff


	//   ....[50]....
        /*0160*/ 	.word	0xffffffff


	//   ....[51]....
        /*0164*/ 	.word	0xffffffff


	//   ....[52]....
        /*0168*/ 	.word	0xffffffff


	//   ....[53]....
        /*016c*/ 	.word	0xffffffff


	//   ....[54]....
        /*0170*/ 	.word	0xffffffff


	//   ....[55]....
        /*0174*/ 	.word	0xffffffff


	//   ....[56]....
        /*0178*/ 	.word	0xffffffff


	//   ....[57]....
        /*017c*/ 	.word	0xffffffff


	//   ....[58]....
        /*0180*/ 	.word	0xffffffff


	//   ....[59]....
        /*0184*/ 	.word	0x0500000f


	//   ....[60]....
        /*0188*/ 	.word	0x0500000f


	//   ....[61]....
        /*018c*/ 	.word	0x0500000f


	//   ....[62]....
        /*0190*/ 	.word	0x0500000f


	//   ....[63]....
        /*0194*/ 	.word	0x0500000f


	//   ....[64]....
        /*0198*/ 	.word	0x0500000f


	//   ....[65]....
        /*019c*/ 	.word	0x0500000f


	//   ....[66]....
        /*01a0*/ 	.word	0x0500000f


	//   ....[67]....
        /*01a4*/ 	.word	0x0500000f


	//   ....[68]....
        /*01a8*/ 	.word	0x0500000f


	//----- nvinfo : EIATTR_COOP_GROUP_INSTR_OFFSETS
	.align		4
.L_314:
        /*01ac*/ 	.byte	0x04, 0x28
        /*01ae*/ 	.short	(.L_316 - .L_315)


	//   ....[0]....
.L_315:
        /*01b0*/ 	.word	0x00000060


	//   ....[1]....
        /*01b4*/ 	.word	0x00000140


	//   ....[2]....
        /*01b8*/ 	.word	0x00000190


	//   ....[3]....
        /*01bc*/ 	.word	0x00000380


	//   ....[4]....
        /*01c0*/ 	.word	0x000004e0


	//   ....[5]....
        /*01c4*/ 	.word	0x00000600


	//   ....[6]....
        /*01c8*/ 	.word	0x00000760


	//   ....[7]....
        /*01cc*/ 	.word	0x00001720


	//   ....[8]....
        /*01d0*/ 	.word	0x00003c10


	//   ....[9]....
        /*01d4*/ 	.word	0x00004320


	//   ....[10]....
        /*01d8*/ 	.word	0x000046c0


	//   ....[11]....
        /*01dc*/ 	.word	0x000051f0


	//   ....[12]....
        /*01e0*/ 	.word	0x000052f0


	//   ....[13]....
        /*01e4*/ 	.word	0x000054f0


	//   ....[14]....
        /*01e8*/ 	.word	0x00005590


	//   ....[15]....
        /*01ec*/ 	.word	0x000060d0


	//   ....[16]....
        /*01f0*/ 	.word	0x000065d0


	//   ....[17]....
        /*01f4*/ 	.word	0x000068a0


	//   ....[18]....
        /*01f8*/ 	.word	0x00006fa0


	//   ....[19]....
        /*01fc*/ 	.word	0x000070a0


	//   ....[20]....
        /*0200*/ 	.word	0x00007450


	//   ....[21]....
        /*0204*/ 	.word	0x000074d0


	//   ....[22]....
        /*0208*/ 	.word	0x00008680


	//   ....[23]....
        /*020c*/ 	.word	0x00008d80


	//   ....[24]....
        /*0210*/ 	.word	0x00008db0


	//   ....[25]....
        /*0214*/ 	.word	0x00009090


	//   ....[26]....
        /*0218*/ 	.word	0x00009260


	//   ....[27]....
        /*021c*/ 	.word	0x0000a200


	//   ....[28]....
        /*0220*/ 	.word	0x0000a570


	//   ....[29]....
        /*0224*/ 	.word	0x0000a820


	//   ....[30]....
        /*0228*/ 	.word	0x0000af00


	//   ....[31]....
        /*022c*/ 	.word	0x0000b000


	//   ....[32]....
        /*0230*/ 	.word	0x0000b3b0


	//   ....[33]....
        /*0234*/ 	.word	0x0000b510


	//   ....[34]....
        /*0238*/ 	.word	0x0000c5e0


	//   ....[35]....
        /*023c*/ 	.word	0x0000c620


	//   ....[36]....
        /*0240*/ 	.word	0x0000c680


	//   ....[37]....
        /*0244*/ 	.word	0x0000c6b0


	//   ....[38]....
        /*0248*/ 	.word	0x0000c6d0


	//   ....[39]....
        /*024c*/ 	.word	0x0000d1a0


	//   ....[40]....
        /*0250*/ 	.word	0x0000d670


	//   ....[41]....
        /*0254*/ 	.word	0x0000d6a0


	//   ....[42]....
        /*0258*/ 	.word	0x0000d6b0


	//   ....[43]....
        /*025c*/ 	.word	0x0000d6d0


	//   ....[44]....
        /*0260*/ 	.word	0x0000db60


	//   ....[45]....
        /*0264*/ 	.word	0x0000db90


	//   ....[46]....
        /*0268*/ 	.word	0x0000e7f0


	//   ....[47]....
        /*026c*/ 	.word	0x0000e810


	//   ....[48]....
        /*0270*/ 	.word	0x0000f860


	//   ....[49]....
        /*0274*/ 	.word	0x00010700


	//   ....[50]....
        /*0278*/ 	.word	0x00010fa0


	//   ....[51]....
        /*027c*/ 	.word	0x00010fd0


	//   ....[52]....
        /*0280*/ 	.word	0x00011050


	//   ....[53]....
        /*0284*/ 	.word	0x00011080


	//   ....[54]....
        /*0288*/ 	.word	0x000110e0


	//   ....[55]....
        /*028c*/ 	.word	0x00011110


	//   ....[56]....
        /*0290*/ 	.word	0x00011130


	//   ....[57]....
        /*0294*/ 	.word	0x00011170


	//   ....[58]....
        /*0298*/ 	.word	0x00014060


	//   ....[59]....
        /*029c*/ 	.word	0x00014700


	//   ....[60]....
        /*02a0*/ 	.word	0x00014870


	//   ....[61]....
        /*02a4*/ 	.word	0x000148c0


	//   ....[62]....
        /*02a8*/ 	.word	0x000149f0


	//   ....[63]....
        /*02ac*/ 	.word	0x00014a60


	//   ....[64]....
        /*02b0*/ 	.word	0x00014ae0


	//   ....[65]....
        /*02b4*/ 	.word	0x00014b90


	//   ....[66]....
        /*02b8*/ 	.word	0x00014c10


	//   ....[67]....
        /*02bc*/ 	.word	0x00014ca0


	//   ....[68]....
        /*02c0*/ 	.word	0x000150b0


	//----- nvinfo : EIATTR_REG_RECONFIG
	.align		4
.L_316:
        /*02c4*/ 	.byte	0x01, 0x54
	.zero		2


	//----- nvinfo : EIATTR_SYSCALL_OFFSETS
	.align		4
        /*02c8*/ 	.byte	0x04, 0x46
        /*02ca*/ 	.short	(.L_318 - .L_317)


	//   ....[0]....
.L_317:
        /*02cc*/ 	.word	0x00003df0


	//   ....[1]....
        /*02d0*/ 	.word	0x000103c0


	//   ....[2]....
        /*02d4*/ 	.word	0x00010500


	//   ....[3]....
        /*02d8*/ 	.word	0x000105f0


	//   ....[4]....
        /*02dc*/ 	.word	0x00010c40


	//----- nvinfo : EIATTR_MBARRIER_INSTR_OFFSETS
	.align		4
.L_318:
        /*02e0*/ 	.byte	0x04, 0x39
        /*02e2*/ 	.short	(.L_320 - .L_319)


	//   ....[0]....
.L_319:
        /*02e4*/ 	.word	0x00000270
        /*02e8*/ 	.word	0x000000ff
        /*02ec*/ 	.word	0x00028c00
        /*02f0*/ 	.short	0x0100
        /*02f2*/ 	.byte	0x08
	.zero		1


	//   ....[1]....
        /*02f4*/ 	.word	0x00000280
        /*02f8*/ 	.word	0x000000ff
        /*02fc*/ 	.word	0x00028c20
        /*0300*/ 	.short	0x0100
        /*0302*/ 	.byte	0x08
	.zero		1


	//   ....[2]....
        /*0304*/ 	.word	0x00000330
        /*0308*/ 	.word	0x000000ff
        /*030c*/ 	.word	0x00028c30
        /*0310*/ 	.short	0x0100
        /*0312*/ 	.byte	0x06
	.zero		1


	//   ....[3]....
        /*0314*/ 	.word	0x00000340
        /*0318*/ 	.word	0x000000ff
        /*031c*/ 	.word	0x00028c40
        /*0320*/ 	.short	0x0100
        /*0322*/ 	.byte	0x06
	.zero		1


	//   ....[4]....
        /*0324*/ 	.word	0x00000350
        /*0328*/ 	.word	0x000000ff
        /*032c*/ 	.word	0x00028c38
        /*0330*/ 	.short	0x0100
        /*0332*/ 	.byte	0x06
	.zero		1


	//   ....[5]....
        /*0334*/ 	.word	0x00000360
        /*0338*/ 	.word	0x000000ff
        /*033c*/ 	.word	0x00028c48
        /*0340*/ 	.short	0x0100
        /*0342*/ 	.byte	0x06
	.zero		1


	//   ....[6]....
        /*0344*/ 	.word	0x00000490
        /*0348*/ 	.word	0x000000ff
        /*034c*/ 	.word	0x00028c50
        /*0350*/ 	.short	0x0100
        /*0352*/ 	.byte	0x08
	.zero		1


	//   ....[7]....
        /*0354*/ 	.word	0x000004a0
        /*0358*/ 	.word	0x000000ff
        /*035c*/ 	.word	0x00028c60
        /*0360*/ 	.short	0x0100
        /*0362*/ 	.byte	0x08
	.zero		1


	//   ....[8]....
        /*0364*/ 	.word	0x000004b0
        /*0368*/ 	.word	0x000000ff
        /*036c*/ 	.word	0x00028c58
        /*0370*/ 	.short	0x0100
        /*0372*/ 	.byte	0x08
	.zero		1


	//   ....[9]....
        /*0374*/ 	.word	0x000004c0
        /*0378*/ 	.word	0x000000ff
        /*037c*/ 	.word	0x00028c68
        /*0380*/ 	.short	0x0100
        /*0382*/ 	.byte	0x08
	.zero		1


	//   ....[10]....
        /*0384*/ 	.word	0x000005b0
        /*0388*/ 	.word	0x000000ff
        /*038c*/ 	.word	0x00028c70
        /*0390*/ 	.short	0x0100
        /*0392*/ 	.byte	0x06
	.zero		1


	//   ....[11]....
        /*0394*/ 	.word	0x000005c0
        /*0398*/ 	.word	0x000000ff
        /*039c*/ 	.word	0x00028c80
        /*03a0*/ 	.short	0x0100
        /*03a2*/ 	.byte	0x06
	.zero		1


	//   ....[12]....
        /*03a4*/ 	.word	0x000005d0
        /*03a8*/ 	.word	0x000000ff
        /*03ac*/ 	.word	0x00028c78
        /*03b0*/ 	.short	0x0100
        /*03b2*/ 	.byte	0x06
	.zero		1


	//   ....[13]....
        /*03b4*/ 	.word	0x000005e0
        /*03b8*/ 	.word	0x000000ff
        /*03bc*/ 	.word	0x00028c88
        /*03c0*/ 	.short	0x0100
        /*03c2*/ 	.byte	0x06
	.zero		1


	//   ....[14]....
        /*03c4*/ 	.word	0x00000710
        /*03c8*/ 	.word	0x000000ff
        /*03cc*/ 	.word	0x00028c90
        /*03d0*/ 	.short	0x0100
        /*03d2*/ 	.byte	0x08
	.zero		1


	//   ....[15]....
        /*03d4*/ 	.word	0x00000720
        /*03d8*/ 	.word	0x000000ff
        /*03dc*/ 	.word	0x00028ca0
        /*03e0*/ 	.short	0x0100
        /*03e2*/ 	.byte	0x08
	.zero		1


	//   ....[16]....
        /*03e4*/ 	.word	0x00000730
        /*03e8*/ 	.word	0x000000ff
        /*03ec*/ 	.word	0x00028c98
        /*03f0*/ 	.short	0x0100
        /*03f2*/ 	.byte	0x08
	.zero		1


	//   ....[17]....
        /*03f4*/ 	.word	0x00000740
        /*03f8*/ 	.word	0x000000ff
        /*03fc*/ 	.word	0x00028ca8
        /*0400*/ 	.short	0x0100
        /*0402*/ 	.byte	0x08
	.zero		1


	//   ....[18]....
        /*0404*/ 	.word	0x00000870
        /*0408*/ 	.word	0x000000ff
        /*040c*/ 	.word	0x00028cb0
        /*0410*/ 	.short	0x0100
        /*0412*/ 	.byte	0x08
	.zero		1


	//   ....[19]....
        /*0414*/ 	.word	0x00000880
        /*0418*/ 	.word	0x000000ff
        /*041c*/ 	.word	0x00028cc0
        /*0420*/ 	.short	0x0100
        /*0422*/ 	.byte	0x08
	.zero		1


	//   ....[20]....
        /*0424*/ 	.word	0x00000890
        /*0428*/ 	.word	0x000000ff
        /*042c*/ 	.word	0x00028cb8
        /*0430*/ 	.short	0x0100
        /*0432*/ 	.byte	0x08
	.zero		1


	//   ....[21]....
        /*0434*/ 	.word	0x000008a0
        /*0438*/ 	.word	0x000000ff
        /*043c*/ 	.word	0x00028cc8
        /*0440*/ 	.short	0x0100
        /*0442*/ 	.byte	0x08
	.zero		1


	//   ....[22]....
        /*0444*/ 	.word	0x000018e0
        /*0448*/ 	.word	0x000000ff
        /*044c*/ 	.word	0x00028c50
        /*0450*/ 	.short	0x010a
        /*0452*/ 	.byte	0x05
	.zero		1


	//   ....[23]....
        /*0454*/ 	.word	0x00001bd0
        /*0458*/ 	.word	0x00000002
        /*045c*/ 	.word	0x00000000
        /*0460*/ 	.short	0x0101
        /*0462*/ 	.byte	0x3f
	.zero		1


	//   ....[24]....
        /*0464*/ 	.word	0x00002520
        /*0468*/ 	.word	0x000000ff
        /*046c*/ 	.word	0x00028c50
        /*0470*/ 	.short	0x010a
        /*0472*/ 	.byte	0x07
	.zero		1


	//   ....[25]....
        /*0474*/ 	.word	0x00002560
        /*0478*/ 	.word	0x000000ff
        /*047c*/ 	.word	0x00028c50
        /*0480*/ 	.short	0x010a
        /*0482*/ 	.byte	0x07
	.zero		1


	//   ....[26]....
        /*0484*/ 	.word	0x00002730
        /*0488*/ 	.word	0x00000002
        /*048c*/ 	.word	0x00000000
        /*0490*/ 	.short	0x0101
        /*0492*/ 	.byte	0x3f
	.zero		1


	//   ....[27]....
        /*0494*/ 	.word	0x00003e20
        /*0498*/ 	.word	0x000000ff
        /*049c*/ 	.word	0x00028c00
        /*04a0*/ 	.short	0x010a
        /*04a2*/ 	.byte	0x25
	.zero		1


	//   ....[28]....
        /*04a4*/ 	.word	0x00003fb0
        /*04a8*/ 	.word	0x000000ff
        /*04ac*/ 	.word	0x00028c30
        /*04b0*/ 	.short	0x010a
        /*04b2*/ 	.byte	0x25
	.zero		1


	//   ....[29]....
        /*04b4*/ 	.word	0x00004020
        /*04b8*/ 	.word	0x000000ff
        /*04bc*/ 	.word	0x00028c30
        /*04c0*/ 	.short	0x010a
        /*04c2*/ 	.byte	0x25
	.zero		1


	//   ....[30]....
        /*04c4*/ 	.word	0x000044a0
        /*04c8*/ 	.word	0x00000005
        /*04cc*/ 	.word	0x00000000
        /*04d0*/ 	.short	0x0101
        /*04d2*/ 	.byte	0x3f
	.zero		1


	//   ....[31]....
        /*04d4*/ 	.word	0x00005dd0
        /*04d8*/ 	.word	0x000000ff
        /*04dc*/ 	.word	0x00028c50
        /*04e0*/ 	.short	0x010a
        /*04e2*/ 	.byte	0x25
	.zero		1


	//   ....[32]....
        /*04e4*/ 	.word	0x00005e10
        /*04e8*/ 	.word	0x000000ff
        /*04ec*/ 	.word	0x00028c50
        /*04f0*/ 	.short	0x010a
        /*04f2*/ 	.byte	0x25
	.zero		1


	//   ....[33]....
        /*04f4*/ 	.word	0x000060f0
        /*04f8*/ 	.word	0x0000000d
        /*04fc*/ 	.word	0x00000000
        /*0500*/ 	.short	0x0101
        /*0502*/ 	.byte	0x3f
	.zero		1


	//   ....[34]....
        /*0504*/ 	.word	0x000063d0
        /*0508*/ 	.word	0x000000ff
        /*050c*/ 	.word	0x00028c30
        /*0510*/ 	.short	0x010a
        /*0512*/ 	.byte	0x1f
	.zero		1


	//   ....[35]....
        /*0514*/ 	.word	0x00006410
        /*0518*/ 	.word	0x000000ff
        /*051c*/ 	.word	0x00028c30
        /*0520*/ 	.short	0x010a
        /*0522*/ 	.byte	0x1f
	.zero		1


	//   ....[36]....
        /*0524*/ 	.word	0x000066e0
        /*0528*/ 	.word	0x0000000f
        /*052c*/ 	.word	0x00000000
        /*0530*/ 	.short	0x0101
        /*0532*/ 	.byte	0x3f
	.zero		1


	//   ....[37]....
        /*0534*/ 	.word	0x000083c0
        /*0538*/ 	.word	0x000000ff
        /*053c*/ 	.word	0x00028c50
        /*0540*/ 	.short	0x010a
        /*0542*/ 	.byte	0x1f
	.zero		1


	//   ....[38]....
        /*0544*/ 	.word	0x00008400
        /*0548*/ 	.word	0x000000ff
        /*054c*/ 	.word	0x00028c50
        /*0550*/ 	.short	0x010a
        /*0552*/ 	.byte	0x1f
	.zero		1


	//   ....[39]....
        /*0554*/ 	.word	0x000086a0
        /*0558*/ 	.word	0x0000000e
        /*055c*/ 	.word	0x00000000
        /*0560*/ 	.short	0x0101
        /*0562*/ 	.byte	0x3f
	.zero		1


	//   ....[40]....
        /*0564*/ 	.word	0x00008ab0
        /*0568*/ 	.word	0x000000ff
        /*056c*/ 	.word	0x00028c30
        /*0570*/ 	.short	0x010a
        /*0572*/ 	.byte	0x1c
	.zero		1


	//   ....[41]....
        /*0574*/ 	.word	0x00008af0
        /*0578*/ 	.word	0x000000ff
        /*057c*/ 	.word	0x00028c30
        /*0580*/ 	.short	0x010a
        /*0582*/ 	.byte	0x1c
	.zero		1


	//   ....[42]....
        /*0584*/ 	.word	0x000095c0
        /*0588*/ 	.word	0x0000009a
        /*058c*/ 	.word	0x00000000
        /*0590*/ 	.short	0x0101
        /*0592*/ 	.byte	0x3f
	.zero		1


	//   ....[43]....
        /*0594*/ 	.word	0x00009f70
        /*0598*/ 	.word	0x000000ff
        /*059c*/ 	.word	0x00028c50
        /*05a0*/ 	.short	0x010a
        /*05a2*/ 	.byte	0x1c
	.zero		1


	//   ....[44]....
        /*05a4*/ 	.word	0x00009fb0
        /*05a8*/ 	.word	0x000000ff
        /*05ac*/ 	.word	0x00028c50
        /*05b0*/ 	.short	0x010a
        /*05b2*/ 	.byte	0x1c
	.zero		1


	//   ....[45]....
        /*05b4*/ 	.word	0x0000a220
        /*05b8*/ 	.word	0x0000000d
        /*05bc*/ 	.word	0x00000000
        /*05c0*/ 	.short	0x0101
        /*05c2*/ 	.byte	0x3f
	.zero		1


	//   ....[46]....
        /*05c4*/ 	.word	0x0000a3a0
        /*05c8*/ 	.word	0x000000ff
        /*05cc*/ 	.word	0x00028c30
        /*05d0*/ 	.short	0x010a
        /*05d2*/ 	.byte	0x1e
	.zero		1


	//   ....[47]....
        /*05d4*/ 	.word	0x0000a3e0
        /*05d8*/ 	.word	0x000000ff
        /*05dc*/ 	.word	0x00028c30
        /*05e0*/ 	.short	0x010a
        /*05e2*/ 	.byte	0x1e
	.zero		1


	//   ....[48]....
        /*05e4*/ 	.word	0x0000a670
        /*05e8*/ 	.word	0x00000005
        /*05ec*/ 	.word	0x00000000
        /*05f0*/ 	.short	0x0101
        /*05f2*/ 	.byte	0x3f
	.zero		1


	//   ....[49]....
        /*05f4*/ 	.word	0x0000c320
        /*05f8*/ 	.word	0x000000ff
        /*05fc*/ 	.word	0x00028c50
        /*0600*/ 	.short	0x010a
        /*0602*/ 	.byte	0x1e
	.zero		1


	//   ....[50]....
        /*0604*/ 	.word	0x0000c360
        /*0608*/ 	.word	0x000000ff
        /*060c*/ 	.word	0x00028c50
        /*0610*/ 	.short	0x010a
        /*0612*/ 	.byte	0x1e
	.zero		1


	//   ....[51]....
        /*0614*/ 	.word	0x0000c600
        /*0618*/ 	.word	0x0000000e
        /*061c*/ 	.word	0x00000000
        /*0620*/ 	.short	0x0101
        /*0622*/ 	.byte	0x3f
	.zero		1


	//   ....[52]....
        /*0624*/ 	.word	0x0000d170
        /*0628*/ 	.word	0x000000ff
        /*062c*/ 	.word	0x00000000
        /*0630*/ 	.short	0x0101
        /*0632*/ 	.byte	0x04
	.zero		1


	//   ....[53]....
        /*0634*/ 	.word	0x00010930
        /*0638*/ 	.word	0x000000ff
        /*063c*/ 	.word	0x00028c40
        /*0640*/ 	.short	0x010a
        /*0642*/ 	.byte	0x26
	.zero		1


	//   ....[54]....
        /*0644*/ 	.word	0x00011240
        /*0648*/ 	.word	0x000000ff
        /*064c*/ 	.word	0x00028c00
        /*0650*/ 	.short	0x0107
        /*0652*/ 	.byte	0x26
	.zero		1


	//   ....[55]....
        /*0654*/ 	.word	0x00011280
        /*0658*/ 	.word	0x000000ff
        /*065c*/ 	.word	0x00028c00
        /*0660*/ 	.short	0x0101
        /*0662*/ 	.byte	0x26
	.zero		1


	//   ....[56]....
        /*0664*/ 	.word	0x00011290
        /*0668*/ 	.word	0x000000ff
        /*066c*/ 	.word	0x00028c20
        /*0670*/ 	.short	0x010a
        /*0672*/ 	.byte	0x26
	.zero		1


	//   ....[57]....
        /*0674*/ 	.word	0x000112f0
        /*0678*/ 	.word	0x000000ff
        /*067c*/ 	.word	0x00028c60
        /*0680*/ 	.short	0x010a
        /*0682*/ 	.byte	0x26
	.zero		1


	//   ....[58]....
        /*0684*/ 	.word	0x00011eb0
        /*0688*/ 	.word	0x000000ff
        /*068c*/ 	.word	0x00028c48
        /*0690*/ 	.short	0x010a
        /*0692*/ 	.byte	0x26
	.zero		1


	//   ....[59]....
        /*0694*/ 	.word	0x00012080
        /*0698*/ 	.word	0x000000ff
        /*069c*/ 	.word	0x00028c68
        /*06a0*/ 	.short	0x010a
        /*06a2*/ 	.byte	0x26
	.zero		1


	//   ....[60]....
        /*06a4*/ 	.word	0x00012a30
        /*06a8*/ 	.word	0x000000ff
        /*06ac*/ 	.word	0x00028c40
        /*06b0*/ 	.short	0x010a
        /*06b2*/ 	.byte	0x26
	.zero		1


	//   ....[61]....
        /*06b4*/ 	.word	0x00012c10
        /*06b8*/ 	.word	0x000000ff
        /*06bc*/ 	.word	0x00028c60
        /*06c0*/ 	.short	0x010a
        /*06c2*/ 	.byte	0x26
	.zero		1


	//   ....[62]....
        /*06c4*/ 	.word	0x000135f0
        /*06c8*/ 	.word	0x000000ff
        /*06cc*/ 	.word	0x00028c48
        /*06d0*/ 	.short	0x010a
        /*06d2*/ 	.byte	0x26
	.zero		1


	//   ....[63]....
        /*06d4*/ 	.word	0x000137d0
        /*06d8*/ 	.word	0x000000ff
        /*06dc*/ 	.word	0x00028c68
        /*06e0*/ 	.short	0x010a
        /*06e2*/ 	.byte	0x26
	.zero		1


	//   ....[64]....
        /*06e4*/ 	.word	0x00013ff0
        /*06e8*/ 	.word	0x00000002
        /*06ec*/ 	.word	0x00028c20
        /*06f0*/ 	.short	0x010a
        /*06f2*/ 	.byte	0x3f
	.zero		1


	//   ....[65]....
        /*06f4*/ 	.word	0x00014170
        /*06f8*/ 	.word	0x00000007
        /*06fc*/ 	.word	0x00000000
        /*0700*/ 	.short	0x010a
        /*0702*/ 	.byte	0x3f
	.zero		1


	//   ....[66]....
        /*0704*/ 	.word	0x000141e0
        /*0708*/ 	.word	0x00000005
        /*070c*/ 	.word	0x00000000
        /*0710*/ 	.short	0x010a
        /*0712*/ 	.byte	0x3f
	.zero		1


	//   ....[67]....
        /*0714*/ 	.word	0x00014240
        /*0718*/ 	.word	0x00000005
        /*071c*/ 	.word	0x00000000
        /*0720*/ 	.short	0x010a
        /*0722*/ 	.byte	0x3f
	.zero		1


	//   ....[68]....
        /*0724*/ 	.word	0x00014270
        /*0728*/ 	.word	0x00000003
        /*072c*/ 	.word	0x00000000
        /*0730*/ 	.short	0x010a
        /*0732*/ 	.byte	0x3f
	.zero		1


	//   ....[69]....
        /*0734*/ 	.word	0x000142e0
        /*0738*/ 	.word	0x00000005
        /*073c*/ 	.word	0x00028c50
        /*0740*/ 	.short	0x010a
        /*0742*/ 	.byte	0x3f
	.zero		1


	//   ....[70]....
        /*0744*/ 	.word	0x00014340
        /*0748*/ 	.word	0x00000005
        /*074c*/ 	.word	0x00028c50
        /*0750*/ 	.short	0x010a
        /*0752*/ 	.byte	0x3f
	.zero		1


	//   ....[71]....
        /*0754*/ 	.word	0x000143a0
        /*0758*/ 	.word	0x00000009
        /*075c*/ 	.word	0x00028c00
        /*0760*/ 	.short	0x010a
        /*0762*/ 	.byte	0x3f
	.zero		1


	//   ....[72]....
        /*0764*/ 	.word	0x00014400
        /*0768*/ 	.word	0x00000005
        /*076c*/ 	.word	0x00028c30
        /*0770*/ 	.short	0x010a
        /*0772*/ 	.byte	0x3f
	.zero		1


	//   ....[73]....
        /*0774*/ 	.word	0x00014450
        /*0778*/ 	.word	0x0000000d
        /*077c*/ 	.word	0x00028c50
        /*0780*/ 	.short	0x010a
        /*0782*/ 	.byte	0x3f
	.zero		1


	//   ....[74]....
        /*0784*/ 	.word	0x000144b0
        /*0788*/ 	.word	0x0000000e
        /*078c*/ 	.word	0x00028c30
        /*0790*/ 	.short	0x010a
        /*0792*/ 	.byte	0x3f
	.zero		1


	//   ....[75]....
        /*0794*/ 	.word	0x00014500
        /*0798*/ 	.word	0x0000000e
        /*079c*/ 	.word	0x00028c50
        /*07a0*/ 	.short	0x010a
        /*07a2*/ 	.byte	0x3f
	.zero		1


	//   ....[76]....
        /*07a4*/ 	.word	0x00014560
        /*07a8*/ 	.word	0x00000006
        /*07ac*/ 	.word	0x00028c30
        /*07b0*/ 	.short	0x010a
        /*07b2*/ 	.byte	0x3f
	.zero		1


	//   ....[77]....
        /*07b4*/ 	.word	0x000145b0
        /*07b8*/ 	.word	0x000000b8
        /*07bc*/ 	.word	0x00028c50
        /*07c0*/ 	.short	0x010a
        /*07c2*/ 	.byte	0x3f
	.zero		1


	//   ....[78]....
        /*07c4*/ 	.word	0x00014610
        /*07c8*/ 	.word	0x00000006
        /*07cc*/ 	.word	0x00028c30
        /*07d0*/ 	.short	0x010a
        /*07d2*/ 	.byte	0x3f
	.zero		1


	//   ....[79]....
        /*07d4*/ 	.word	0x00014660
        /*07d8*/ 	.word	0x0000000e
        /*07dc*/ 	.word	0x00028c50
        /*07e0*/ 	.short	0x010a
        /*07e2*/ 	.byte	0x3f
	.zero		1


	//   ....[80]....
        /*07e4*/ 	.word	0x000147c0
        /*07e8*/ 	.word	0x00000003
        /*07ec*/ 	.word	0x00028c40
        /*07f0*/ 	.short	0x010a
        /*07f2*/ 	.byte	0x3f
	.zero		1


	//   ....[81]....
        /*07f4*/ 	.word	0x00014ce0
        /*07f8*/ 	.word	0x00000003
        /*07fc*/ 	.word	0x00028c20
        /*0800*/ 	.short	0x010a
        /*0802*/ 	.byte	0x3f
	.zero		1


	//   ....[82]....
        /*0804*/ 	.word	0x00014d40
        /*0808*/ 	.word	0x00000003
        /*080c*/ 	.word	0x00028c60
        /*0810*/ 	.short	0x010a
        /*0812*/ 	.byte	0x3f
	.zero		1


	//   ....[83]....
        /*0814*/ 	.word	0x00014da0
        /*0818*/ 	.word	0x00000003
        /*081c*/ 	.word	0x00028c48
        /*0820*/ 	.short	0x010a
        /*0822*/ 	.byte	0x3f
	.zero		1


	//   ....[84]....
        /*0824*/ 	.word	0x00014e00
        /*0828*/ 	.word	0x00000003
        /*082c*/ 	.word	0x00028c68
        /*0830*/ 	.short	0x010a
        /*0832*/ 	.byte	0x3f
	.zero		1


	//   ....[85]....
        /*0834*/ 	.word	0x00014e60
        /*0838*/ 	.word	0x00000003
        /*083c*/ 	.word	0x00028c40
        /*0840*/ 	.short	0x010a
        /*0842*/ 	.byte	0x3f
	.zero		1


	//   ....[86]....
        /*0844*/ 	.word	0x00014ec0
        /*0848*/ 	.word	0x00000003
        /*084c*/ 	.word	0x00028c60
        /*0850*/ 	.short	0x010a
        /*0852*/ 	.byte	0x3f
	.zero		1


	//   ....[87]....
        /*0854*/ 	.word	0x00014f20
        /*0858*/ 	.word	0x00000003
        /*085c*/ 	.word	0x00028c48
        /*0860*/ 	.short	0x010a
        /*0862*/ 	.byte	0x3f
	.zero		1


	//   ....[88]....
        /*0864*/ 	.word	0x00014f80
        /*0868*/ 	.word	0x00000003
        /*086c*/ 	.word	0x00028c68
        /*0870*/ 	.short	0x010a
        /*0872*/ 	.byte	0x3f
	.zero		1


	//   ....[89]....
        /*0874*/ 	.word	0x00014fd0
        /*0878*/ 	.word	0x00000002
        /*087c*/ 	.word	0x00028c20
        /*0880*/ 	.short	0x010a
        /*0882*/ 	.byte	0x3f
	.zero		1


	//   ....[90]....
        /*0884*/ 	.word	0x00015170
        /*0888*/ 	.word	0x00000007
        /*088c*/ 	.word	0x00000000
        /*0890*/ 	.short	0x010a
        /*0892*/ 	.byte	0x3f
	.zero		1


	//   ....[91]....
        /*0894*/ 	.word	0x000151c0
        /*0898*/ 	.word	0x00000005
        /*089c*/ 	.word	0x00000000
        /*08a0*/ 	.short	0x010a
        /*08a2*/ 	.byte	0x3f
	.zero		1


	//   ....[92]....
        /*08a4*/ 	.word	0x00015210
        /*08a8*/ 	.word	0x00000005
        /*08ac*/ 	.word	0x00000000
        /*08b0*/ 	.short	0x010a
        /*08b2*/ 	.byte	0x3f
	.zero		1


	//----- nvinfo : EIATTR_NUM_MBARRIERS
	.align		4
.L_320:
        /*08b4*/ 	.byte	0x03, 0x38
        /*08b6*/ 	.short	0x0016


	//----- nvinfo : EIATTR_EXIT_INSTR_OFFSETS
	.align		4
        /*08b8*/ 	.byte	0x04, 0x1c
        /*08ba*/ 	.short	(.L_322 - .L_321)


	//   ....[0]....
.L_321:
        /*08bc*/ 	.word	0x000142c0


	//----- nvinfo : EIATTR_MAX_THREADS
	.align		4
.L_322:
        /*08c0*/ 	.byte	0x04, 0x05
        /*08c2*/ 	.short	(.L_324 - .L_323)
.L_323:
        /*08c4*/ 	.word	0x00000180
        /*08c8*/ 	.word	0x00000001
        /*08cc*/ 	.word	0x00000001


	//----- nvinfo : EIATTR_CRS_STACK_SIZE
	.align		4
.L_324:
        /*08d0*/ 	.byte	0x04, 0x1e
        /*08d2*/ 	.short	(.L_326 - .L_325)
.L_325:
        /*08d4*/ 	.word	0x00000000


	//----- nvinfo : EIATTR_CBANK_PARAM_SIZE
	.align		4
.L_326:
        /*08d8*/ 	.byte	0x03, 0x19
        /*08da*/ 	.short	0x0a70


	//----- nvinfo : EIATTR_PARAM_CBANK
	.align		4
        /*08dc*/ 	.byte	0x04, 0x0a
        /*08de*/ 	.short	(.L_328 - .L_327)
	.align		4
.L_327:
        /*08e0*/ 	.word	index@(.nv.constant0._ZN7cutlass13device_kernelIN5flash11enable_sm90INS1_16FlashAttnFwdSm90INS1_25CollectiveMainloopFwdSm90ILi2EN4cute5tupleIJNS5_1CILi1EEES8_S8_EEENS6_IJNS7_ILi64EEESA_SA_EEELi512ENS_6half_tEfNS_4arch4Sm90ELb0ELb1ELb0ELb0ELb0ELb0ELb0ELb0ELb0ELb1ELb1ELb0EEENS1_21CollectiveEpilogueFwdINS6_IJSA_NS7_ILi512EEESA_EEES9_SC_SE_Li256ELb0ELb1ELb1ELb0EEENS1_19SingleTileSchedulerILb0ELb1ELb1ELi64EEEEEEEEEvNT_6ParamsE)
        /*08e4*/ 	.short	0x0210
        /*08e6*/ 	.short	0x0a70


	//----- nvinfo : EIATTR_SW_WAR
	.align		4
.L_328:
        /*08e8*/ 	.byte	0x04, 0x36
        /*08ea*/ 	.short	(.L_330 - .L_329)
.L_329:
        /*08ec*/ 	.word	0x00000008
.L_330:


//--------------------- .nv.info._ZN7cutlass13device_kernelIN5flash11enable_sm90INS1_16FlashAttnFwdSm90INS1_25CollectiveMainloopFwdSm90ILi2EN4cute5tupleIJNS5_1CILi1EEES8_S8_EEENS6_IJNS7_ILi64EEESA_SA_EEELi512ENS_6half_tEfNS_4arch4Sm90ELb0ELb1ELb0ELb0ELb0ELb0ELb1ELb0ELb0ELb1ELb1ELb0EEENS1_21CollectiveEpilogueFwdINS6_IJSA_NS7_ILi512EEESA_EEES9_SC_SE_Li256ELb0ELb1ELb1ELb0EEENS1_19SingleTileSchedulerILb0ELb1ELb1ELi64EEEEEEEEEvNT_6ParamsE --------------------------
	.section	.nv.info._ZN7cutlass13device_kernelIN5flash11enable_sm90INS1_16FlashAttnFwdSm90INS1_25CollectiveMainloopFwdSm90ILi2EN4cute5tupleIJNS5_1CILi1EEES8_S8_EEENS6_IJNS7_ILi64EEESA_SA_EEELi512ENS_6half_tEfNS_4arch4Sm90ELb0ELb1ELb0ELb0ELb0ELb0ELb1ELb0ELb0ELb1ELb1ELb0EEENS1_21CollectiveEpilogueFwdINS6_IJSA_NS7_ILi512EEESA_EEES9_SC_SE_Li256ELb0ELb1ELb1ELb0EEENS1_19SingleTileSchedulerILb0ELb1ELb1ELi64EEEEEEEEEvNT_6ParamsE,"",@"SHT_CUDA_INFO"
	.sectionflags	@""
	.align	4


	//----- nvinfo : EIATTR_CUDA_API_VERSION
	.align		4
        /*0000*/ 	.byte	0x04, 0x37
        /*0002*/ 	.short	(.L_332 - .L_331)
.L_331:
        /*0004*/ 	.word	0x00000082


	//----- nvinfo : EIATTR_KPARAM_INFO
	.align		4
.L_332:
        /*0008*/ 	.byte	0x04, 0x17
        /*000a*/ 	.short	(.L_334 - .L_333)
.L_333:
        /*000c*/ 	.word	0x00000000
        /*0010*/ 	.short	0x0000
        /*0012*/ 	.short	0x0070
        /*0014*/ 	.byte	0x00, 0xf0, 0x01, 0x2c


	//----- nvinfo : EIATTR_SPARSE_MMA_MASK
	.align		4
.L_334:
        /*0018*/ 	.byte	0x03, 0x50
        /*001a*/ 	.short	0x0000


	//----- nvinfo : EIATTR_MAXREG_COUNT
	.align		4
        /*001c*/ 	.byte	0x03, 0x1b
        /*001e*/ 	.short	0x00a8


	//----- nvinfo : EIATTR_NUM_BARRIERS
	.align		4
        /*0020*/ 	.byte	0x02, 0x4c
        /*0022*/ 	.byte	0x10
	.zero		1


	//----- nvinfo : EIATTR_EXTERNS
	.align		4
        /*0024*/ 	.byte	0x04, 0x0f
        /*0026*/ 	.short	(.L_336 - .L_335)


	//   ....[0]....
	.align		4
.L_335:
        /*0028*/ 	.word	index@(__assertfail)


	//----- nvinfo : EIATTR_ANNOTATIONS
	.align		4
.L_336:
        /*002c*/ 	.byte	0x04, 0x55
        /*002e*/ 	.short	(.L_338 - .L_337)


	//   ....[0]....
.L_337:
        /* <DEDUP_REMOVED lines=18> */


	//----- nvinfo : EIATTR_MERCURY_ISA_VERSION
	.align		4
.L_338:
        /*0138*/ 	.byte	0x03, 0x5f
        /*013a*/ 	.short	0x0101


	//----- nvinfo : EIATTR_INT_WARP_WIDE_INSTR_OFFSETS
	.align		4
        /*013c*/ 	.byte	0x04, 0x31
        /*013e*/ 	.short	(.L_340 - .L_339)


	//   ....[0]....
.L_339:
        /*0140*/ 	.word	0x00000130


	//   ....[1]....
        /*0144*/ 	.word	0x00000170


	//   ....[2]....
        /*0148*/ 	.word	0x000001e0


	//   ....[3]....
        /*014c*/ 	.word	0x000001f0


	//----- nvinfo : EIATTR_COOP_GROUP_MASK_REGIDS
	.align		4
.L_340:
        /*0150*/ 	.byte	0x04, 0x29
        /*0152*/ 	.short	(.L_342 - .L_341)


	//   ....[0]....
.L_341:
        /*0154*/ 	.word	0xffffffff


	//   ....[1]....
        /*0158*/ 	.word	0xffffffff


	//   ....[2]....
        /*015c*/ 	.word	0xffffffff


	//   ....[3]....
        /*0160*/ 	.word	0xffffffff


	//   ....[4]....
        /*0164*/ 	.word	0xffffffff


	//   ....[5]....
        /*0168*/ 	.word	0xffffffff


	//   ....[6]....
        /*016c*/ 	.word	0xffffffff


	//   ....[7]....
        /*0170*/ 	.word	0xffffffff


	//   ....[8]....
        /*0174*/ 	.word	0xffffffff


	//   ....[9]....
        /*0178*/ 	.word	0xffffffff


	//   ....[10]....
        /*017c*/ 	.word	0xffffffff


	//   ....[11]....
        /*0180*/ 	.word	0xffffffff


	//   ....[12]....
        /*0184*/ 	.word	0xffffffff


	//   ....[13]....
        /*0188*/ 	.word	0xffffffff


	//   ....[14]....
        /*018c*/ 	.word	0xffffffff


	//   ....[15]....
        /*0190*/ 	.word	0xffffffff


	//   ....[16]....
        /*0194*/ 	.word	0xffffffff


	//   ....[17]....
        /*0198*/ 	.word	0xffffffff


	//   ....[18]....
        /*019c*/ 	.word	0xffffffff


	//   ....[19]....
        /*01a0*/ 	.word	0xffffffff


	//   ....[20]....
        /*01a4*/ 	.word	0xffffffff


	//   ....[21]....
        /*01a8*/ 	.word	0xffffffff


	//   ....[22]....
        /*01ac*/ 	.word	0xffffffff


	//   ....[23]....
        /*01b0*/ 	.word	0xffffffff


	//   ....[24]....
        /*01b4*/ 	.word	0xffffffff


	//   ....[25]....
        /*01b8*/ 	.word	0xffffffff


	//   ....[26]....
        /*01bc*/ 	.word	0xffffffff


	//   ....[27]....
        /*01c0*/ 	.word	0xffffffff


	//   ....[28]....
        /*01c4*/ 	.word	0xffffffff


	//   ....[29]....
        /*01c8*/ 	.word	0xffffffff


	//   ....[30]....
        /*01cc*/ 	.word	0xffffffff


	//   ....[31]....
        /*01d0*/ 	.word	0xffffffff


	//   ....[32]....
        /*01d4*/ 	.word	0xffffffff


	//   ....[33]....
        /*01d8*/ 	.word	0xffffffff


	//   ....[34]....
        /*01dc*/ 	.word	0xffffffff


	//   ....[35]....
        /*01e0*/ 	.word	0xffffffff


	//   ....[36]....
        /*01e4*/ 	.word	0xffffffff


	//   ....[37]....
        /*01e8*/ 	.word	0xffffffff


	//   ....[38]....
        /*01ec*/ 	.word	0xffffffff


	//   ....[39]....
        /*01f0*/ 	.word	0xffffffff


	//   ....[40]....
        /*01f4*/ 	.word	0xffffffff


	//   ....[41]....
        /*01f8*/ 	.word	0xffffffff


	//   ....[42]....
        /*01fc*/ 	.word	0xffffffff


	//   ....[43]....
        /*0200*/ 	.word	0xffffffff


	//   ....[44]....
        /*0204*/ 	.word	0xffffffff


	//   ....[45]....
        /*0208*/ 	.word	0xffffffff


	//   ....[46]....
        /*020c*/ 	.word	0xffffffff


	//   ....[47]....
        /*0210*/ 	.word	0xffffffff


	//   ....[48]....
        /*0214*/ 	.word	0xffffffff


	//   ....[49]....
        /*0218*/ 	.word	0xffffffff


	//   ....[50]....
        /*021c*/ 	.word	0xffffffff


	//   ....[51]....
        /*0220*/ 	.word	0xffffffff


	//   ....[52]....
        /*0224*/ 	.word	0xffffffff


	//   ....[53]....
        /*0228*/ 	.word	0xffffffff


	//   ....[54]....
        /*022c*/ 	.word	0xffffffff


	//   ....[55]....
        /*0230*/ 	.word	0xffffffff


	//   ....[56]....
        /*0234*/ 	.word	0xffffffff


	//   ....[57]....
        /*0238*/ 	.word	0xffffffff


	//   ....[58]....
        /*023c*/ 	.word	0xffffffff


	//   ....[59]....
        /*0240*/ 	.word	0xffffffff


	//   ....[60]....
        /*0244*/ 	.word	0xffffffff


	//   ....[61]....
        /*0248*/ 	.word	0xffffffff


	//   ....[62]....
        /*024c*/ 	.word	0xffffffff


	//   ....[63]....
        /*0250*/ 	.word	0xffffffff


	//   ....[64]....
        /*0254*/ 	.word	0xffffffff


	//   ....[65]....
        /*0258*/ 	.word	0xffffffff


	//   ....[66]....
        /*025c*/ 	.word	0xffffffff


	//   ....[67]....
        /*0260*/ 	.word	0xffffffff


	//   ....[68]....
        /*0264*/ 	.word	0xffffffff


	//   ....[69]....
        /*0268*/ 	.word	0xffffffff


	//   ....[70]....
        /*026c*/ 	.word	0xffffffff


	//   ....[71]....
        /*0270*/ 	.word	0x0500000f


	//   ....[72]....
        /*0274*/ 	.word	0x0500000f


	//   ....[73]....
        /*0278*/ 	.word	0x0500000f


	//   ....[74]....
        /*027c*/ 	.word	0x0500000f


	//   ....[75]....
        /*0280*/ 	.word	0x0500000f


	//   ....[76]....
        /*0284*/ 	.word	0x0500000f


	//   ....[77]....
        /*0288*/ 	.word	0x0500000f


	//   ....[78]....
        /*028c*/ 	.word	0x0500000f


	//   ....[79]....
        /*0290*/ 	.word	0x0500000f


	//   ....[80]....
        /*0294*/ 	.word	0x0500000f


	//   ....[81]....
        /*0298*/ 	.word	0x0500000f


	//   ....[82]....
        /*029c*/ 	.word	0x0500000f


	//   ....[83]....
        /*02a0*/ 	.word	0x0500000f


	//   ....[84]....
        /*02a4*/ 	.word	0x0500000f


	//   ....[85]....
        /*02a8*/ 	.word	0x0500000f


	//   ....[86]....
        /*02ac*/ 	.word	0x0500000f


	//   ....[87]....
        /*02b0*/ 	.word	0x0500000f


	//   ....[88]....
        /*02b4*/ 	.word	0x0500000f


	//----- nvinfo : EIATTR_COOP_GROUP_INSTR_OFFSETS
	.align		4
.L_342:
        /*02b8*/ 	.byte	0x04, 0x28
        /*02ba*/ 	.short	(.L_344 - .L_343)


	//   ....[0]....
.L_343:
        /*02bc*/ 	.word	0x00000070


	//   ....[1]....
        /*02c0*/ 	.word	0x00000140


	//   ....[2]....
        /*02c4*/ 	.word	0x00000190


	//   ....[3]....
        /*02c8*/ 	.word	0x000003a0


	//   ....[4]....
        /*02cc*/ 	.word	0x00000500


	//   ....[5]....
        /*02d0*/ 	.word	0x00000620


	//   ....[6]....
        /*02d4*/ 	.word	0x00000780


	//   ....[7]....
        /*02d8*/ 	.word	0x00001810


	//   ....[8]....
        /*02dc*/ 	.word	0x00003b20


	//   ....[9]....
        /*02e0*/ 	.word	0x00004c70


	//   ....[10]....
        /*02e4*/ 	.word	0x00005b30


	//   ....[11]....
        /*02e8*/ 	.word	0x00005dc0


	//   ....[12]....
        /*02ec*/ 	.word	0x00006830


	//   ....[13]....
        /*02f0*/ 	.word	0x00006860


	//   ....[14]....
        /*02f4*/ 	.word	0x00006a60


	//   ....[15]....
        /*02f8*/ 	.word	0x00006af0


	//   ....[16]....
        /*02fc*/ 	.word	0x000074c0


	//   ....[17]....
        /*0300*/ 	.word	0x00008020


	//   ....[18]....
        /*0304*/ 	.word	0x00008de0


	//   ....[19]....
        /*0308*/ 	.word	0x00009100


	//   ....[20]....
        /*030c*/ 	.word	0x00009840


	//   ....[21]....
        /*0310*/ 	.word	0x00009910


	//   ....[22]....
        /*0314*/ 	.word	0x00009d30


	//   ....[23]....
        /*0318*/ 	.word	0x00009dd0


	//   ....[24]....
        /*031c*/ 	.word	0x0000ae70


	//   ....[25]....
        /*0320*/ 	.word	0x0000b9e0


	//   ....[26]....
        /*0324*/ 	.word	0x0000c8c0


	//   ....[27]....
        /*0328*/ 	.word	0x0000c8f0


	//   ....[28]....
        /*032c*/ 	.word	0x0000cbe0


	//   ....[29]....
        /*0330*/ 	.word	0x0000cdb0


	//   ....[30]....
        /*0334*/ 	.word	0x0000dca0


	//   ....[31]....
        /*0338*/ 	.word	0x0000e510


	//   ....[32]....
        /*033c*/ 	.word	0x0000f320


	//   ....[33]....
        /*0340*/ 	.word	0x0000f650


	//   ....[34]....
        /*0344*/ 	.word	0x0000fcb0


	//   ....[35]....
        /*0348*/ 	.word	0x0000fd90


	//   ....[36]....
        /*034c*/ 	.word	0x000100a0


	//   ....[37]....
        /*0350*/ 	.word	0x000101f0


	//   ....[38]....
        /*0354*/ 	.word	0x00011310


	//   ....[39]....
        /*0358*/ 	.word	0x00011350


	//   ....[40]....
        /*035c*/ 	.word	0x000113a0


	//   ....[41]....
        /*0360*/ 	.word	0x000113c0


	//   ....[42]....
        /*0364*/ 	.word	0x000113e0


	//   ....[43]....
        /*0368*/ 	.word	0x00011ea0


	//   ....[44]....
        /*036c*/ 	.word	0x000123d0


	//   ....[45]....
        /*0370*/ 	.word	0x00012400


	//   ....[46]....
        /*0374*/ 	.word	0x00012420


	//   ....[47]....
        /*0378*/ 	.word	0x00012430


	//   ....[48]....
        /*037c*/ 	.word	0x000128d0


	//   ....[49]....
        /*0380*/ 	.word	0x00012900


	//   ....[50]....
        /*0384*/ 	.word	0x00013570


	//   ....[51]....
        /*0388*/ 	.word	0x00013590


	//   ....[52]....
        /*038c*/ 	.word	0x00014630


	//   ....[53]....
        /*0390*/ 	.word	0x00015510


	//   ....[54]....
        /*0394*/ 	.word	0x00015e00


	//   ....[55]....
        /*0398*/ 	.word	0x00015e40


	//   ....[56]....
        /*039c*/ 	.word	0x00015f50


	//   ....[57]....
        /*03a0*/ 	.word	0x00015f70


	//   ....[58]....
        /*03a4*/ 	.word	0x00015ff0


	//   ....[59]....
        /*03a8*/ 	.word	0x00016010


	//   ....[60]....
        /*03ac*/ 	.word	0x00016020


	//   ....[61]....
        /*03b0*/ 	.word	0x00016030


	//   ....[62]....
        /*03b4*/ 	.word	0x00016980


	//   ....[63]....
        /*03b8*/ 	.word	0x000169a0


	//   ....[64]....
        /*03bc*/ 	.word	0x000169c0


	//   ....[65]....
        /*03c0*/ 	.word	0x00016ae0


	//   ....[66]....
        /*03c4*/ 	.word	0x00016c90


	//   ....[67]....
        /*03c8*/ 	.word	0x00016cc0


	//   ....[68]....
        /*03cc*/ 	.word	0x00016e10


	//   ....[69]....
        /*03d0*/ 	.word	0x00016e20


	//   ....[70]....
        /*03d4*/ 	.word	0x00019ee0


	//   ....[71]....
        /*03d8*/ 	.word	0x0001a4e0


	//   ....[72]....
        /*03dc*/ 	.word	0x0001a650


	//   ....[73]....
        /*03e0*/ 	.word	0x0001a6b0


	//   ....[74]....
        /*03e4*/ 	.word	0x0001a830


	//   ....[75]....
        /*03e8*/ 	.word	0x0001a8a0


	//   ....[76]....
        /*03ec*/ 	.word	0x0001a9b0


	//   ....[77]....
        /*03f0*/ 	.word	0x0001aa10


	//   ....[78]....
        /*03f4*/ 	.word	0x0001ab10


	//   ....[79]....
        /*03f8*/ 	.word	0x0001ab60


	//   ....[80]....
        /*03fc*/ 	.word	0x0001ac00


	//   ....[81]....
        /*0400*/ 	.word	0x0001ad20


	//   ....[82]....
        /*0404*/ 	.word	0x0001b030


	//   ....[83]....
        /*0408*/ 	.word	0x0001b080


	//   ....[84]....
        /*040c*/ 	.word	0x0001b270


	//   ....[85]....
        /*0410*/ 	.word	0x0001b2c0


	//   ....[86]....
        /*0414*/ 	.word	0x0001b4f0


	//   ....[87]....
        /*0418*/ 	.word	0x0001b540


	//   ....[88]....
        /*041c*/ 	.word	0x0001b950


	//----- nvinfo : EIATTR_REG_RECONFIG
	.align		4
.L_344:
        /*0420*/ 	.byte	0x01, 0x54
	.zero		2


	//----- nvinfo : EIATTR_SYSCALL_OFFSETS
	.align		4
        /*0424*/ 	.byte	0x04, 0x46
        /*0426*/ 	.short	(.L_346 - .L_345)


	//   ....[0]....
.L_345:
        /*0428*/ 	.word	0x00003ce0


	//   ....[1]....
        /*042c*/ 	.word	0x00015190


	//   ....[2]....
        /*0430*/ 	.word	0x000152d0


	//   ....[3]....
        /*0434*/ 	.word	0x000153c0


	//   ....[4]....
        /*0438*/ 	.word	0x00015a90


	//   ....[5]....
        /*043c*/ 	.word	0x00016350


	//----- nvinfo : EIATTR_MBARRIER_INSTR_OFFSETS
	.align		4
.L_346:
        /*0440*/ 	.byte	0x04, 0x39
        /*0442*/ 	.short	(.L_348 - .L_347)


	//   ....[0]....
.L_347:
        /*0444*/ 	.word	0x00000280
        /*0448*/ 	.word	0x000000ff
        /*044c*/ 	.word	0x00038800
        /*0450*/ 	.short	0x0100
        /*0452*/ 	.byte	0x08
	.zero		1


	//   ....[1]....
        /*0454*/ 	.word	0x00000290
        /*0458*/ 	.word	0x000000ff
        /*045c*/ 	.word	0x00038810
        /*0460*/ 	.short	0x0100
        /*0462*/ 	.byte	0x08
	.zero		1


	//   ....[2]....
        /*0464*/ 	.word	0x000002a0
        /*0468*/ 	.word	0x000000ff
        /*046c*/ 	.word	0x00038820
        /*0470*/ 	.short	0x0100
        /*0472*/ 	.byte	0x08
	.zero		1


	//   ....[3]....
        /*0474*/ 	.word	0x00000350
        /*0478*/ 	.word	0x000000ff
        /*047c*/ 	.word	0x00038830
        /*0480*/ 	.short	0x0100
        /*0482*/ 	.byte	0x06
	.zero		1


	//   ....[4]....
        /*0484*/ 	.word	0x00000360
        /*0488*/ 	.word	0x000000ff
        /*048c*/ 	.word	0x00038840
        /*0490*/ 	.short	0x0100
        /*0492*/ 	.byte	0x06
	.zero		1


	//   ....[5]....
        /*0494*/ 	.word	0x00000370
        /*0498*/ 	.word	0x000000ff
        /*049c*/ 	.word	0x00038838
        /*04a0*/ 	.short	0x0100
        /*04a2*/ 	.byte	0x06
	.zero		1


	//   ....[6]....
        /*04a4*/ 	.word	0x00000380
        /*04a8*/ 	.word	0x000000ff
        /*04ac*/ 	.word	0x00038848
        /*04b0*/ 	.short	0x0100
        /*04b2*/ 	.byte	0x06
	.zero		1


	//   ....[7]....
        /*04b4*/ 	.word	0x000004b0
        /*04b8*/ 	.word	0x000000ff
        /*04bc*/ 	.word	0x00038850
        /*04c0*/ 	.short	0x0100
        /*04c2*/ 	.byte	0x08
	.zero		1


	//   ....[8]....
        /*04c4*/ 	.word	0x000004c0
        /*04c8*/ 	.word	0x000000ff
        /*04cc*/ 	.word	0x00038860
        /*04d0*/ 	.short	0x0100
        /*04d2*/ 	.byte	0x08
	.zero		1


	//   ....[9]....
        /*04d4*/ 	.word	0x000004d0
        /*04d8*/ 	.word	0x000000ff
        /*04dc*/ 	.word	0x00038858
        /*04e0*/ 	.short	0x0100
        /*04e2*/ 	.byte	0x08
	.zero		1


	//   ....[10]....
        /*04e4*/ 	.word	0x000004e0
        /*04e8*/ 	.word	0x000000ff
        /*04ec*/ 	.word	0x00038868
        /*04f0*/ 	.short	0x0100
        /*04f2*/ 	.byte	0x08
	.zero		1


	//   ....[11]....
        /*04f4*/ 	.word	0x000005d0
        /*04f8*/ 	.word	0x000000ff
        /*04fc*/ 	.word	0x00038870
        /*0500*/ 	.short	0x0100
        /*0502*/ 	.byte	0x06
	.zero		1


	//   ....[12]....
        /*0504*/ 	.word	0x000005e0
        /*0508*/ 	.word	0x000000ff
        /*050c*/ 	.word	0x00038880
        /*0510*/ 	.short	0x0100
        /*0512*/ 	.byte	0x06
	.zero		1


	//   ....[13]....
        /*0514*/ 	.word	0x000005f0
        /*0518*/ 	.word	0x000000ff
        /*051c*/ 	.word	0x00038878
        /*0520*/ 	.short	0x0100
        /*0522*/ 	.byte	0x06
	.zero		1


	//   ....[14]....
        /*0524*/ 	.word	0x00000600
        /*0528*/ 	.word	0x000000ff
        /*052c*/ 	.word	0x00038888
        /*0530*/ 	.short	0x0100
        /*0532*/ 	.byte	0x06
	.zero		1


	//   ....[15]....
        /*0534*/ 	.word	0x00000730
        /*0538*/ 	.word	0x000000ff
        /*053c*/ 	.word	0x00038890
        /*0540*/ 	.short	0x0100
        /*0542*/ 	.byte	0x08
	.zero		1


	//   ....[16]....
        /*0544*/ 	.word	0x00000740
        /*0548*/ 	.word	0x000000ff
        /*054c*/ 	.word	0x000388a0
        /*0550*/ 	.short	0x0100
        /*0552*/ 	.byte	0x08
	.zero		1


	//   ....[17]....
        /*0554*/ 	.word	0x00000750
        /*0558*/ 	.word	0x000000ff
        /*055c*/ 	.word	0x00038898
        /*0560*/ 	.short	0x0100
        /*0562*/ 	.byte	0x08
	.zero		1


	//   ....[18]....
        /*0564*/ 	.word	0x00000760
        /*0568*/ 	.word	0x000000ff
        /*056c*/ 	.word	0x000388a8
        /*0570*/ 	.short	0x0100
        /*0572*/ 	.byte	0x08
	.zero		1


	//   ....[19]....
        /*0574*/ 	.word	0x00000890
        /*0578*/ 	.word	0x000000ff
        /*057c*/ 	.word	0x000388b0
        /*0580*/ 	.short	0x0100
        /*0582*/ 	.byte	0x08
	.zero		1


	//   ....[20]....
        /*0584*/ 	.word	0x000008a0
        /*0588*/ 	.word	0x000000ff
        /*058c*/ 	.word	0x000388c0
        /*0590*/ 	.short	0x0100
        /*0592*/ 	.byte	0x08
	.zero		1


	//   ....[21]....
        /*0594*/ 	.word	0x000008b0
        /*0598*/ 	.word	0x000000ff
        /*059c*/ 	.word	0x000388b8
        /*05a0*/ 	.short	0x0100
        /*05a2*/ 	.byte	0x08
	.zero		1


	//   ....[22]....
        /*05a4*/ 	.word	0x000008c0
        /*05a8*/ 	.word	0x000000ff
        /*05ac*/ 	.word	0x000388c8
        /*05b0*/ 	.short	0x0100
        /*05b2*/ 	.byte	0x08
	.zero		1


	//   ....[23]....
        /*05b4*/ 	.word	0x00001bb0
        /*05b8*/ 	.word	0x00000008
        /*05bc*/ 	.word	0x00000000
        /*05c0*/ 	.short	0x0101
        /*05c2*/ 	.byte	0x3f
	.zero		1


	//   ....[24]....
        /*05c4*/ 	.word	0x00002650
        /*05c8*/ 	.word	0x00000004
        /*05cc*/ 	.word	0x00000000
        /*05d0*/ 	.short	0x0101
        /*05d2*/ 	.byte	0x3f
	.zero		1


	//   ....[25]....
        /*05d4*/ 	.word	0x00003d10
        /*05d8*/ 	.word	0x000000c7
        /*05dc*/ 	.word	0x00038800
        /*05e0*/ 	.short	0x010a
        /*05e2*/ 	.byte	0x3f
	.zero		1


	//   ....[26]....
        /*05e4*/ 	.word	0x00003ec0
        /*05e8*/ 	.word	0x000000c7
        /*05ec*/ 	.word	0x00038830
        /*05f0*/ 	.short	0x010a
        /*05f2*/ 	.byte	0x3f
	.zero		1


	//   ....[27]....
        /*05f4*/ 	.word	0x00003f00
        /*05f8*/ 	.word	0x000000c7
        /*05fc*/ 	.word	0x00038830
        /*0600*/ 	.short	0x010a
        /*0602*/ 	.byte	0x3f
	.zero		1


	//   ....[28]....
        /*0604*/ 	.word	0x00004310
        /*0608*/ 	.word	0x000000c7
        /*060c*/ 	.word	0x00038810
        /*0610*/ 	.short	0x010a
        /*0612*/ 	.byte	0x3f
	.zero		1


	//   ....[29]....
        /*0614*/ 	.word	0x00004350
        /*0618*/ 	.word	0x000000c7
        /*061c*/ 	.word	0x00038850
        /*0620*/ 	.short	0x010a
        /*0622*/ 	.byte	0x3f
	.zero		1


	//   ....[30]....
        /*0624*/ 	.word	0x00004410
        /*0628*/ 	.word	0x000000c7
        /*062c*/ 	.word	0x00038850
        /*0630*/ 	.short	0x010a
        /*0632*/ 	.byte	0x3f
	.zero		1


	//   ....[31]....
        /*0634*/ 	.word	0x00005ba0
        /*0638*/ 	.word	0x00000003
        /*063c*/ 	.word	0x00000000
        /*0640*/ 	.short	0x0101
        /*0642*/ 	.byte	0x3f
	.zero		1


	//   ....[32]....
        /*0644*/ 	.word	0x000074e0
        /*0648*/ 	.word	0x00000003
        /*064c*/ 	.word	0x00000000
        /*0650*/ 	.short	0x0101
        /*0652*/ 	.byte	0x3f
	.zero		1


	//   ....[33]....
        /*0654*/ 	.word	0x000077a0
        /*0658*/ 	.word	0x000000cc
        /*065c*/ 	.word	0x00038830
        /*0660*/ 	.short	0x010a
        /*0662*/ 	.byte	0x3f
	.zero		1


	//   ....[34]....
        /*0664*/ 	.word	0x000077f0
        /*0668*/ 	.word	0x000000cc
        /*066c*/ 	.word	0x00038830
        /*0670*/ 	.short	0x010a
        /*0672*/ 	.byte	0x3f
	.zero		1


	//   ....[35]....
        /*0674*/ 	.word	0x00007b20
        /*0678*/ 	.word	0x000000cc
        /*067c*/ 	.word	0x00038850
        /*0680*/ 	.short	0x010a
        /*0682*/ 	.byte	0x3f
	.zero		1


	//   ....[36]....
        /*0684*/ 	.word	0x00007b70
        /*0688*/ 	.word	0x000000cc
        /*068c*/ 	.word	0x00038850
        /*0690*/ 	.short	0x010a
        /*0692*/ 	.byte	0x3f
	.zero		1


	//   ....[37]....
        /*0694*/ 	.word	0x00008ee0
        /*0698*/ 	.word	0x000000ca
        /*069c*/ 	.word	0x00000000
        /*06a0*/ 	.short	0x0101
        /*06a2*/ 	.byte	0x3f
	.zero		1


	//   ....[38]....
        /*06a4*/ 	.word	0x0000ae90
        /*06a8*/ 	.word	0x000000cc
        /*06ac*/ 	.word	0x00000000
        /*06b0*/ 	.short	0x0101
        /*06b2*/ 	.byte	0x3f
	.zero		1


	//   ....[39]....
        /*06b4*/ 	.word	0x0000b2d0
        /*06b8*/ 	.word	0x000000b8
        /*06bc*/ 	.word	0x00038830
        /*06c0*/ 	.short	0x010a
        /*06c2*/ 	.byte	0x3f
	.zero		1


	//   ....[40]....
        /*06c4*/ 	.word	0x0000b320
        /*06c8*/ 	.word	0x000000b8
        /*06cc*/ 	.word	0x00038830
        /*06d0*/ 	.short	0x010a
        /*06d2*/ 	.byte	0x3f
	.zero		1


	//   ....[41]....
        /*06d4*/ 	.word	0x0000b550
        /*06d8*/ 	.word	0x000000b8
        /*06dc*/ 	.word	0x00038850
        /*06e0*/ 	.short	0x010a
        /*06e2*/ 	.byte	0x3f
	.zero		1


	//   ....[42]....
        /*06e4*/ 	.word	0x0000b590
        /*06e8*/ 	.word	0x000000b8
        /*06ec*/ 	.word	0x00038850
        /*06f0*/ 	.short	0x010a
        /*06f2*/ 	.byte	0x3f
	.zero		1


	//   ....[43]....
        /*06f4*/ 	.word	0x0000d120
        /*06f8*/ 	.word	0x00000099
        /*06fc*/ 	.word	0x00000000
        /*0700*/ 	.short	0x0101
        /*0702*/ 	.byte	0x3f
	.zero		1


	//   ....[44]....
        /*0704*/ 	.word	0x0000dcc0
        /*0708*/ 	.word	0x000000b8
        /*070c*/ 	.word	0x00000000
        /*0710*/ 	.short	0x0101
        /*0712*/ 	.byte	0x3f
	.zero		1


	//   ....[45]....
        /*0714*/ 	.word	0x0000de10
        /*0718*/ 	.word	0x000000ca
        /*071c*/ 	.word	0x00038830
        /*0720*/ 	.short	0x010a
        /*0722*/ 	.byte	0x3f
	.zero		1


	//   ....[46]....
        /*0724*/ 	.word	0x0000de60
        /*0728*/ 	.word	0x000000ca
        /*072c*/ 	.word	0x00038830
        /*0730*/ 	.short	0x010a
        /*0732*/ 	.byte	0x3f
	.zero		1


	//   ....[47]....
        /*0734*/ 	.word	0x0000e090
        /*0738*/ 	.word	0x000000ca
        /*073c*/ 	.word	0x00038850
        /*0740*/ 	.short	0x010a
        /*0742*/ 	.byte	0x3f
	.zero		1


	//   ....[48]....
        /*0744*/ 	.word	0x0000e0e0
        /*0748*/ 	.word	0x000000ca
        /*074c*/ 	.word	0x00038850
        /*0750*/ 	.short	0x010a
        /*0752*/ 	.byte	0x3f
	.zero		1


	//   ....[49]....
        /*0754*/ 	.word	0x0000f3e0
        /*0758*/ 	.word	0x000000bc
        /*075c*/ 	.word	0x00000000
        /*0760*/ 	.short	0x0101
        /*0762*/ 	.byte	0x3f
	.zero		1


	//   ....[50]....
        /*0764*/ 	.word	0x00011330
        /*0768*/ 	.word	0x000000ca
        /*076c*/ 	.word	0x00000000
        /*0770*/ 	.short	0x0101
        /*0772*/ 	.byte	0x3f
	.zero		1


	//   ....[51]....
        /*0774*/ 	.word	0x00011ec0
        /*0778*/ 	.word	0x000000ff
        /*077c*/ 	.word	0x00000000
        /*0780*/ 	.short	0x0101
        /*0782*/ 	.byte	0x04
	.zero		1


	//   ....[52]....
        /*0784*/ 	.word	0x00015760
        /*0788*/ 	.word	0x000000ff
        /*078c*/ 	.word	0x00038840
        /*0790*/ 	.short	0x010a
        /*0792*/ 	.byte	0x26
	.zero		1


	//   ....[53]....
        /*0794*/ 	.word	0x00016160
        /*0798*/ 	.word	0x000000ff
        /*079c*/ 	.word	0x00038800
        /*07a0*/ 	.short	0x0107
        /*07a2*/ 	.byte	0x26
	.zero		1


	//   ....[54]....
        /*07a4*/ 	.word	0x000161e0
        /*07a8*/ 	.word	0x000000ff
        /*07ac*/ 	.word	0x00038800
        /*07b0*/ 	.short	0x0101
        /*07b2*/ 	.byte	0x26
	.zero		1


	//   ....[55]....
        /*07b4*/ 	.word	0x000170b0
        /*07b8*/ 	.word	0x000000ff
        /*07bc*/ 	.word	0x00038810
        /*07c0*/ 	.short	0x0107
        /*07c2*/ 	.byte	0x26
	.zero		1


	//   ....[56]....
        /*07c4*/ 	.word	0x00017110
        /*07c8*/ 	.word	0x000000ff
        /*07cc*/ 	.word	0x00038810
        /*07d0*/ 	.short	0x0101
        /*07d2*/ 	.byte	0x26
	.zero		1


	//   ....[57]....
        /*07d4*/ 	.word	0x00017120
        /*07d8*/ 	.word	0x000000ff
        /*07dc*/ 	.word	0x00038820
        /*07e0*/ 	.short	0x010a
        /*07e2*/ 	.byte	0x26
	.zero		1


	//   ....[58]....
        /*07e4*/ 	.word	0x00017180
        /*07e8*/ 	.word	0x000000ff
        /*07ec*/ 	.word	0x00038860
        /*07f0*/ 	.short	0x010a
        /*07f2*/ 	.byte	0x26
	.zero		1


	//   ....[59]....
        /*07f4*/ 	.word	0x00017d40
        /*07f8*/ 	.word	0x000000ff
        /*07fc*/ 	.word	0x00038848
        /*0800*/ 	.short	0x010a
        /*0802*/ 	.byte	0x26
	.zero		1


	//   ....[60]....
        /*0804*/ 	.word	0x00017f10
        /*0808*/ 	.word	0x000000ff
        /*080c*/ 	.word	0x00038868
        /*0810*/ 	.short	0x010a
        /*0812*/ 	.byte	0x26
	.zero		1


	//   ....[61]....
        /*0814*/ 	.word	0x000188c0
        /*0818*/ 	.word	0x000000ff
        /*081c*/ 	.word	0x00038840
        /*0820*/ 	.short	0x010a
        /*0822*/ 	.byte	0x26
	.zero		1


	//   ....[62]....
        /*0824*/ 	.word	0x00018aa0
        /*0828*/ 	.word	0x000000ff
        /*082c*/ 	.word	0x00038860
        /*0830*/ 	.short	0x010a
        /*0832*/ 	.byte	0x26
	.zero		1


	//   ....[63]....
        /*0834*/ 	.word	0x00019470
        /*0838*/ 	.word	0x000000ff
        /*083c*/ 	.word	0x00038848
        /*0840*/ 	.short	0x010a
        /*0842*/ 	.byte	0x26
	.zero		1


	//   ....[64]....
        /*0844*/ 	.word	0x00019650
        /*0848*/ 	.word	0x000000ff
        /*084c*/ 	.word	0x00038868
        /*0850*/ 	.short	0x010a
        /*0852*/ 	.byte	0x26
	.zero		1


	//   ....[65]....
        /*0854*/ 	.word	0x00019e70
        /*0858*/ 	.word	0x00000002
        /*085c*/ 	.word	0x00038820
        /*0860*/ 	.short	0x010a
        /*0862*/ 	.byte	0x3f
	.zero		1


	//   ....[66]....
        /*0864*/ 	.word	0x0001a010
        /*0868*/ 	.word	0x00000007
        /*086c*/ 	.word	0x00000000
        /*0870*/ 	.short	0x010a
        /*0872*/ 	.byte	0x3f
	.zero		1


	//   ....[67]....
        /*0874*/ 	.word	0x0001a080
        /*0878*/ 	.word	0x00000005
        /*087c*/ 	.word	0x00000000
        /*0880*/ 	.short	0x010a
        /*0882*/ 	.byte	0x3f
	.zero		1


	//   ....[68]....
        /*0884*/ 	.word	0x0001a0e0
        /*0888*/ 	.word	0x00000005
        /*088c*/ 	.word	0x00000000
        /*0890*/ 	.short	0x010a
        /*0892*/ 	.byte	0x3f
	.zero		1


	//   ....[69]....
        /*0894*/ 	.word	0x0001a110
        /*0898*/ 	.word	0x00000003
        /*089c*/ 	.word	0x00000000
        /*08a0*/ 	.short	0x010a
        /*08a2*/ 	.byte	0x3f
	.zero		1


	//   ....[70]....
        /*08a4*/ 	.word	0x0001a170
        /*08a8*/ 	.word	0x000000c7
        /*08ac*/ 	.word	0x00038800
        /*08b0*/ 	.short	0x010a
        /*08b2*/ 	.byte	0x3f
	.zero		1


	//   ....[71]....
        /*08b4*/ 	.word	0x0001a1c0
        /*08b8*/ 	.word	0x000000c7
        /*08bc*/ 	.word	0x00038830
        /*08c0*/ 	.short	0x010a
        /*08c2*/ 	.byte	0x3f
	.zero		1


	//   ....[72]....
        /*08c4*/ 	.word	0x0001a210
        /*08c8*/ 	.word	0x000000c7
        /*08cc*/ 	.word	0x00038810
        /*08d0*/ 	.short	0x010a
        /*08d2*/ 	.byte	0x3f
	.zero		1


	//   ....[73]....
        /*08d4*/ 	.word	0x0001a260
        /*08d8*/ 	.word	0x000000c7
        /*08dc*/ 	.word	0x00038850
        /*08e0*/ 	.short	0x010a
        /*08e2*/ 	.byte	0x3f
	.zero		1


	//   ....[74]....
        /*08e4*/ 	.word	0x0001a2b0
        /*08e8*/ 	.word	0x000000cc
        /*08ec*/ 	.word	0x00038830
        /*08f0*/ 	.short	0x010a
        /*08f2*/ 	.byte	0x3f
	.zero		1


	//   ....[75]....
        /*08f4*/ 	.word	0x0001a300
        /*08f8*/ 	.word	0x000000cc
        /*08fc*/ 	.word	0x00038850
        /*0900*/ 	.short	0x010a
        /*0902*/ 	.byte	0x3f
	.zero		1


	//   ....[76]....
        /*0904*/ 	.word	0x0001a350
        /*0908*/ 	.word	0x000000b8
        /*090c*/ 	.word	0x00038830
        /*0910*/ 	.short	0x010a
        /*0912*/ 	.byte	0x3f
	.zero		1


	//   ....[77]....
        /*0914*/ 	.word	0x0001a3a0
        /*0918*/ 	.word	0x000000b8
        /*091c*/ 	.word	0x00038850
        /*0920*/ 	.short	0x010a
        /*0922*/ 	.byte	0x3f
	.zero		1


	//   ....[78]....
        /*0924*/ 	.word	0x0001a3f0
        /*0928*/ 	.word	0x000000ca
        /*092c*/ 	.word	0x00038830
        /*0930*/ 	.short	0x010a
        /*0932*/ 	.byte	0x3f
	.zero		1


	//   ....[79]....
        /*0934*/ 	.word	0x0001a440
        /*0938*/ 	.word	0x000000ca
        /*093c*/ 	.word	0x00038850
        /*0940*/ 	.short	0x010a
        /*0942*/ 	.byte	0x3f
	.zero		1


	//   ....[80]....
        /*0944*/ 	.word	0x0001a5a0
        /*0948*/ 	.word	0x00000003
        /*094c*/ 	.word	0x00038840
        /*0950*/ 	.short	0x010a
        /*0952*/ 	.byte	0x3f
	.zero		1


	//   ....[81]....
        /*0954*/ 	.word	0x0001b580
        /*0958*/ 	.word	0x00000003
        /*095c*/ 	.word	0x00038820
        /*0960*/ 	.short	0x010a
        /*0962*/ 	.byte	0x3f
	.zero		1


	//   ....[82]....
        /*0964*/ 	.word	0x0001b5e0
        /*0968*/ 	.word	0x00000003
        /*096c*/ 	.word	0x00038860
        /*0970*/ 	.short	0x010a
        /*0972*/ 	.byte	0x3f
	.zero		1


	//   ....[83]....
        /*0974*/ 	.word	0x0001b640
        /*0978*/ 	.word	0x00000003
        /*097c*/ 	.word	0x00038848
        /*0980*/ 	.short	0x010a
        /*0982*/ 	.byte	0x3f
	.zero		1


	//   ....[84]....
        /*0984*/ 	.word	0x0001b6a0
        /*0988*/ 	.word	0x00000003
        /*098c*/ 	.word	0x00038868
        /*0990*/ 	.short	0x010a
        /*0992*/ 	.byte	0x3f
	.zero		1


	//   ....[85]....
        /*0994*/ 	.word	0x0001b700
        /*0998*/ 	.word	0x00000003
        /*099c*/ 	.word	0x00038840
        /*09a0*/ 	.short	0x010a
        /*09a2*/ 	.byte	0x3f
	.zero		1


	//   ....[86]....
        /*09a4*/ 	.word	0x0001b760
        /*09a8*/ 	.word	0x00000003
        /*09ac*/ 	.word	0x00038860
        /*09b0*/ 	.short	0x010a
        /*09b2*/ 	.byte	0x3f
	.zero		1


	//   ....[87]....
        /*09b4*/ 	.word	0x0001b7c0
        /*09b8*/ 	.word	0x00000003
        /*09bc*/ 	.word	0x00038848
        /*09c0*/ 	.short	0x010a
        /*09c2*/ 	.byte	0x3f
	.zero		1


	//   ....[88]....
        /*09c4*/ 	.word	0x0001b820
        /*09c8*/ 	.word	0x00000003
        /*09cc*/ 	.word	0x00038868
        /*09d0*/ 	.short	0x010a
        /*09d2*/ 	.byte	0x3f
	.zero		1


	//   ....[89]....
        /*09d4*/ 	.word	0x0001b870
        /*09d8*/ 	.word	0x00000002
        /*09dc*/ 	.word	0x00038820
        /*09e0*/ 	.short	0x010a
        /*09e2*/ 	.byte	0x3f
	.zero		1


	//   ....[90]....
        /*09e4*/ 	.word	0x0001ba10
        /*09e8*/ 	.word	0x00000007
        /*09ec*/ 	.word	0x00000000
        /*09f0*/ 	.short	0x010a
        /*09f2*/ 	.byte	0x3f
	.zero		1


	//   ....[91]....
        /*09f4*/ 	.word	0x0001ba60
        /*09f8*/ 	.word	0x00000005
        /*09fc*/ 	.word	0x00000000
        /*0a00*/ 	.short	0x010a
        /*0a02*/ 	.byte	0x3f
	.zero		1


	//   ....[92]....
        /*0a04*/ 	.word	0x0001bab0
        /*0a08*/ 	.word	0x00000005
        /*0a0c*/ 	.word	0x00000000
        /*0a10*/ 	.short	0x010a
        /*0a12*/ 	.byte	0x3f
	.zero		1


	//----- nvinfo : EIATTR_NUM_MBARRIERS
	.align		4
.L_348:
        /*0a14*/ 	.byte	0x03, 0x38
        /*0a16*/ 	.short	0x0017


	//----- nvinfo : EIATTR_EXIT_INSTR_OFFSETS
	.align		4
        /*0a18*/ 	.byte	0x04, 0x1c
        /*0a1a*/ 	.short	(.L_350 - .L_349)


	//   ....[0]....
.L_349:
        /*0a1c*/ 	.word	0x0001a160


	//----- nvinfo : EIATTR_MAX_THREADS
	.align		4
.L_350:
        /*0a20*/ 	.byte	0x04, 0x05
        /*0a22*/ 	.short	(.L_352 - .L_351)
.L_351:
        /*0a24*/ 	.word	0x00000180
        /*0a28*/ 	.word	0x00000001
        /*0a2c*/ 	.word	0x00000001


	//----- nvinfo : EIATTR_CRS_STACK_SIZE
	.align		4
.L_352:
        /*0a30*/ 	.byte	0x04, 0x1e
        /*0a32*/ 	.short	(.L_354 - .L_353)
.L_353:
        /*0a34*/ 	.word	0x00000000


	//----- nvinfo : EIATTR_CBANK_PARAM_SIZE
	.align		4
.L_354:
        /*0a38*/ 	.byte	0x03, 0x19
        /*0a3a*/ 	.short	0x0b70


	//----- nvinfo : EIATTR_PARAM_CBANK
	.align		4
        /*0a3c*/ 	.byte	0x04, 0x0a
        /*0a3e*/ 	.short	(.L_356 - .L_355)
	.align		4
.L_355:
        /*0a40*/ 	.word	index@(.nv.constant0._ZN7cutlass13device_kernelIN5flash11enable_sm90INS1_16FlashAttnFwdSm90INS1_25CollectiveMainloopFwdSm90ILi2EN4cute5tupleIJNS5_1CILi1EEES8_S8_EEENS6_IJNS7_ILi64EEESA_SA_EEELi512ENS_6half_tEfNS_4arch4Sm90ELb0ELb1ELb0ELb0ELb0ELb0ELb1ELb0ELb0ELb1ELb1ELb0EEENS1_21CollectiveEpilogueFwdINS6_IJSA_NS7_ILi512EEESA_EEES9_SC_SE_Li256ELb0ELb1ELb1ELb0EEENS1_19SingleTileSchedulerILb0ELb1ELb1ELi64EEEEEEEEEvNT_6ParamsE)
        /*0a44*/ 	.short	0x0210
        /*0a46*/ 	.short	0x0b70


	//----- nvinfo : EIATTR_SW_WAR
	.align		4
.L_356:
        /*0a48*/ 	.byte	0x04, 0x36
        /*0a4a*/ 	.short	(.L_358 - .L_357)
.L_357:
        /*0a4c*/ 	.word	0x00000008
.L_358:


//--------------------- .nv.info._ZN7cutlass13device_kernelIN5flash11enable_sm90INS1_16FlashAttnFwdSm90INS1_25CollectiveMainloopFwdSm90ILi2EN4cute5tupleIJNS5_1CILi1EEES8_S8_EEENS6_IJNS7_ILi64EEESA_SA_EEELi512ENS_6half_tEfNS_4arch4Sm90ELb0ELb1ELb0ELb1ELb0ELb0ELb0ELb0ELb0ELb1ELb1ELb0EEENS1_21CollectiveEpilogueFwdINS6_IJSA_NS7_ILi512EEESA_EEES9_SC_SE_Li256ELb1ELb1ELb1ELb0EEENS1_36VarlenDynamicPersistentTileSchedulerILi64ELi64ELi256ELi128ELb1ELb1ELb1ELb1ELb0ELb1EEEEEEEEEvNT_6ParamsE --------------------------
	.section	.nv.info._ZN7cutlass13device_kernelIN5flash11enable_sm90INS1_16FlashAttnFwdSm90INS1_25CollectiveMainloopFwdSm90ILi2EN4cute5tupleIJNS5_1CILi1EEES8_S8_EEENS6_IJNS7_ILi64EEESA_SA_EEELi512ENS_6half_tEfNS_4arch4Sm90ELb0ELb1ELb0ELb1ELb0ELb0ELb0ELb0ELb0ELb1ELb1ELb0EEENS1_21CollectiveEpilogueFwdINS6_IJSA_NS7_ILi512EEESA_EEES9_SC_SE_Li256ELb1ELb1ELb1ELb0EEENS1_36VarlenDynamicPersistentTileSchedulerILi64ELi64ELi256ELi128ELb1ELb1ELb1ELb1ELb0ELb1EEEEEEEEEvNT_6ParamsE,"",@"SHT_CUDA_INFO"
	.sectionflags	@""
	.align	4


	//----- nvinfo : EIATTR_CUDA_API_VERSION
	.align		4
        /*0000*/ 	.byte	0x04, 0x37
        /*0002*/ 	.short	(.L_360 - .L_359)
.L_359:
        /*0004*/ 	.word	0x00000082


	//----- nvinfo : EIATTR_KPARAM_INFO
	.align		4
.L_360:
        /*0008*/ 	.byte	0x04, 0x17
        /*000a*/ 	.short	(.L_362 - .L_361)
.L_361:
        /*000c*/ 	.word	0x00000000
        /*0010*/ 	.short	0x0000
        /*0012*/ 	.short	0x0070
        /*0014*/ 	.byte	0x00, 0xf0, 0x01, 0x2a


	//----- nvinfo : EIATTR_SPARSE_MMA_MASK
	.align		4
.L_362:
        /*0018*/ 	.byte	0x03, 0x50
        /*001a*/ 	.short	0x0000


	//----- nvinfo : EIATTR_MAXREG_COUNT
	.align		4
        /*001c*/ 	.byte	0x03, 0x1b
        /*001e*/ 	.short	0x00a8


	//----- nvinfo : EIATTR_NUM_BARRIERS
	.align		4
        /*0020*/ 	.byte	0x02, 0x4c
        /*0022*/ 	.byte	0x10
	.zero		1


	//----- nvinfo : EIATTR_EXTERNS
	.align		4
        /*0024*/ 	.byte	0x04, 0x0f
        /*0026*/ 	.short	(.L_364 - .L_363)


	//   ....[0]....
	.align		4
.L_363:
        /*0028*/ 	.word	index@(__assertfail)


	//----- nvinfo : EIATTR_ANNOTATIONS
	.align		4
.L_364:
        /*002c*/ 	.byte	0x04, 0x55
        /*002e*/ 	.short	(.L_366 - .L_365)


	//   ....[0]....
.L_365:
        /* <DEDUP_REMOVED lines=70> */


	//----- nvinfo : EIATTR_MERCURY_ISA_VERSION
	.align		4
.L_366:
        /*0480*/ 	.byte	0x03, 0x5f
        /*0482*/ 	.short	0x0101


	//----- nvinfo : EIATTR_UNUSED_LOAD_BYTE_OFFSET
	.align		4
        /*0484*/ 	.byte	0x04, 0x44
        /*0486*/ 	.short	(.L_368 - .L_367)


	//   ....[0]....
.L_367:
        /*0488*/ 	.word	0x00000a10
        /*048c*/ 	.word	0x0000fff0


	//   ....[1]....
        /*0490*/ 	.word	0x0000daf0
        /*0494*/ 	.word	0x0000fff0


	//----- nvinfo : EIATTR_INT_WARP_WIDE_INSTR_OFFSETS
	.align		4
.L_368:
        /*0498*/ 	.byte	0x04, 0x31
        /*049a*/ 	.short	(.L_370 - .L_369)


	//   ....[0]....
.L_369:
        /*049c*/ 	.word	0x00000130


	//   ....[1]....
        /*04a0*/ 	.word	0x00000170


	//   ....[2]....
        /*04a4*/ 	.word	0x000001e0


	//   ....[3]....
        /*04a8*/ 	.word	0x00014290


	//   ....[4]....
        /*04ac*/ 	.word	0x00014320


	//   ....[5]....
        /*04b0*/ 	.word	0x00018c60


	//   ....[6]....
        /*04b4*/ 	.word	0x00018cf0


	//----- nvinfo : EIATTR_COOP_GROUP_MASK_REGIDS
	.align		4
.L_370:
        /*04b8*/ 	.byte	0x04, 0x29
        /*04ba*/ 	.short	(.L_372 - .L_371)


	//   ....[0]....
.L_371:
        /*04bc*/ 	.word	0xffffffff


	//   ....[1]....
        /*04c0*/ 	.word	0xffffffff


	//   ....[2]....
        /*04c4*/ 	.word	0xffffffff


	//   ....[3]....
        /*04c8*/ 	.word	0xffffffff


	//   ....[4]....
        /*04cc*/ 	.word	0xffffffff


	//   ....[5]....
        /*04d0*/ 	.word	0xffffffff


	//   ....[6]....
        /*04d4*/ 	.word	0xffffffff


	//   ....[7]....
        /*04d8*/ 	.word	0xffffffff


	//   ....[8]....
        /*04dc*/ 	.word	0xffffffff


	//   ....[9]....
        /*04e0*/ 	.word	0xffffffff


	//   ....[10]....
        /*04e4*/ 	.word	0xffffffff


	//   ....[11]....
        /*04e8*/ 	.word	0xffffffff


	//   ....[12]....
        /*04ec*/ 	.word	0xffffffff


	//   ....[13]....
        /*04f0*/ 	.word	0xffffffff


	//   ....[14]....
        /*04f4*/ 	.word	0xffffffff


	//   ....[15]....
        /*04f8*/ 	.word	0xffffffff


	//   ....[16]....
        /*04fc*/ 	.word	0xffffffff


	//   ....[17]....
        /*0500*/ 	.word	0xffffffff


	//   ....[18]....
        /*0504*/ 	.word	0xffffffff


	//   ....[19]....
        /*0508*/ 	.word	0xffffffff


	//   ....[20]....
        /*050c*/ 	.word	0xffffffff


	//   ....[21]....
        /*0510*/ 	.word	0xffffffff


	//   ....[22]....
        /*0514*/ 	.word	0xffffffff


	//   ....[23]....
        /*0518*/ 	.word	0xffffffff


	//   ....[24]....
        /*051c*/ 	.word	0xffffffff


	//   ....[25]....
        /*0520*/ 	.word	0xffffffff


	//   ....[26]....
        /*0524*/ 	.word	0xffffffff


	//   ....[27]....
        /*0528*/ 	.word	0xffffffff


	//   ....[28]....
        /*052c*/ 	.word	0xffffffff


	//   ....[29]....
        /*0530*/ 	.word	0xffffffff


	//   ....[30]....
        /*0534*/ 	.word	0xffffffff


	//   ....[31]....
        /*0538*/ 	.word	0xffffffff


	//   ....[32]....
        /*053c*/ 	.word	0xffffffff


	//   ....[33]....
        /*0540*/ 	.word	0xffffffff


	//   ....[34]....
        /*0544*/ 	.word	0xffffffff


	//   ....[35]....
        /*0548*/ 	.word	0xffffffff


	//   ....[36]....
        /*054c*/ 	.word	0xffffffff


	//   ....[37]....
        /*0550*/ 	.word	0xffffffff


	//   ....[38]....
        /*0554*/ 	.word	0xffffffff


	//   ....[39]....
        /*0558*/ 	.word	0xffffffff


	//   ....[40]....
        /*055c*/ 	.word	0xffffffff


	//   ....[41]....
        /*0560*/ 	.word	0xffffffff


	//   ....[42]....
        /*0564*/ 	.word	0xffffffff


	//   ....[43]....
        /*0568*/ 	.word	0xffffffff


	//   ....[44]....
        /*056c*/ 	.word	0xffffffff


	//   ....[45]....
        /*0570*/ 	.word	0xffffffff


	//   ....[46]....
        /*0574*/ 	.word	0xffffffff


	//   ....[47]....
        /*0578*/ 	.word	0xffffffff


	//   ....[48]....
        /*057c*/ 	.word	0xffffffff


	//   ....[49]....
        /*0580*/ 	.word	0xffffffff


	//   ....[50]....
        /*0584*/ 	.word	0xffffffff


	//   ....[51]....
        /*0588*/ 	.word	0xffffffff


	//   ....[52]....
        /*058c*/ 	.word	0xffffffff


	//   ....[53]....
        /*0590*/ 	.word	0xffffffff


	//   ....[54]....
        /*0594*/ 	.word	0xffffffff


	//   ....[55]....
        /*0598*/ 	.word	0xffffffff


	//   ....[56]....
        /*059c*/ 	.word	0xffffffff


	//   ....[57]....
        /*05a0*/ 	.word	0xffffffff


	//   ....[58]....
        /*05a4*/ 	.word	0xffffffff


	//   ....[59]....
        /*05a8*/ 	.word	0xffffffff


	//   ....[60]....
        /*05ac*/ 	.word	0xffffffff


	//   ....[61]....
        /*05b0*/ 	.word	0xffffffff


	//   ....[62]....
        /*05b4*/ 	.word	0xffffffff


	//   ....[63]....
        /*05b8*/ 	.word	0xffffffff


	//   ....[64]....
        /*05bc*/ 	.word	0xffffffff


	//   ....[65]....
        /*05c0*/ 	.word	0xffffffff


	//   ....[66]....
        /*05c4*/ 	.word	0xffffffff


	//   ....[67]....
        /*05c8*/ 	.word	0xffffffff


	//   ....[68]....
        /*05cc*/ 	.word	0xffffffff


	//   ....[69]....
        /*05d0*/ 	.word	0xffffffff


	//   ....[70]....
        /*05d4*/ 	.word	0xffffffff


	//   ....[71]....
        /*05d8*/ 	.word	0xffffffff


	//   ....[72]....
        /*05dc*/ 	.word	0xffffffff


	//   ....[73]....
        /*05e0*/ 	.word	0xffffffff


	//   ....[74]....
        /*05e4*/ 	.word	0xffffffff


	//   ....[75]....
        /*05e8*/ 	.word	0xffffffff


	//   ....[76]....
        /*05ec*/ 	.word	0xffffffff


	//   ....[77]....
        /*05f0*/ 	.word	0xffffffff


	//   ....[78]....
        /*05f4*/ 	.word	0xffffffff


	//   ....[79]....
        /*05f8*/ 	.word	0xffffffff


	//   ....[80]....
        /*05fc*/ 	.word	0xffffffff


	//   ....[81]....
        /*0600*/ 	.word	0xffffffff


	//   ....[82]....
        /*0604*/ 	.word	0xffffffff


	//   ....[83]....
        /*0608*/ 	.word	0xffffffff


	//   ....[84]....
        /*060c*/ 	.word	0xffffffff


	//   ....[85]....
        /*0610*/ 	.word	0xffffffff


	//   ....[86]....
        /*0614*/ 	.word	0xffffffff


	//   ....[87]....
        /*0618*/ 	.word	0xffffffff


	//   ....[88]....
        /*061c*/ 	.word	0xffffffff


	//   ....[89]....
        /*0620*/ 	.word	0xffffffff


	//   ....[90]....
        /*0624*/ 	.word	0xffffffff


	//   ....[91]....
        /*0628*/ 	.word	0xffffffff


	//   ....[92]....
        /*062c*/ 	.word	0xffffffff


	//   ....[93]....
        /*0630*/ 	.word	0xffffffff


	//   ....[94]....
        /*0634*/ 	.word	0xffffffff


	//   ....[95]....
        /*0638*/ 	.word	0xffffffff


	//   ....[96]....
        /*063c*/ 	.word	0xffffffff


	//   ....[97]....
        /*0640*/ 	.word	0xffffffff


	//   ....[98]....
        /*0644*/ 	.word	0xffffffff


	//   ....[99]....
        /*0648*/ 	.word	0xffffffff


	//   ....[100]....
        /*064c*/ 	.word	0xffffffff


	//   ....[101]....
        /*0650*/ 	.word	0x0500000f


	//   ....[102]....
        /*0654*/ 	.word	0x0500000f


	//   ....[103]....
        /*0658*/ 	.word	0x0500000f


	//   ....[104]....
        /*065c*/ 	.word	0x0500000f


	//   ....[105]....
        /*0660*/ 	.word	0x0500000f


	//   ....[106]....
        /*0664*/ 	.word	0x0500000f


	//   ....[107]....
        /*0668*/ 	.word	0x0500000f


	//   ....[108]....
        /*066c*/ 	.word	0x0500000f


	//   ....[109]....
        /*0670*/ 	.word	0x0500000f


	//   ....[110]....
        /*0674*/ 	.word	0x0500000f


	//   ....[111]....
        /*0678*/ 	.word	0x0500000f


	//   ....[112]....
        /*067c*/ 	.word	0x0500000f


	//   ....[113]....
        /*0680*/ 	.word	0x0500000f


	//   ....[114]....
        /*0684*/ 	.word	0x0500000f


	//   ....[115]....
        /*0688*/ 	.word	0x0500000f


	//   ....[116]....
        /*068c*/ 	.word	0x0500000f


	//   ....[117]....
        /*0690*/ 	.word	0x0500000f


	//   ....[118]....
        /*0694*/ 	.word	0x0500000f


	//   ....[119]....
        /*0698*/ 	.word	0x0500000f


	//   ....[120]....
        /*069c*/ 	.word	0x0500000f


	//   ....[121]....
        /*06a0*/ 	.word	0x0500000f


	//   ....[122]....
        /*06a4*/ 	.word	0x0500000f


	//   ....[123]....
        /*06a8*/ 	.word	0x0500000f


	//   ....[124]....
        /*06ac*/ 	.word	0x0500000f


	//   ....[125]....
        /*06b0*/ 	.word	0x0500000f


	//   ....[126]....
        /*06b4*/ 	.word	0x0500000f


	//   ....[127]....
        /*06b8*/ 	.word	0x0500000f


	//   ....[128]....
        /*06bc*/ 	.word	0x0500000f


	//----- nvinfo : EIATTR_COOP_GROUP_INSTR_OFFSETS
	.align		4
.L_372:
        /*06c0*/ 	.byte	0x04, 0x28
        /*06c2*/ 	.short	(.L_374 - .L_373)


	//   ....[0]....
.L_373:
        /*06c4*/ 	.word	0x00000060


	//   ....[1]....
        /*06c8*/ 	.word	0x00000140


	//   ....[2]....
        /*06cc*/ 	.word	0x00000190


	//   ....[3]....
        /*06d0*/ 	.word	0x00000380


	//   ....[4]....
        /*06d4*/ 	.word	0x000004e0


	//   ....[5]....
        /*06d8*/ 	.word	0x00000600


	//   ....[6]....
        /*06dc*/ 	.word	0x00000760


	//   ....[7]....
        /*06e0*/ 	.word	0x00002440


	//   ....[8]....
        /*06e4*/ 	.word	0x00004860


	//   ....[9]....
        /*06e8*/ 	.word	0x00004ed0


	//   ....[10]....
        /*06ec*/ 	.word	0x00005650


	//   ....[11]....
        /*06f0*/ 	.word	0x00005b00


	//   ....[12]....
        /*06f4*/ 	.word	0x00005c20


	//   ....[13]....
        /*06f8*/ 	.word	0x00005f80


	//   ....[14]....
        /*06fc*/ 	.word	0x00006050


	//   ....[15]....
        /*0700*/ 	.word	0x00006930


	//   ....[16]....
        /*0704*/ 	.word	0x00006df0


	//   ....[17]....
        /*0708*/ 	.word	0x000070a0


	//   ....[18]....
        /*070c*/ 	.word	0x000077f0


	//   ....[19]....
        /*0710*/ 	.word	0x00007940


	//   ....[20]....
        /*0714*/ 	.word	0x00007e90


	//   ....[21]....
        /*0718*/ 	.word	0x00007ef0


	//   ....[22]....
        /*071c*/ 	.word	0x00009050


	//   ....[23]....
        /*0720*/ 	.word	0x00009730


	//   ....[24]....
        /*0724*/ 	.word	0x00009750


	//   ....[25]....
        /*0728*/ 	.word	0x00009bb0


	//   ....[26]....
        /*072c*/ 	.word	0x00009d80


	//   ....[27]....
        /*0730*/ 	.word	0x0000abd0


	//   ....[28]....
        /*0734*/ 	.word	0x0000af60


	//   ....[29]....
        /*0738*/ 	.word	0x0000b1f0


	//   ....[30]....
        /*073c*/ 	.word	0x0000b8d0


	//   ....[31]....
        /*0740*/ 	.word	0x0000b9a0


	//   ....[32]....
        /*0744*/ 	.word	0x0000bf20


	//   ....[33]....
        /*0748*/ 	.word	0x0000c0f0


	//   ....[34]....
        /*074c*/ 	.word	0x0000cfb0


	//   ....[35]....
        /*0750*/ 	.word	0x0000cff0


	//   ....[36]....
        /*0754*/ 	.word	0x0000d080


	//   ....[37]....
        /*0758*/ 	.word	0x0000d100


	//   ....[38]....
        /*075c*/ 	.word	0x0000d110


	//   ....[39]....
        /*0760*/ 	.word	0x0000e8f0


	//   ....[40]....
        /*0764*/ 	.word	0x0000ecd0


	//   ....[41]....
        /*0768*/ 	.word	0x0000ecf0


	//   ....[42]....
        /*076c*/ 	.word	0x0000ed00


	//   ....[43]....
        /*0770*/ 	.word	0x0000ed10


	//   ....[44]....
        /*0774*/ 	.word	0x0000f940


	//   ....[45]....
        /*0778*/ 	.word	0x0000f970


	//   ....[46]....
        /*077c*/ 	.word	0x0000fc20


	//   ....[47]....
        /*0780*/ 	.word	0x0000fc40


	//   ....[48]....
        /*0784*/ 	.word	0x00010360


	//   ....[49]....
        /*0788*/ 	.word	0x00010370


	//   ....[50]....
        /*078c*/ 	.word	0x00010bc0


	//   ....[51]....
        /*0790*/ 	.word	0x00010be0


	//   ....[52]....
        /*0794*/ 	.word	0x00011f60


	//   ....[53]....
        /*0798*/ 	.word	0x00011fa0


	//   ....[54]....
        /*079c*/ 	.word	0x000121e0


	//   ....[55]....
        /*07a0*/ 	.word	0x00012200


	//   ....[56]....
        /*07a4*/ 	.word	0x000124c0


	//   ....[57]....
        /*07a8*/ 	.word	0x000126d0


	//   ....[58]....
        /*07ac*/ 	.word	0x00012700


	//   ....[59]....
        /*07b0*/ 	.word	0x00012730


	//   ....[60]....
        /*07b4*/ 	.word	0x00012760


	//   ....[61]....
        /*07b8*/ 	.word	0x00012790


	//   ....[62]....
        /*07bc*/ 	.word	0x000127c0


	//   ....[63]....
        /*07c0*/ 	.word	0x00012960


	//   ....[64]....
        /*07c4*/ 	.word	0x00012990


	//   ....[65]....
        /*07c8*/ 	.word	0x000129c0


	//   ....[66]....
        /*07cc*/ 	.word	0x000129f0


	//   ....[67]....
        /*07d0*/ 	.word	0x00012a20


	//   ....[68]....
        /*07d4*/ 	.word	0x00012a50


	//   ....[69]....
        /*07d8*/ 	.word	0x00012af0


	//   ....[70]....
        /*07dc*/ 	.word	0x00012b20


	//   ....[71]....
        /*07e0*/ 	.word	0x00012b30


	//   ....[72]....
        /*07e4*/ 	.word	0x00012b60


	//   ....[73]....
        /*07e8*/ 	.word	0x00014860


	//   ....[74]....
        /*07ec*/ 	.word	0x00015300


	//   ....[75]....
        /*07f0*/ 	.word	0x00015320


	//   ....[76]....
        /*07f4*/ 	.word	0x000153d0


	//   ....[77]....
        /*07f8*/ 	.word	0x000153e0


	//   ....[78]....
        /*07fc*/ 	.word	0x00015460


	//   ....[79]....
        /*0800*/ 	.word	0x00015470


	//   ....[80]....
        /*0804*/ 	.word	0x00015480


	//   ....[81]....
        /*0808*/ 	.word	0x00015490


	//   ....[82]....
        /*080c*/ 	.word	0x00018f80


	//   ....[83]....
        /*0810*/ 	.word	0x00018fb0


	//   ....[84]....
        /*0814*/ 	.word	0x00019010


	//   ....[85]....
        /*0818*/ 	.word	0x00019040


	//   ....[86]....
        /*081c*/ 	.word	0x00019070


	//   ....[87]....
        /*0820*/ 	.word	0x000190a0


	//   ....[88]....
        /*0824*/ 	.word	0x000190d0


	//   ....[89]....
        /*0828*/ 	.word	0x00019100


	//   ....[90]....
        /*082c*/ 	.word	0x000192c0


	//   ....[91]....
        /*0830*/ 	.word	0x000192f0


	//   ....[92]....
        /*0834*/ 	.word	0x00019320


	//   ....[93]....
        /*0838*/ 	.word	0x00019350


	//   ....[94]....
        /*083c*/ 	.word	0x00019380


	//   ....[95]....
        /*0840*/ 	.word	0x000193b0


	//   ....[96]....
        /*0844*/ 	.word	0x00019480


	//   ....[97]....
        /*0848*/ 	.word	0x000194a0


	//   ....[98]....
        /*084c*/ 	.word	0x000194b0


	//   ....[99]....
        /*0850*/ 	.word	0x00019530


	//   ....[100]....
        /*0854*/ 	.word	0x0001a060


	//   ....[101]....
        /*0858*/ 	.word	0x0001a770


	//   ....[102]....
        /*085c*/ 	.word	0x0001a930


	//   ....[103]....
        /*0860*/ 	.word	0x0001a980


	//   ....[104]....
        /*0864*/ 	.word	0x0001a9e0


	//   ....[105]....
        /*0868*/ 	.word	0x0001aad0


	//   ....[106]....
        /*086c*/ 	.word	0x0001ab30


	//   ....[107]....
        /*0870*/ 	.word	0x0001ac20


	//   ....[108]....
        /*0874*/ 	.word	0x0001ac80


	//   ....[109]....
        /*0878*/ 	.word	0x0001ad50


	//   ....[110]....
        /*087c*/ 	.word	0x0001b080


	//   ....[111]....
        /*0880*/ 	.word	0x0001b120


	//   ....[112]....
        /*0884*/ 	.word	0x0001b2c0


	//   ....[113]....
        /*0888*/ 	.word	0x0001b330


	//   ....[114]....
        /*088c*/ 	.word	0x0001b3a0


	//   ....[115]....
        /*0890*/ 	.word	0x0001b410


	//   ....[116]....
        /*0894*/ 	.word	0x0001b480


	//   ....[117]....
        /*0898*/ 	.word	0x0001b500


	//   ....[118]....
        /*089c*/ 	.word	0x0001b590


	//   ....[119]....
        /*08a0*/ 	.word	0x0001b630


	//   ....[120]....
        /*08a4*/ 	.word	0x0001b6a0


	//   ....[121]....
        /*08a8*/ 	.word	0x0001b710


	//   ....[122]....
        /*08ac*/ 	.word	0x0001b780


	//   ....[123]....
        /*08b0*/ 	.word	0x0001b800


	//   ....[124]....
        /*08b4*/ 	.word	0x0001b870


	//   ....[125]....
        /*08b8*/ 	.word	0x0001b920


	//   ....[126]....
        /*08bc*/ 	.word	0x0001b970


	//   ....[127]....
        /*08c0*/ 	.word	0x0001ba20


	//   ....[128]....
        /*08c4*/ 	.word	0x0001bb50


	//----- nvinfo : EIATTR_REG_RECONFIG
	.align		4
.L_374:
        /*08c8*/ 	.byte	0x01, 0x54
	.zero		2


	//----- nvinfo : EIATTR_SYSCALL_OFFSETS
	.align		4
        /*08cc*/ 	.byte	0x04, 0x46
        /*08ce*/ 	.short	(.L_376 - .L_375)


	//   ....[0]....
.L_375:
        /*08d0*/ 	.word	0x00004a30


	//   ....[1]....
        /*08d4*/ 	.word	0x00014490


	//   ....[2]....
        /*08d8*/ 	.word	0x000145e0


	//   ....[3]....
        /*08dc*/ 	.word	0x000146d0


	//   ....[4]....
        /*08e0*/ 	.word	0x00014ee0


	//----- nvinfo : EIATTR_MBARRIER_INSTR_OFFSETS
	.align		4
.L_376:
        /*08e4*/ 	.byte	0x04, 0x39
        /*08e6*/ 	.short	(.L_378 - .L_377)


	//   ....[0]....
.L_377:
        /*08e8*/ 	.word	0x00000270
        /*08ec*/ 	.word	0x000000ff
        /*08f0*/ 	.word	0x00028c00
        /*08f4*/ 	.short	0x0100
        /*08f6*/ 	.byte	0x08
	.zero		1


	//   ....[1]....
        /*08f8*/ 	.word	0x00000280
        /*08fc*/ 	.word	0x000000ff
        /*0900*/ 	.word	0x00028c20
        /*0904*/ 	.short	0x0100
        /*0906*/ 	.byte	0x08
	.zero		1


	//   ....[2]....
        /*0908*/ 	.word	0x00000330
        /*090c*/ 	.word	0x000000ff
        /*0910*/ 	.word	0x00028c30
        /*0914*/ 	.short	0x0100
        /*0916*/ 	.byte	0x06
	.zero		1


	//   ....[3]....
        /*0918*/ 	.word	0x00000340
        /*091c*/ 	.word	0x000000ff
        /*0920*/ 	.word	0x00028c40
        /*0924*/ 	.short	0x0100
        /*0926*/ 	.byte	0x06
	.zero		1


	//   ....[4]....
        /*0928*/ 	.word	0x00000350
        /*092c*/ 	.word	0x000000ff
        /*0930*/ 	.word	0x00028c38
        /*0934*/ 	.short	0x0100
        /*0936*/ 	.byte	0x06
	.zero		1


	//   ....[5]....
        /*0938*/ 	.word	0x00000360
        /*093c*/ 	.word	0x000000ff
        /*0940*/ 	.word	0x00028c48
        /*0944*/ 	.short	0x0100
        /*0946*/ 	.byte	0x06
	.zero		1


	//   ....[6]....
        /*0948*/ 	.word	0x00000490
        /*094c*/ 	.word	0x000000ff
        /*0950*/ 	.word	0x00028c50
        /*0954*/ 	.short	0x0100
        /*0956*/ 	.byte	0x08
	.zero		1


	//   ....[7]....
        /*0958*/ 	.word	0x000004a0
        /*095c*/ 	.word	0x000000ff
        /*0960*/ 	.word	0x00028c60
        /*0964*/ 	.short	0x0100
        /*0966*/ 	.byte	0x08
	.zero		1


	//   ....[8]....
        /*0968*/ 	.word	0x000004b0
        /*096c*/ 	.word	0x000000ff
        /*0970*/ 	.word	0x00028c58
        /*0974*/ 	.short	0x0100
        /*0976*/ 	.byte	0x08
	.zero		1


	//   ....[9]....
        /*0978*/ 	.word	0x000004c0
        /*097c*/ 	.word	0x000000ff
        /*0980*/ 	.word	0x00028c68
        /*0984*/ 	.short	0x0100
        /*0986*/ 	.byte	0x08
	.zero		1


	//   ....[10]....
        /*0988*/ 	.word	0x000005b0
        /*098c*/ 	.word	0x000000ff
        /*0990*/ 	.word	0x00028c70
        /*0994*/ 	.short	0x0100
        /*0996*/ 	.byte	0x06
	.zero		1


	//   ....[11]....
        /*0998*/ 	.word	0x000005c0
        /*099c*/ 	.word	0x000000ff
        /*09a0*/ 	.word	0x00028c80
        /*09a4*/ 	.short	0x0100
        /*09a6*/ 	.byte	0x06
	.zero		1


	//   ....[12]....
        /*09a8*/ 	.word	0x000005d0
        /*09ac*/ 	.word	0x000000ff
        /*09b0*/ 	.word	0x00028c78
        /*09b4*/ 	.short	0x0100
        /*09b6*/ 	.byte	0x06
	.zero		1


	//   ....[13]....
        /*09b8*/ 	.word	0x000005e0
        /*09bc*/ 	.word	0x000000ff
        /*09c0*/ 	.word	0x00028c88
        /*09c4*/ 	.short	0x0100
        /*09c6*/ 	.byte	0x06
	.zero		1


	//   ....[14]....
        /*09c8*/ 	.word	0x00000710
        /*09cc*/ 	.word	0x000000ff
        /*09d0*/ 	.word	0x00028c90
        /*09d4*/ 	.short	0x0100
        /*09d6*/ 	.byte	0x08
	.zero		1


	//   ....[15]....
        /*09d8*/ 	.word	0x00000720
        /*09dc*/ 	.word	0x000000ff
        /*09e0*/ 	.word	0x00028ca0
        /*09e4*/ 	.short	0x0100
        /*09e6*/ 	.byte	0x08
	.zero		1


	//   ....[16]....
        /*09e8*/ 	.word	0x00000730
        /*09ec*/ 	.word	0x000000ff
        /*09f0*/ 	.word	0x00028c98
        /*09f4*/ 	.short	0x0100
        /*09f6*/ 	.byte	0x08
	.zero		1


	//   ....[17]....
        /*09f8*/ 	.word	0x00000740
        /*09fc*/ 	.word	0x000000ff
        /*0a00*/ 	.word	0x00028ca8
        /*0a04*/ 	.short	0x0100
        /*0a06*/ 	.byte	0x08
	.zero		1


	//   ....[18]....
        /*0a08*/ 	.word	0x00000870
        /*0a0c*/ 	.word	0x000000ff
        /*0a10*/ 	.word	0x00028cb0
        /*0a14*/ 	.short	0x0100
        /*0a16*/ 	.byte	0x08
	.zero		1


	//   ....[19]....
        /*0a18*/ 	.word	0x00000880
        /*0a1c*/ 	.word	0x000000ff
        /*0a20*/ 	.word	0x00028cc0
        /*0a24*/ 	.short	0x0100
        /*0a26*/ 	.byte	0x08
	.zero		1


	//   ....[20]....
        /*0a28*/ 	.word	0x00000890
        /*0a2c*/ 	.word	0x000000ff
        /*0a30*/ 	.word	0x00028cb8
        /*0a34*/ 	.short	0x0100
        /*0a36*/ 	.byte	0x08
	.zero		1


	//   ....[21]....
        /*0a38*/ 	.word	0x000008a0
        /*0a3c*/ 	.word	0x000000ff
        /*0a40*/ 	.word	0x00028cc8
        /*0a44*/ 	.short	0x0100
        /*0a46*/ 	.byte	0x08
	.zero		1


	//   ....[22]....
        /*0a48*/ 	.word	0x00002580
        /*0a4c*/ 	.word	0x000000ff
        /*0a50*/ 	.word	0x00028c50
        /*0a54*/ 	.short	0x010a
        /*0a56*/ 	.byte	0x17
	.zero		1


	//   ....[23]....
        /*0a58*/ 	.word	0x00002850
        /*0a5c*/ 	.word	0x00000000
        /*0a60*/ 	.word	0x00000000
        /*0a64*/ 	.short	0x0101
        /*0a66*/ 	.byte	0x3f
	.zero		1


	//   ....[24]....
        /*0a68*/ 	.word	0x000031b0
        /*0a6c*/ 	.word	0x000000ff
        /*0a70*/ 	.word	0x00028c50
        /*0a74*/ 	.short	0x010a
        /*0a76*/ 	.byte	0x17
	.zero		1


	//   ....[25]....
        /*0a78*/ 	.word	0x000031f0
        /*0a7c*/ 	.word	0x000000ff
        /*0a80*/ 	.word	0x00028c50
        /*0a84*/ 	.short	0x010a
        /*0a86*/ 	.byte	0x17
	.zero		1


	//   ....[26]....
        /*0a88*/ 	.word	0x000033d0
        /*0a8c*/ 	.word	0x00000000
        /*0a90*/ 	.word	0x00000000
        /*0a94*/ 	.short	0x0101
        /*0a96*/ 	.byte	0x3f
	.zero		1


	//   ....[27]....
        /*0a98*/ 	.word	0x00004ae0
        /*0a9c*/ 	.word	0x000000ff
        /*0aa0*/ 	.word	0x00028c00
        /*0aa4*/ 	.short	0x010a
        /*0aa6*/ 	.byte	0x2e
	.zero		1


	//   ....[28]....
        /*0aa8*/ 	.word	0x00004b60
        /*0aac*/ 	.word	0x00000007
        /*0ab0*/ 	.word	0x00028c30
        /*0ab4*/ 	.short	0x010a
        /*0ab6*/ 	.byte	0x3f
	.zero		1


	//   ....[29]....
        /*0ab8*/ 	.word	0x00004ba0
        /*0abc*/ 	.word	0x00000007
        /*0ac0*/ 	.word	0x00028c30
        /*0ac4*/ 	.short	0x010a
        /*0ac6*/ 	.byte	0x3f
	.zero		1


	//   ....[30]....
        /*0ac8*/ 	.word	0x00004fc0
        /*0acc*/ 	.word	0x00000003
        /*0ad0*/ 	.word	0x00000000
        /*0ad4*/ 	.short	0x0101
        /*0ad6*/ 	.byte	0x3f
	.zero		1


	//   ....[31]....
        /*0ad8*/ 	.word	0x00006630
        /*0adc*/ 	.word	0x00000007
        /*0ae0*/ 	.word	0x00028c50
        /*0ae4*/ 	.short	0x010a
        /*0ae6*/ 	.byte	0x3f
	.zero		1


	//   ....[32]....
        /*0ae8*/ 	.word	0x00006670
        /*0aec*/ 	.word	0x00000007
        /*0af0*/ 	.word	0x00028c50
        /*0af4*/ 	.short	0x010a
        /*0af6*/ 	.byte	0x3f
	.zero		1


	//   ....[33]....
        /*0af8*/ 	.word	0x00006950
        /*0afc*/ 	.word	0x00000007
        /*0b00*/ 	.word	0x00000000
        /*0b04*/ 	.short	0x0101
        /*0b06*/ 	.byte	0x3f
	.zero		1


	//   ....[34]....
        /*0b08*/ 	.word	0x00006be0
        /*0b0c*/ 	.word	0x000000ff
        /*0b10*/ 	.word	0x00028c30
        /*0b14*/ 	.short	0x010a
        /*0b16*/ 	.byte	0x1b
	.zero		1


	//   ....[35]....
        /*0b18*/ 	.word	0x00006c20
        /*0b1c*/ 	.word	0x000000ff
        /*0b20*/ 	.word	0x00028c30
        /*0b24*/ 	.short	0x010a
        /*0b26*/ 	.byte	0x1b
	.zero		1


	//   ....[36]....
        /*0b28*/ 	.word	0x00006ea0
        /*0b2c*/ 	.word	0x00000008
        /*0b30*/ 	.word	0x00000000
        /*0b34*/ 	.short	0x0101
        /*0b36*/ 	.byte	0x3f
	.zero		1


	//   ....[37]....
        /*0b38*/ 	.word	0x00008d90
        /*0b3c*/ 	.word	0x000000ff
        /*0b40*/ 	.word	0x00028c50
        /*0b44*/ 	.short	0x010a
        /*0b46*/ 	.byte	0x1b
	.zero		1


	//   ....[38]....
        /*0b48*/ 	.word	0x00008dd0
        /*0b4c*/ 	.word	0x000000ff
        /*0b50*/ 	.word	0x00028c50
        /*0b54*/ 	.short	0x010a
        /*0b56*/ 	.byte	0x1b
	.zero		1


	//   ....[39]....
        /*0b58*/ 	.word	0x00009070
        /*0b5c*/ 	.word	0x0000000a
        /*0b60*/ 	.word	0x00000000
        /*0b64*/ 	.short	0x0101
        /*0b66*/ 	.byte	0x3f
	.zero		1


	//   ....[40]....
        /*0b68*/ 	.word	0x00009460
        /*0b6c*/ 	.word	0x000000ff
        /*0b70*/ 	.word	0x00028c30
        /*0b74*/ 	.short	0x010a
        /*0b76*/ 	.byte	0x18
	.zero		1


	//   ....[41]....
        /*0b78*/ 	.word	0x000094a0
        /*0b7c*/ 	.word	0x000000ff
        /*0b80*/ 	.word	0x00028c30
        /*0b84*/ 	.short	0x010a
        /*0b86*/ 	.byte	0x18
	.zero		1


	//   ....[42]....
        /*0b88*/ 	.word	0x0000a190
        /*0b8c*/ 	.word	0x0000000b
        /*0b90*/ 	.word	0x00000000
        /*0b94*/ 	.short	0x0101
        /*0b96*/ 	.byte	0x3f
	.zero		1


	//   ....[43]....
        /*0b98*/ 	.word	0x0000a930
        /*0b9c*/ 	.word	0x000000ff
        /*0ba0*/ 	.word	0x00028c50
        /*0ba4*/ 	.short	0x010a
        /*0ba6*/ 	.byte	0x18
	.zero		1


	//   ....[44]....
        /*0ba8*/ 	.word	0x0000a970
        /*0bac*/ 	.word	0x000000ff
        /*0bb0*/ 	.word	0x00028c50
        /*0bb4*/ 	.short	0x010a
        /*0bb6*/ 	.byte	0x18
	.zero		1


	//   ....[45]....
        /*0bb8*/ 	.word	0x0000abf0
        /*0bbc*/ 	.word	0x0000000a
        /*0bc0*/ 	.word	0x00000000
        /*0bc4*/ 	.short	0x0101
        /*0bc6*/ 	.byte	0x3f
	.zero		1


	//   ....[46]....
        /*0bc8*/ 	.word	0x0000ad60
        /*0bcc*/ 	.word	0x000000ff
        /*0bd0*/ 	.word	0x00028c30
        /*0bd4*/ 	.short	0x010a
        /*0bd6*/ 	.byte	0x1a
	.zero		1


	//   ....[47]....
        /*0bd8*/ 	.word	0x0000ada0
        /*0bdc*/ 	.word	0x000000ff
        /*0be0*/ 	.word	0x00028c30
        /*0be4*/ 	.short	0x010a
        /*0be6*/ 	.byte	0x1a
	.zero		1


	//   ....[48]....
        /*0be8*/ 	.word	0x0000aff0
        /*0bec*/ 	.word	0x00000005
        /*0bf0*/ 	.word	0x00000000
        /*0bf4*/ 	.short	0x0101
        /*0bf6*/ 	.byte	0x3f
	.zero		1


	//   ....[49]....
        /*0bf8*/ 	.word	0x0000ccf0
        /*0bfc*/ 	.word	0x000000ff
        /*0c00*/ 	.word	0x00028c50
        /*0c04*/ 	.short	0x010a
        /*0c06*/ 	.byte	0x1a
	.zero		1


	//   ....[50]....
        /*0c08*/ 	.word	0x0000cd30
        /*0c0c*/ 	.word	0x000000ff
        /*0c10*/ 	.word	0x00028c50
        /*0c14*/ 	.short	0x010a
        /*0c16*/ 	.byte	0x1a
	.zero		1


	//   ....[51]....
        /*0c18*/ 	.word	0x0000cfd0
        /*0c1c*/ 	.word	0x00000009
        /*0c20*/ 	.word	0x00000000
        /*0c24*/ 	.short	0x0101
        /*0c26*/ 	.byte	0x3f
	.zero		1


	//   ....[52]....
        /*0c28*/ 	.word	0x0000f920
        /*0c2c*/ 	.word	0x000000ff
        /*0c30*/ 	.word	0x00000000
        /*0c34*/ 	.short	0x0101
        /*0c36*/ 	.byte	0x04
	.zero		1


	//   ....[53]....
        /*0c38*/ 	.word	0x00010280
        /*0c3c*/ 	.word	0x000000ff
        /*0c40*/ 	.word	0x00000000
        /*0c44*/ 	.short	0x0101
        /*0c46*/ 	.byte	0x04
	.zero		1


	//   ....[54]....
        /*0c48*/ 	.word	0x00014ac0
        /*0c4c*/ 	.word	0x00000000
        /*0c50*/ 	.word	0x00028c40
        /*0c54*/ 	.short	0x010a
        /*0c56*/ 	.byte	0x3f
	.zero		1


	//   ....[55]....
        /*0c58*/ 	.word	0x00015580
        /*0c5c*/ 	.word	0x00000013
        /*0c60*/ 	.word	0x00028c00
        /*0c64*/ 	.short	0x0107
        /*0c66*/ 	.byte	0x3f
	.zero		1


	//   ....[56]....
        /*0c68*/ 	.word	0x00015670
        /*0c6c*/ 	.word	0x00000013
        /*0c70*/ 	.word	0x00028c00
        /*0c74*/ 	.short	0x0101
        /*0c76*/ 	.byte	0x3f
	.zero		1


	//   ....[57]....
        /*0c78*/ 	.word	0x00015690
        /*0c7c*/ 	.word	0x00000013
        /*0c80*/ 	.word	0x00028c20
        /*0c84*/ 	.short	0x010a
        /*0c86*/ 	.byte	0x3f
	.zero		1


	//   ....[58]....
        /*0c88*/ 	.word	0x00015770
        /*0c8c*/ 	.word	0x00000000
        /*0c90*/ 	.word	0x00028c60
        /*0c94*/ 	.short	0x010a
        /*0c96*/ 	.byte	0x3f
	.zero		1


	//   ....[59]....
        /*0c98*/ 	.word	0x00016460
        /*0c9c*/ 	.word	0x00000003
        /*0ca0*/ 	.word	0x00028c40
        /*0ca4*/ 	.short	0x010a
        /*0ca6*/ 	.byte	0x3f
	.zero		1


	//   ....[60]....
        /*0ca8*/ 	.word	0x000166c0
        /*0cac*/ 	.word	0x00000003
        /*0cb0*/ 	.word	0x00028c60
        /*0cb4*/ 	.short	0x010a
        /*0cb6*/ 	.byte	0x3f
	.zero		1


	//   ....[61]....
        /*0cb8*/ 	.word	0x00017270
        /*0cbc*/ 	.word	0x00000004
        /*0cc0*/ 	.word	0x00028c40
        /*0cc4*/ 	.short	0x010a
        /*0cc6*/ 	.byte	0x3f
	.zero		1


	//   ....[62]....
        /*0cc8*/ 	.word	0x000174c0
        /*0ccc*/ 	.word	0x00000004
        /*0cd0*/ 	.word	0x00028c60
        /*0cd4*/ 	.short	0x010a
        /*0cd6*/ 	.byte	0x3f
	.zero		1


	//   ....[63]....
        /*0cd8*/ 	.word	0x00018000
        /*0cdc*/ 	.word	0x00000004
        /*0ce0*/ 	.word	0x00028c40
        /*0ce4*/ 	.short	0x010a
        /*0ce6*/ 	.byte	0x3f
	.zero		1


	//   ....[64]....
        /*0ce8*/ 	.word	0x00018260
        /*0cec*/ 	.word	0x00000004
        /*0cf0*/ 	.word	0x00028c60
        /*0cf4*/ 	.short	0x010a
        /*0cf6*/ 	.byte	0x3f
	.zero		1


	//   ....[65]....
        /*0cf8*/ 	.word	0x00019fe0
        /*0cfc*/ 	.word	0x00000000
        /*0d00*/ 	.word	0x00028c20
        /*0d04*/ 	.short	0x010a
        /*0d06*/ 	.byte	0x3f
	.zero		1


	//   ....[66]....
        /*0d08*/ 	.word	0x0001a1a0
        /*0d0c*/ 	.word	0x00000006
        /*0d10*/ 	.word	0x00000000
        /*0d14*/ 	.short	0x010a
        /*0d16*/ 	.byte	0x3f
	.zero		1


	//   ....[67]....
        /*0d18*/ 	.word	0x0001a210
        /*0d1c*/ 	.word	0x00000007
        /*0d20*/ 	.word	0x00000000
        /*0d24*/ 	.short	0x010a
        /*0d26*/ 	.byte	0x3f
	.zero		1


	//   ....[68]....
        /*0d28*/ 	.word	0x0001a280
        /*0d2c*/ 	.word	0x00000004
        /*0d30*/ 	.word	0x00000000
        /*0d34*/ 	.short	0x010a
        /*0d36*/ 	.byte	0x3f
	.zero		1


	//   ....[69]....
        /*0d38*/ 	.word	0x0001a2b0
        /*0d3c*/ 	.word	0x00000003
        /*0d40*/ 	.word	0x00000000
        /*0d44*/ 	.short	0x010a
        /*0d46*/ 	.byte	0x3f
	.zero		1


	//   ....[70]....
        /*0d48*/ 	.word	0x0001a320
        /*0d4c*/ 	.word	0x00000003
        /*0d50*/ 	.word	0x00028c50
        /*0d54*/ 	.short	0x010a
        /*0d56*/ 	.byte	0x3f
	.zero		1


	//   ....[71]....
        /*0d58*/ 	.word	0x0001a380
        /*0d5c*/ 	.word	0x00000003
        /*0d60*/ 	.word	0x00028c50
        /*0d64*/ 	.short	0x010a
        /*0d66*/ 	.byte	0x3f
	.zero		1


	//   ....[72]....
        /*0d68*/ 	.word	0x0001a3e0
        /*0d6c*/ 	.word	0x00000003
        /*0d70*/ 	.word	0x00028c00
        /*0d74*/ 	.short	0x010a
        /*0d76*/ 	.byte	0x3f
	.zero		1


	//   ....[73]....
        /*0d78*/ 	.word	0x0001a430
        /*0d7c*/ 	.word	0x00000007
        /*0d80*/ 	.word	0x00028c30
        /*0d84*/ 	.short	0x010a
        /*0d86*/ 	.byte	0x3f
	.zero		1


	//   ....[74]....
        /*0d88*/ 	.word	0x0001a480
        /*0d8c*/ 	.word	0x00000007
        /*0d90*/ 	.word	0x00028c50
        /*0d94*/ 	.short	0x010a
        /*0d96*/ 	.byte	0x3f
	.zero		1


	//   ....[75]....
        /*0d98*/ 	.word	0x0001a4e0
        /*0d9c*/ 	.word	0x00000008
        /*0da0*/ 	.word	0x00028c30
        /*0da4*/ 	.short	0x010a
        /*0da6*/ 	.byte	0x3f
	.zero		1


	//   ....[76]....
        /*0da8*/ 	.word	0x0001a530
        /*0dac*/ 	.word	0x0000000a
        /*0db0*/ 	.word	0x00028c50
        /*0db4*/ 	.short	0x010a
        /*0db6*/ 	.byte	0x3f
	.zero		1


	//   ....[77]....
        /*0db8*/ 	.word	0x0001a590
        /*0dbc*/ 	.word	0x00000006
        /*0dc0*/ 	.word	0x00028c30
        /*0dc4*/ 	.short	0x010a
        /*0dc6*/ 	.byte	0x3f
	.zero		1


	//   ....[78]....
        /*0dc8*/ 	.word	0x0001a5e0
        /*0dcc*/ 	.word	0x0000000a
        /*0dd0*/ 	.word	0x00028c50
        /*0dd4*/ 	.short	0x010a
        /*0dd6*/ 	.byte	0x3f
	.zero		1


	//   ....[79]....
        /*0dd8*/ 	.word	0x0001a640
        /*0ddc*/ 	.word	0x00000005
        /*0de0*/ 	.word	0x00028c30
        /*0de4*/ 	.short	0x010a
        /*0de6*/ 	.byte	0x3f
	.zero		1


	//   ....[80]....
        /*0de8*/ 	.word	0x0001a690
        /*0dec*/ 	.word	0x00000009
        /*0df0*/ 	.word	0x00028c50
        /*0df4*/ 	.short	0x010a
        /*0df6*/ 	.byte	0x3f
	.zero		1


	//   ....[81]....
        /*0df8*/ 	.word	0x0001a830
        /*0dfc*/ 	.word	0x00000000
        /*0e00*/ 	.word	0x00028c40
        /*0e04*/ 	.short	0x010a
        /*0e06*/ 	.byte	0x3f
	.zero		1


	//   ....[82]....
        /*0e08*/ 	.word	0x0001ad90
        /*0e0c*/ 	.word	0x00000013
        /*0e10*/ 	.word	0x00028c20
        /*0e14*/ 	.short	0x010a
        /*0e16*/ 	.byte	0x3f
	.zero		1


	//   ....[83]....
        /*0e18*/ 	.word	0x0001ade0
        /*0e1c*/ 	.word	0x00000000
        /*0e20*/ 	.word	0x00028c60
        /*0e24*/ 	.short	0x010a
        /*0e26*/ 	.byte	0x3f
	.zero		1


	//   ....[84]....
        /*0e28*/ 	.word	0x0001ae30
        /*0e2c*/ 	.word	0x00000003
        /*0e30*/ 	.word	0x00028c40
        /*0e34*/ 	.short	0x010a
        /*0e36*/ 	.byte	0x3f
	.zero		1


	//   ....[85]....
        /*0e38*/ 	.word	0x0001ae80
        /*0e3c*/ 	.word	0x00000003
        /*0e40*/ 	.word	0x00028c60
        /*0e44*/ 	.short	0x010a
        /*0e46*/ 	.byte	0x3f
	.zero		1


	//   ....[86]....
        /*0e48*/ 	.word	0x0001aed0
        /*0e4c*/ 	.word	0x00000004
        /*0e50*/ 	.word	0x00028c40
        /*0e54*/ 	.short	0x010a
        /*0e56*/ 	.byte	0x3f
	.zero		1


	//   ....[87]....
        /*0e58*/ 	.word	0x0001af20
        /*0e5c*/ 	.word	0x00000004
        /*0e60*/ 	.word	0x00028c60
        /*0e64*/ 	.short	0x010a
        /*0e66*/ 	.byte	0x3f
	.zero		1


	//   ....[88]....
        /*0e68*/ 	.word	0x0001af70
        /*0e6c*/ 	.word	0x00000004
        /*0e70*/ 	.word	0x00028c40
        /*0e74*/ 	.short	0x010a
        /*0e76*/ 	.byte	0x3f
	.zero		1


	//   ....[89]....
        /*0e78*/ 	.word	0x0001afc0
        /*0e7c*/ 	.word	0x00000004
        /*0e80*/ 	.word	0x00028c60
        /*0e84*/ 	.short	0x010a
        /*0e86*/ 	.byte	0x3f
	.zero		1


	//   ....[90]....
        /*0e88*/ 	.word	0x0001ba70
        /*0e8c*/ 	.word	0x00000000
        /*0e90*/ 	.word	0x00028c20
        /*0e94*/ 	.short	0x010a
        /*0e96*/ 	.byte	0x3f
	.zero		1


	//   ....[91]....
        /*0e98*/ 	.word	0x0001bc10
        /*0e9c*/ 	.word	0x00000006
        /*0ea0*/ 	.word	0x00000000
        /*0ea4*/ 	.short	0x010a
        /*0ea6*/ 	.byte	0x3f
	.zero		1


	//   ....[92]....
        /*0ea8*/ 	.word	0x0001bc60
        /*0eac*/ 	.word	0x00000007
        /*0eb0*/ 	.word	0x00000000
        /*0eb4*/ 	.short	0x010a
        /*0eb6*/ 	.byte	0x3f
	.zero		1


	//   ....[93]....
        /*0eb8*/ 	.word	0x0001bcb0
        /*0ebc*/ 	.word	0x00000004
        /*0ec0*/ 	.word	0x00000000
        /*0ec4*/ 	.short	0x010a
        /*0ec6*/ 	.byte	0x3f
	.zero		1


	//----- nvinfo : EIATTR_NUM_MBARRIERS
	.align		4
.L_378:
        /*0ec8*/ 	.byte	0x03, 0x38
        /*0eca*/ 	.short	0x0016


	//----- nvinfo : EIATTR_EXIT_INSTR_OFFSETS
	.align		4
        /*0ecc*/ 	.byte	0x04, 0x1c
        /*0ece*/ 	.short	(.L_380 - .L_379)


	//   ....[0]....
.L_379:
        /*0ed0*/ 	.word	0x00000a40


	//   ....[1]....
        /*0ed4*/ 	.word	0x00012460


	//   ....[2]....
        /*0ed8*/ 	.word	0x0001a300


	//----- nvinfo : EIATTR_MAX_THREADS
	.align		4
.L_380:
        /*0edc*/ 	.byte	0x04, 0x05
        /*0ede*/ 	.short	(.L_382 - .L_381)
.L_381:
        /*0ee0*/ 	.word	0x00000180
        /*0ee4*/ 	.word	0x00000001
        /*0ee8*/ 	.word	0x00000001


	//----- nvinfo : EIATTR_CRS_STACK_SIZE
	.align		4
.L_382:
        /*0eec*/ 	.byte	0x04, 0x1e
        /*0eee*/ 	.short	(.L_384 - .L_383)
.L_383:
        /*0ef0*/ 	.word	0x00000000


	//----- nvinfo : EIATTR_CBANK_PARAM_SIZE
	.align		4
.L_384:
        /*0ef4*/ 	.byte	0x03, 0x19
        /*0ef6*/ 	.short	0x0af0


	//----- nvinfo : EIATTR_PARAM_CBANK
	.align		4
        /*0ef8*/ 	.byte	0x04, 0x0a
        /*0efa*/ 	.short	(.L_386 - .L_385)
	.align		4
.L_385:
        /*0efc*/ 	.word	index@(.nv.constant0._ZN7cutlass13device_kernelIN5flash11enable_sm90INS1_16FlashAttnFwdSm90INS1_25CollectiveMainloopFwdSm90ILi2EN4cute5tupleIJNS5_1CILi1EEES8_S8_EEENS6_IJNS7_ILi64EEESA_SA_EEELi512ENS_6half_tEfNS_4arch4Sm90ELb0ELb1ELb0ELb1ELb0ELb0ELb0ELb0ELb0ELb1ELb1ELb0EEENS1_21CollectiveEpilogueFwdINS6_IJSA_NS7_ILi512EEESA_EEES9_SC_SE_Li256ELb1ELb1ELb1ELb0EEENS1_36VarlenDynamicPersistentTileSchedulerILi64ELi64ELi256ELi128ELb1ELb1ELb1ELb1ELb0ELb1EEEEEEEEEvNT_6ParamsE)
        /*0f00*/ 	.short	0x0210
        /*0f02*/ 	.short	0x0af0


	//----- nvinfo : EIATTR_SW_WAR
	.align		4
.L_386:
        /*0f04*/ 	.byte	0x04, 0x36
        /*0f06*/ 	.short	(.L_388 - .L_387)
.L_387:
        /*0f08*/ 	.word	0x00000008
.L_388:


//--------------------- .nv.info._ZN7cutlass13device_kernelIN5flash11enable_sm90INS1_16FlashAttnFwdSm90INS1_25CollectiveMainloopFwdSm90ILi2EN4cute5tupleIJNS5_1CILi1EEES8_S8_EEENS6_IJNS7_ILi64EEESA_SA_EEELi512ENS_6half_tEfNS_4arch4Sm90ELb0ELb1ELb0ELb1ELb0ELb1ELb0ELb0ELb0ELb1ELb1ELb0EEENS1_21CollectiveEpilogueFwdINS6_IJSA_NS7_ILi512EEESA_EEES9_SC_SE_Li256ELb1ELb1ELb1ELb0EEENS1_36VarlenDynamicPersistentTileSchedulerILi64ELi64ELi256ELi128ELb1ELb1ELb1ELb1ELb0ELb1EEEEEEEEEvNT_6ParamsE --------------------------
	.section	.nv.info._ZN7cutlass13device_kernelIN5flash11enable_sm90INS1_16FlashAttnFwdSm90INS1_25CollectiveMainloopFwdSm90ILi2EN4cute5tupleIJNS5_1CILi1EEES8_S8_EEENS6_IJNS7_ILi64EEESA_SA_EEELi512ENS_6half_tEfNS_4arch4Sm90ELb0ELb1ELb0ELb1ELb0ELb1ELb0ELb0ELb0ELb1ELb1ELb0EEENS1_21CollectiveEpilogueFwdINS6_IJSA_NS7_ILi512EEESA_EEES9_SC_SE_Li256ELb1ELb1ELb1ELb0EEENS1_36VarlenDynamicPersistentTileSchedulerILi64ELi64ELi256ELi128ELb1ELb1ELb1ELb1ELb0ELb1EEEEEEEEEvNT_6ParamsE,"",@"SHT_CUDA_INFO"
	.sectionflags	@""
	.align	4


	//----- nvinfo : EIATTR_CUDA_API_VERSION
	.align		4
        /*0000*/ 	.byte	0x04, 0x37
        /*0002*/ 	.short	(.L_390 - .L_389)
.L_389:
        /*0004*/ 	.word	0x00000082


	//----- nvinfo : EIATTR_KPARAM_INFO
	.align		4
.L_390:
        /*0008*/ 	.byte	0x04, 0x17
        /*000a*/ 	.short	(.L_392 - .L_391)
.L_391:
        /*000c*/ 	.word	0x00000000
        /*0010*/ 	.short	0x0000
        /*0012*/ 	.short	0x0070
        /*0014*/ 	.byte	0x00, 0xf0, 0x01, 0x2a


	//----- nvinfo : EIATTR_SPARSE_MMA_MASK
	.align		4
.L_392:
        /*0018*/ 	.byte	0x03, 0x50
        /*001a*/ 	.short	0x0000


	//----- nvinfo : EIATTR_MAXREG_COUNT
	.align		4
        /*001c*/ 	.byte	0x03, 0x1b
        /*001e*/ 	.short	0x00a8


	//----- nvinfo : EIATTR_NUM_BARRIERS
	.align		4
        /*0020*/ 	.byte	0x02, 0x4c
        /*0022*/ 	.byte	0x10
	.zero		1


	//----- nvinfo : EIATTR_EXTERNS
	.align		4
        /*0024*/ 	.byte	0x04, 0x0f
        /*0026*/ 	.short	(.L_394 - .L_393)


	//   ....[0]....
	.align		4
.L_393:
        /*0028*/ 	.word	index@(__assertfail)


	//----- nvinfo : EIATTR_ANNOTATIONS
	.align		4
.L_394:
        /*002c*/ 	.byte	0x04, 0x55
        /*002e*/ 	.short	(.L_396 - .L_395)


	//   ....[0]....
.L_395:
        /* <DEDUP_REMOVED lines=82> */


	//----- nvinfo : EIATTR_MERCURY_ISA_VERSION
	.align		4
.L_396:
        /*0538*/ 	.byte	0x03, 0x5f
        /*053a*/ 	.short	0x0101


	//----- nvinfo : EIATTR_UNUSED_LOAD_BYTE_OFFSET
	.align		4
        /*053c*/ 	.byte	0x04, 0x44
        /*053e*/ 	.short	(.L_398 - .L_397)


	//   ....[0]....
.L_397:
        /*0540*/ 	.word	0x00000a80
        /*0544*/ 	.word	0x0000fff0


	//   ....[1]....
        /*0548*/ 	.word	0x00013ea0
        /*054c*/ 	.word	0x0000fff0


	//----- nvinfo : EIATTR_INT_WARP_WIDE_INSTR_OFFSETS
	.align		4
.L_398:
        /*0550*/ 	.byte	0x04, 0x31
        /*0552*/ 	.short	(.L_400 - .L_399)


	//   ....[0]....
.L_399:
        /*0554*/ 	.word	0x00000190


	//   ....[1]....
        /*0558*/ 	.word	0x000001d0


	//   ....[2]....
        /*055c*/ 	.word	0x00000240


	//   ....[3]....
        /*0560*/ 	.word	0x0001c9f0


	//   ....[4]....
        /*0564*/ 	.word	0x0001ca80


	//   ....[5]....
        /*0568*/ 	.word	0x00021370


	//   ....[6]....
        /*056c*/ 	.word	0x00021400


	//----- nvinfo : EIATTR_COOP_GROUP_MASK_REGIDS
	.align		4
.L_400:
        /*0570*/ 	.byte	0x04, 0x29
        /*0572*/ 	.short	(.L_402 - .L_401)


	//   ....[0]....
.L_401:
        /*0574*/ 	.word	0xffffffff


	//   ....[1]....
        /*0578*/ 	.word	0xffffffff


	//   ....[2]....
        /*057c*/ 	.word	0xffffffff


	//   ....[3]....
        /*0580*/ 	.word	0xffffffff


	//   ....[4]....
        /*0584*/ 	.word	0xffffffff


	//   ....[5]....
        /*0588*/ 	.word	0xffffffff


	//   ....[6]....
        /*058c*/ 	.word	0xffffffff


	//   ....[7]....
        /*0590*/ 	.word	0xffffffff


	//   ....[8]....
        /*0594*/ 	.word	0xffffffff


	//   ....[9]....
        /*0598*/ 	.word	0xffffffff


	//   ....[10]....
        /*059c*/ 	.word	0xffffffff


	//   ....[11]....
        /*05a0*/ 	.word	0xffffffff


	//   ....[12]....
        /*05a4*/ 	.word	0xffffffff


	//   ....[13]....
        /*05a8*/ 	.word	0xffffffff


	//   ....[14]....
        /*05ac*/ 	.word	0xffffffff


	//   ....[15]....
        /*05b0*/ 	.word	0xffffffff


	//   ....[16]....
        /*05b4*/ 	.word	0xffffffff


	//   ....[17]....
        /*05b8*/ 	.word	0xffffffff


	//   ....[18]....
        /*05bc*/ 	.word	0xffffffff


	//   ....[19]....
        /*05c0*/ 	.word	0xffffffff


	//   ....[20]....
        /*05c4*/ 	.word	0xffffffff


	//   ....[21]....
        /*05c8*/ 	.word	0xffffffff


	//   ....[22]....
        /*05cc*/ 	.word	0xffffffff


	//   ....[23]....
        /*05d0*/ 	.word	0xffffffff


	//   ....[24]....
        /*05d4*/ 	.word	0xffffffff


	//   ....[25]....
        /*05d8*/ 	.word	0xffffffff


	//   ....[26]....
        /*05dc*/ 	.word	0xffffffff


	//   ....[27]....
        /*05e0*/ 	.word	0xffffffff


	//   ....[28]....
        /*05e4*/ 	.word	0xffffffff


	//   ....[29]....
        /*05e8*/ 	.word	0xffffffff


	//   ....[30]....
        /*05ec*/ 	.word	0xffffffff


	//   ....[31]....
        /*05f0*/ 	.word	0xffffffff


	//   ....[32]....
        /*05f4*/ 	.word	0xffffffff


	//   ....[33]....
        /*05f8*/ 	.word	0xffffffff


	//   ....[34]....
        /*05fc*/ 	.word	0xffffffff


	//   ....[35]....
        /*0600*/ 	.word	0xffffffff


	//   ....[36]....
        /*0604*/ 	.word	0xffffffff


	//   ....[37]....
        /*0608*/ 	.word	0xffffffff


	//   ....[38]....
        /*060c*/ 	.word	0xffffffff


	//   ....[39]....
        /*0610*/ 	.word	0xffffffff


	//   ....[40]....
        /*0614*/ 	.word	0xffffffff


	//   ....[41]....
        /*0618*/ 	.word	0xffffffff


	//   ....[42]....
        /*061c*/ 	.word	0xffffffff


	//   ....[43]....
        /*0620*/ 	.word	0xffffffff


	//   ....[44]....
        /*0624*/ 	.word	0xffffffff


	//   ....[45]....
        /*0628*/ 	.word	0xffffffff


	//   ....[46]....
        /*062c*/ 	.word	0xffffffff


	//   ....[47]....
        /*0630*/ 	.word	0xffffffff


	//   ....[48]....
        /*0634*/ 	.word	0xffffffff


	//   ....[49]....
        /*0638*/ 	.word	0xffffffff


	//   ....[50]....
        /*063c*/ 	.word	0xffffffff


	//   ....[51]....
        /*0640*/ 	.word	0xffffffff


	//   ....[52]....
        /*0644*/ 	.word	0xffffffff


	//   ....[53]....
        /*0648*/ 	.word	0xffffffff


	//   ....[54]....
        /*064c*/ 	.word	0xffffffff


	//   ....[55]....
        /*0650*/ 	.word	0xffffffff


	//   ....[56]....
        /*0654*/ 	.word	0xffffffff


	//   ....[57]....
        /*0658*/ 	.word	0xffffffff


	//   ....[58]....
        /*065c*/ 	.word	0xffffffff


	//   ....[59]....
        /*0660*/ 	.word	0xffffffff


	//   ....[60]....
        /*0664*/ 	.word	0xffffffff


	//   ....[61]....
        /*0668*/ 	.word	0xffffffff


	//   ....[62]....
        /*066c*/ 	.word	0xffffffff


	//   ....[63]....
        /*0670*/ 	.word	0xffffffff


	//   ....[64]....
        /*0674*/ 	.word	0xffffffff


	//   ....[65]....
        /*0678*/ 	.word	0xffffffff


	//   ....[66]....
        /*067c*/ 	.word	0xffffffff


	//   ....[67]....
        /*0680*/ 	.word	0xffffffff


	//   ....[68]....
        /*0684*/ 	.word	0xffffffff


	//   ....[69]....
        /*0688*/ 	.word	0xffffffff


	//   ....[70]....
        /*068c*/ 	.word	0xffffffff


	//   ....[71]....
        /*0690*/ 	.word	0xffffffff


	//   ....[72]....
        /*0694*/ 	.word	0xffffffff


	//   ....[73]....
        /*0698*/ 	.word	0xffffffff


	//   ....[74]....
        /*069c*/ 	.word	0xffffffff


	//   ....[75]....
        /*06a0*/ 	.word	0xffffffff


	//   ....[76]....
        /*06a4*/ 	.word	0xffffffff


	//   ....[77]....
        /*06a8*/ 	.word	0xffffffff


	//   ....[78]....
        /*06ac*/ 	.word	0xffffffff


	//   ....[79]....
        /*06b0*/ 	.word	0xffffffff


	//   ....[80]....
        /*06b4*/ 	.word	0xffffffff


	//   ....[81]....
        /*06b8*/ 	.word	0xffffffff


	//   ....[82]....
        /*06bc*/ 	.word	0xffffffff


	//   ....[83]....
        /*06c0*/ 	.word	0xffffffff


	//   ....[84]....
        /*06c4*/ 	.word	0xffffffff


	//   ....[85]....
        /*06c8*/ 	.word	0xffffffff


	//   ....[86]....
        /*06cc*/ 	.word	0xffffffff


	//   ....[87]....
        /*06d0*/ 	.word	0xffffffff


	//   ....[88]....
        /*06d4*/ 	.word	0xffffffff


	//   ....[89]....
        /*06d8*/ 	.word	0xffffffff


	//   ....[90]....
        /*06dc*/ 	.word	0xffffffff


	//   ....[91]....
        /*06e0*/ 	.word	0xffffffff


	//   ....[92]....
        /*06e4*/ 	.word	0xffffffff


	//   ....[93]....
        /*06e8*/ 	.word	0xffffffff


	//   ....[94]....
        /*06ec*/ 	.word	0xffffffff


	//   ....[95]....
        /*06f0*/ 	.word	0xffffffff


	//   ....[96]....
        /*06f4*/ 	.word	0xffffffff


	//   ....[97]....
        /*06f8*/ 	.word	0xffffffff


	//   ....[98]....
        /*06fc*/ 	.word	0xffffffff


	//   ....[99]....
        /*0700*/ 	.word	0xffffffff


	//   ....[100]....
        /*0704*/ 	.word	0xffffffff


	//   ....[101]....
        /*0708*/ 	.word	0xffffffff


	//   ....[102]....
        /*070c*/ 	.word	0xffffffff


	//   ....[103]....
        /*0710*/ 	.word	0xffffffff


	//   ....[104]....
        /*0714*/ 	.word	0xffffffff


	//   ....[105]....
        /*0718*/ 	.word	0xffffffff


	//   ....[106]....
        /*071c*/ 	.word	0xffffffff


	//   ....[107]....
        /*0720*/ 	.word	0xffffffff


	//   ....[108]....
        /*0724*/ 	.word	0xffffffff


	//   ....[109]....
        /*0728*/ 	.word	0xffffffff


	//   ....[110]....
        /*072c*/ 	.word	0xffffffff


	//   ....[111]....
        /*0730*/ 	.word	0xffffffff


	//   ....[112]....
        /*0734*/ 	.word	0xffffffff


	//   ....[113]....
        /*0738*/ 	.word	0xffffffff


	//   ....[114]....
        /*073c*/ 	.word	0xffffffff


	//   ....[115]....
        /*0740*/ 	.word	0xffffffff


	//   ....[116]....
        /*0744*/ 	.word	0xffffffff


	//   ....[117]....
        /*0748*/ 	.word	0xffffffff


	//   ....[118]....
        /*074c*/ 	.word	0x0500000f


	//   ....[119]....
        /*0750*/ 	.word	0x0500000f


	//   ....[120]....
        /*0754*/ 	.word	0x0500000f


	//   ....[121]....
        /*0758*/ 	.word	0x0500000f


	//   ....[122]....
        /*075c*/ 	.word	0x0500000f


	//   ....[123]....
        /*0760*/ 	.word	0x0500000f


	//   ....[124]....
        /*0764*/ 	.word	0x0500000f


	//   ....[125]....
        /*0768*/ 	.word	0x0500000f


	//   ....[126]....
        /*076c*/ 	.word	0x0500000f


	//   ....[127]....
        /*0770*/ 	.word	0x0500000f


	//   ....[128]....
        /*0774*/ 	.word	0x0500000f


	//   ....[129]....
        /*0778*/ 	.word	0x0500000f


	//   ....[130]....
        /*077c*/ 	.word	0x0500000f


	//   ....[131]....
        /*0780*/ 	.word	0x0500000f


	//   ....[132]....
        /*0784*/ 	.word	0x0500000f


	//   ....[133]....
        /*0788*/ 	.word	0x0500000f


	//   ....[134]....
        /*078c*/ 	.word	0x0500000f


	//   ....[135]....
        /*0790*/ 	.word	0x0500000f


	//   ....[136]....
        /*0794*/ 	.word	0x0500000f


	//   ....[137]....
        /*0798*/ 	.word	0x0500000f


	//   ....[138]....
        /*079c*/ 	.word	0x0500000f


	//   ....[139]....
        /*07a0*/ 	.word	0x0500000f


	//   ....[140]....
        /*07a4*/ 	.word	0x0500000f


	//   ....[141]....
        /*07a8*/ 	.word	0x0500000f


	//   ....[142]....
        /*07ac*/ 	.word	0x0500000f


	//   ....[143]....
        /*07b0*/ 	.word	0x0500000f


	//   ....[144]....
        /*07b4*/ 	.word	0x0500000f


	//   ....[145]....
        /*07b8*/ 	.word	0x0500000f


	//   ....[146]....
        /*07bc*/ 	.word	0x0500000f


	//   ....[147]....
        /*07c0*/ 	.word	0x0500000f


	//   ....[148]....
        /*07c4*/ 	.word	0x0500000f


	//   ....[149]....
        /*07c8*/ 	.word	0x0500000f


	//   ....[150]....
        /*07cc*/ 	.word	0x0500000f


	//   ....[151]....
        /*07d0*/ 	.word	0x0500000f


	//   ....[152]....
        /*07d4*/ 	.word	0x0500000f


	//   ....[153]....
        /*07d8*/ 	.word	0x0500000f


	//   ....[154]....
        /*07dc*/ 	.word	0x0500000f


	//   ....[155]....
        /*07e0*/ 	.word	0x0500000f


	//   ....[156]....
        /*07e4*/ 	.word	0x0500000f


	//   ....[157]....
        /*07e8*/ 	.word	0x0500000f


	//   ....[158]....
        /*07ec*/ 	.word	0x0500000f


	//   ....[159]....
        /*07f0*/ 	.word	0x0500000f


	//   ....[160]....
        /*07f4*/ 	.word	0x0500000f


	//   ....[161]....
        /*07f8*/ 	.word	0x0500000f


	//   ....[162]....
        /*07fc*/ 	.word	0x0500000f


	//----- nvinfo : EIATTR_COOP_GROUP_INSTR_OFFSETS
	.align		4
.L_402:
        /*0800*/ 	.byte	0x04, 0x28
        /*0802*/ 	.short	(.L_404 - .L_403)


	//   ....[0]....
.L_403:
        /*0804*/ 	.word	0x00000060


	//   ....[1]....
        /*0808*/ 	.word	0x000001a0


	//   ....[2]....
        /*080c*/ 	.word	0x000001f0


	//   ....[3]....
        /*0810*/ 	.word	0x000003e0


	//   ....[4]....
        /*0814*/ 	.word	0x00000540


	//   ....[5]....
        /*0818*/ 	.word	0x00000660


	//   ....[6]....
        /*081c*/ 	.word	0x000007c0


	//   ....[7]....
        /*0820*/ 	.word	0x00005690


	//   ....[8]....
        /*0824*/ 	.word	0x00007bd0


	//   ....[9]....
        /*0828*/ 	.word	0x00008370


	//   ....[10]....
        /*082c*/ 	.word	0x00008380


	//   ....[11]....
        /*0830*/ 	.word	0x00008390


	//   ....[12]....
        /*0834*/ 	.word	0x000083a0


	//   ....[13]....
        /*0838*/ 	.word	0x000086b0


	//   ....[14]....
        /*083c*/ 	.word	0x000086c0


	//   ....[15]....
        /*0840*/ 	.word	0x000086d0


	//   ....[16]....
        /*0844*/ 	.word	0x000086e0


	//   ....[17]....
        /*0848*/ 	.word	0x000098a0


	//   ....[18]....
        /*084c*/ 	.word	0x000098b0


	//   ....[19]....
        /*0850*/ 	.word	0x000098c0


	//   ....[20]....
        /*0854*/ 	.word	0x000098d0


	//   ....[21]....
        /*0858*/ 	.word	0x00009b20


	//   ....[22]....
        /*085c*/ 	.word	0x00009b30


	//   ....[23]....
        /*0860*/ 	.word	0x00009b40


	//   ....[24]....
        /*0864*/ 	.word	0x00009b50


	//   ....[25]....
        /*0868*/ 	.word	0x0000b020


	//   ....[26]....
        /*086c*/ 	.word	0x0000b2b0


	//   ....[27]....
        /*0870*/ 	.word	0x0000bbd0


	//   ....[28]....
        /*0874*/ 	.word	0x0000bce0


	//   ....[29]....
        /*0878*/ 	.word	0x0000c100


	//   ....[30]....
        /*087c*/ 	.word	0x0000c170


	//   ....[31]....
        /*0880*/ 	.word	0x0000cb10


	//   ....[32]....
        /*0884*/ 	.word	0x0000cff0


	//   ....[33]....
        /*0888*/ 	.word	0x0000d3b0


	//   ....[34]....
        /*088c*/ 	.word	0x0000da10


	//   ....[35]....
        /*0890*/ 	.word	0x0000daf0


	//   ....[36]....
        /*0894*/ 	.word	0x0000e0f0


	//   ....[37]....
        /*0898*/ 	.word	0x0000e2c0


	//   ....[38]....
        /*089c*/ 	.word	0x0000f160


	//   ....[39]....
        /*08a0*/ 	.word	0x0000f950


	//   ....[40]....
        /*08a4*/ 	.word	0x0000f970


	//   ....[41]....
        /*08a8*/ 	.word	0x000100a0


	//   ....[42]....
        /*08ac*/ 	.word	0x00010110


	//   ....[43]....
        /*08b0*/ 	.word	0x00010e50


	//   ....[44]....
        /*08b4*/ 	.word	0x000112c0


	//   ....[45]....
        /*08b8*/ 	.word	0x00011540


	//   ....[46]....
        /*08bc*/ 	.word	0x00011b10


	//   ....[47]....
        /*08c0*/ 	.word	0x00011b30


	//   ....[48]....
        /*08c4*/ 	.word	0x00012390


	//   ....[49]....
        /*08c8*/ 	.word	0x00012560


	//   ....[50]....
        /*08cc*/ 	.word	0x00013370


	//   ....[51]....
        /*08d0*/ 	.word	0x000133c0


	//   ....[52]....
        /*08d4*/ 	.word	0x00013420


	//   ....[53]....
        /*08d8*/ 	.word	0x00013570


	//   ....[54]....
        /*08dc*/ 	.word	0x00013740


	//   ....[55]....
        /*08e0*/ 	.word	0x00014bb0


	//   ....[56]....
        /*08e4*/ 	.word	0x00014f10


	//   ....[57]....
        /*08e8*/ 	.word	0x00014f20


	//   ....[58]....
        /*08ec*/ 	.word	0x00014f50


	//   ....[59]....
        /*08f0*/ 	.word	0x00014f60


	//   ....[60]....
        /*08f4*/ 	.word	0x00015be0


	//   ....[61]....
        /*08f8*/ 	.word	0x00015c00


	//   ....[62]....
        /*08fc*/ 	.word	0x00015e90


	//   ....[63]....
        /*0900*/ 	.word	0x00015eb0


	//   ....[64]....
        /*0904*/ 	.word	0x00016820


	//   ....[65]....
        /*0908*/ 	.word	0x00016880


	//   ....[66]....
        /*090c*/ 	.word	0x000170e0


	//   ....[67]....
        /*0910*/ 	.word	0x00017100


	//   ....[68]....
        /*0914*/ 	.word	0x000183a0


	//   ....[69]....
        /*0918*/ 	.word	0x00018400


	//   ....[70]....
        /*091c*/ 	.word	0x00018640


	//   ....[71]....
        /*0920*/ 	.word	0x00018660


	//   ....[72]....
        /*0924*/ 	.word	0x00018910


	//   ....[73]....
        /*0928*/ 	.word	0x00018b40


	//   ....[74]....
        /*092c*/ 	.word	0x00018b70


	//   ....[75]....
        /*0930*/ 	.word	0x00018ba0


	//   ....[76]....
        /*0934*/ 	.word	0x00018bd0


	//   ....[77]....
        /*0938*/ 	.word	0x00018c00


	//   ....[78]....
        /*093c*/ 	.word	0x00018c30


	//   ....[79]....
        /*0940*/ 	.word	0x00018dd0


	//   ....[80]....
        /*0944*/ 	.word	0x00018e00


	//   ....[81]....
        /*0948*/ 	.word	0x00018e30


	//   ....[82]....
        /*094c*/ 	.word	0x00018e60


	//   ....[83]....
        /*0950*/ 	.word	0x00018e90


	//   ....[84]....
        /*0954*/ 	.word	0x00018ec0


	//   ....[85]....
        /*0958*/ 	.word	0x00018f60


	//   ....[86]....
        /*095c*/ 	.word	0x00018f90


	//   ....[87]....
        /*0960*/ 	.word	0x00018fa0


	//   ....[88]....
        /*0964*/ 	.word	0x00018fd0


	//   ....[89]....
        /*0968*/ 	.word	0x0001a850


	//   ....[90]....
        /*096c*/ 	.word	0x0001cfc0


	//   ....[91]....
        /*0970*/ 	.word	0x0001da80


	//   ....[92]....
        /*0974*/ 	.word	0x0001daa0


	//   ....[93]....
        /*0978*/ 	.word	0x0001db50


	//   ....[94]....
        /*097c*/ 	.word	0x0001db60


	//   ....[95]....
        /*0980*/ 	.word	0x0001dbe0


	//   ....[96]....
        /*0984*/ 	.word	0x0001dbf0


	//   ....[97]....
        /*0988*/ 	.word	0x0001dc40


	//   ....[98]....
        /*098c*/ 	.word	0x0001dc60


	//   ....[99]....
        /*0990*/ 	.word	0x00021690


	//   ....[100]....
        /*0994*/ 	.word	0x00021710


	//   ....[101]....
        /*0998*/ 	.word	0x00021740


	//   ....[102]....
        /*099c*/ 	.word	0x00021750


	//   ....[103]....
        /*09a0*/ 	.word	0x00021780


	//   ....[104]....
        /*09a4*/ 	.word	0x000217b0


	//   ....[105]....
        /*09a8*/ 	.word	0x000217e0


	//   ....[106]....
        /*09ac*/ 	.word	0x00021810


	//   ....[107]....
        /*09b0*/ 	.word	0x000219d0


	//   ....[108]....
        /*09b4*/ 	.word	0x00021a00


	//   ....[109]....
        /*09b8*/ 	.word	0x00021a30


	//   ....[110]....
        /*09bc*/ 	.word	0x00021a60


	//   ....[111]....
        /*09c0*/ 	.word	0x00021a90


	//   ....[112]....
        /*09c4*/ 	.word	0x00021ac0


	//   ....[113]....
        /*09c8*/ 	.word	0x00021b90


	//   ....[114]....
        /*09cc*/ 	.word	0x00021bb0


	//   ....[115]....
        /*09d0*/ 	.word	0x00021bc0


	//   ....[116]....
        /*09d4*/ 	.word	0x00021c40


	//   ....[117]....
        /*09d8*/ 	.word	0x00022770


	//   ....[118]....
        /*09dc*/ 	.word	0x00022c30


	//   ....[119]....
        /*09e0*/ 	.word	0x00022cc0


	//   ....[120]....
        /*09e4*/ 	.word	0x00022d10


	//   ....[121]....
        /*09e8*/ 	.word	0x00022d60


	//   ....[122]....
        /*09ec*/ 	.word	0x00022df0


	//   ....[123]....
        /*09f0*/ 	.word	0x00022e80


	//   ....[124]....
        /*09f4*/ 	.word	0x00022ed0


	//   ....[125]....
        /*09f8*/ 	.word	0x00022f20


	//   ....[126]....
        /*09fc*/ 	.word	0x00023010


	//   ....[127]....
        /*0a00*/ 	.word	0x000230a0


	//   ....[128]....
        /*0a04*/ 	.word	0x000230f0


	//   ....[129]....
        /*0a08*/ 	.word	0x00023150


	//   ....[130]....
        /*0a0c*/ 	.word	0x000231f0


	//   ....[131]....
        /*0a10*/ 	.word	0x00023280


	//   ....[132]....
        /*0a14*/ 	.word	0x000232d0


	//   ....[133]....
        /*0a18*/ 	.word	0x00023320


	//   ....[134]....
        /*0a1c*/ 	.word	0x000236d0


	//   ....[135]....
        /*0a20*/ 	.word	0x000239b0


	//   ....[136]....
        /*0a24*/ 	.word	0x00023b70


	//   ....[137]....
        /*0a28*/ 	.word	0x00023bc0


	//   ....[138]....
        /*0a2c*/ 	.word	0x00023c20


	//   ....[139]....
        /*0a30*/ 	.word	0x00023d10


	//   ....[140]....
        /*0a34*/ 	.word	0x00023d70


	//   ....[141]....
        /*0a38*/ 	.word	0x00023e60


	//   ....[142]....
        /*0a3c*/ 	.word	0x00023ec0


	//   ....[143]....
        /*0a40*/ 	.word	0x00023f90


	//   ....[144]....
        /*0a44*/ 	.word	0x000242c0


	//   ....[145]....
        /*0a48*/ 	.word	0x00024360


	//   ....[146]....
        /*0a4c*/ 	.word	0x00024500


	//   ....[147]....
        /*0a50*/ 	.word	0x00024580


	//   ....[148]....
        /*0a54*/ 	.word	0x00024600


	//   ....[149]....
        /*0a58*/ 	.word	0x00024680


	//   ....[150]....
        /*0a5c*/ 	.word	0x00024700


	//   ....[151]....
        /*0a60*/ 	.word	0x00024790


	//   ....[152]....
        /*0a64*/ 	.word	0x00024830


	//   ....[153]....
        /*0a68*/ 	.word	0x000248e0


	//   ....[154]....
        /*0a6c*/ 	.word	0x00024960


	//   ....[155]....
        /*0a70*/ 	.word	0x000249e0


	//   ....[156]....
        /*0a74*/ 	.word	0x00024a60


	//   ....[157]....
        /*0a78*/ 	.word	0x00024af0


	//   ....[158]....
        /*0a7c*/ 	.word	0x00024b70


	//   ....[159]....
        /*0a80*/ 	.word	0x00024c20


	//   ....[160]....
        /*0a84*/ 	.word	0x00024c70


	//   ....[161]....
        /*0a88*/ 	.word	0x00024d30


	//   ....[162]....
        /*0a8c*/ 	.word	0x00024e60


	//----- nvinfo : EIATTR_REG_RECONFIG
	.align		4
.L_404:
        /*0a90*/ 	.byte	0x01, 0x54
	.zero		2


	//----- nvinfo : EIATTR_SYSCALL_OFFSETS
	.align		4
        /*0a94*/ 	.byte	0x04, 0x46
        /*0a96*/ 	.short	(.L_406 - .L_405)


	//   ....[0]....
.L_405:
        /*0a98*/ 	.word	0x00002370


	//   ....[1]....
        /*0a9c*/ 	.word	0x000024c0


	//   ....[2]....
        /*0aa0*/ 	.word	0x00007d80


	//   ....[3]....
        /*0aa4*/ 	.word	0x000080a0


	//   ....[4]....
        /*0aa8*/ 	.word	0x0001cbf0


	//   ....[5]....
        /*0aac*/ 	.word	0x0001cd40


	//   ....[6]....
        /*0ab0*/ 	.word	0x0001ce30


	//   ....[7]....
        /*0ab4*/ 	.word	0x0001d660


	//----- nvinfo : EIATTR_MBARRIER_INSTR_OFFSETS
	.align		4
.L_406:
        /*0ab8*/ 	.byte	0x04, 0x39
        /*0aba*/ 	.short	(.L_408 - .L_407)


	//   ....[0]....
.L_407:
        /*0abc*/ 	.word	0x000002d0
        /*0ac0*/ 	.word	0x000000ff
        /*0ac4*/ 	.word	0x00028c00
        /*0ac8*/ 	.short	0x0100
        /*0aca*/ 	.byte	0x08
	.zero		1


	//   ....[1]....
        /*0acc*/ 	.word	0x000002e0
        /*0ad0*/ 	.word	0x000000ff
        /*0ad4*/ 	.word	0x00028c20
        /*0ad8*/ 	.short	0x0100
        /*0ada*/ 	.byte	0x08
	.zero		1


	//   ....[2]....
        /*0adc*/ 	.word	0x00000390
        /*0ae0*/ 	.word	0x000000ff
        /*0ae4*/ 	.word	0x00028c30
        /*0ae8*/ 	.short	0x0100
        /*0aea*/ 	.byte	0x06
	.zero		1


	//   ....[3]....
        /*0aec*/ 	.word	0x000003a0
        /*0af0*/ 	.word	0x000000ff
        /*0af4*/ 	.word	0x00028c40
        /*0af8*/ 	.short	0x0100
        /*0afa*/ 	.byte	0x06
	.zero		1


	//   ....[4]....
        /*0afc*/ 	.word	0x000003b0
        /*0b00*/ 	.word	0x000000ff
        /*0b04*/ 	.word	0x00028c38
        /*0b08*/ 	.short	0x0100
        /*0b0a*/ 	.byte	0x06
	.zero		1


	//   ....[5]....
        /*0b0c*/ 	.word	0x000003c0
        /*0b10*/ 	.word	0x000000ff
        /*0b14*/ 	.word	0x00028c48
        /*0b18*/ 	.short	0x0100
        /*0b1a*/ 	.byte	0x06
	.zero		1


	//   ....[6]....
        /*0b1c*/ 	.word	0x000004f0
        /*0b20*/ 	.word	0x000000ff
        /*0b24*/ 	.word	0x00028c50
        /*0b28*/ 	.short	0x0100
        /*0b2a*/ 	.byte	0x08
	.zero		1


	//   ....[7]....
        /*0b2c*/ 	.word	0x00000500
        /*0b30*/ 	.word	0x000000ff
        /*0b34*/ 	.word	0x00028c60
        /*0b38*/ 	.short	0x0100
        /*0b3a*/ 	.byte	0x08
	.zero		1


	//   ....[8]....
        /*0b3c*/ 	.word	0x00000510
        /*0b40*/ 	.word	0x000000ff
        /*0b44*/ 	.word	0x00028c58
        /*0b48*/ 	.short	0x0100
        /*0b4a*/ 	.byte	0x08
	.zero		1


	//   ....[9]....
        /*0b4c*/ 	.word	0x00000520
        /*0b50*/ 	.word	0x000000ff
        /*0b54*/ 	.word	0x00028c68
        /*0b58*/ 	.short	0x0100
        /*0b5a*/ 	.byte	0x08
	.zero		1


	//   ....[10]....
        /*0b5c*/ 	.word	0x00000610
        /*0b60*/ 	.word	0x000000ff
        /*0b64*/ 	.word	0x00028c70
        /*0b68*/ 	.short	0x0100
        /*0b6a*/ 	.byte	0x06
	.zero		1


	//   ....[11]....
        /*0b6c*/ 	.word	0x00000620
        /*0b70*/ 	.word	0x000000ff
        /*0b74*/ 	.word	0x00028c80
        /*0b78*/ 	.short	0x0100
        /*0b7a*/ 	.byte	0x06
	.zero		1


	//   ....[12]....
        /*0b7c*/ 	.word	0x00000630
        /*0b80*/ 	.word	0x000000ff
        /*0b84*/ 	.word	0x00028c78
        /*0b88*/ 	.short	0x0100
        /*0b8a*/ 	.byte	0x06
	.zero		1


	//   ....[13]....
        /*0b8c*/ 	.word	0x00000640
        /*0b90*/ 	.word	0x000000ff
        /*0b94*/ 	.word	0x00028c88
        /*0b98*/ 	.short	0x0100
        /*0b9a*/ 	.byte	0x06
	.zero		1


	//   ....[14]....
        /*0b9c*/ 	.word	0x00000770
        /*0ba0*/ 	.word	0x000000ff
        /*0ba4*/ 	.word	0x00028c90
        /*0ba8*/ 	.short	0x0100
        /*0baa*/ 	.byte	0x08
	.zero		1


	//   ....[15]....
        /*0bac*/ 	.word	0x00000780
        /*0bb0*/ 	.word	0x000000ff
        /*0bb4*/ 	.word	0x00028ca0
        /*0bb8*/ 	.short	0x0100
        /*0bba*/ 	.byte	0x08
	.zero		1


	//   ....[16]....
        /*0bbc*/ 	.word	0x00000790
        /*0bc0*/ 	.word	0x000000ff
        /*0bc4*/ 	.word	0x00028c98
        /*0bc8*/ 	.short	0x0100
        /*0bca*/ 	.byte	0x08
	.zero		1


	//   ....[17]....
        /*0bcc*/ 	.word	0x000007a0
        /*0bd0*/ 	.word	0x000000ff
        /*0bd4*/ 	.word	0x00028ca8
        /*0bd8*/ 	.short	0x0100
        /*0bda*/ 	.byte	0x08
	.zero		1


	//   ....[18]....
        /*0bdc*/ 	.word	0x000008d0
        /*0be0*/ 	.word	0x000000ff
        /*0be4*/ 	.word	0x00028cb0
        /*0be8*/ 	.short	0x0100
        /*0bea*/ 	.byte	0x08
	.zero		1


	//   ....[19]....
        /*0bec*/ 	.word	0x000008e0
        /*0bf0*/ 	.word	0x000000ff
        /*0bf4*/ 	.word	0x00028cc0
        /*0bf8*/ 	.short	0x0100
        /*0bfa*/ 	.byte	0x08
	.zero		1


	//   ....[20]....
        /*0bfc*/ 	.word	0x000008f0
        /*0c00*/ 	.word	0x000000ff
        /*0c04*/ 	.word	0x00028cb8
        /*0c08*/ 	.short	0x0100
        /*0c0a*/ 	.byte	0x08
	.zero		1


	//   ....[21]....
        /*0c0c*/ 	.word	0x00000900
        /*0c10*/ 	.word	0x000000ff
        /*0c14*/ 	.word	0x00028cc8
        /*0c18*/ 	.short	0x0100
        /*0c1a*/ 	.byte	0x08
	.zero		1


	//   ....[22]....
        /*0c1c*/ 	.word	0x00003030
        /*0c20*/ 	.word	0x0000004a
        /*0c24*/ 	.word	0x00028c90
        /*0c28*/ 	.short	0x010a
        /*0c2a*/ 	.byte	0x3f
	.zero		1


	//   ....[23]....
        /*0c2c*/ 	.word	0x000039c0
        /*0c30*/ 	.word	0x0000004a
        /*0c34*/ 	.word	0x00028c90
        /*0c38*/ 	.short	0x010a
        /*0c3a*/ 	.byte	0x3f
	.zero		1


	//   ....[24]....
        /*0c3c*/ 	.word	0x00004260
        /*0c40*/ 	.word	0x0000004a
        /*0c44*/ 	.word	0x00028c90
        /*0c48*/ 	.short	0x010a
        /*0c4a*/ 	.byte	0x3f
	.zero		1


	//   ....[25]....
        /*0c4c*/ 	.word	0x00004460
        /*0c50*/ 	.word	0x00000004
        /*0c54*/ 	.word	0x00000000
        /*0c58*/ 	.short	0x0101
        /*0c5a*/ 	.byte	0x3f
	.zero		1


	//   ....[26]....
        /*0c5c*/ 	.word	0x000044a0
        /*0c60*/ 	.word	0x0000004a
        /*0c64*/ 	.word	0x00028cb0
        /*0c68*/ 	.short	0x010a
        /*0c6a*/ 	.byte	0x3f
	.zero		1


	//   ....[27]....
        /*0c6c*/ 	.word	0x00004ad0
        /*0c70*/ 	.word	0x0000004a
        /*0c74*/ 	.word	0x00000000
        /*0c78*/ 	.short	0x0101
        /*0c7a*/ 	.byte	0x3f
	.zero		1


	//   ....[28]....
        /*0c7c*/ 	.word	0x000057b0
        /*0c80*/ 	.word	0x00000009
        /*0c84*/ 	.word	0x00028c50
        /*0c88*/ 	.short	0x010a
        /*0c8a*/ 	.byte	0x3f
	.zero		1


	//   ....[29]....
        /*0c8c*/ 	.word	0x00005b70
        /*0c90*/ 	.word	0x00000009
        /*0c94*/ 	.word	0x00000000
        /*0c98*/ 	.short	0x0101
        /*0c9a*/ 	.byte	0x3f
	.zero		1


	//   ....[30]....
        /*0c9c*/ 	.word	0x000064b0
        /*0ca0*/ 	.word	0x00000015
        /*0ca4*/ 	.word	0x00028c50
        /*0ca8*/ 	.short	0x010a
        /*0caa*/ 	.byte	0x3f
	.zero		1


	//   ....[31]....
        /*0cac*/ 	.word	0x00006500
        /*0cb0*/ 	.word	0x00000015
        /*0cb4*/ 	.word	0x00028c50
        /*0cb8*/ 	.short	0x010a
        /*0cba*/ 	.byte	0x3f
	.zero		1


	//   ....[32]....
        /*0cbc*/ 	.word	0x000067d0
        /*0cc0*/ 	.word	0x00000015
        /*0cc4*/ 	.word	0x00000000
        /*0cc8*/ 	.short	0x0101
        /*0cca*/ 	.byte	0x3f
	.zero		1


	//   ....[33]....
        /*0ccc*/ 	.word	0x00007e10
        /*0cd0*/ 	.word	0x00000002
        /*0cd4*/ 	.word	0x00028c00
        /*0cd8*/ 	.short	0x010a
        /*0cda*/ 	.byte	0x3f
	.zero		1


	//   ....[34]....
        /*0cdc*/ 	.word	0x00007e60
        /*0ce0*/ 	.word	0x00000002
        /*0ce4*/ 	.word	0x00028c00
        /*0ce8*/ 	.short	0x010a
        /*0cea*/ 	.byte	0x3f
	.zero		1


	//   ....[35]....
        /*0cec*/ 	.word	0x00008920
        /*0cf0*/ 	.word	0x00000002
        /*0cf4*/ 	.word	0x00028c00
        /*0cf8*/ 	.short	0x010a
        /*0cfa*/ 	.byte	0x3f
	.zero		1


	//   ....[36]....
        /*0cfc*/ 	.word	0x00009d00
        /*0d00*/ 	.word	0x00000002
        /*0d04*/ 	.word	0x00028c00
        /*0d08*/ 	.short	0x010a
        /*0d0a*/ 	.byte	0x3f
	.zero		1


	//   ....[37]....
        /*0d0c*/ 	.word	0x0000ab80
        /*0d10*/ 	.word	0x0000000e
        /*0d14*/ 	.word	0x00028c30
        /*0d18*/ 	.short	0x010a
        /*0d1a*/ 	.byte	0x3f
	.zero		1


	//   ....[38]....
        /*0d1c*/ 	.word	0x0000ac10
        /*0d20*/ 	.word	0x0000000e
        /*0d24*/ 	.word	0x00028c30
        /*0d28*/ 	.short	0x010a
        /*0d2a*/ 	.byte	0x3f
	.zero		1


	//   ....[39]....
        /*0d2c*/ 	.word	0x0000b0f0
        /*0d30*/ 	.word	0x00000000
        /*0d34*/ 	.word	0x00000000
        /*0d38*/ 	.short	0x0101
        /*0d3a*/ 	.byte	0x3f
	.zero		1


	//   ....[40]....
        /*0d3c*/ 	.word	0x0000c750
        /*0d40*/ 	.word	0x0000000e
        /*0d44*/ 	.word	0x00028c50
        /*0d48*/ 	.short	0x010a
        /*0d4a*/ 	.byte	0x3f
	.zero		1


	//   ....[41]....
        /*0d4c*/ 	.word	0x0000c810
        /*0d50*/ 	.word	0x0000000e
        /*0d54*/ 	.word	0x00028c50
        /*0d58*/ 	.short	0x010a
        /*0d5a*/ 	.byte	0x3f
	.zero		1


	//   ....[42]....
        /*0d5c*/ 	.word	0x0000cb30
        /*0d60*/ 	.word	0x0000000e
        /*0d64*/ 	.word	0x00000000
        /*0d68*/ 	.short	0x0101
        /*0d6a*/ 	.byte	0x3f
	.zero		1


	//   ....[43]....
        /*0d6c*/ 	.word	0x0000cdc0
        /*0d70*/ 	.word	0x000000d4
        /*0d74*/ 	.word	0x00028c30
        /*0d78*/ 	.short	0x010a
        /*0d7a*/ 	.byte	0x3f
	.zero		1


	//   ....[44]....
        /*0d7c*/ 	.word	0x0000ce30
        /*0d80*/ 	.word	0x000000d4
        /*0d84*/ 	.word	0x00028c30
        /*0d88*/ 	.short	0x010a
        /*0d8a*/ 	.byte	0x3f
	.zero		1


	//   ....[45]....
        /*0d8c*/ 	.word	0x0000d140
        /*0d90*/ 	.word	0x0000000d
        /*0d94*/ 	.word	0x00000000
        /*0d98*/ 	.short	0x0101
        /*0d9a*/ 	.byte	0x3f
	.zero		1


	//   ....[46]....
        /*0d9c*/ 	.word	0x0000ee30
        /*0da0*/ 	.word	0x000000d4
        /*0da4*/ 	.word	0x00028c50
        /*0da8*/ 	.short	0x010a
        /*0daa*/ 	.byte	0x3f
	.zero		1


	//   ....[47]....
        /*0dac*/ 	.word	0x0000ee80
        /*0db0*/ 	.word	0x000000d4
        /*0db4*/ 	.word	0x00028c50
        /*0db8*/ 	.short	0x010a
        /*0dba*/ 	.byte	0x3f
	.zero		1


	//   ....[48]....
        /*0dbc*/ 	.word	0x0000f180
        /*0dc0*/ 	.word	0x000000d4
        /*0dc4*/ 	.word	0x00000000
        /*0dc8*/ 	.short	0x0101
        /*0dca*/ 	.byte	0x3f
	.zero		1


	//   ....[49]....
        /*0dcc*/ 	.word	0x0000f570
        /*0dd0*/ 	.word	0x0000000e
        /*0dd4*/ 	.word	0x00028c30
        /*0dd8*/ 	.short	0x010a
        /*0dda*/ 	.byte	0x3f
	.zero		1


	//   ....[50]....
        /*0ddc*/ 	.word	0x0000f5e0
        /*0de0*/ 	.word	0x0000000e
        /*0de4*/ 	.word	0x00028c30
        /*0de8*/ 	.short	0x010a
        /*0dea*/ 	.byte	0x3f
	.zero		1


	//   ....[51]....
        /*0dec*/ 	.word	0x0000fb00
        /*0df0*/ 	.word	0x00000014
        /*0df4*/ 	.word	0x00000000
        /*0df8*/ 	.short	0x0101
        /*0dfa*/ 	.byte	0x3f
	.zero		1


	//   ....[52]....
        /*0dfc*/ 	.word	0x00010b40
        /*0e00*/ 	.word	0x0000000e
        /*0e04*/ 	.word	0x00028c50
        /*0e08*/ 	.short	0x010a
        /*0e0a*/ 	.byte	0x3f
	.zero		1


	//   ....[53]....
        /*0e0c*/ 	.word	0x00010b90
        /*0e10*/ 	.word	0x0000000e
        /*0e14*/ 	.word	0x00028c50
        /*0e18*/ 	.short	0x010a
        /*0e1a*/ 	.byte	0x3f
	.zero		1


	//   ....[54]....
        /*0e1c*/ 	.word	0x00010e70
        /*0e20*/ 	.word	0x0000000e
        /*0e24*/ 	.word	0x00000000
        /*0e28*/ 	.short	0x0101
        /*0e2a*/ 	.byte	0x3f
	.zero		1


	//   ....[55]....
        /*0e2c*/ 	.word	0x00010fb0
        /*0e30*/ 	.word	0x000000ce
        /*0e34*/ 	.word	0x00028c30
        /*0e38*/ 	.short	0x010a
        /*0e3a*/ 	.byte	0x3f
	.zero		1


	//   ....[56]....
        /*0e3c*/ 	.word	0x00011020
        /*0e40*/ 	.word	0x000000ce
        /*0e44*/ 	.word	0x00028c30
        /*0e48*/ 	.short	0x010a
        /*0e4a*/ 	.byte	0x3f
	.zero		1


	//   ....[57]....
        /*0e4c*/ 	.word	0x00011390
        /*0e50*/ 	.word	0x0000000c
        /*0e54*/ 	.word	0x00000000
        /*0e58*/ 	.short	0x0101
        /*0e5a*/ 	.byte	0x3f
	.zero		1


	//   ....[58]....
        /*0e5c*/ 	.word	0x00013040
        /*0e60*/ 	.word	0x000000ce
        /*0e64*/ 	.word	0x00028c50
        /*0e68*/ 	.short	0x010a
        /*0e6a*/ 	.byte	0x3f
	.zero		1


	//   ....[59]....
        /*0e6c*/ 	.word	0x00013090
        /*0e70*/ 	.word	0x000000ce
        /*0e74*/ 	.word	0x00028c50
        /*0e78*/ 	.short	0x010a
        /*0e7a*/ 	.byte	0x3f
	.zero		1


	//   ....[60]....
        /*0e7c*/ 	.word	0x00013390
        /*0e80*/ 	.word	0x000000ce
        /*0e84*/ 	.word	0x00000000
        /*0e88*/ 	.short	0x0101
        /*0e8a*/ 	.byte	0x3f
	.zero		1


	//   ....[61]....
        /*0e8c*/ 	.word	0x00015bb0
        /*0e90*/ 	.word	0x00000008
        /*0e94*/ 	.word	0x00000000
        /*0e98*/ 	.short	0x0101
        /*0e9a*/ 	.byte	0x3f
	.zero		1


	//   ....[62]....
        /*0e9c*/ 	.word	0x00016890
        /*0ea0*/ 	.word	0x00000008
        /*0ea4*/ 	.word	0x00000000
        /*0ea8*/ 	.short	0x0101
        /*0eaa*/ 	.byte	0x3f
	.zero		1


	//   ....[63]....
        /*0eac*/ 	.word	0x0001a930
        /*0eb0*/ 	.word	0x00000012
        /*0eb4*/ 	.word	0x00028c20
        /*0eb8*/ 	.short	0x010a
        /*0eba*/ 	.byte	0x3f
	.zero		1


	//   ....[64]....
        /*0ebc*/ 	.word	0x0001aa00
        /*0ec0*/ 	.word	0x00000007
        /*0ec4*/ 	.word	0x00028ca0
        /*0ec8*/ 	.short	0x010a
        /*0eca*/ 	.byte	0x3f
	.zero		1


	//   ....[65]....
        /*0ecc*/ 	.word	0x0001ac40
        /*0ed0*/ 	.word	0x00000007
        /*0ed4*/ 	.word	0x00028cc0
        /*0ed8*/ 	.short	0x010a
        /*0eda*/ 	.byte	0x3f
	.zero		1


	//   ....[66]....
        /*0edc*/ 	.word	0x0001b6a0
        /*0ee0*/ 	.word	0x00000006
        /*0ee4*/ 	.word	0x00028ca0
        /*0ee8*/ 	.short	0x010a
        /*0eea*/ 	.byte	0x3f
	.zero		1


	//   ....[67]....
        /*0eec*/ 	.word	0x0001b8d0
        /*0ef0*/ 	.word	0x00000006
        /*0ef4*/ 	.word	0x00028cc0
        /*0ef8*/ 	.short	0x010a
        /*0efa*/ 	.byte	0x3f
	.zero		1


	//   ....[68]....
        /*0efc*/ 	.word	0x0001d230
        /*0f00*/ 	.word	0x00000000
        /*0f04*/ 	.word	0x00028c40
        /*0f08*/ 	.short	0x010a
        /*0f0a*/ 	.byte	0x3f
	.zero		1


	//   ....[69]....
        /*0f0c*/ 	.word	0x0001dd00
        /*0f10*/ 	.word	0x00000012
        /*0f14*/ 	.word	0x00028c00
        /*0f18*/ 	.short	0x0107
        /*0f1a*/ 	.byte	0x3f
	.zero		1


	//   ....[70]....
        /*0f1c*/ 	.word	0x0001ddf0
        /*0f20*/ 	.word	0x00000012
        /*0f24*/ 	.word	0x00028c00
        /*0f28*/ 	.short	0x0101
        /*0f2a*/ 	.byte	0x3f
	.zero		1


	//   ....[71]....
        /*0f2c*/ 	.word	0x0001de10
        /*0f30*/ 	.word	0x00000012
        /*0f34*/ 	.word	0x00028c20
        /*0f38*/ 	.short	0x010a
        /*0f3a*/ 	.byte	0x3f
	.zero		1


	//   ....[72]....
        /*0f3c*/ 	.word	0x0001def0
        /*0f40*/ 	.word	0x00000000
        /*0f44*/ 	.word	0x00028c60
        /*0f48*/ 	.short	0x010a
        /*0f4a*/ 	.byte	0x3f
	.zero		1


	//   ....[73]....
        /*0f4c*/ 	.word	0x0001ebc0
        /*0f50*/ 	.word	0x00000002
        /*0f54*/ 	.word	0x00028c40
        /*0f58*/ 	.short	0x010a
        /*0f5a*/ 	.byte	0x3f
	.zero		1


	//   ....[74]....
        /*0f5c*/ 	.word	0x0001ee10
        /*0f60*/ 	.word	0x00000002
        /*0f64*/ 	.word	0x00028c60
        /*0f68*/ 	.short	0x010a
        /*0f6a*/ 	.byte	0x3f
	.zero		1


	//   ....[75]....
        /*0f6c*/ 	.word	0x0001f9b0
        /*0f70*/ 	.word	0x00000002
        /*0f74*/ 	.word	0x00028c40
        /*0f78*/ 	.short	0x010a
        /*0f7a*/ 	.byte	0x3f
	.zero		1


	//   ....[76]....
        /*0f7c*/ 	.word	0x0001fc00
        /*0f80*/ 	.word	0x00000002
        /*0f84*/ 	.word	0x00028c60
        /*0f88*/ 	.short	0x010a
        /*0f8a*/ 	.byte	0x3f
	.zero		1


	//   ....[77]....
        /*0f8c*/ 	.word	0x00020740
        /*0f90*/ 	.word	0x00000003
        /*0f94*/ 	.word	0x00028c40
        /*0f98*/ 	.short	0x010a
        /*0f9a*/ 	.byte	0x3f
	.zero		1


	//   ....[78]....
        /*0f9c*/ 	.word	0x00020990
        /*0fa0*/ 	.word	0x00000003
        /*0fa4*/ 	.word	0x00028c60
        /*0fa8*/ 	.short	0x010a
        /*0faa*/ 	.byte	0x3f
	.zero		1


	//   ....[79]....
        /*0fac*/ 	.word	0x000226f0
        /*0fb0*/ 	.word	0x00000000
        /*0fb4*/ 	.word	0x00028c20
        /*0fb8*/ 	.short	0x010a
        /*0fba*/ 	.byte	0x3f
	.zero		1


	//   ....[80]....
        /*0fbc*/ 	.word	0x000228d0
        /*0fc0*/ 	.word	0x00000006
        /*0fc4*/ 	.word	0x00000000
        /*0fc8*/ 	.short	0x010a
        /*0fca*/ 	.byte	0x3f
	.zero		1


	//   ....[81]....
        /*0fcc*/ 	.word	0x00022900
        /*0fd0*/ 	.word	0x00000007
        /*0fd4*/ 	.word	0x00000000
        /*0fd8*/ 	.short	0x010a
        /*0fda*/ 	.byte	0x3f
	.zero		1


	//   ....[82]....
        /*0fdc*/ 	.word	0x00022960
        /*0fe0*/ 	.word	0x00000004
        /*0fe4*/ 	.word	0x00000000
        /*0fe8*/ 	.short	0x010a
        /*0fea*/ 	.byte	0x3f
	.zero		1


	//   ....[83]....
        /*0fec*/ 	.word	0x00022990
        /*0ff0*/ 	.word	0x00000003
        /*0ff4*/ 	.word	0x00000000
        /*0ff8*/ 	.short	0x010a
        /*0ffa*/ 	.byte	0x3f
	.zero		1


	//   ....[84]....
        /*0ffc*/ 	.word	0x000229f0
        /*1000*/ 	.word	0x0000004a
        /*1004*/ 	.word	0x00028c90
        /*1008*/ 	.short	0x010a
        /*100a*/ 	.byte	0x3f
	.zero		1


	//   ....[85]....
        /*100c*/ 	.word	0x00022a40
        /*1010*/ 	.word	0x0000004a
        /*1014*/ 	.word	0x00028c90
        /*1018*/ 	.short	0x010a
        /*101a*/ 	.byte	0x3f
	.zero		1


	//   ....[86]....
        /*101c*/ 	.word	0x00022a90
        /*1020*/ 	.word	0x0000004a
        /*1024*/ 	.word	0x00028c90
        /*1028*/ 	.short	0x010a
        /*102a*/ 	.byte	0x3f
	.zero		1


	//   ....[87]....
        /*102c*/ 	.word	0x00022ae0
        /*1030*/ 	.word	0x0000004a
        /*1034*/ 	.word	0x00028cb0
        /*1038*/ 	.short	0x010a
        /*103a*/ 	.byte	0x3f
	.zero		1


	//   ....[88]....
        /*103c*/ 	.word	0x00022b30
        /*1040*/ 	.word	0x00000009
        /*1044*/ 	.word	0x00028c50
        /*1048*/ 	.short	0x010a
        /*104a*/ 	.byte	0x3f
	.zero		1


	//   ....[89]....
        /*104c*/ 	.word	0x00022b80
        /*1050*/ 	.word	0x00000015
        /*1054*/ 	.word	0x00028c50
        /*1058*/ 	.short	0x010a
        /*105a*/ 	.byte	0x3f
	.zero		1


	//   ....[90]....
        /*105c*/ 	.word	0x00022f60
        /*1060*/ 	.word	0x00000002
        /*1064*/ 	.word	0x00028c00
        /*1068*/ 	.short	0x010a
        /*106a*/ 	.byte	0x3f
	.zero		1


	//   ....[91]....
        /*106c*/ 	.word	0x00023370
        /*1070*/ 	.word	0x00000002
        /*1074*/ 	.word	0x00028c00
        /*1078*/ 	.short	0x010a
        /*107a*/ 	.byte	0x3f
	.zero		1


	//   ....[92]....
        /*107c*/ 	.word	0x000233c0
        /*1080*/ 	.word	0x0000000e
        /*1084*/ 	.word	0x00028c30
        /*1088*/ 	.short	0x010a
        /*108a*/ 	.byte	0x3f
	.zero		1


	//   ....[93]....
        /*108c*/ 	.word	0x00023410
        /*1090*/ 	.word	0x0000000e
        /*1094*/ 	.word	0x00028c50
        /*1098*/ 	.short	0x010a
        /*109a*/ 	.byte	0x3f
	.zero		1


	//   ....[94]....
        /*109c*/ 	.word	0x00023460
        /*10a0*/ 	.word	0x000000d4
        /*10a4*/ 	.word	0x00028c30
        /*10a8*/ 	.short	0x010a
        /*10aa*/ 	.byte	0x3f
	.zero		1


	//   ....[95]....
        /*10ac*/ 	.word	0x000234b0
        /*10b0*/ 	.word	0x000000d4
        /*10b4*/ 	.word	0x00028c50
        /*10b8*/ 	.short	0x010a
        /*10ba*/ 	.byte	0x3f
	.zero		1


	//   ....[96]....
        /*10bc*/ 	.word	0x00023500
        /*10c0*/ 	.word	0x0000000e
        /*10c4*/ 	.word	0x00028c30
        /*10c8*/ 	.short	0x010a
        /*10ca*/ 	.byte	0x3f
	.zero		1


	//   ....[97]....
        /*10cc*/ 	.word	0x00023550
        /*10d0*/ 	.word	0x0000000e
        /*10d4*/ 	.word	0x00028c50
        /*10d8*/ 	.short	0x010a
        /*10da*/ 	.byte	0x3f
	.zero		1


	//   ....[98]....
        /*10dc*/ 	.word	0x000235a0
        /*10e0*/ 	.word	0x000000ce
        /*10e4*/ 	.word	0x00028c30
        /*10e8*/ 	.short	0x010a
        /*10ea*/ 	.byte	0x3f
	.zero		1


	//   ....[99]....
        /*10ec*/ 	.word	0x000235f0
        /*10f0*/ 	.word	0x000000ce
        /*10f4*/ 	.word	0x00028c50
        /*10f8*/ 	.short	0x010a
        /*10fa*/ 	.byte	0x3f
	.zero		1


	//   ....[100]....
        /*10fc*/ 	.word	0x00023790
        /*1100*/ 	.word	0x00000012
        /*1104*/ 	.word	0x00028c20
        /*1108*/ 	.short	0x010a
        /*110a*/ 	.byte	0x3f
	.zero		1


	//   ....[101]....
        /*110c*/ 	.word	0x000237e0
        /*1110*/ 	.word	0x00000007
        /*1114*/ 	.word	0x00028ca0
        /*1118*/ 	.short	0x010a
        /*111a*/ 	.byte	0x3f
	.zero		1


	//   ....[102]....
        /*111c*/ 	.word	0x00023830
        /*1120*/ 	.word	0x00000007
        /*1124*/ 	.word	0x00028cc0
        /*1128*/ 	.short	0x010a
        /*112a*/ 	.byte	0x3f
	.zero		1


	//   ....[103]....
        /*112c*/ 	.word	0x00023880
        /*1130*/ 	.word	0x00000006
        /*1134*/ 	.word	0x00028ca0
        /*1138*/ 	.short	0x010a
        /*113a*/ 	.byte	0x3f
	.zero		1


	//   ....[104]....
        /*113c*/ 	.word	0x000238d0
        /*1140*/ 	.word	0x00000006
        /*1144*/ 	.word	0x00028cc0
        /*1148*/ 	.short	0x010a
        /*114a*/ 	.byte	0x3f
	.zero		1


	//   ....[105]....
        /*114c*/ 	.word	0x00023a70
        /*1150*/ 	.word	0x00000000
        /*1154*/ 	.word	0x00028c40
        /*1158*/ 	.short	0x010a
        /*115a*/ 	.byte	0x3f
	.zero		1


	//   ....[106]....
        /*115c*/ 	.word	0x00023fd0
        /*1160*/ 	.word	0x00000012
        /*1164*/ 	.word	0x00028c20
        /*1168*/ 	.short	0x010a
        /*116a*/ 	.byte	0x3f
	.zero		1


	//   ....[107]....
        /*116c*/ 	.word	0x00024020
        /*1170*/ 	.word	0x00000000
        /*1174*/ 	.word	0x00028c60
        /*1178*/ 	.short	0x010a
        /*117a*/ 	.byte	0x3f
	.zero		1


	//   ....[108]....
        /*117c*/ 	.word	0x00024070
        /*1180*/ 	.word	0x00000002
        /*1184*/ 	.word	0x00028c40
        /*1188*/ 	.short	0x010a
        /*118a*/ 	.byte	0x3f
	.zero		1


	//   ....[109]....
        /*118c*/ 	.word	0x000240c0
        /*1190*/ 	.word	0x00000002
        /*1194*/ 	.word	0x00028c60
        /*1198*/ 	.short	0x010a
        /*119a*/ 	.byte	0x3f
	.zero		1


	//   ....[110]....
        /*119c*/ 	.word	0x00024110
        /*11a0*/ 	.word	0x00000002
        /*11a4*/ 	.word	0x00028c40
        /*11a8*/ 	.short	0x010a
        /*11aa*/ 	.byte	0x3f
	.zero		1


	//   ....[111]....
        /*11ac*/ 	.word	0x00024160
        /*11b0*/ 	.word	0x00000002
        /*11b4*/ 	.word	0x00028c60
        /*11b8*/ 	.short	0x010a
        /*11ba*/ 	.byte	0x3f
	.zero		1


	//   ....[112]....
        /*11bc*/ 	.word	0x000241b0
        /*11c0*/ 	.word	0x00000003
        /*11c4*/ 	.word	0x00028c40
        /*11c8*/ 	.short	0x010a
        /*11ca*/ 	.byte	0x3f
	.zero		1


	//   ....[113]....
        /*11cc*/ 	.word	0x00024200
        /*11d0*/ 	.word	0x00000003
        /*11d4*/ 	.word	0x00028c60
        /*11d8*/ 	.short	0x010a
        /*11da*/ 	.byte	0x3f
	.zero		1


	//   ....[114]....
        /*11dc*/ 	.word	0x00024d80
        /*11e0*/ 	.word	0x00000000
        /*11e4*/ 	.word	0x00028c20
        /*11e8*/ 	.short	0x010a
        /*11ea*/ 	.byte	0x3f
	.zero		1


	//   ....[115]....
        /*11ec*/ 	.word	0x00024f20
        /*11f0*/ 	.word	0x00000006
        /*11f4*/ 	.word	0x00000000
        /*11f8*/ 	.short	0x010a
        /*11fa*/ 	.byte	0x3f
	.zero		1


	//   ....[116]....
        /*11fc*/ 	.word	0x00024f70
        /*1200*/ 	.word	0x00000007
        /*1204*/ 	.word	0x00000000
        /*1208*/ 	.short	0x010a
        /*120a*/ 	.byte	0x3f
	.zero		1


	//   ....[117]....
        /*120c*/ 	.word	0x00024fc0
        /*1210*/ 	.word	0x00000004
        /*1214*/ 	.word	0x00000000
        /*1218*/ 	.short	0x010a
        /*121a*/ 	.byte	0x3f
	.zero		1


	//----- nvinfo : EIATTR_NUM_MBARRIERS
	.align		4
.L_408:
        /*121c*/ 	.byte	0x03, 0x38
        /*121e*/ 	.short	0x0016


	//----- nvinfo : EIATTR_EXIT_INSTR_OFFSETS
	.align		4
        /*1220*/ 	.byte	0x04, 0x1c
        /*1222*/ 	.short	(.L_410 - .L_409)


	//   ....[0]....
.L_409:
        /*1224*/ 	.word	0x000229e0


	//----- nvinfo : EIATTR_MAX_THREADS
	.align		4
.L_410:
        /*1228*/ 	.byte	0x04, 0x05
        /*122a*/ 	.short	(.L_412 - .L_411)
.L_411:
        /*122c*/ 	.word	0x00000180
        /*1230*/ 	.word	0x00000001
        /*1234*/ 	.word	0x00000001


	//----- nvinfo : EIATTR_CRS_STACK_SIZE
	.align		4
.L_412:
        /*1238*/ 	.byte	0x04, 0x1e
        /*123a*/ 	.short	(.L_414 - .L_413)
.L_413:
        /*123c*/ 	.word	0x00000000


	//----- nvinfo : EIATTR_CBANK_PARAM_SIZE
	.align		4
.L_414:
        /*1240*/ 	.byte	0x03, 0x19
        /*1242*/ 	.short	0x0af0


	//----- nvinfo : EIATTR_PARAM_CBANK
	.align		4
        /*1244*/ 	.byte	0x04, 0x0a
        /*1246*/ 	.short	(.L_416 - .L_415)
	.align		4
.L_415:
        /*1248*/ 	.word	index@(.nv.constant0._ZN7cutlass13device_kernelIN5flash11enable_sm90INS1_16FlashAttnFwdSm90INS1_25CollectiveMainloopFwdSm90ILi2EN4cute5tupleIJNS5_1CILi1EEES8_S8_EEENS6_IJNS7_ILi64EEESA_SA_EEELi512ENS_6half_tEfNS_4arch4Sm90ELb0ELb1ELb0ELb1ELb0ELb1ELb0ELb0ELb0ELb1ELb1ELb0EEENS1_21CollectiveEpilogueFwdINS6_IJSA_NS7_ILi512EEESA_EEES9_SC_SE_Li256ELb1ELb1ELb1ELb0EEENS1_36VarlenDynamicPersistentTileSchedulerILi64ELi64ELi256ELi128ELb1ELb1ELb1ELb1ELb0ELb1EEEEEEEEEvNT_6ParamsE)
        /*124c*/ 	.short	0x0210
        /*124e*/ 	.short	0x0af0


	//----- nvinfo : EIATTR_SW_WAR
	.align		4
.L_416:
        /*1250*/ 	.byte	0x04, 0x36
        /*1252*/ 	.short	(.L_418 - .L_417)
.L_417:
        /*1254*/ 	.word	0x00000008
.L_418:


//--------------------- .nv.info._ZN7cutlass13device_kernelIN5flash11enable_sm90INS1_16FlashAttnFwdSm90INS1_25CollectiveMainloopFwdSm90ILi2EN4cute5tupleIJNS5_1CILi1EEES8_S8_EEENS6_IJNS7_ILi64EEESA_SA_EEELi512ENS_6half_tEfNS_4arch4Sm90ELb0ELb1ELb0ELb1ELb0ELb0ELb1ELb0ELb0ELb1ELb1ELb0EEENS1_21CollectiveEpilogueFwdINS6_IJSA_NS7_ILi512EEESA_EEES9_SC_SE_Li256ELb1ELb1ELb1ELb0EEENS1_36VarlenDynamicPersistentTileSchedulerILi64ELi64ELi256ELi128ELb1ELb1ELb1ELb1ELb0ELb1EEEEEEEEEvNT_6ParamsE --------------------------
	.section	.nv.info._ZN7cutlass13device_kernelIN5flash11enable_sm90INS1_16FlashAttnFwdSm90INS1_25CollectiveMainloopFwdSm90ILi2EN4cute5tupleIJNS5_1CILi1EEES8_S8_EEENS6_IJNS7_ILi64EEESA_SA_EEELi512ENS_6half_tEfNS_4arch4Sm90ELb0ELb1ELb0ELb1ELb0ELb0ELb1ELb0ELb0ELb1ELb1ELb0EEENS1_21CollectiveEpilogueFwdINS6_IJSA_NS7_ILi512EEESA_EEES9_SC_SE_Li256ELb1ELb1ELb1ELb0EEENS1_36VarlenDynamicPersistentTileSchedulerILi64ELi64ELi256ELi128ELb1ELb1ELb1ELb1ELb0ELb1EEEEEEEEEvNT_6ParamsE,"",@"SHT_CUDA_INFO"
	.sectionflags	@""
	.align	4


	//----- nvinfo : EIATTR_CUDA_API_VERSION
	.align		4
        /*0000*/ 	.byte	0x04, 0x37
        /*0002*/ 	.short	(.L_420 - .L_419)
.L_419:
        /*0004*/ 	.word	0x00000082


	//----- nvinfo : EIATTR_KPARAM_INFO
	.align		4
.L_420:
        /*0008*/ 	.byte	0x04, 0x17
        /*000a*/ 	.short	(.L_422 - .L_421)
.L_421:
        /*000c*/ 	.word	0x00000000
        /*0010*/ 	.short	0x0000
        /*0012*/ 	.short	0x0070
        /*0014*/ 	.byte	0x00, 0xf0, 0x01, 0x2e


	//----- nvinfo : EIATTR_SPARSE_MMA_MASK
	.align		4
.L_422:
        /*0018*/ 	.byte	0x03, 0x50
        /*001a*/ 	.short	0x0000


	//----- nvinfo : EIATTR_MAXREG_COUNT
	.align		4
        /*001c*/ 	.byte	0x03, 0x1b
        /*001e*/ 	.short	0x00a8


	//----- nvinfo : EIATTR_NUM_BARRIERS
	.align		4
        /*0020*/ 	.byte	0x02, 0x4c
        /*0022*/ 	.byte	0x10
	.zero		1


	//----- nvinfo : EIATTR_EXTERNS
	.align		4
        /*0024*/ 	.byte	0x04, 0x0f
        /*0026*/ 	.short	(.L_424 - .L_423)


	//   ....[0]....
	.align		4
.L_423:
        /*0028*/ 	.word	index@(__assertfail)


	//----- nvinfo : EIATTR_ANNOTATIONS
	.align		4
.L_424:
        /*002c*/ 	.byte	0x04, 0x55
        /*002e*/ 	.short	(.L_426 - .L_425)


	//   ....[0]....
.L_425:
        /* <DEDUP_REMOVED lines=88> */


	//----- nvinfo : EIATTR_MERCURY_ISA_VERSION
	.align		4
.L_426:
        /*0598*/ 	.byte	0x03, 0x5f
        /*059a*/ 	.short	0x0101


	//----- nvinfo : EIATTR_UNUSED_LOAD_BYTE_OFFSET
	.align		4
        /*059c*/ 	.byte	0x04, 0x44
        /*059e*/ 	.short	(.L_428 - .L_427)


	//   ....[0]....
.L_427:
        /*05a0*/ 	.word	0x00000a30
        /*05a4*/ 	.word	0x0000fff0


	//   ....[1]....
        /*05a8*/ 	.word	0x00011770
        /*05ac*/ 	.word	0x0000fff0


	//----- nvinfo : EIATTR_INT_WARP_WIDE_INSTR_OFFSETS
	.align		4
.L_428:
        /*05b0*/ 	.byte	0x04, 0x31
        /*05b2*/ 	.short	(.L_430 - .L_429)


	//   ....[0]....
.L_429:
        /*05b4*/ 	.word	0x00000130


	//   ....[1]....
        /*05b8*/ 	.word	0x00000170


	//   ....[2]....
        /*05bc*/ 	.word	0x000001e0


	//   ....[3]....
        /*05c0*/ 	.word	0x000001f0


	//   ....[4]....
        /*05c4*/ 	.word	0x00017e50


	//   ....[5]....
        /*05c8*/ 	.word	0x00017eb0


	//   ....[6]....
        /*05cc*/ 	.word	0x0001d890


	//   ....[7]....
        /*05d0*/ 	.word	0x0001d920


	//----- nvinfo : EIATTR_COOP_GROUP_MASK_REGIDS
	.align		4
.L_430:
        /*05d4*/ 	.byte	0x04, 0x29
        /*05d6*/ 	.short	(.L_432 - .L_431)


	//   ....[0]....
.L_431:
        /*05d8*/ 	.word	0xffffffff


	//   ....[1]....
        /*05dc*/ 	.word	0xffffffff


	//   ....[2]....
        /*05e0*/ 	.word	0xffffffff


	//   ....[3]....
        /*05e4*/ 	.word	0xffffffff


	//   ....[4]....
        /*05e8*/ 	.word	0xffffffff


	//   ....[5]....
        /*05ec*/ 	.word	0xffffffff


	//   ....[6]....
        /*05f0*/ 	.word	0xffffffff


	//   ....[7]....
        /*05f4*/ 	.word	0xffffffff


	//   ....[8]....
        /*05f8*/ 	.word	0xffffffff


	//   ....[9]....
        /*05fc*/ 	.word	0xffffffff


	//   ....[10]....
        /*0600*/ 	.word	0xffffffff


	//   ....[11]....
        /*0604*/ 	.word	0xffffffff


	//   ....[12]....
        /*0608*/ 	.word	0xffffffff


	//   ....[13]....
        /*060c*/ 	.word	0xffffffff


	//   ....[14]....
        /*0610*/ 	.word	0xffffffff


	//   ....[15]....
        /*0614*/ 	.word	0xffffffff


	//   ....[16]....
        /*0618*/ 	.word	0xffffffff


	//   ....[17]....
        /*061c*/ 	.word	0xffffffff


	//   ....[18]....
        /*0620*/ 	.word	0xffffffff


	//   ....[19]....
        /*0624*/ 	.word	0xffffffff


	//   ....[20]....
        /*0628*/ 	.word	0xffffffff


	//   ....[21]....
        /*062c*/ 	.word	0xffffffff


	//   ....[22]....
        /*0630*/ 	.word	0xffffffff


	//   ....[23]....
        /*0634*/ 	.word	0xffffffff


	//   ....[24]....
        /*0638*/ 	.word	0xffffffff


	//   ....[25]....
        /*063c*/ 	.word	0xffffffff


	//   ....[26]....
        /*0640*/ 	.word	0xffffffff


	//   ....[27]....
        /*0644*/ 	.word	0xffffffff


	//   ....[28]....
        /*0648*/ 	.word	0xffffffff


	//   ....[29]....
        /*064c*/ 	.word	0xffffffff


	//   ....[30]....
        /*0650*/ 	.word	0xffffffff


	//   ....[31]....
        /*0654*/ 	.word	0xffffffff


	//   ....[32]....
        /*0658*/ 	.word	0xffffffff


	//   ....[33]....
        /*065c*/ 	.word	0xffffffff


	//   ....[34]....
        /*0660*/ 	.word	0xffffffff


	//   ....[35]....
        /*0664*/ 	.word	0xffffffff


	//   ....[36]....
        /*0668*/ 	.word	0xffffffff


	//   ....[37]....
        /*066c*/ 	.word	0xffffffff


	//   ....[38]....
        /*0670*/ 	.word	0xffffffff


	//   ....[39]....
        /*0674*/ 	.word	0xffffffff


	//   ....[40]....
        /*0678*/ 	.word	0xffffffff


	//   ....[41]....
        /*067c*/ 	.word	0xffffffff


	//   ....[42]....
        /*0680*/ 	.word	0xffffffff


	//   ....[43]....
        /*0684*/ 	.word	0xffffffff


	//   ....[44]....
        /*0688*/ 	.word	0xffffffff


	//   ....[45]....
        /*068c*/ 	.word	0xffffffff


	//   ....[46]....
        /*0690*/ 	.word	0xffffffff


	//   ....[47]....
        /*0694*/ 	.word	0xffffffff


	//   ....[48]....
        /*0698*/ 	.word	0xffffffff


	//   ....[49]....
        /*069c*/ 	.word	0xffffffff


	//   ....[50]....
        /*06a0*/ 	.word	0xffffffff


	//   ....[51]....
        /*06a4*/ 	.word	0xffffffff


	//   ....[52]....
        /*06a8*/ 	.word	0xffffffff


	//   ....[53]....
        /*06ac*/ 	.word	0xffffffff


	//   ....[54]....
        /*06b0*/ 	.word	0xffffffff


	//   ....[55]....
        /*06b4*/ 	.word	0xffffffff


	//   ....[56]....
        /*06b8*/ 	.word	0xffffffff


	//   ....[57]....
        /*06bc*/ 	.word	0xffffffff


	//   ....[58]....
        /*06c0*/ 	.word	0xffffffff


	//   ....[59]....
        /*06c4*/ 	.word	0xffffffff


	//   ....[60]....
        /*06c8*/ 	.word	0xffffffff


	//   ....[61]....
        /*06cc*/ 	.word	0xffffffff


	//   ....[62]....
        /*06d0*/ 	.word	0xffffffff


	//   ....[63]....
        /*06d4*/ 	.word	0xffffffff


	//   ....[64]....
        /*06d8*/ 	.word	0xffffffff


	//   ....[65]....
        /*06dc*/ 	.word	0xffffffff


	//   ....[66]....
        /*06e0*/ 	.word	0xffffffff


	//   ....[67]....
        /*06e4*/ 	.word	0xffffffff


	//   ....[68]....
        /*06e8*/ 	.word	0xffffffff


	//   ....[69]....
        /*06ec*/ 	.word	0xffffffff


	//   ....[70]....
        /*06f0*/ 	.word	0xffffffff


	//   ....[71]....
        /*06f4*/ 	.word	0xffffffff


	//   ....[72]....
        /*06f8*/ 	.word	0xffffffff


	//   ....[73]....
        /*06fc*/ 	.word	0xffffffff


	//   ....[74]....
        /*0700*/ 	.word	0xffffffff


	//   ....[75]....
        /*0704*/ 	.word	0xffffffff


	//   ....[76]....
        /*0708*/ 	.word	0xffffffff


	//   ....[77]....
        /*070c*/ 	.word	0xffffffff


	//   ....[78]....
        /*0710*/ 	.word	0xffffffff


	//   ....[79]....
        /*0714*/ 	.word	0xffffffff


	//   ....[80]....
        /*0718*/ 	.word	0xffffffff


	//   ....[81]....
        /*071c*/ 	.word	0xffffffff


	//   ....[82]....
        /*0720*/ 	.word	0xffffffff


	//   ....[83]....
        /*0724*/ 	.word	0xffffffff


	//   ....[84]....
        /*0728*/ 	.word	0xffffffff


	//   ....[85]....
        /*072c*/ 	.word	0xffffffff


	//   ....[86]....
        /*0730*/ 	.word	0xffffffff


	//   ....[87]....
        /*0734*/ 	.word	0xffffffff


	//   ....[88]....
        /*0738*/ 	.word	0xffffffff


	//   ....[89]....
        /*073c*/ 	.word	0xffffffff


	//   ....[90]....
        /*0740*/ 	.word	0xffffffff


	//   ....[91]....
        /*0744*/ 	.word	0xffffffff


	//   ....[92]....
        /*0748*/ 	.word	0xffffffff


	//   ....[93]....
        /*074c*/ 	.word	0xffffffff


	//   ....[94]....
        /*0750*/ 	.word	0xffffffff


	//   ....[95]....
        /*0754*/ 	.word	0xffffffff


	//   ....[96]....
        /*0758*/ 	.word	0xffffffff


	//   ....[97]....
        /*075c*/ 	.word	0xffffffff


	//   ....[98]....
        /*0760*/ 	.word	0xffffffff


	//   ....[99]....
        /*0764*/ 	.word	0xffffffff


	//   ....[100]....
        /*0768*/ 	.word	0xffffffff


	//   ....[101]....
        /*076c*/ 	.word	0xffffffff


	//   ....[102]....
        /*0770*/ 	.word	0xffffffff


	//   ....[103]....
        /*0774*/ 	.word	0xffffffff


	//   ....[104]....
        /*0778*/ 	.word	0xffffffff


	//   ....[105]....
        /*077c*/ 	.word	0xffffffff


	//   ....[106]....
        /*0780*/ 	.word	0xffffffff


	//   ....[107]....
        /*0784*/ 	.word	0xffffffff


	//   ....[108]....
        /*0788*/ 	.word	0xffffffff


	//   ....[109]....
        /*078c*/ 	.word	0xffffffff


	//   ....[110]....
        /*0790*/ 	.word	0xffffffff


	//   ....[111]....
        /*0794*/ 	.word	0xffffffff


	//   ....[112]....
        /*0798*/ 	.word	0xffffffff


	//   ....[113]....
        /*079c*/ 	.word	0x0500000f


	//   ....[114]....
        /*07a0*/ 	.word	0x0500000f


	//   ....[115]....
        /*07a4*/ 	.word	0x0500000f


	//   ....[116]....
        /*07a8*/ 	.word	0x0500000f


	//   ....[117]....
        /*07ac*/ 	.word	0x0500000f


	//   ....[118]....
        /*07b0*/ 	.word	0x0500000f


	//   ....[119]....
        /*07b4*/ 	.word	0x0500000f


	//   ....[120]....
        /*07b8*/ 	.word	0x0500000f


	//   ....[121]....
        /*07bc*/ 	.word	0x0500000f


	//   ....[122]....
        /*07c0*/ 	.word	0x0500000f


	//   ....[123]....
        /*07c4*/ 	.word	0x0500000f


	//   ....[124]....
        /*07c8*/ 	.word	0x0500000f


	//   ....[125]....
        /*07cc*/ 	.word	0x0500000f


	//   ....[126]....
        /*07d0*/ 	.word	0x0500000f


	//   ....[127]....
        /*07d4*/ 	.word	0x0500000f


	//   ....[128]....
        /*07d8*/ 	.word	0x0500000f


	//   ....[129]....
        /*07dc*/ 	.word	0x0500000f


	//   ....[130]....
        /*07e0*/ 	.word	0x0500000f


	//   ....[131]....
        /*07e4*/ 	.word	0x0500000f


	//   ....[132]....
        /*07e8*/ 	.word	0x0500000f


	//   ....[133]....
        /*07ec*/ 	.word	0x0500000f


	//   ....[134]....
        /*07f0*/ 	.word	0x0500000f


	//   ....[135]....
        /*07f4*/ 	.word	0x0500000f


	//   ....[136]....
        /*07f8*/ 	.word	0x0500000f


	//   ....[137]....
        /*07fc*/ 	.word	0x0500000f


	//   ....[138]....
        /*0800*/ 	.word	0x0500000f


	//   ....[139]....
        /*0804*/ 	.word	0x0500000f


	//   ....[140]....
        /*0808*/ 	.word	0x0500000f


	//   ....[141]....
        /*080c*/ 	.word	0x0500000f


	//   ....[142]....
        /*0810*/ 	.word	0x0500000f


	//   ....[143]....
        /*0814*/ 	.word	0x0500000f


	//   ....[144]....
        /*0818*/ 	.word	0x0500000f


	//   ....[145]....
        /*081c*/ 	.word	0x0500000f


	//   ....[146]....
        /*0820*/ 	.word	0x0500000f


	//   ....[147]....
        /*0824*/ 	.word	0x0500000f


	//   ....[148]....
        /*0828*/ 	.word	0x0500000f


	//----- nvinfo : EIATTR_COOP_GROUP_INSTR_OFFSETS
	.align		4
.L_432:
        /*082c*/ 	.byte	0x04, 0x28
        /*082e*/ 	.short	(.L_434 - .L_433)


	//   ....[0]....
.L_433:
        /*0830*/ 	.word	0x00000070


	//   ....[1]....
        /*0834*/ 	.word	0x00000140


	//   ....[2]....
        /*0838*/ 	.word	0x00000190


	//   ....[3]....
        /*083c*/ 	.word	0x000003a0


	//   ....[4]....
        /*0840*/ 	.word	0x00000500


	//   ....[5]....
        /*0844*/ 	.word	0x00000620


	//   ....[6]....
        /*0848*/ 	.word	0x00000780


	//   ....[7]....
        /*084c*/ 	.word	0x000022e0


	//   ....[8]....
        /*0850*/ 	.word	0x000044c0


	//   ....[9]....
        /*0854*/ 	.word	0x00004ca0


	//   ....[10]....
        /*0858*/ 	.word	0x00005d40


	//   ....[11]....
        /*085c*/ 	.word	0x00006430


	//   ....[12]....
        /*0860*/ 	.word	0x00006930


	//   ....[13]....
        /*0864*/ 	.word	0x00006a60


	//   ....[14]....
        /*0868*/ 	.word	0x00006dc0


	//   ....[15]....
        /*086c*/ 	.word	0x00006e70


	//   ....[16]....
        /*0870*/ 	.word	0x00007660


	//   ....[17]....
        /*0874*/ 	.word	0x00007c30


	//   ....[18]....
        /*0878*/ 	.word	0x00008c40


	//   ....[19]....
        /*087c*/ 	.word	0x00008e70


	//   ....[20]....
        /*0880*/ 	.word	0x000095e0


	//   ....[21]....
        /*0884*/ 	.word	0x00009730


	//   ....[22]....
        /*0888*/ 	.word	0x00009ca0


	//   ....[23]....
        /*088c*/ 	.word	0x00009d00


	//   ....[24]....
        /*0890*/ 	.word	0x0000ad50


	//   ....[25]....
        /*0894*/ 	.word	0x0000b400


	//   ....[26]....
        /*0898*/ 	.word	0x0000c4f0


	//   ....[27]....
        /*089c*/ 	.word	0x0000c510


	//   ....[28]....
        /*08a0*/ 	.word	0x0000caa0


	//   ....[29]....
        /*08a4*/ 	.word	0x0000cc70


	//   ....[30]....
        /*08a8*/ 	.word	0x0000d8a0


	//   ....[31]....
        /*08ac*/ 	.word	0x0000dcf0


	//   ....[32]....
        /*08b0*/ 	.word	0x0000de00


	//   ....[33]....
        /*08b4*/ 	.word	0x0000ef30


	//   ....[34]....
        /*08b8*/ 	.word	0x0000f540


	//   ....[35]....
        /*08bc*/ 	.word	0x0000f560


	//   ....[36]....
        /*08c0*/ 	.word	0x0000fdb0


	//   ....[37]....
        /*08c4*/ 	.word	0x0000ff80


	//   ....[38]....
        /*08c8*/ 	.word	0x00010c30


	//   ....[39]....
        /*08cc*/ 	.word	0x00010c70


	//   ....[40]....
        /*08d0*/ 	.word	0x00010ce0


	//   ....[41]....
        /*08d4*/ 	.word	0x00010d10


	//   ....[42]....
        /*08d8*/ 	.word	0x00010d50


	//   ....[43]....
        /*08dc*/ 	.word	0x000124c0


	//   ....[44]....
        /*08e0*/ 	.word	0x00012830


	//   ....[45]....
        /*08e4*/ 	.word	0x00012850


	//   ....[46]....
        /*08e8*/ 	.word	0x00012860


	//   ....[47]....
        /*08ec*/ 	.word	0x00012890


	//   ....[48]....
        /*08f0*/ 	.word	0x00013510


	//   ....[49]....
        /*08f4*/ 	.word	0x00013530


	//   ....[50]....
        /*08f8*/ 	.word	0x000137e0


	//   ....[51]....
        /*08fc*/ 	.word	0x00013800


	//   ....[52]....
        /*0900*/ 	.word	0x00013ea0


	//   ....[53]....
        /*0904*/ 	.word	0x00013ed0


	//   ....[54]....
        /*0908*/ 	.word	0x00014790


	//   ....[55]....
        /*090c*/ 	.word	0x000147b0


	//   ....[56]....
        /*0910*/ 	.word	0x00015ab0


	//   ....[57]....
        /*0914*/ 	.word	0x00015ae0


	//   ....[58]....
        /*0918*/ 	.word	0x00015d20


	//   ....[59]....
        /*091c*/ 	.word	0x00015d40


	//   ....[60]....
        /*0920*/ 	.word	0x00016000


	//   ....[61]....
        /*0924*/ 	.word	0x00016210


	//   ....[62]....
        /*0928*/ 	.word	0x00016240


	//   ....[63]....
        /*092c*/ 	.word	0x00016270


	//   ....[64]....
        /*0930*/ 	.word	0x000162a0


	//   ....[65]....
        /*0934*/ 	.word	0x000162d0


	//   ....[66]....
        /*0938*/ 	.word	0x00016300


	//   ....[67]....
        /*093c*/ 	.word	0x000164a0


	//   ....[68]....
        /*0940*/ 	.word	0x000164d0


	//   ....[69]....
        /*0944*/ 	.word	0x00016500


	//   ....[70]....
        /*0948*/ 	.word	0x00016530


	//   ....[71]....
        /*094c*/ 	.word	0x00016560


	//   ....[72]....
        /*0950*/ 	.word	0x00016590


	//   ....[73]....
        /*0954*/ 	.word	0x00016630


	//   ....[74]....
        /*0958*/ 	.word	0x00016660


	//   ....[75]....
        /*095c*/ 	.word	0x00016670


	//   ....[76]....
        /*0960*/ 	.word	0x000166a0


	//   ....[77]....
        /*0964*/ 	.word	0x00018420


	//   ....[78]....
        /*0968*/ 	.word	0x00018ee0


	//   ....[79]....
        /*096c*/ 	.word	0x00018ef0


	//   ....[80]....
        /*0970*/ 	.word	0x00018f20


	//   ....[81]....
        /*0974*/ 	.word	0x00019000


	//   ....[82]....
        /*0978*/ 	.word	0x00019030


	//   ....[83]....
        /*097c*/ 	.word	0x00019090


	//   ....[84]....
        /*0980*/ 	.word	0x000190a0


	//   ....[85]....
        /*0984*/ 	.word	0x00019110


	//   ....[86]....
        /*0988*/ 	.word	0x00019aa0


	//   ....[87]....
        /*098c*/ 	.word	0x00019b30


	//   ....[88]....
        /*0990*/ 	.word	0x00019b80


	//   ....[89]....
        /*0994*/ 	.word	0x00019cb0


	//   ....[90]....
        /*0998*/ 	.word	0x00019e20


	//   ....[91]....
        /*099c*/ 	.word	0x00019e30


	//   ....[92]....
        /*09a0*/ 	.word	0x00019f90


	//   ....[93]....
        /*09a4*/ 	.word	0x00019fa0


	//   ....[94]....
        /*09a8*/ 	.word	0x0001dba0


	//   ....[95]....
        /*09ac*/ 	.word	0x0001dbd0


	//   ....[96]....
        /*09b0*/ 	.word	0x0001dc30


	//   ....[97]....
        /*09b4*/ 	.word	0x0001dc60


	//   ....[98]....
        /*09b8*/ 	.word	0x0001dc90


	//   ....[99]....
        /*09bc*/ 	.word	0x0001dcc0


	//   ....[100]....
        /*09c0*/ 	.word	0x0001dcf0


	//   ....[101]....
        /*09c4*/ 	.word	0x0001dd20


	//   ....[102]....
        /*09c8*/ 	.word	0x0001dee0


	//   ....[103]....
        /*09cc*/ 	.word	0x0001df10


	//   ....[104]....
        /*09d0*/ 	.word	0x0001df40


	//   ....[105]....
        /*09d4*/ 	.word	0x0001df70


	//   ....[106]....
        /*09d8*/ 	.word	0x0001dfa0


	//   ....[107]....
        /*09dc*/ 	.word	0x0001dfd0


	//   ....[108]....
        /*09e0*/ 	.word	0x0001e0a0


	//   ....[109]....
        /*09e4*/ 	.word	0x0001e0c0


	//   ....[110]....
        /*09e8*/ 	.word	0x0001e0d0


	//   ....[111]....
        /*09ec*/ 	.word	0x0001e150


	//   ....[112]....
        /*09f0*/ 	.word	0x0001ec90


	//   ....[113]....
        /*09f4*/ 	.word	0x0001f370


	//   ....[114]....
        /*09f8*/ 	.word	0x0001f500


	//   ....[115]....
        /*09fc*/ 	.word	0x0001f560


	//   ....[116]....
        /*0a00*/ 	.word	0x0001f5c0


	//   ....[117]....
        /*0a04*/ 	.word	0x0001f610


	//   ....[118]....
        /*0a08*/ 	.word	0x0001f770


	//   ....[119]....
        /*0a0c*/ 	.word	0x0001f810


	//   ....[120]....
        /*0a10*/ 	.word	0x0001f8c0


	//   ....[121]....
        /*0a14*/ 	.word	0x0001f9a0


	//   ....[122]....
        /*0a18*/ 	.word	0x0001fb60


	//   ....[123]....
        /*0a1c*/ 	.word	0x0001fc40


	//   ....[124]....
        /*0a20*/ 	.word	0x0001fed0


	//   ....[125]....
        /*0a24*/ 	.word	0x0001ffd0


	//   ....[126]....
        /*0a28*/ 	.word	0x000201a0


	//   ....[127]....
        /*0a2c*/ 	.word	0x00020260


	//   ....[128]....
        /*0a30*/ 	.word	0x00020480


	//   ....[129]....
        /*0a34*/ 	.word	0x000204d0


	//   ....[130]....
        /*0a38*/ 	.word	0x00020800


	//   ....[131]....
        /*0a3c*/ 	.word	0x000208a0


	//   ....[132]....
        /*0a40*/ 	.word	0x00020a30


	//   ....[133]....
        /*0a44*/ 	.word	0x00020ab0


	//   ....[134]....
        /*0a48*/ 	.word	0x00020b30


	//   ....[135]....
        /*0a4c*/ 	.word	0x00020bb0


	//   ....[136]....
        /*0a50*/ 	.word	0x00020c30


	//   ....[137]....
        /*0a54*/ 	.word	0x00020cc0


	//   ....[138]....
        /*0a58*/ 	.word	0x00020d60


	//   ....[139]....
        /*0a5c*/ 	.word	0x00020e10


	//   ....[140]....
        /*0a60*/ 	.word	0x00020e90


	//   ....[141]....
        /*0a64*/ 	.word	0x00020f10


	//   ....[142]....
        /*0a68*/ 	.word	0x00020f90


	//   ....[143]....
        /*0a6c*/ 	.word	0x00021020


	//   ....[144]....
        /*0a70*/ 	.word	0x000210a0


	//   ....[145]....
        /*0a74*/ 	.word	0x00021150


	//   ....[146]....
        /*0a78*/ 	.word	0x000211a0


	//   ....[147]....
        /*0a7c*/ 	.word	0x00021260


	//   ....[148]....
        /*0a80*/ 	.word	0x00021390


	//----- nvinfo : EIATTR_REG_RECONFIG
	.align		4
.L_434:
        /*0a84*/ 	.byte	0x01, 0x54
	.zero		2


	//----- nvinfo : EIATTR_SYSCALL_OFFSETS
	.align		4
        /*0a88*/ 	.byte	0x04, 0x46
        /*0a8a*/ 	.short	(.L_436 - .L_435)


	//   ....[0]....
.L_435:
        /*0a8c*/ 	.word	0x00004690


	//   ....[1]....
        /*0a90*/ 	.word	0x00018050


	//   ....[2]....
        /*0a94*/ 	.word	0x000181a0


	//   ....[3]....
        /*0a98*/ 	.word	0x00018290


	//   ....[4]....
        /*0a9c*/ 	.word	0x00018ad0


	//   ....[5]....
        /*0aa0*/ 	.word	0x00019420


	//----- nvinfo : EIATTR_MBARRIER_INSTR_OFFSETS
	.align		4
.L_436:
        /*0aa4*/ 	.byte	0x04, 0x39
        /*0aa6*/ 	.short	(.L_438 - .L_437)


	//   ....[0]....
.L_437:
        /*0aa8*/ 	.word	0x00000280
        /*0aac*/ 	.word	0x000000ff
        /*0ab0*/ 	.word	0x00038800
        /*0ab4*/ 	.short	0x0100
        /*0ab6*/ 	.byte	0x08
	.zero		1


	//   ....[1]....
        /*0ab8*/ 	.word	0x00000290
        /*0abc*/ 	.word	0x000000ff
        /*0ac0*/ 	.word	0x00038810
        /*0ac4*/ 	.short	0x0100
        /*0ac6*/ 	.byte	0x08
	.zero		1


	//   ....[2]....
        /*0ac8*/ 	.word	0x000002a0
        /*0acc*/ 	.word	0x000000ff
        /*0ad0*/ 	.word	0x00038820
        /*0ad4*/ 	.short	0x0100
        /*0ad6*/ 	.byte	0x08
	.zero		1


	//   ....[3]....
        /*0ad8*/ 	.word	0x00000350
        /*0adc*/ 	.word	0x000000ff
        /*0ae0*/ 	.word	0x00038830
        /*0ae4*/ 	.short	0x0100
        /*0ae6*/ 	.byte	0x06
	.zero		1


	//   ....[4]....
        /*0ae8*/ 	.word	0x00000360
        /*0aec*/ 	.word	0x000000ff
        /*0af0*/ 	.word	0x00038840
        /*0af4*/ 	.short	0x0100
        /*0af6*/ 	.byte	0x06
	.zero		1


	//   ....[5]....
        /*0af8*/ 	.word	0x00000370
        /*0afc*/ 	.word	0x000000ff
        /*0b00*/ 	.word	0x00038838
        /*0b04*/ 	.short	0x0100
        /*0b06*/ 	.byte	0x06
	.zero		1


	//   ....[6]....
        /*0b08*/ 	.word	0x00000380
        /*0b0c*/ 	.word	0x000000ff
        /*0b10*/ 	.word	0x00038848
        /*0b14*/ 	.short	0x0100
        /*0b16*/ 	.byte	0x06
	.zero		1


	//   ....[7]....
        /*0b18*/ 	.word	0x000004b0
        /*0b1c*/ 	.word	0x000000ff
        /*0b20*/ 	.word	0x00038850
        /*0b24*/ 	.short	0x0100
        /*0b26*/ 	.byte	0x08
	.zero		1


	//   ....[8]....
        /*0b28*/ 	.word	0x000004c0
        /*0b2c*/ 	.word	0x000000ff
        /*0b30*/ 	.word	0x00038860
        /*0b34*/ 	.short	0x0100
        /*0b36*/ 	.byte	0x08
	.zero		1


	//   ....[9]....
        /*0b38*/ 	.word	0x000004d0
        /*0b3c*/ 	.word	0x000000ff
        /*0b40*/ 	.word	0x00038858
        /*0b44*/ 	.short	0x0100
        /*0b46*/ 	.byte	0x08
	.zero		1


	//   ....[10]....
        /*0b48*/ 	.word	0x000004e0
        /*0b4c*/ 	.word	0x000000ff
        /*0b50*/ 	.word	0x00038868
        /*0b54*/ 	.short	0x0100
        /*0b56*/ 	.byte	0x08
	.zero		1


	//   ....[11]....
        /*0b58*/ 	.word	0x000005d0
        /*0b5c*/ 	.word	0x000000ff
        /*0b60*/ 	.word	0x00038870
        /*0b64*/ 	.short	0x0100
        /*0b66*/ 	.byte	0x06
	.zero		1


	//   ....[12]....
        /*0b68*/ 	.word	0x000005e0
        /*0b6c*/ 	.word	0x000000ff
        /*0b70*/ 	.word	0x00038880
        /*0b74*/ 	.short	0x0100
        /*0b76*/ 	.byte	0x06
	.zero		1


	//   ....[13]....
        /*0b78*/ 	.word	0x000005f0
        /*0b7c*/ 	.word	0x000000ff
        /*0b80*/ 	.word	0x00038878
        /*0b84*/ 	.short	0x0100
        /*0b86*/ 	.byte	0x06
	.zero		1


	//   ....[14]....
        /*0b88*/ 	.word	0x00000600
        /*0b8c*/ 	.word	0x000000ff
        /*0b90*/ 	.word	0x00038888
        /*0b94*/ 	.short	0x0100
        /*0b96*/ 	.byte	0x06
	.zero		1


	//   ....[15]....
        /*0b98*/ 	.word	0x00000730
        /*0b9c*/ 	.word	0x000000ff
        /*0ba0*/ 	.word	0x00038890
        /*0ba4*/ 	.short	0x0100
        /*0ba6*/ 	.byte	0x08
	.zero		1


	//   ....[16]....
        /*0ba8*/ 	.word	0x00000740
        /*0bac*/ 	.word	0x000000ff
        /*0bb0*/ 	.word	0x000388a0
        /*0bb4*/ 	.short	0x0100
        /*0bb6*/ 	.byte	0x08
	.zero		1


	//   ....[17]....
        /*0bb8*/ 	.word	0x00000750
        /*0bbc*/ 	.word	0x000000ff
        /*0bc0*/ 	.word	0x00038898
        /*0bc4*/ 	.short	0x0100
        /*0bc6*/ 	.byte	0x08
	.zero		1


	//   ....[18]....
        /*0bc8*/ 	.word	0x00000760
        /*0bcc*/ 	.word	0x000000ff
        /*0bd0*/ 	.word	0x000388a8
        /*0bd4*/ 	.short	0x0100
        /*0bd6*/ 	.byte	0x08
	.zero		1


	//   ....[19]....
        /*0bd8*/ 	.word	0x00000890
        /*0bdc*/ 	.word	0x000000ff
        /*0be0*/ 	.word	0x000388b0
        /*0be4*/ 	.short	0x0100
        /*0be6*/ 	.byte	0x08
	.zero		1


	//   ....[20]....
        /*0be8*/ 	.word	0x000008a0
        /*0bec*/ 	.word	0x000000ff
        /*0bf0*/ 	.word	0x000388c0
        /*0bf4*/ 	.short	0x0100
        /*0bf6*/ 	.byte	0x08
	.zero		1


	//   ....[21]....
        /*0bf8*/ 	.word	0x000008b0
        /*0bfc*/ 	.word	0x000000ff
        /*0c00*/ 	.word	0x000388b8
        /*0c04*/ 	.short	0x0100
        /*0c06*/ 	.byte	0x08
	.zero		1


	//   ....[22]....
        /*0c08*/ 	.word	0x000008c0
        /*0c0c*/ 	.word	0x000000ff
        /*0c10*/ 	.word	0x000388c8
        /*0c14*/ 	.short	0x0100
        /*0c16*/ 	.byte	0x08
	.zero		1


	//   ....[23]....
        /*0c18*/ 	.word	0x00002650
        /*0c1c*/ 	.word	0x00000003
        /*0c20*/ 	.word	0x00000000
        /*0c24*/ 	.short	0x0101
        /*0c26*/ 	.byte	0x3f
	.zero		1


	//   ....[24]....
        /*0c28*/ 	.word	0x00003110
        /*0c2c*/ 	.word	0x00000003
        /*0c30*/ 	.word	0x00000000
        /*0c34*/ 	.short	0x0101
        /*0c36*/ 	.byte	0x3f
	.zero		1


	//   ....[25]....
        /*0c38*/ 	.word	0x00004700
        /*0c3c*/ 	.word	0x000000ff
        /*0c40*/ 	.word	0x00038800
        /*0c44*/ 	.short	0x010a
        /*0c46*/ 	.byte	0x29
	.zero		1


	//   ....[26]....
        /*0c48*/ 	.word	0x000047a0
        /*0c4c*/ 	.word	0x00000007
        /*0c50*/ 	.word	0x00038830
        /*0c54*/ 	.short	0x010a
        /*0c56*/ 	.byte	0x3f
	.zero		1


	//   ....[27]....
        /*0c58*/ 	.word	0x000047e0
        /*0c5c*/ 	.word	0x00000007
        /*0c60*/ 	.word	0x00038830
        /*0c64*/ 	.short	0x010a
        /*0c66*/ 	.byte	0x3f
	.zero		1


	//   ....[28]....
        /*0c68*/ 	.word	0x00004a60
        /*0c6c*/ 	.word	0x000000ff
        /*0c70*/ 	.word	0x00038810
        /*0c74*/ 	.short	0x010a
        /*0c76*/ 	.byte	0x29
	.zero		1


	//   ....[29]....
        /*0c78*/ 	.word	0x00004aa0
        /*0c7c*/ 	.word	0x00000007
        /*0c80*/ 	.word	0x00038850
        /*0c84*/ 	.short	0x010a
        /*0c86*/ 	.byte	0x3f
	.zero		1


	//   ....[30]....
        /*0c88*/ 	.word	0x00004ae0
        /*0c8c*/ 	.word	0x00000007
        /*0c90*/ 	.word	0x00038850
        /*0c94*/ 	.short	0x010a
        /*0c96*/ 	.byte	0x3f
	.zero		1


	//   ....[31]....
        /*0c98*/ 	.word	0x00005e00
        /*0c9c*/ 	.word	0x00000003
        /*0ca0*/ 	.word	0x00000000
        /*0ca4*/ 	.short	0x0101
        /*0ca6*/ 	.byte	0x3f
	.zero		1


	//   ....[32]....
        /*0ca8*/ 	.word	0x00007680
        /*0cac*/ 	.word	0x00000007
        /*0cb0*/ 	.word	0x00000000
        /*0cb4*/ 	.short	0x0101
        /*0cb6*/ 	.byte	0x3f
	.zero		1


	//   ....[33]....
        /*0cb8*/ 	.word	0x000078d0
        /*0cbc*/ 	.word	0x000000ff
        /*0cc0*/ 	.word	0x00038830
        /*0cc4*/ 	.short	0x010a
        /*0cc6*/ 	.byte	0x05
	.zero		1


	//   ....[34]....
        /*0cc8*/ 	.word	0x00007910
        /*0ccc*/ 	.word	0x000000ff
        /*0cd0*/ 	.word	0x00038830
        /*0cd4*/ 	.short	0x010a
        /*0cd6*/ 	.byte	0x05
	.zero		1


	//   ....[35]....
        /*0cd8*/ 	.word	0x00007aa0
        /*0cdc*/ 	.word	0x000000ff
        /*0ce0*/ 	.word	0x00038850
        /*0ce4*/ 	.short	0x010a
        /*0ce6*/ 	.byte	0x05
	.zero		1


	//   ....[36]....
        /*0ce8*/ 	.word	0x00007ae0
        /*0cec*/ 	.word	0x000000ff
        /*0cf0*/ 	.word	0x00038850
        /*0cf4*/ 	.short	0x010a
        /*0cf6*/ 	.byte	0x05
	.zero		1


	//   ....[37]....
        /*0cf8*/ 	.word	0x00008ce0
        /*0cfc*/ 	.word	0x00000008
        /*0d00*/ 	.word	0x00000000
        /*0d04*/ 	.short	0x0101
        /*0d06*/ 	.byte	0x3f
	.zero		1


	//   ....[38]....
        /*0d08*/ 	.word	0x0000ad70
        /*0d0c*/ 	.word	0x0000000a
        /*0d10*/ 	.word	0x00000000
        /*0d14*/ 	.short	0x0101
        /*0d16*/ 	.byte	0x3f
	.zero		1


	//   ....[39]....
        /*0d18*/ 	.word	0x0000b0e0
        /*0d1c*/ 	.word	0x000000ff
        /*0d20*/ 	.word	0x00038830
        /*0d24*/ 	.short	0x010a
        /*0d26*/ 	.byte	0x05
	.zero		1


	//   ....[40]....
        /*0d28*/ 	.word	0x0000b120
        /*0d2c*/ 	.word	0x000000ff
        /*0d30*/ 	.word	0x00038830
        /*0d34*/ 	.short	0x010a
        /*0d36*/ 	.byte	0x05
	.zero		1


	//   ....[41]....
        /*0d38*/ 	.word	0x0000b2b0
        /*0d3c*/ 	.word	0x000000ff
        /*0d40*/ 	.word	0x00038850
        /*0d44*/ 	.short	0x010a
        /*0d46*/ 	.byte	0x05
	.zero		1


	//   ....[42]....
        /*0d48*/ 	.word	0x0000b2f0
        /*0d4c*/ 	.word	0x000000ff
        /*0d50*/ 	.word	0x00038850
        /*0d54*/ 	.short	0x010a
        /*0d56*/ 	.byte	0x05
	.zero		1


	//   ....[43]....
        /*0d58*/ 	.word	0x0000c6b0
        /*0d5c*/ 	.word	0x00000006
        /*0d60*/ 	.word	0x00000000
        /*0d64*/ 	.short	0x0101
        /*0d66*/ 	.byte	0x3f
	.zero		1


	//   ....[44]....
        /*0d68*/ 	.word	0x0000d8c0
        /*0d6c*/ 	.word	0x0000000b
        /*0d70*/ 	.word	0x00000000
        /*0d74*/ 	.short	0x0101
        /*0d76*/ 	.byte	0x3f
	.zero		1


	//   ....[45]....
        /*0d78*/ 	.word	0x0000d9c0
        /*0d7c*/ 	.word	0x000000ff
        /*0d80*/ 	.word	0x00038830
        /*0d84*/ 	.short	0x010a
        /*0d86*/ 	.byte	0x05
	.zero		1


	//   ....[46]....
        /*0d88*/ 	.word	0x0000da00
        /*0d8c*/ 	.word	0x000000ff
        /*0d90*/ 	.word	0x00038830
        /*0d94*/ 	.short	0x010a
        /*0d96*/ 	.byte	0x05
	.zero		1


	//   ....[47]....
        /*0d98*/ 	.word	0x0000db90
        /*0d9c*/ 	.word	0x000000ff
        /*0da0*/ 	.word	0x00038850
        /*0da4*/ 	.short	0x010a
        /*0da6*/ 	.byte	0x05
	.zero		1


	//   ....[48]....
        /*0da8*/ 	.word	0x0000dbd0
        /*0dac*/ 	.word	0x000000ff
        /*0db0*/ 	.word	0x00038850
        /*0db4*/ 	.short	0x010a
        /*0db6*/ 	.byte	0x05
	.zero		1


	//   ....[49]....
        /*0db8*/ 	.word	0x0000ed20
        /*0dbc*/ 	.word	0x00000005
        /*0dc0*/ 	.word	0x00000000
        /*0dc4*/ 	.short	0x0101
        /*0dc6*/ 	.byte	0x3f
	.zero		1


	//   ....[50]....
        /*0dc8*/ 	.word	0x00010c50
        /*0dcc*/ 	.word	0x0000000a
        /*0dd0*/ 	.word	0x00000000
        /*0dd4*/ 	.short	0x0101
        /*0dd6*/ 	.byte	0x3f
	.zero		1


	//   ....[51]....
        /*0dd8*/ 	.word	0x00013520
        /*0ddc*/ 	.word	0x000000ff
        /*0de0*/ 	.word	0x00000000
        /*0de4*/ 	.short	0x0101
        /*0de6*/ 	.byte	0x06
	.zero		1


	//   ....[52]....
        /*0de8*/ 	.word	0x00013db0
        /*0dec*/ 	.word	0x000000ff
        /*0df0*/ 	.word	0x00000000
        /*0df4*/ 	.short	0x0101
        /*0df6*/ 	.byte	0x06
	.zero		1


	//   ....[53]....
        /*0df8*/ 	.word	0x00018680
        /*0dfc*/ 	.word	0x00000000
        /*0e00*/ 	.word	0x00038840
        /*0e04*/ 	.short	0x010a
        /*0e06*/ 	.byte	0x3f
	.zero		1


	//   ....[54]....
        /*0e08*/ 	.word	0x000191d0
        /*0e0c*/ 	.word	0x00000013
        /*0e10*/ 	.word	0x00038800
        /*0e14*/ 	.short	0x0107
        /*0e16*/ 	.byte	0x3f
	.zero		1


	//   ....[55]....
        /*0e18*/ 	.word	0x00019270
        /*0e1c*/ 	.word	0x00000013
        /*0e20*/ 	.word	0x00038800
        /*0e24*/ 	.short	0x0101
        /*0e26*/ 	.byte	0x3f
	.zero		1


	//   ....[56]....
        /*0e28*/ 	.word	0x0001a1a0
        /*0e2c*/ 	.word	0x00000013
        /*0e30*/ 	.word	0x00038810
        /*0e34*/ 	.short	0x0107
        /*0e36*/ 	.byte	0x3f
	.zero		1


	//   ....[57]....
        /*0e38*/ 	.word	0x0001a2a0
        /*0e3c*/ 	.word	0x00000013
        /*0e40*/ 	.word	0x00038810
        /*0e44*/ 	.short	0x0101
        /*0e46*/ 	.byte	0x3f
	.zero		1


	//   ....[58]....
        /*0e48*/ 	.word	0x0001a2c0
        /*0e4c*/ 	.word	0x00000013
        /*0e50*/ 	.word	0x00038820
        /*0e54*/ 	.short	0x010a
        /*0e56*/ 	.byte	0x3f
	.zero		1


	//   ....[59]....
        /*0e58*/ 	.word	0x0001a3a0
        /*0e5c*/ 	.word	0x00000000
        /*0e60*/ 	.word	0x00038860
        /*0e64*/ 	.short	0x010a
        /*0e66*/ 	.byte	0x3f
	.zero		1


	//   ....[60]....
        /*0e68*/ 	.word	0x0001b090
        /*0e6c*/ 	.word	0x00000003
        /*0e70*/ 	.word	0x00038840
        /*0e74*/ 	.short	0x010a
        /*0e76*/ 	.byte	0x3f
	.zero		1


	//   ....[61]....
        /*0e78*/ 	.word	0x0001b2f0
        /*0e7c*/ 	.word	0x00000003
        /*0e80*/ 	.word	0x00038860
        /*0e84*/ 	.short	0x010a
        /*0e86*/ 	.byte	0x3f
	.zero		1


	//   ....[62]....
        /*0e88*/ 	.word	0x0001bea0
        /*0e8c*/ 	.word	0x00000004
        /*0e90*/ 	.word	0x00038840
        /*0e94*/ 	.short	0x010a
        /*0e96*/ 	.byte	0x3f
	.zero		1


	//   ....[63]....
        /*0e98*/ 	.word	0x0001c0f0
        /*0e9c*/ 	.word	0x00000004
        /*0ea0*/ 	.word	0x00038860
        /*0ea4*/ 	.short	0x010a
        /*0ea6*/ 	.byte	0x3f
	.zero		1


	//   ....[64]....
        /*0ea8*/ 	.word	0x0001cc30
        /*0eac*/ 	.word	0x00000004
        /*0eb0*/ 	.word	0x00038840
        /*0eb4*/ 	.short	0x010a
        /*0eb6*/ 	.byte	0x3f
	.zero		1


	//   ....[65]....
        /*0eb8*/ 	.word	0x0001ce90
        /*0ebc*/ 	.word	0x00000004
        /*0ec0*/ 	.word	0x00038860
        /*0ec4*/ 	.short	0x010a
        /*0ec6*/ 	.byte	0x3f
	.zero		1


	//   ....[66]....
        /*0ec8*/ 	.word	0x0001ec10
        /*0ecc*/ 	.word	0x00000000
        /*0ed0*/ 	.word	0x00038820
        /*0ed4*/ 	.short	0x010a
        /*0ed6*/ 	.byte	0x3f
	.zero		1


	//   ....[67]....
        /*0ed8*/ 	.word	0x0001edd0
        /*0edc*/ 	.word	0x00000006
        /*0ee0*/ 	.word	0x00000000
        /*0ee4*/ 	.short	0x010a
        /*0ee6*/ 	.byte	0x3f
	.zero		1


	//   ....[68]....
        /*0ee8*/ 	.word	0x0001ee40
        /*0eec*/ 	.word	0x00000007
        /*0ef0*/ 	.word	0x00000000
        /*0ef4*/ 	.short	0x010a
        /*0ef6*/ 	.byte	0x3f
	.zero		1


	//   ....[69]....
        /*0ef8*/ 	.word	0x0001eeb0
        /*0efc*/ 	.word	0x00000004
        /*0f00*/ 	.word	0x00000000
        /*0f04*/ 	.short	0x010a
        /*0f06*/ 	.byte	0x3f
	.zero		1


	//   ....[70]....
        /*0f08*/ 	.word	0x0001eee0
        /*0f0c*/ 	.word	0x00000003
        /*0f10*/ 	.word	0x00000000
        /*0f14*/ 	.short	0x010a
        /*0f16*/ 	.byte	0x3f
	.zero		1


	//   ....[71]....
        /*0f18*/ 	.word	0x0001ef50
        /*0f1c*/ 	.word	0x00000000
        /*0f20*/ 	.word	0x00038800
        /*0f24*/ 	.short	0x010a
        /*0f26*/ 	.byte	0x3f
	.zero		1


	//   ....[72]....
        /*0f28*/ 	.word	0x0001efa0
        /*0f2c*/ 	.word	0x00000007
        /*0f30*/ 	.word	0x00038830
        /*0f34*/ 	.short	0x010a
        /*0f36*/ 	.byte	0x3f
	.zero		1


	//   ....[73]....
        /*0f38*/ 	.word	0x0001f000
        /*0f3c*/ 	.word	0x00000006
        /*0f40*/ 	.word	0x00038810
        /*0f44*/ 	.short	0x010a
        /*0f46*/ 	.byte	0x3f
	.zero		1


	//   ....[74]....
        /*0f48*/ 	.word	0x0001f050
        /*0f4c*/ 	.word	0x00000007
        /*0f50*/ 	.word	0x00038850
        /*0f54*/ 	.short	0x010a
        /*0f56*/ 	.byte	0x3f
	.zero		1


	//   ....[75]....
        /*0f58*/ 	.word	0x0001f0b0
        /*0f5c*/ 	.word	0x00000009
        /*0f60*/ 	.word	0x00038830
        /*0f64*/ 	.short	0x010a
        /*0f66*/ 	.byte	0x3f
	.zero		1


	//   ....[76]....
        /*0f68*/ 	.word	0x0001f110
        /*0f6c*/ 	.word	0x00000009
        /*0f70*/ 	.word	0x00038850
        /*0f74*/ 	.short	0x010a
        /*0f76*/ 	.byte	0x3f
	.zero		1


	//   ....[77]....
        /*0f78*/ 	.word	0x0001f170
        /*0f7c*/ 	.word	0x00000006
        /*0f80*/ 	.word	0x00038830
        /*0f84*/ 	.short	0x010a
        /*0f86*/ 	.byte	0x3f
	.zero		1


	//   ....[78]....
        /*0f88*/ 	.word	0x0001f1d0
        /*0f8c*/ 	.word	0x00000006
        /*0f90*/ 	.word	0x00038850
        /*0f94*/ 	.short	0x010a
        /*0f96*/ 	.byte	0x3f
	.zero		1


	//   ....[79]....
        /*0f98*/ 	.word	0x0001f230
        /*0f9c*/ 	.word	0x00000006
        /*0fa0*/ 	.word	0x00038830
        /*0fa4*/ 	.short	0x010a
        /*0fa6*/ 	.byte	0x3f
	.zero		1


	//   ....[80]....
        /*0fa8*/ 	.word	0x0001f290
        /*0fac*/ 	.word	0x00000006
        /*0fb0*/ 	.word	0x00038850
        /*0fb4*/ 	.short	0x010a
        /*0fb6*/ 	.byte	0x3f
	.zero		1


	//   ....[81]....
        /*0fb8*/ 	.word	0x0001f430
        /*0fbc*/ 	.word	0x00000000
        /*0fc0*/ 	.word	0x00038840
        /*0fc4*/ 	.short	0x010a
        /*0fc6*/ 	.byte	0x3f
	.zero		1


	//   ....[82]....
        /*0fc8*/ 	.word	0x00020510
        /*0fcc*/ 	.word	0x00000013
        /*0fd0*/ 	.word	0x00038820
        /*0fd4*/ 	.short	0x010a
        /*0fd6*/ 	.byte	0x3f
	.zero		1


	//   ....[83]....
        /*0fd8*/ 	.word	0x00020560
        /*0fdc*/ 	.word	0x00000000
        /*0fe0*/ 	.word	0x00038860
        /*0fe4*/ 	.short	0x010a
        /*0fe6*/ 	.byte	0x3f
	.zero		1


	//   ....[84]....
        /*0fe8*/ 	.word	0x000205b0
        /*0fec*/ 	.word	0x00000003
        /*0ff0*/ 	.word	0x00038840
        /*0ff4*/ 	.short	0x010a
        /*0ff6*/ 	.byte	0x3f
	.zero		1


	//   ....[85]....
        /*0ff8*/ 	.word	0x00020600
        /*0ffc*/ 	.word	0x00000003
        /*1000*/ 	.word	0x00038860
        /*1004*/ 	.short	0x010a
        /*1006*/ 	.byte	0x3f
	.zero		1


	//   ....[86]....
        /*1008*/ 	.word	0x00020650
        /*100c*/ 	.word	0x00000004
        /*1010*/ 	.word	0x00038840
        /*1014*/ 	.short	0x010a
        /*1016*/ 	.byte	0x3f
	.zero		1


	//   ....[87]....
        /*1018*/ 	.word	0x000206a0
        /*101c*/ 	.word	0x00000004
        /*1020*/ 	.word	0x00038860
        /*1024*/ 	.short	0x010a
        /*1026*/ 	.byte	0x3f
	.zero		1


	//   ....[88]....
        /*1028*/ 	.word	0x000206f0
        /*102c*/ 	.word	0x00000004
        /*1030*/ 	.word	0x00038840
        /*1034*/ 	.short	0x010a
        /*1036*/ 	.byte	0x3f
	.zero		1


	//   ....[89]....
        /*1038*/ 	.word	0x00020740
        /*103c*/ 	.word	0x00000004
        /*1040*/ 	.word	0x00038860
        /*1044*/ 	.short	0x010a
        /*1046*/ 	.byte	0x3f
	.zero		1


	//   ....[90]....
        /*1048*/ 	.word	0x000212b0
        /*104c*/ 	.word	0x00000000
        /*1050*/ 	.word	0x00038820
        /*1054*/ 	.short	0x010a
        /*1056*/ 	.byte	0x3f
	.zero		1


	//   ....[91]....
        /*1058*/ 	.word	0x00021450
        /*105c*/ 	.word	0x00000006
        /*1060*/ 	.word	0x00000000
        /*1064*/ 	.short	0x010a
        /*1066*/ 	.byte	0x3f
	.zero		1


	//   ....[92]....
        /*1068*/ 	.word	0x000214a0
        /*106c*/ 	.word	0x00000007
        /*1070*/ 	.word	0x00000000
        /*1074*/ 	.short	0x010a
        /*1076*/ 	.byte	0x3f
	.zero		1


	//   ....[93]....
        /*1078*/ 	.word	0x000214f0
        /*107c*/ 	.word	0x00000004
        /*1080*/ 	.word	0x00000000
        /*1084*/ 	.short	0x010a
        /*1086*/ 	.byte	0x3f
	.zero		1


	//----- nvinfo : EIATTR_NUM_MBARRIERS
	.align		4
.L_438:
        /*1088*/ 	.byte	0x03, 0x38
        /*108a*/ 	.short	0x0017


	//----- nvinfo : EIATTR_EXIT_INSTR_OFFSETS
	.align		4
        /*108c*/ 	.byte	0x04, 0x1c
        /*108e*/ 	.short	(.L_440 - .L_439)


	//   ....[0]....
.L_439:
        /*1090*/ 	.word	0x00000a60


	//   ....[1]....
        /*1094*/ 	.word	0x00015fa0


	//   ....[2]....
        /*1098*/ 	.word	0x0001ef30


	//----- nvinfo : EIATTR_MAX_THREADS
	.align		4
.L_440:
        /*109c*/ 	.byte	0x04, 0x05
        /*109e*/ 	.short	(.L_442 - .L_441)
.L_441:
        /*10a0*/ 	.word	0x00000180
        /*10a4*/ 	.word	0x00000001
        /*10a8*/ 	.word	0x00000001


	//----- nvinfo : EIATTR_CRS_STACK_SIZE
	.align		4
.L_442:
        /*10ac*/ 	.byte	0x04, 0x1e
        /*10ae*/ 	.short	(.L_444 - .L_443)
.L_443:
        /*10b0*/ 	.word	0x00000000


	//----- nvinfo : EIATTR_CBANK_PARAM_SIZE
	.align		4
.L_444:
        /*10b4*/ 	.byte	0x03, 0x19
        /*10b6*/ 	.short	0x0bf0


	//----- nvinfo : EIATTR_PARAM_CBANK
	.align		4
        /*10b8*/ 	.byte	0x04, 0x0a
        /*10ba*/ 	.short	(.L_446 - .L_445)
	.align		4
.L_445:
        /*10bc*/ 	.word	index@(.nv.constant0._ZN7cutlass13device_kernelIN5flash11enable_sm90INS1_16FlashAttnFwdSm90INS1_25CollectiveMainloopFwdSm90ILi2EN4cute5tupleIJNS5_1CILi1EEES8_S8_EEENS6_IJNS7_ILi64EEESA_SA_EEELi512ENS_6half_tEfNS_4arch4Sm90ELb0ELb1ELb0ELb1ELb0ELb0ELb1ELb0ELb0ELb1ELb1ELb0EEENS1_21CollectiveEpilogueFwdINS6_IJSA_NS7_ILi512EEESA_EEES9_SC_SE_Li256ELb1ELb1ELb1ELb0EEENS1_36VarlenDynamicPersistentTileSchedulerILi64ELi64ELi256ELi128ELb1ELb1ELb1ELb1ELb0ELb1EEEEEEEEEvNT_6ParamsE)
        /*10c0*/ 	.short	0x0210
        /*10c2*/ 	.short	0x0bf0


	//----- nvinfo : EIATTR_SW_WAR
	.align		4
.L_446:
        /*10c4*/ 	.byte	0x04, 0x36
        /*10c6*/ 	.short	(.L_448 - .L_447)
.L_447:
        /*10c8*/ 	.word	0x00000008
.L_448:


//--------------------- .nv.info._ZN7cutlass13device_kernelIN5flash11enable_sm90INS1_16FlashAttnFwdSm90INS1_25CollectiveMainloopFwdSm90ILi2EN4cute5tupleIJNS5_1CILi1EEES8_S8_EEENS6_IJNS7_ILi64EEESA_SA_EEELi512ENS_6half_tEfNS_4arch4Sm90ELb0ELb1ELb0ELb1ELb0ELb1ELb1ELb0ELb0ELb1ELb1ELb0EEENS1_21CollectiveEpilogueFwdINS6_IJSA_NS7_ILi512EEESA_EEES9_SC_SE_Li256ELb1ELb1ELb1ELb0EEENS1_36VarlenDynamicPersistentTileSchedulerILi64ELi64ELi256ELi128ELb1ELb1ELb1ELb1ELb0ELb1EEEEEEEEEvNT_6ParamsE --------------------------
	.section	.nv.info._ZN7cutlass13device_kernelIN5flash11enable_sm90INS1_16FlashAttnFwdSm90INS1_25CollectiveMainloopFwdSm90ILi2EN4cute5tupleIJNS5_1CILi1EEES8_S8_EEENS6_IJNS7_ILi64EEESA_SA_EEELi512ENS_6half_tEfNS_4arch4Sm90ELb0ELb1ELb0ELb1ELb0ELb1ELb1ELb0ELb0ELb1ELb1ELb0EEENS1_21CollectiveEpilogueFwdINS6_IJSA_NS7_ILi512EEESA_EEES9_SC_SE_Li256ELb1ELb1ELb1ELb0EEENS1_36VarlenDynamicPersistentTileSchedulerILi64ELi64ELi256ELi128ELb1ELb1ELb1ELb1ELb0ELb1EEEEEEEEEvNT_6ParamsE,"",@"SHT_CUDA_INFO"
	.sectionflags	@""
	.align	4


	//----- nvinfo : EIATTR_CUDA_API_VERSION
	.align		4
        /*0000*/ 	.byte	0x04, 0x37
        /*0002*/ 	.short	(.L_450 - .L_449)
.L_449:
        /*0004*/ 	.word	0x00000082


	//----- nvinfo : EIATTR_KPARAM_INFO
	.align		4
.L_450:
        /*0008*/ 	.byte	0x04, 0x17
        /*000a*/ 	.short	(.L_452 - .L_451)
.L_451:
        /*000c*/ 	.word	0x00000000
        /*0010*/ 	.short	0x0000
        /*0012*/ 	.short	0x0070
        /*0014*/ 	.byte	0x00, 0xf0, 0x01, 0x2e


	//----- nvinfo : EIATTR_SPARSE_MMA_MASK
	.align		4
.L_452:
        /*0018*/ 	.byte	0x03, 0x50
        /*001a*/ 	.short	0x0000


	//----- nvinfo : EIATTR_MAXREG_COUNT
	.align		4
        /*001c*/ 	.byte	0x03, 0x1b
        /*001e*/ 	.short	0x00a8


	//----- nvinfo : EIATTR_NUM_BARRIERS
	.align		4
        /*0020*/ 	.byte	0x02, 0x4c
        /*0022*/ 	.byte	0x10
	.zero		1


	//----- nvinfo : EIATTR_EXTERNS
	.align		4
        /*0024*/ 	.byte	0x04, 0x0f
        /*0026*/ 	.short	(.L_454 - .L_453)


	//   ....[0]....
	.align		4
.L_453:
        /*0028*/ 	.word	index@(__assertfail)


	//----- nvinfo : EIATTR_ANNOTATIONS
	.align		4
.L_454:
        /*002c*/ 	.byte	0x04, 0x55
        /*002e*/ 	.short	(.L_456 - .L_455)


	//   ....[0]....
.L_455:
        /* <DEDUP_REMOVED lines=103> */


	//----- nvinfo : EIATTR_MERCURY_ISA_VERSION
	.align		4
.L_456:
        /*0688*/ 	.byte	0x03, 0x5f
        /*068a*/ 	.short	0x0101


	//----- nvinfo : EIATTR_UNUSED_LOAD_BYTE_OFFSET
	.align		4
        /*068c*/ 	.byte	0x04, 0x44
        /*068e*/ 	.short	(.L_458 - .L_457)


	//   ....[0]....
.L_457:
        /*0690*/ 	.word	0x00000ab0
        /*0694*/ 	.word	0x0000fff0


	//   ....[1]....
        /*0698*/ 	.word	0x00019f50
        /*069c*/ 	.word	0x0000fff0


	//----- nvinfo : EIATTR_INT_WARP_WIDE_INSTR_OFFSETS
	.align		4
.L_458:
        /*06a0*/ 	.byte	0x04, 0x31
        /*06a2*/ 	.short	(.L_460 - .L_459)


	//   ....[0]....
.L_459:
        /*06a4*/ 	.word	0x00000190


	//   ....[1]....
        /*06a8*/ 	.word	0x000001d0


	//   ....[2]....
        /*06ac*/ 	.word	0x00000240


	//   ....[3]....
        /*06b0*/ 	.word	0x00000250


	//   ....[4]....
        /*06b4*/ 	.word	0x00022ba0


	//   ....[5]....
        /*06b8*/ 	.word	0x00022c00


	//   ....[6]....
        /*06bc*/ 	.word	0x000285e0


	//   ....[7]....
        /*06c0*/ 	.word	0x00028640


	//----- nvinfo : EIATTR_COOP_GROUP_MASK_REGIDS
	.align		4
.L_460:
        /*06c4*/ 	.byte	0x04, 0x29
        /*06c6*/ 	.short	(.L_462 - .L_461)


	//   ....[0]....
.L_461:
        /*06c8*/ 	.word	0xffffffff


	//   ....[1]....
        /*06cc*/ 	.word	0xffffffff


	//   ....[2]....
        /*06d0*/ 	.word	0xffffffff


	//   ....[3]....
        /*06d4*/ 	.word	0xffffffff


	//   ....[4]....
        /*06d8*/ 	.word	0xffffffff


	//   ....[5]....
        /*06dc*/ 	.word	0xffffffff


	//   ....[6]....
        /*06e0*/ 	.word	0xffffffff


	//   ....[7]....
        /*06e4*/ 	.word	0xffffffff


	//   ....[8]....
        /*06e8*/ 	.word	0xffffffff


	//   ....[9]....
        /*06ec*/ 	.word	0xffffffff


	//   ....[10]....
        /*06f0*/ 	.word	0xffffffff


	//   ....[11]....
        /*06f4*/ 	.word	0xffffffff


	//   ....[12]....
        /*06f8*/ 	.word	0xffffffff


	//   ....[13]....
        /*06fc*/ 	.word	0xffffffff


	//   ....[14]....
        /*0700*/ 	.word	0xffffffff


	//   ....[15]....
        /*0704*/ 	.word	0xffffffff


	//   ....[16]....
        /*0708*/ 	.word	0xffffffff


	//   ....[17]....
        /*070c*/ 	.word	0xffffffff


	//   ....[18]....
        /*0710*/ 	.word	0xffffffff


	//   ....[19]....
        /*0714*/ 	.word	0xffffffff


	//   ....[20]....
        /*0718*/ 	.word	0xffffffff


	//   ....[21]....
        /*071c*/ 	.word	0xffffffff


	//   ....[22]....
        /*0720*/ 	.word	0xffffffff


	//   ....[23]....
        /*0724*/ 	.word	0xffffffff


	//   ....[24]....
        /*0728*/ 	.word	0xffffffff


	//   ....[25]....
        /*072c*/ 	.word	0xffffffff


	//   ....[26]....
        /*0730*/ 	.word	0xffffffff


	//   ....[27]....
        /*0734*/ 	.word	0xffffffff


	//   ....[28]....
        /*0738*/ 	.word	0xffffffff


	//   ....[29]....
        /*073c*/ 	.word	0xffffffff


	//   ....[30]....
        /*0740*/ 	.word	0xffffffff


	//   ....[31]....
        /*0744*/ 	.word	0xffffffff


	//   ....[32]....
        /*0748*/ 	.word	0xffffffff


	//   ....[33]....
        /*074c*/ 	.word	0xffffffff


	//   ....[34]....
        /*0750*/ 	.word	0xffffffff


	//   ....[35]....
        /*0754*/ 	.word	0xffffffff


	//   ....[36]....
        /*0758*/ 	.word	0xffffffff


	//   ....[37]....
        /*075c*/ 	.word	0xffffffff


	//   ....[38]....
        /*0760*/ 	.word	0xffffffff


	//   ....[39]....
        /*0764*/ 	.word	0xffffffff


	//   ....[40]....
        /*0768*/ 	.word	0xffffffff


	//   ....[41]....
        /*076c*/ 	.word	0xffffffff


	//   ....[42]....
        /*0770*/ 	.word	0xffffffff


	//   ....[43]....
        /*0774*/ 	.word	0xffffffff


	//   ....[44]....
        /*0778*/ 	.word	0xffffffff


	//   ....[45]....
        /*077c*/ 	.word	0xffffffff


	//   ....[46]....
        /*0780*/ 	.word	0xffffffff


	//   ....[47]....
        /*0784*/ 	.word	0xffffffff


	//   ....[48]....
        /*0788*/ 	.word	0xffffffff


	//   ....[49]....
        /*078c*/ 	.word	0xffffffff


	//   ....[50]....
        /*0790*/ 	.word	0xffffffff


	//   ....[51]....
        /*0794*/ 	.word	0xffffffff


	//   ....[52]....
        /*0798*/ 	.word	0xffffffff


	//   ....[53]....
        /*079c*/ 	.word	0xffffffff


	//   ....[54]....
        /*07a0*/ 	.word	0xffffffff


	//   ....[55]....
        /*07a4*/ 	.word	0xffffffff


	//   ....[56]....
        /*07a8*/ 	.word	0xffffffff


	//   ....[57]....
        /*07ac*/ 	.word	0xffffffff


	//   ....[58]....
        /*07b0*/ 	.word	0xffffffff


	//   ....[59]....
        /*07b4*/ 	.word	0xffffffff


	//   ....[60]....
        /*07b8*/ 	.word	0xffffffff


	//   ....[61]....
        /*07bc*/ 	.word	0xffffffff


	//   ....[62]....
        /*07c0*/ 	.word	0xffffffff


	//   ....[63]....
        /*07c4*/ 	.word	0xffffffff


	//   ....[64]....
        /*07c8*/ 	.word	0xffffffff


	//   ....[65]....
        /*07cc*/ 	.word	0xffffffff


	//   ....[66]....
        /*07d0*/ 	.word	0xffffffff


	//   ....[67]....
        /*07d4*/ 	.word	0xffffffff


	//   ....[68]....
        /*07d8*/ 	.word	0xffffffff


	//   ....[69]....
        /*07dc*/ 	.word	0xffffffff


	//   ....[70]....
        /*07e0*/ 	.word	0xffffffff


	//   ....[71]....
        /*07e4*/ 	.word	0xffffffff


	//   ....[72]....
        /*07e8*/ 	.word	0xffffffff


	//   ....[73]....
        /*07ec*/ 	.word	0xffffffff


	//   ....[74]....
        /*07f0*/ 	.word	0xffffffff


	//   ....[75]....
        /*07f4*/ 	.word	0xffffffff


	//   ....[76]....
        /*07f8*/ 	.word	0xffffffff


	//   ....[77]....
        /*07fc*/ 	.word	0xffffffff


	//   ....[78]....
        /*0800*/ 	.word	0xffffffff


	//   ....[79]....
        /*0804*/ 	.word	0xffffffff


	//   ....[80]....
        /*0808*/ 	.word	0xffffffff


	//   ....[81]....
        /*080c*/ 	.word	0xffffffff


	//   ....[82]....
        /*0810*/ 	.word	0xffffffff


	//   ....[83]....
        /*0814*/ 	.word	0xffffffff


	//   ....[84]....
        /*0818*/ 	.word	0xffffffff


	//   ....[85]....
        /*081c*/ 	.word	0xffffffff


	//   ....[86]....
        /*0820*/ 	.word	0xffffffff


	//   ....[87]....
        /*0824*/ 	.word	0xffffffff


	//   ....[88]....
        /*0828*/ 	.word	0xffffffff


	//   ....[89]....
        /*082c*/ 	.word	0xffffffff


	//   ....[90]....
        /*0830*/ 	.word	0xffffffff


	//   ....[91]....
        /*0834*/ 	.word	0xffffffff


	//   ....[92]....
        /*0838*/ 	.word	0xffffffff


	//   ....[93]....
        /*083c*/ 	.word	0xffffffff


	//   ....[94]....
        /*0840*/ 	.word	0xffffffff


	//   ....[95]....
        /*0844*/ 	.word	0xffffffff


	//   ....[96]....
        /*0848*/ 	.word	0xffffffff


	//   ....[97]....
        /*084c*/ 	.word	0xffffffff


	//   ....[98]....
        /*0850*/ 	.word	0xffffffff


	//   ....[99]....
        /*0854*/ 	.word	0xffffffff


	//   ....[100]....
        /*0858*/ 	.word	0xffffffff


	//   ....[101]....
        /*085c*/ 	.word	0xffffffff


	//   ....[102]....
        /*0860*/ 	.word	0xffffffff


	//   ....[103]....
        /*0864*/ 	.word	0xffffffff


	//   ....[104]....
        /*0868*/ 	.word	0xffffffff


	//   ....[105]....
        /*086c*/ 	.word	0xffffffff


	//   ....[106]....
        /*0870*/ 	.word	0xffffffff


	//   ....[107]....
        /*0874*/ 	.word	0xffffffff


	//   ....[108]....
        /*0878*/ 	.word	0xffffffff


	//   ....[109]....
        /*087c*/ 	.word	0xffffffff


	//   ....[110]....
        /*0880*/ 	.word	0xffffffff


	//   ....[111]....
        /*0884*/ 	.word	0xffffffff


	//   ....[112]....
        /*0888*/ 	.word	0xffffffff


	//   ....[113]....
        /*088c*/ 	.word	0xffffffff


	//   ....[114]....
        /*0890*/ 	.word	0xffffffff


	//   ....[115]....
        /*0894*/ 	.word	0xffffffff


	//   ....[116]....
        /*0898*/ 	.word	0xffffffff


	//   ....[117]....
        /*089c*/ 	.word	0xffffffff


	//   ....[118]....
        /*08a0*/ 	.word	0xffffffff


	//   ....[119]....
        /*08a4*/ 	.word	0xffffffff


	//   ....[120]....
        /*08a8*/ 	.word	0xffffffff


	//   ....[121]....
        /*08ac*/ 	.word	0xffffffff


	//   ....[122]....
        /*08b0*/ 	.word	0xffffffff


	//   ....[123]....
        /*08b4*/ 	.word	0xffffffff


	//   ....[124]....
        /*08b8*/ 	.word	0xffffffff


	//   ....[125]....
        /*08bc*/ 	.word	0xffffffff


	//   ....[126]....
        /*08c0*/ 	.word	0xffffffff


	//   ....[127]....
        /*08c4*/ 	.word	0xffffffff


	//   ....[128]....
        /*08c8*/ 	.word	0xffffffff


	//   ....[129]....
        /*08cc*/ 	.word	0xffffffff


	//   ....[130]....
        /*08d0*/ 	.word	0x0500000f


	//   ....[131]....
        /*08d4*/ 	.word	0x0500000f


	//   ....[132]....
        /*08d8*/ 	.word	0x0500000f


	//   ....[133]....
        /*08dc*/ 	.word	0x0500000f


	//   ....[134]....
        /*08e0*/ 	.word	0x0500000f


	//   ....[135]....
        /*08e4*/ 	.word	0x0500000f


	//   ....[136]....
        /*08e8*/ 	.word	0x0500000f


	//   ....[137]....
        /*08ec*/ 	.word	0x0500000f


	//   ....[138]....
        /*08f0*/ 	.word	0x0500000f


	//   ....[139]....
        /*08f4*/ 	.word	0x0500000f


	//   ....[140]....
        /*08f8*/ 	.word	0x0500000f


	//   ....[141]....
        /*08fc*/ 	.word	0x0500000f


	//   ....[142]....
        /*0900*/ 	.word	0x0500000f


	//   ....[143]....
        /*0904*/ 	.word	0x0500000f


	//   ....[144]....
        /*0908*/ 	.word	0x0500000f


	//   ....[145]....
        /*090c*/ 	.word	0x0500000f


	//   ....[146]....
        /*0910*/ 	.word	0x0500000f


	//   ....[147]....
        /*0914*/ 	.word	0x0500000f


	//   ....[148]....
        /*0918*/ 	.word	0x0500000f


	//   ....[149]....
        /*091c*/ 	.word	0x0500000f


	//   ....[150]....
        /*0920*/ 	.word	0x0500000f


	//   ....[151]....
        /*0924*/ 	.word	0x0500000f


	//   ....[152]....
        /*0928*/ 	.word	0x0500000f


	//   ....[153]....
        /*092c*/ 	.word	0x0500000f


	//   ....[154]....
        /*0930*/ 	.word	0x0500000f


	//   ....[155]....
        /*0934*/ 	.word	0x0500000f


	//   ....[156]....
        /*0938*/ 	.word	0x0500000f


	//   ....[157]....
        /*093c*/ 	.word	0x0500000f


	//   ....[158]....
        /*0940*/ 	.word	0x0500000f


	//   ....[159]....
        /*0944*/ 	.word	0x0500000f


	//   ....[160]....
        /*0948*/ 	.word	0x0500000f


	//   ....[161]....
        /*094c*/ 	.word	0x0500000f


	//   ....[162]....
        /*0950*/ 	.word	0x0500000f


	//   ....[163]....
        /*0954*/ 	.word	0x0500000f


	//   ....[164]....
        /*0958*/ 	.word	0x0500000f


	//   ....[165]....
        /*095c*/ 	.word	0x0500000f


	//   ....[166]....
        /*0960*/ 	.word	0x0500000f


	//   ....[167]....
        /*0964*/ 	.word	0x0500000f


	//   ....[168]....
        /*0968*/ 	.word	0x0500000f


	//   ....[169]....
        /*096c*/ 	.word	0x0500000f


	//   ....[170]....
        /*0970*/ 	.word	0x0500000f


	//   ....[171]....
        /*0974*/ 	.word	0x0500000f


	//   ....[172]....
        /*0978*/ 	.word	0x0500000f


	//   ....[173]....
        /*097c*/ 	.word	0x0500000f


	//   ....[174]....
        /*0980*/ 	.word	0x0500000f


	//   ....[175]....
        /*0984*/ 	.word	0x0500000f


	//   ....[176]....
        /*0988*/ 	.word	0x0500000f


	//   ....[177]....
        /*098c*/ 	.word	0x0500000f


	//   ....[178]....
        /*0990*/ 	.word	0x0500000f


	//   ....[179]....
        /*0994*/ 	.word	0x0500000f


	//   ....[180]....
        /*0998*/ 	.word	0x0500000f


	//   ....[181]....
        /*099c*/ 	.word	0x0500000f


	//   ....[182]....
        /*09a0*/ 	.word	0x0500000f


	//----- nvinfo : EIATTR_COOP_GROUP_INSTR_OFFSETS
	.align		4
.L_462:
        /*09a4*/ 	.byte	0x04, 0x28
        /*09a6*/ 	.short	(.L_464 - .L_463)


	//   ....[0]....
.L_463:
        /*09a8*/ 	.word	0x00000070


	//   ....[1]....
        /*09ac*/ 	.word	0x000001a0


	//   ....[2]....
        /*09b0*/ 	.word	0x000001f0


	//   ....[3]....
        /*09b4*/ 	.word	0x00000400


	//   ....[4]....
        /*09b8*/ 	.word	0x00000560


	//   ....[5]....
        /*09bc*/ 	.word	0x00000680


	//   ....[6]....
        /*09c0*/ 	.word	0x000007e0


	//   ....[7]....
        /*09c4*/ 	.word	0x00005800


	//   ....[8]....
        /*09c8*/ 	.word	0x00007ab0


	//   ....[9]....
        /*09cc*/ 	.word	0x00008250


	//   ....[10]....
        /*09d0*/ 	.word	0x00008260


	//   ....[11]....
        /*09d4*/ 	.word	0x00008270


	//   ....[12]....
        /*09d8*/ 	.word	0x00008280


	//   ....[13]....
        /*09dc*/ 	.word	0x00008570


	//   ....[14]....
        /*09e0*/ 	.word	0x00008580


	//   ....[15]....
        /*09e4*/ 	.word	0x00008590


	//   ....[16]....
        /*09e8*/ 	.word	0x000085a0


	//   ....[17]....
        /*09ec*/ 	.word	0x00009770


	//   ....[18]....
        /*09f0*/ 	.word	0x00009780


	//   ....[19]....
        /*09f4*/ 	.word	0x00009790


	//   ....[20]....
        /*09f8*/ 	.word	0x000097a0


	//   ....[21]....
        /*09fc*/ 	.word	0x000099d0


	//   ....[22]....
        /*0a00*/ 	.word	0x000099e0


	//   ....[23]....
        /*0a04*/ 	.word	0x000099f0


	//   ....[24]....
        /*0a08*/ 	.word	0x00009a00


	//   ....[25]....
        /*0a0c*/ 	.word	0x0000b0f0


	//   ....[26]....
        /*0a10*/ 	.word	0x0000c850


	//   ....[27]....
        /*0a14*/ 	.word	0x0000cfd0


	//   ....[28]....
        /*0a18*/ 	.word	0x0000d640


	//   ....[29]....
        /*0a1c*/ 	.word	0x0000d6c0


	//   ....[30]....
        /*0a20*/ 	.word	0x0000da00


	//   ....[31]....
        /*0a24*/ 	.word	0x0000da50


	//   ....[32]....
        /*0a28*/ 	.word	0x0000e260


	//   ....[33]....
        /*0a2c*/ 	.word	0x0000eab0


	//   ....[34]....
        /*0a30*/ 	.word	0x000100a0


	//   ....[35]....
        /*0a34*/ 	.word	0x00010420


	//   ....[36]....
        /*0a38*/ 	.word	0x00010b00


	//   ....[37]....
        /*0a3c*/ 	.word	0x00010bf0


	//   ....[38]....
        /*0a40*/ 	.word	0x000111f0


	//   ....[39]....
        /*0a44*/ 	.word	0x000113c0


	//   ....[40]....
        /*0a48*/ 	.word	0x000121b0


	//   ....[41]....
        /*0a4c*/ 	.word	0x00012ae0


	//   ....[42]....
        /*0a50*/ 	.word	0x00014320


	//   ....[43]....
        /*0a54*/ 	.word	0x00014340


	//   ....[44]....
        /*0a58*/ 	.word	0x00014650


	//   ....[45]....
        /*0a5c*/ 	.word	0x00014820


	//   ....[46]....
        /*0a60*/ 	.word	0x00015700


	//   ....[47]....
        /*0a64*/ 	.word	0x00015d60


	//   ....[48]....
        /*0a68*/ 	.word	0x00017200


	//   ....[49]....
        /*0a6c*/ 	.word	0x000176a0


	//   ....[50]....
        /*0a70*/ 	.word	0x00017c60


	//   ....[51]....
        /*0a74*/ 	.word	0x00017c80


	//   ....[52]....
        /*0a78*/ 	.word	0x00018590


	//   ....[53]....
        /*0a7c*/ 	.word	0x00018760


	//   ....[54]....
        /*0a80*/ 	.word	0x00019400


	//   ....[55]....
        /*0a84*/ 	.word	0x00019470


	//   ....[56]....
        /*0a88*/ 	.word	0x000194e0


	//   ....[57]....
        /*0a8c*/ 	.word	0x00019630


	//   ....[58]....
        /*0a90*/ 	.word	0x00019800


	//   ....[59]....
        /*0a94*/ 	.word	0x0001ac60


	//   ....[60]....
        /*0a98*/ 	.word	0x0001afc0


	//   ....[61]....
        /*0a9c*/ 	.word	0x0001afd0


	//   ....[62]....
        /*0aa0*/ 	.word	0x0001b000


	//   ....[63]....
        /*0aa4*/ 	.word	0x0001b010


	//   ....[64]....
        /*0aa8*/ 	.word	0x0001bc60


	//   ....[65]....
        /*0aac*/ 	.word	0x0001bca0


	//   ....[66]....
        /*0ab0*/ 	.word	0x0001bf40


	//   ....[67]....
        /*0ab4*/ 	.word	0x0001bf60


	//   ....[68]....
        /*0ab8*/ 	.word	0x0001c8f0


	//   ....[69]....
        /*0abc*/ 	.word	0x0001c940


	//   ....[70]....
        /*0ac0*/ 	.word	0x0001d220


	//   ....[71]....
        /*0ac4*/ 	.word	0x0001d240


	//   ....[72]....
        /*0ac8*/ 	.word	0x0001e520


	//   ....[73]....
        /*0acc*/ 	.word	0x0001e540


	//   ....[74]....
        /*0ad0*/ 	.word	0x0001e780


	//   ....[75]....
        /*0ad4*/ 	.word	0x0001e7a0


	//   ....[76]....
        /*0ad8*/ 	.word	0x0001ea50


	//   ....[77]....
        /*0adc*/ 	.word	0x0001ec60


	//   ....[78]....
        /*0ae0*/ 	.word	0x0001ec90


	//   ....[79]....
        /*0ae4*/ 	.word	0x0001ecc0


	//   ....[80]....
        /*0ae8*/ 	.word	0x0001ecf0


	//   ....[81]....
        /*0aec*/ 	.word	0x0001ed20


	//   ....[82]....
        /*0af0*/ 	.word	0x0001ed50


	//   ....[83]....
        /*0af4*/ 	.word	0x0001eef0


	//   ....[84]....
        /*0af8*/ 	.word	0x0001ef20


	//   ....[85]....
        /*0afc*/ 	.word	0x0001ef50


	//   ....[86]....
        /*0b00*/ 	.word	0x0001ef80


	//   ....[87]....
        /*0b04*/ 	.word	0x0001efb0


	//   ....[88]....
        /*0b08*/ 	.word	0x0001efe0


	//   ....[89]....
        /*0b0c*/ 	.word	0x0001f080


	//   ....[90]....
        /*0b10*/ 	.word	0x0001f0b0


	//   ....[91]....
        /*0b14*/ 	.word	0x0001f0c0


	//   ....[92]....
        /*0b18*/ 	.word	0x0001f0f0


	//   ....[93]....
        /*0b1c*/ 	.word	0x000209f0


	//   ....[94]....
        /*0b20*/ 	.word	0x00023170


	//   ....[95]....
        /*0b24*/ 	.word	0x00023c30


	//   ....[96]....
        /*0b28*/ 	.word	0x00023c40


	//   ....[97]....
        /*0b2c*/ 	.word	0x00023c70


	//   ....[98]....
        /*0b30*/ 	.word	0x00023d50


	//   ....[99]....
        /*0b34*/ 	.word	0x00023d80


	//   ....[100]....
        /*0b38*/ 	.word	0x00023de0


	//   ....[101]....
        /*0b3c*/ 	.word	0x00023df0


	//   ....[102]....
        /*0b40*/ 	.word	0x00023e60


	//   ....[103]....
        /*0b44*/ 	.word	0x000247f0


	//   ....[104]....
        /*0b48*/ 	.word	0x00024800


	//   ....[105]....
        /*0b4c*/ 	.word	0x000248d0


	//   ....[106]....
        /*0b50*/ 	.word	0x000248e0


	//   ....[107]....
        /*0b54*/ 	.word	0x00024b70


	//   ....[108]....
        /*0b58*/ 	.word	0x00024b80


	//   ....[109]....
        /*0b5c*/ 	.word	0x00024ce0


	//   ....[110]....
        /*0b60*/ 	.word	0x00024cf0


	//   ....[111]....
        /*0b64*/ 	.word	0x00028900


	//   ....[112]....
        /*0b68*/ 	.word	0x00028930


	//   ....[113]....
        /*0b6c*/ 	.word	0x00028990


	//   ....[114]....
        /*0b70*/ 	.word	0x000289c0


	//   ....[115]....
        /*0b74*/ 	.word	0x000289f0


	//   ....[116]....
        /*0b78*/ 	.word	0x00028a20


	//   ....[117]....
        /*0b7c*/ 	.word	0x00028a50


	//   ....[118]....
        /*0b80*/ 	.word	0x00028a80


	//   ....[119]....
        /*0b84*/ 	.word	0x00028c40


	//   ....[120]....
        /*0b88*/ 	.word	0x00028c70


	//   ....[121]....
        /*0b8c*/ 	.word	0x00028ca0


	//   ....[122]....
        /*0b90*/ 	.word	0x00028cd0


	//   ....[123]....
        /*0b94*/ 	.word	0x00028d00


	//   ....[124]....
        /*0b98*/ 	.word	0x00028d30


	//   ....[125]....
        /*0b9c*/ 	.word	0x00028e00


	//   ....[126]....
        /*0ba0*/ 	.word	0x00028e20


	//   ....[127]....
        /*0ba4*/ 	.word	0x00028e30


	//   ....[128]....
        /*0ba8*/ 	.word	0x00028eb0


	//   ....[129]....
        /*0bac*/ 	.word	0x000299f0


	//   ....[130]....
        /*0bb0*/ 	.word	0x00029e30


	//   ....[131]....
        /*0bb4*/ 	.word	0x00029ec0


	//   ....[132]....
        /*0bb8*/ 	.word	0x00029f10


	//   ....[133]....
        /*0bbc*/ 	.word	0x00029f60


	//   ....[134]....
        /*0bc0*/ 	.word	0x00029ff0


	//   ....[135]....
        /*0bc4*/ 	.word	0x0002a080


	//   ....[136]....
        /*0bc8*/ 	.word	0x0002a0d0


	//   ....[137]....
        /*0bcc*/ 	.word	0x0002a120


	//   ....[138]....
        /*0bd0*/ 	.word	0x0002a200


	//   ....[139]....
        /*0bd4*/ 	.word	0x0002a290


	//   ....[140]....
        /*0bd8*/ 	.word	0x0002a2e0


	//   ....[141]....
        /*0bdc*/ 	.word	0x0002a330


	//   ....[142]....
        /*0be0*/ 	.word	0x0002a3c0


	//   ....[143]....
        /*0be4*/ 	.word	0x0002a450


	//   ....[144]....
        /*0be8*/ 	.word	0x0002a4a0


	//   ....[145]....
        /*0bec*/ 	.word	0x0002a4f0


	//   ....[146]....
        /*0bf0*/ 	.word	0x0002a8d0


	//   ....[147]....
        /*0bf4*/ 	.word	0x0002abb0


	//   ....[148]....
        /*0bf8*/ 	.word	0x0002ad40


	//   ....[149]....
        /*0bfc*/ 	.word	0x0002ada0


	//   ....[150]....
        /*0c00*/ 	.word	0x0002ae00


	//   ....[151]....
        /*0c04*/ 	.word	0x0002ae50


	//   ....[152]....
        /*0c08*/ 	.word	0x0002afb0


	//   ....[153]....
        /*0c0c*/ 	.word	0x0002b050


	//   ....[154]....
        /*0c10*/ 	.word	0x0002b100


	//   ....[155]....
        /*0c14*/ 	.word	0x0002b1e0


	//   ....[156]....
        /*0c18*/ 	.word	0x0002b3a0


	//   ....[157]....
        /*0c1c*/ 	.word	0x0002b480


	//   ....[158]....
        /*0c20*/ 	.word	0x0002b700


	//   ....[159]....
        /*0c24*/ 	.word	0x0002b810


	//   ....[160]....
        /*0c28*/ 	.word	0x0002b9e0


	//   ....[161]....
        /*0c2c*/ 	.word	0x0002baa0


	//   ....[162]....
        /*0c30*/ 	.word	0x0002bcc0


	//   ....[163]....
        /*0c34*/ 	.word	0x0002bd10


	//   ....[164]....
        /*0c38*/ 	.word	0x0002c040


	//   ....[165]....
        /*0c3c*/ 	.word	0x0002c0e0


	//   ....[166]....
        /*0c40*/ 	.word	0x0002c280


	//   ....[167]....
        /*0c44*/ 	.word	0x0002c300


	//   ....[168]....
        /*0c48*/ 	.word	0x0002c380


	//   ....[169]....
        /*0c4c*/ 	.word	0x0002c400


	//   ....[170]....
        /*0c50*/ 	.word	0x0002c480


	//   ....[171]....
        /*0c54*/ 	.word	0x0002c510


	//   ....[172]....
        /*0c58*/ 	.word	0x0002c5b0


	//   ....[173]....
        /*0c5c*/ 	.word	0x0002c660


	//   ....[174]....
        /*0c60*/ 	.word	0x0002c6e0


	//   ....[175]....
        /*0c64*/ 	.word	0x0002c760


	//   ....[176]....
        /*0c68*/ 	.word	0x0002c7e0


	//   ....[177]....
        /*0c6c*/ 	.word	0x0002c870


	//   ....[178]....
        /*0c70*/ 	.word	0x0002c8f0


	//   ....[179]....
        /*0c74*/ 	.word	0x0002c9a0


	//   ....[180]....
        /*0c78*/ 	.word	0x0002c9f0


	//   ....[181]....
        /*0c7c*/ 	.word	0x0002cab0


	//   ....[182]....
        /*0c80*/ 	.word	0x0002cbe0


	//----- nvinfo : EIATTR_REG_RECONFIG
	.align		4
.L_464:
        /*0c84*/ 	.byte	0x01, 0x54
	.zero		2


	//----- nvinfo : EIATTR_SYSCALL_OFFSETS
	.align		4
        /*0c88*/ 	.byte	0x04, 0x46
        /*0c8a*/ 	.short	(.L_466 - .L_465)


	//   ....[0]....
.L_465:
        /*0c8c*/ 	.word	0x000023e0


	//   ....[1]....
        /*0c90*/ 	.word	0x00002530


	//   ....[2]....
        /*0c94*/ 	.word	0x00007c60


	//   ....[3]....
        /*0c98*/ 	.word	0x00007f80


	//   ....[4]....
        /*0c9c*/ 	.word	0x00022da0


	//   ....[5]....
        /*0ca0*/ 	.word	0x00022ef0


	//   ....[6]....
        /*0ca4*/ 	.word	0x00022fe0


	//   ....[7]....
        /*0ca8*/ 	.word	0x00023820


	//   ....[8]....
        /*0cac*/ 	.word	0x00024170


	//----- nvinfo : EIATTR_MBARRIER_INSTR_OFFSETS
	.align		4
.L_466:
        /*0cb0*/ 	.byte	0x04, 0x39
        /*0cb2*/ 	.short	(.L_468 - .L_467)


	//   ....[0]....
.L_467:
        /*0cb4*/ 	.word	0x000002e0
        /*0cb8*/ 	.word	0x000000ff
        /*0cbc*/ 	.word	0x00038800
        /*0cc0*/ 	.short	0x0100
        /*0cc2*/ 	.byte	0x08
	.zero		1


	//   ....[1]....
        /*0cc4*/ 	.word	0x000002f0
        /*0cc8*/ 	.word	0x000000ff
        /*0ccc*/ 	.word	0x00038810
        /*0cd0*/ 	.short	0x0100
        /*0cd2*/ 	.byte	0x08
	.zero		1


	//   ....[2]....
        /*0cd4*/ 	.word	0x00000300
        /*0cd8*/ 	.word	0x000000ff
        /*0cdc*/ 	.word	0x00038820
        /*0ce0*/ 	.short	0x0100
        /*0ce2*/ 	.byte	0x08
	.zero		1


	//   ....[3]....
        /*0ce4*/ 	.word	0x000003b0
        /*0ce8*/ 	.word	0x000000ff
        /*0cec*/ 	.word	0x00038830
        /*0cf0*/ 	.short	0x0100
        /*0cf2*/ 	.byte	0x06
	.zero		1


	//   ....[4]....
        /*0cf4*/ 	.word	0x000003c0
        /*0cf8*/ 	.word	0x000000ff
        /*0cfc*/ 	.word	0x00038840
        /*0d00*/ 	.short	0x0100
        /*0d02*/ 	.byte	0x06
	.zero		1


	//   ....[5]....
        /*0d04*/ 	.word	0x000003d0
        /*0d08*/ 	.word	0x000000ff
        /*0d0c*/ 	.word	0x00038838
        /*0d10*/ 	.short	0x0100
        /*0d12*/ 	.byte	0x06
	.zero		1


	//   ....[6]....
        /*0d14*/ 	.word	0x000003e0
        /*0d18*/ 	.word	0x000000ff
        /*0d1c*/ 	.word	0x00038848
        /*0d20*/ 	.short	0x0100
        /*0d22*/ 	.byte	0x06
	.zero		1


	//   ....[7]....
        /*0d24*/ 	.word	0x00000510
        /*0d28*/ 	.word	0x000000ff
        /*0d2c*/ 	.word	0x00038850
        /*0d30*/ 	.short	0x0100
        /*0d32*/ 	.byte	0x08
	.zero		1


	//   ....[8]....
        /*0d34*/ 	.word	0x00000520
        /*0d38*/ 	.word	0x000000ff
        /*0d3c*/ 	.word	0x00038860
        /*0d40*/ 	.short	0x0100
        /*0d42*/ 	.byte	0x08
	.zero		1


	//   ....[9]....
        /*0d44*/ 	.word	0x00000530
        /*0d48*/ 	.word	0x000000ff
        /*0d4c*/ 	.word	0x00038858
        /*0d50*/ 	.short	0x0100
        /*0d52*/ 	.byte	0x08
	.zero		1


	//   ....[10]....
        /*0d54*/ 	.word	0x00000540
        /*0d58*/ 	.word	0x000000ff
        /*0d5c*/ 	.word	0x00038868
        /*0d60*/ 	.short	0x0100
        /*0d62*/ 	.byte	0x08
	.zero		1


	//   ....[11]....
        /*0d64*/ 	.word	0x00000630
        /*0d68*/ 	.word	0x000000ff
        /*0d6c*/ 	.word	0x00038870
        /*0d70*/ 	.short	0x0100
        /*0d72*/ 	.byte	0x06
	.zero		1


	//   ....[12]....
        /*0d74*/ 	.word	0x00000640
        /*0d78*/ 	.word	0x000000ff
        /*0d7c*/ 	.word	0x00038880
        /*0d80*/ 	.short	0x0100
        /*0d82*/ 	.byte	0x06
	.zero		1


	//   ....[13]....
        /*0d84*/ 	.word	0x00000650
        /*0d88*/ 	.word	0x000000ff
        /*0d8c*/ 	.word	0x00038878
        /*0d90*/ 	.short	0x0100
        /*0d92*/ 	.byte	0x06
	.zero		1


	//   ....[14]....
        /*0d94*/ 	.word	0x00000660
        /*0d98*/ 	.word	0x000000ff
        /*0d9c*/ 	.word	0x00038888
        /*0da0*/ 	.short	0x0100
        /*0da2*/ 	.byte	0x06
	.zero		1


	//   ....[15]....
        /*0da4*/ 	.word	0x00000790
        /*0da8*/ 	.word	0x000000ff
        /*0dac*/ 	.word	0x00038890
        /*0db0*/ 	.short	0x0100
        /*0db2*/ 	.byte	0x08
	.zero		1


	//   ....[16]....
        /*0db4*/ 	.word	0x000007a0
        /*0db8*/ 	.word	0x000000ff
        /*0dbc*/ 	.word	0x000388a0
        /*0dc0*/ 	.short	0x0100
        /*0dc2*/ 	.byte	0x08
	.zero		1


	//   ....[17]....
        /*0dc4*/ 	.word	0x000007b0
        /*0dc8*/ 	.word	0x000000ff
        /*0dcc*/ 	.word	0x00038898
        /*0dd0*/ 	.short	0x0100
        /*0dd2*/ 	.byte	0x08
	.zero		1


	//   ....[18]....
        /*0dd4*/ 	.word	0x000007c0
        /*0dd8*/ 	.word	0x000000ff
        /*0ddc*/ 	.word	0x000388a8
        /*0de0*/ 	.short	0x0100
        /*0de2*/ 	.byte	0x08
	.zero		1


	//   ....[19]....
        /*0de4*/ 	.word	0x000008f0
        /*0de8*/ 	.word	0x000000ff
        /*0dec*/ 	.word	0x000388b0
        /*0df0*/ 	.short	0x0100
        /*0df2*/ 	.byte	0x08
	.zero		1


	//   ....[20]....
        /*0df4*/ 	.word	0x00000900
        /*0df8*/ 	.word	0x000000ff
        /*0dfc*/ 	.word	0x000388c0
        /*0e00*/ 	.short	0x0100
        /*0e02*/ 	.byte	0x08
	.zero		1


	//   ....[21]....
        /*0e04*/ 	.word	0x00000910
        /*0e08*/ 	.word	0x000000ff
        /*0e0c*/ 	.word	0x000388b8
        /*0e10*/ 	.short	0x0100
        /*0e12*/ 	.byte	0x08
	.zero		1


	//   ....[22]....
        /*0e14*/ 	.word	0x00000920
        /*0e18*/ 	.word	0x000000ff
        /*0e1c*/ 	.word	0x000388c8
        /*0e20*/ 	.short	0x0100
        /*0e22*/ 	.byte	0x08
	.zero		1


	//   ....[23]....
        /*0e24*/ 	.word	0x000030b0
        /*0e28*/ 	.word	0x0000004b
        /*0e2c*/ 	.word	0x00038890
        /*0e30*/ 	.short	0x010a
        /*0e32*/ 	.byte	0x3f
	.zero		1


	//   ....[24]....
        /*0e34*/ 	.word	0x00003a40
        /*0e38*/ 	.word	0x0000004b
        /*0e3c*/ 	.word	0x00038890
        /*0e40*/ 	.short	0x010a
        /*0e42*/ 	.byte	0x3f
	.zero		1


	//   ....[25]....
        /*0e44*/ 	.word	0x000042d0
        /*0e48*/ 	.word	0x0000004b
        /*0e4c*/ 	.word	0x00038890
        /*0e50*/ 	.short	0x010a
        /*0e52*/ 	.byte	0x3f
	.zero		1


	//   ....[26]....
        /*0e54*/ 	.word	0x000044d0
        /*0e58*/ 	.word	0x00000004
        /*0e5c*/ 	.word	0x00000000
        /*0e60*/ 	.short	0x0101
        /*0e62*/ 	.byte	0x3f
	.zero		1


	//   ....[27]....
        /*0e64*/ 	.word	0x00004510
        /*0e68*/ 	.word	0x0000004b
        /*0e6c*/ 	.word	0x000388b0
        /*0e70*/ 	.short	0x010a
        /*0e72*/ 	.byte	0x3f
	.zero		1


	//   ....[28]....
        /*0e74*/ 	.word	0x00004b40
        /*0e78*/ 	.word	0x0000004b
        /*0e7c*/ 	.word	0x00000000
        /*0e80*/ 	.short	0x0101
        /*0e82*/ 	.byte	0x3f
	.zero		1


	//   ....[29]....
        /*0e84*/ 	.word	0x00005b30
        /*0e88*/ 	.word	0x00000003
        /*0e8c*/ 	.word	0x00000000
        /*0e90*/ 	.short	0x0101
        /*0e92*/ 	.byte	0x3f
	.zero		1


	//   ....[30]....
        /*0e94*/ 	.word	0x000066d0
        /*0e98*/ 	.word	0x00000002
        /*0e9c*/ 	.word	0x00000000
        /*0ea0*/ 	.short	0x0101
        /*0ea2*/ 	.byte	0x3f
	.zero		1


	//   ....[31]....
        /*0ea4*/ 	.word	0x00007cf0
        /*0ea8*/ 	.word	0x00000012
        /*0eac*/ 	.word	0x00038800
        /*0eb0*/ 	.short	0x010a
        /*0eb2*/ 	.byte	0x3f
	.zero		1


	//   ....[32]....
        /*0eb4*/ 	.word	0x00007d40
        /*0eb8*/ 	.word	0x00000012
        /*0ebc*/ 	.word	0x00038800
        /*0ec0*/ 	.short	0x010a
        /*0ec2*/ 	.byte	0x3f
	.zero		1


	//   ....[33]....
        /*0ec4*/ 	.word	0x000087f0
        /*0ec8*/ 	.word	0x00000012
        /*0ecc*/ 	.word	0x00038800
        /*0ed0*/ 	.short	0x010a
        /*0ed2*/ 	.byte	0x3f
	.zero		1


	//   ....[34]....
        /*0ed4*/ 	.word	0x00009ba0
        /*0ed8*/ 	.word	0x00000012
        /*0edc*/ 	.word	0x00038800
        /*0ee0*/ 	.short	0x010a
        /*0ee2*/ 	.byte	0x3f
	.zero		1


	//   ....[35]....
        /*0ee4*/ 	.word	0x0000aa20
        /*0ee8*/ 	.word	0x0000000f
        /*0eec*/ 	.word	0x00038830
        /*0ef0*/ 	.short	0x010a
        /*0ef2*/ 	.byte	0x3f
	.zero		1


	//   ....[36]....
        /*0ef4*/ 	.word	0x0000aad0
        /*0ef8*/ 	.word	0x0000000f
        /*0efc*/ 	.word	0x00038830
        /*0f00*/ 	.short	0x010a
        /*0f02*/ 	.byte	0x3f
	.zero		1


	//   ....[37]....
        /*0f04*/ 	.word	0x0000ade0
        /*0f08*/ 	.word	0x00000012
        /*0f0c*/ 	.word	0x00038810
        /*0f10*/ 	.short	0x010a
        /*0f12*/ 	.byte	0x3f
	.zero		1


	//   ....[38]....
        /*0f14*/ 	.word	0x0000ae30
        /*0f18*/ 	.word	0x0000000f
        /*0f1c*/ 	.word	0x00038850
        /*0f20*/ 	.short	0x010a
        /*0f22*/ 	.byte	0x3f
	.zero		1


	//   ....[39]....
        /*0f24*/ 	.word	0x0000aec0
        /*0f28*/ 	.word	0x0000000f
        /*0f2c*/ 	.word	0x00038850
        /*0f30*/ 	.short	0x010a
        /*0f32*/ 	.byte	0x3f
	.zero		1


	//   ....[40]....
        /*0f34*/ 	.word	0x0000c930
        /*0f38*/ 	.word	0x00000000
        /*0f3c*/ 	.word	0x00000000
        /*0f40*/ 	.short	0x0101
        /*0f42*/ 	.byte	0x3f
	.zero		1


	//   ....[41]....
        /*0f44*/ 	.word	0x0000e280
        /*0f48*/ 	.word	0x0000000f
        /*0f4c*/ 	.word	0x00000000
        /*0f50*/ 	.short	0x0101
        /*0f52*/ 	.byte	0x3f
	.zero		1


	//   ....[42]....
        /*0f54*/ 	.word	0x0000e5a0
        /*0f58*/ 	.word	0x000000c9
        /*0f5c*/ 	.word	0x00038830
        /*0f60*/ 	.short	0x010a
        /*0f62*/ 	.byte	0x3f
	.zero		1


	//   ....[43]....
        /*0f64*/ 	.word	0x0000e610
        /*0f68*/ 	.word	0x000000c9
        /*0f6c*/ 	.word	0x00038830
        /*0f70*/ 	.short	0x010a
        /*0f72*/ 	.byte	0x3f
	.zero		1


	//   ....[44]....
        /*0f74*/ 	.word	0x0000e880
        /*0f78*/ 	.word	0x000000c9
        /*0f7c*/ 	.word	0x00038850
        /*0f80*/ 	.short	0x010a
        /*0f82*/ 	.byte	0x3f
	.zero		1


	//   ....[45]....
        /*0f84*/ 	.word	0x0000e8d0
        /*0f88*/ 	.word	0x000000c9
        /*0f8c*/ 	.word	0x00038850
        /*0f90*/ 	.short	0x010a
        /*0f92*/ 	.byte	0x3f
	.zero		1


	//   ....[46]....
        /*0f94*/ 	.word	0x00010220
        /*0f98*/ 	.word	0x0000000e
        /*0f9c*/ 	.word	0x00000000
        /*0fa0*/ 	.short	0x0101
        /*0fa2*/ 	.byte	0x3f
	.zero		1


	//   ....[47]....
        /*0fa4*/ 	.word	0x000121d0
        /*0fa8*/ 	.word	0x000000c9
        /*0fac*/ 	.word	0x00000000
        /*0fb0*/ 	.short	0x0101
        /*0fb2*/ 	.byte	0x3f
	.zero		1


	//   ....[48]....
        /*0fb4*/ 	.word	0x000125d0
        /*0fb8*/ 	.word	0x00000015
        /*0fbc*/ 	.word	0x00038830
        /*0fc0*/ 	.short	0x010a
        /*0fc2*/ 	.byte	0x3f
	.zero		1


	//   ....[49]....
        /*0fc4*/ 	.word	0x00012640
        /*0fc8*/ 	.word	0x00000015
        /*0fcc*/ 	.word	0x00038830
        /*0fd0*/ 	.short	0x010a
        /*0fd2*/ 	.byte	0x3f
	.zero		1


	//   ....[50]....
        /*0fd4*/ 	.word	0x000128b0
        /*0fd8*/ 	.word	0x00000015
        /*0fdc*/ 	.word	0x00038850
        /*0fe0*/ 	.short	0x010a
        /*0fe2*/ 	.byte	0x3f
	.zero		1


	//   ....[51]....
        /*0fe4*/ 	.word	0x00012900
        /*0fe8*/ 	.word	0x00000015
        /*0fec*/ 	.word	0x00038850
        /*0ff0*/ 	.short	0x010a
        /*0ff2*/ 	.byte	0x3f
	.zero		1


	//   ....[52]....
        /*0ff4*/ 	.word	0x00014ae0
        /*0ff8*/ 	.word	0x0000009a
        /*0ffc*/ 	.word	0x00000000
        /*1000*/ 	.short	0x0101
        /*1002*/ 	.byte	0x3f
	.zero		1


	//   ....[53]....
        /*1004*/ 	.word	0x00015720
        /*1008*/ 	.word	0x00000015
        /*100c*/ 	.word	0x00000000
        /*1010*/ 	.short	0x0101
        /*1012*/ 	.byte	0x3f
	.zero		1


	//   ....[54]....
        /*1014*/ 	.word	0x00015850
        /*1018*/ 	.word	0x00000015
        /*101c*/ 	.word	0x00038830
        /*1020*/ 	.short	0x010a
        /*1022*/ 	.byte	0x3f
	.zero		1


	//   ....[55]....
        /*1024*/ 	.word	0x000158c0
        /*1028*/ 	.word	0x00000015
        /*102c*/ 	.word	0x00038830
        /*1030*/ 	.short	0x010a
        /*1032*/ 	.byte	0x3f
	.zero		1


	//   ....[56]....
        /*1034*/ 	.word	0x00015b30
        /*1038*/ 	.word	0x00000015
        /*103c*/ 	.word	0x00038850
        /*1040*/ 	.short	0x010a
        /*1042*/ 	.byte	0x3f
	.zero		1


	//   ....[57]....
        /*1044*/ 	.word	0x00015b80
        /*1048*/ 	.word	0x00000015
        /*104c*/ 	.word	0x00038850
        /*1050*/ 	.short	0x010a
        /*1052*/ 	.byte	0x3f
	.zero		1


	//   ....[58]....
        /*1054*/ 	.word	0x000174a0
        /*1058*/ 	.word	0x00000009
        /*105c*/ 	.word	0x00000000
        /*1060*/ 	.short	0x0101
        /*1062*/ 	.byte	0x3f
	.zero		1


	//   ....[59]....
        /*1064*/ 	.word	0x00019420
        /*1068*/ 	.word	0x00000015
        /*106c*/ 	.word	0x00000000
        /*1070*/ 	.short	0x0101
        /*1072*/ 	.byte	0x3f
	.zero		1


	//   ....[60]....
        /*1074*/ 	.word	0x0001bc90
        /*1078*/ 	.word	0x00000004
        /*107c*/ 	.word	0x00000000
        /*1080*/ 	.short	0x0101
        /*1082*/ 	.byte	0x3f
	.zero		1


	//   ....[61]....
        /*1084*/ 	.word	0x0001c980
        /*1088*/ 	.word	0x00000002
        /*108c*/ 	.word	0x00000000
        /*1090*/ 	.short	0x0101
        /*1092*/ 	.byte	0x3f
	.zero		1


	//   ....[62]....
        /*1094*/ 	.word	0x00020ad0
        /*1098*/ 	.word	0x00000012
        /*109c*/ 	.word	0x00038820
        /*10a0*/ 	.short	0x010a
        /*10a2*/ 	.byte	0x3f
	.zero		1


	//   ....[63]....
        /*10a4*/ 	.word	0x00020ba0
        /*10a8*/ 	.word	0x00000006
        /*10ac*/ 	.word	0x000388a0
        /*10b0*/ 	.short	0x010a
        /*10b2*/ 	.byte	0x3f
	.zero		1


	//   ....[64]....
        /*10b4*/ 	.word	0x00020de0
        /*10b8*/ 	.word	0x00000006
        /*10bc*/ 	.word	0x000388c0
        /*10c0*/ 	.short	0x010a
        /*10c2*/ 	.byte	0x3f
	.zero		1


	//   ....[65]....
        /*10c4*/ 	.word	0x00021840
        /*10c8*/ 	.word	0x00000006
        /*10cc*/ 	.word	0x000388a0
        /*10d0*/ 	.short	0x010a
        /*10d2*/ 	.byte	0x3f
	.zero		1


	//   ....[66]....
        /*10d4*/ 	.word	0x00021a70
        /*10d8*/ 	.word	0x00000006
        /*10dc*/ 	.word	0x000388c0
        /*10e0*/ 	.short	0x010a
        /*10e2*/ 	.byte	0x3f
	.zero		1


	//   ....[67]....
        /*10e4*/ 	.word	0x000233d0
        /*10e8*/ 	.word	0x00000000
        /*10ec*/ 	.word	0x00038840
        /*10f0*/ 	.short	0x010a
        /*10f2*/ 	.byte	0x3f
	.zero		1


	//   ....[68]....
        /*10f4*/ 	.word	0x00023f20
        /*10f8*/ 	.word	0x00000012
        /*10fc*/ 	.word	0x00038800
        /*1100*/ 	.short	0x0107
        /*1102*/ 	.byte	0x3f
	.zero		1


	//   ....[69]....
        /*1104*/ 	.word	0x00023fc0
        /*1108*/ 	.word	0x00000012
        /*110c*/ 	.word	0x00038800
        /*1110*/ 	.short	0x0101
        /*1112*/ 	.byte	0x3f
	.zero		1


	//   ....[70]....
        /*1114*/ 	.word	0x00024ef0
        /*1118*/ 	.word	0x00000012
        /*111c*/ 	.word	0x00038810
        /*1120*/ 	.short	0x0107
        /*1122*/ 	.byte	0x3f
	.zero		1


	//   ....[71]....
        /*1124*/ 	.word	0x00024ff0
        /*1128*/ 	.word	0x00000012
        /*112c*/ 	.word	0x00038810
        /*1130*/ 	.short	0x0101
        /*1132*/ 	.byte	0x3f
	.zero		1


	//   ....[72]....
        /*1134*/ 	.word	0x00025010
        /*1138*/ 	.word	0x00000012
        /*113c*/ 	.word	0x00038820
        /*1140*/ 	.short	0x010a
        /*1142*/ 	.byte	0x3f
	.zero		1


	//   ....[73]....
        /*1144*/ 	.word	0x000250f0
        /*1148*/ 	.word	0x00000000
        /*114c*/ 	.word	0x00038860
        /*1150*/ 	.short	0x010a
        /*1152*/ 	.byte	0x3f
	.zero		1


	//   ....[74]....
        /*1154*/ 	.word	0x00025de0
        /*1158*/ 	.word	0x00000002
        /*115c*/ 	.word	0x00038840
        /*1160*/ 	.short	0x010a
        /*1162*/ 	.byte	0x3f
	.zero		1


	//   ....[75]....
        /*1164*/ 	.word	0x00026040
        /*1168*/ 	.word	0x00000002
        /*116c*/ 	.word	0x00038860
        /*1170*/ 	.short	0x010a
        /*1172*/ 	.byte	0x3f
	.zero		1


	//   ....[76]....
        /*1174*/ 	.word	0x00026bf0
        /*1178*/ 	.word	0x00000003
        /*117c*/ 	.word	0x00038840
        /*1180*/ 	.short	0x010a
        /*1182*/ 	.byte	0x3f
	.zero		1


	//   ....[77]....
        /*1184*/ 	.word	0x00026e40
        /*1188*/ 	.word	0x00000003
        /*118c*/ 	.word	0x00038860
        /*1190*/ 	.short	0x010a
        /*1192*/ 	.byte	0x3f
	.zero		1


	//   ....[78]....
        /*1194*/ 	.word	0x00027980
        /*1198*/ 	.word	0x00000003
        /*119c*/ 	.word	0x00038840
        /*11a0*/ 	.short	0x010a
        /*11a2*/ 	.byte	0x3f
	.zero		1


	//   ....[79]....
        /*11a4*/ 	.word	0x00027be0
        /*11a8*/ 	.word	0x00000003
        /*11ac*/ 	.word	0x00038860
        /*11b0*/ 	.short	0x010a
        /*11b2*/ 	.byte	0x3f
	.zero		1


	//   ....[80]....
        /*11b4*/ 	.word	0x00029970
        /*11b8*/ 	.word	0x00000000
        /*11bc*/ 	.word	0x00038820
        /*11c0*/ 	.short	0x010a
        /*11c2*/ 	.byte	0x3f
	.zero		1


	//   ....[81]....
        /*11c4*/ 	.word	0x00029b20
        /*11c8*/ 	.word	0x00000006
        /*11cc*/ 	.word	0x00000000
        /*11d0*/ 	.short	0x010a
        /*11d2*/ 	.byte	0x3f
	.zero		1


	//   ....[82]....
        /*11d4*/ 	.word	0x00029b90
        /*11d8*/ 	.word	0x00000007
        /*11dc*/ 	.word	0x00000000
        /*11e0*/ 	.short	0x010a
        /*11e2*/ 	.byte	0x3f
	.zero		1


	//   ....[83]....
        /*11e4*/ 	.word	0x00029c00
        /*11e8*/ 	.word	0x00000004
        /*11ec*/ 	.word	0x00000000
        /*11f0*/ 	.short	0x010a
        /*11f2*/ 	.byte	0x3f
	.zero		1


	//   ....[84]....
        /*11f4*/ 	.word	0x00029c30
        /*11f8*/ 	.word	0x00000003
        /*11fc*/ 	.word	0x00000000
        /*1200*/ 	.short	0x010a
        /*1202*/ 	.byte	0x3f
	.zero		1


	//   ....[85]....
        /*1204*/ 	.word	0x00029c90
        /*1208*/ 	.word	0x0000004b
        /*120c*/ 	.word	0x00038890
        /*1210*/ 	.short	0x010a
        /*1212*/ 	.byte	0x3f
	.zero		1


	//   ....[86]....
        /*1214*/ 	.word	0x00029ce0
        /*1218*/ 	.word	0x0000004b
        /*121c*/ 	.word	0x00038890
        /*1220*/ 	.short	0x010a
        /*1222*/ 	.byte	0x3f
	.zero		1


	//   ....[87]....
        /*1224*/ 	.word	0x00029d30
        /*1228*/ 	.word	0x0000004b
        /*122c*/ 	.word	0x00038890
        /*1230*/ 	.short	0x010a
        /*1232*/ 	.byte	0x3f
	.zero		1


	//   ....[88]....
        /*1234*/ 	.word	0x00029d80
        /*1238*/ 	.word	0x0000004b
        /*123c*/ 	.word	0x000388b0
        /*1240*/ 	.short	0x010a
        /*1242*/ 	.byte	0x3f
	.zero		1


	//   ....[89]....
        /*1244*/ 	.word	0x0002a150
        /*1248*/ 	.word	0x00000012
        /*124c*/ 	.word	0x00038800
        /*1250*/ 	.short	0x010a
        /*1252*/ 	.byte	0x3f
	.zero		1


	//   ....[90]....
        /*1254*/ 	.word	0x0002a520
        /*1258*/ 	.word	0x00000012
        /*125c*/ 	.word	0x00038800
        /*1260*/ 	.short	0x010a
        /*1262*/ 	.byte	0x3f
	.zero		1


	//   ....[91]....
        /*1264*/ 	.word	0x0002a570
        /*1268*/ 	.word	0x0000000f
        /*126c*/ 	.word	0x00038830
        /*1270*/ 	.short	0x010a
        /*1272*/ 	.byte	0x3f
	.zero		1


	//   ....[92]....
        /*1274*/ 	.word	0x0002a5c0
        /*1278*/ 	.word	0x00000012
        /*127c*/ 	.word	0x00038810
        /*1280*/ 	.short	0x010a
        /*1282*/ 	.byte	0x3f
	.zero		1


	//   ....[93]....
        /*1284*/ 	.word	0x0002a610
        /*1288*/ 	.word	0x0000000f
        /*128c*/ 	.word	0x00038850
        /*1290*/ 	.short	0x010a
        /*1292*/ 	.byte	0x3f
	.zero		1


	//   ....[94]....
        /*1294*/ 	.word	0x0002a660
        /*1298*/ 	.word	0x000000c9
        /*129c*/ 	.word	0x00038830
        /*12a0*/ 	.short	0x010a
        /*12a2*/ 	.byte	0x3f
	.zero		1


	//   ....[95]....
        /*12a4*/ 	.word	0x0002a6b0
        /*12a8*/ 	.word	0x000000c9
        /*12ac*/ 	.word	0x00038850
        /*12b0*/ 	.short	0x010a
        /*12b2*/ 	.byte	0x3f
	.zero		1


	//   ....[96]....
        /*12b4*/ 	.word	0x0002a700
        /*12b8*/ 	.word	0x00000015
        /*12bc*/ 	.word	0x00038830
        /*12c0*/ 	.short	0x010a
        /*12c2*/ 	.byte	0x3f
	.zero		1


	//   ....[97]....
        /*12c4*/ 	.word	0x0002a750
        /*12c8*/ 	.word	0x00000015
        /*12cc*/ 	.word	0x00038850
        /*12d0*/ 	.short	0x010a
        /*12d2*/ 	.byte	0x3f
	.zero		1


	//   ....[98]....
        /*12d4*/ 	.word	0x0002a7a0
        /*12d8*/ 	.word	0x00000015
        /*12dc*/ 	.word	0x00038830
        /*12e0*/ 	.short	0x010a
        /*12e2*/ 	.byte	0x3f
	.zero		1


	//   ....[99]....
        /*12e4*/ 	.word	0x0002a7f0
        /*12e8*/ 	.word	0x00000015
        /*12ec*/ 	.word	0x00038850
        /*12f0*/ 	.short	0x010a
        /*12f2*/ 	.byte	0x3f
	.zero		1


	//   ....[100]....
        /*12f4*/ 	.word	0x0002a990
        /*12f8*/ 	.word	0x00000012
        /*12fc*/ 	.word	0x00038820
        /*1300*/ 	.short	0x010a
        /*1302*/ 	.byte	0x3f
	.zero		1


	//   ....[101]....
        /*1304*/ 	.word	0x0002a9e0
        /*1308*/ 	.word	0x00000006
        /*130c*/ 	.word	0x000388a0
        /*1310*/ 	.short	0x010a
        /*1312*/ 	.byte	0x3f
	.zero		1


	//   ....[102]....
        /*1314*/ 	.word	0x0002aa30
        /*1318*/ 	.word	0x00000006
        /*131c*/ 	.word	0x000388c0
        /*1320*/ 	.short	0x010a
        /*1322*/ 	.byte	0x3f
	.zero		1


	//   ....[103]....
        /*1324*/ 	.word	0x0002aa80
        /*1328*/ 	.word	0x00000006
        /*132c*/ 	.word	0x000388a0
        /*1330*/ 	.short	0x010a
        /*1332*/ 	.byte	0x3f
	.zero		1


	//   ....[104]....
        /*1334*/ 	.word	0x0002aad0
        /*1338*/ 	.word	0x00000006
        /*133c*/ 	.word	0x000388c0
        /*1340*/ 	.short	0x010a
        /*1342*/ 	.byte	0x3f
	.zero		1


	//   ....[105]....
        /*1344*/ 	.word	0x0002ac70
        /*1348*/ 	.word	0x00000000
        /*134c*/ 	.word	0x00038840
        /*1350*/ 	.short	0x010a
        /*1352*/ 	.byte	0x3f
	.zero		1


	//   ....[106]....
        /*1354*/ 	.word	0x0002bd50
        /*1358*/ 	.word	0x00000012
        /*135c*/ 	.word	0x00038820
        /*1360*/ 	.short	0x010a
        /*1362*/ 	.byte	0x3f
	.zero		1


	//   ....[107]....
        /*1364*/ 	.word	0x0002bda0
        /*1368*/ 	.word	0x00000000
        /*136c*/ 	.word	0x00038860
        /*1370*/ 	.short	0x010a
        /*1372*/ 	.byte	0x3f
	.zero		1


	//   ....[108]....
        /*1374*/ 	.word	0x0002bdf0
        /*1378*/ 	.word	0x00000002
        /*137c*/ 	.word	0x00038840
        /*1380*/ 	.short	0x010a
        /*1382*/ 	.byte	0x3f
	.zero		1


	//   ....[109]....
        /*1384*/ 	.word	0x0002be40
        /*1388*/ 	.word	0x00000002
        /*138c*/ 	.word	0x00038860
        /*1390*/ 	.short	0x010a
        /*1392*/ 	.byte	0x3f
	.zero		1


	//   ....[110]....
        /*1394*/ 	.word	0x0002be90
        /*1398*/ 	.word	0x00000003
        /*139c*/ 	.word	0x00038840
        /*13a0*/ 	.short	0x010a
        /*13a2*/ 	.byte	0x3f
	.zero		1


	//   ....[111]....
        /*13a4*/ 	.word	0x0002bee0
        /*13a8*/ 	.word	0x00000003
        /*13ac*/ 	.word	0x00038860
        /*13b0*/ 	.short	0x010a
        /*13b2*/ 	.byte	0x3f
	.zero		1


	//   ....[112]....
        /*13b4*/ 	.word	0x0002bf30
        /*13b8*/ 	.word	0x00000003
        /*13bc*/ 	.word	0x00038840
        /*13c0*/ 	.short	0x010a
        /*13c2*/ 	.byte	0x3f
	.zero		1


	//   ....[113]....
        /*13c4*/ 	.word	0x0002bf80
        /*13c8*/ 	.word	0x00000003
        /*13cc*/ 	.word	0x00038860
        /*13d0*/ 	.short	0x010a
        /*13d2*/ 	.byte	0x3f
	.zero		1


	//   ....[114]....
        /*13d4*/ 	.word	0x0002cb00
        /*13d8*/ 	.word	0x00000000
        /*13dc*/ 	.word	0x00038820
        /*13e0*/ 	.short	0x010a
        /*13e2*/ 	.byte	0x3f
	.zero		1


	//   ....[115]....
        /*13e4*/ 	.word	0x0002cca0
        /*13e8*/ 	.word	0x00000006
        /*13ec*/ 	.word	0x00000000
        /*13f0*/ 	.short	0x010a
        /*13f2*/ 	.byte	0x3f
	.zero		1


	//   ....[116]....
        /*13f4*/ 	.word	0x0002ccf0
        /*13f8*/ 	.word	0x00000007
        /*13fc*/ 	.word	0x00000000
        /*1400*/ 	.short	0x010a
        /*1402*/ 	.byte	0x3f
	.zero		1


	//   ....[117]....
        /*1404*/ 	.word	0x0002cd40
        /*1408*/ 	.word	0x00000004
        /*140c*/ 	.word	0x00000000
        /*1410*/ 	.short	0x010a
        /*1412*/ 	.byte	0x3f
	.zero		1


	//----- nvinfo : EIATTR_NUM_MBARRIERS
	.align		4
.L_468:
        /*1414*/ 	.byte	0x03, 0x38
        /*1416*/ 	.short	0x0017


	//----- nvinfo : EIATTR_EXIT_INSTR_OFFSETS
	.align		4
        /*1418*/ 	.byte	0x04, 0x1c
        /*141a*/ 	.short	(.L_470 - .L_469)


	//   ....[0]....
.L_469:
        /*141c*/ 	.word	0x00029c80


	//----- nvinfo : EIATTR_MAX_THREADS
	.align		4
.L_470:
        /*1420*/ 	.byte	0x04, 0x05
        /*1422*/ 	.short	(.L_472 - .L_471)
.L_471:
        /*1424*/ 	.word	0x00000180
        /*1428*/ 	.word	0x00000001
        /*142c*/ 	.word	0x00000001


	//----- nvinfo : EIATTR_CRS_STACK_SIZE
	.align		4
.L_472:
        /*1430*/ 	.byte	0x04, 0x1e
        /*1432*/ 	.short	(.L_474 - .L_473)
.L_473:
        /*1434*/ 	.word	0x00000000


	//----- nvinfo : EIATTR_CBANK_PARAM_SIZE
	.align		4
.L_474:
        /*1438*/ 	.byte	0x03, 0x19
        /*143a*/ 	.short	0x0bf0


	//----- nvinfo : EIATTR_PARAM_CBANK
	.align		4
        /*143c*/ 	.byte	0x04, 0x0a
        /*143e*/ 	.short	(.L_476 - .L_475)
	.align		4
.L_475:
        /*1440*/ 	.word	index@(.nv.constant0._ZN7cutlass13device_kernelIN5flash11enable_sm90INS1_16FlashAttnFwdSm90INS1_25CollectiveMainloopFwdSm90ILi2EN4cute5tupleIJNS5_1CILi1EEES8_S8_EEENS6_IJNS7_ILi64EEESA_SA_EEELi512ENS_6half_tEfNS_4arch4Sm90ELb0ELb1ELb0ELb1ELb0ELb1ELb1ELb0ELb0ELb1ELb1ELb0EEENS1_21CollectiveEpilogueFwdINS6_IJSA_NS7_ILi512EEESA_EEES9_SC_SE_Li256ELb1ELb1ELb1ELb0EEENS1_36VarlenDynamicPersistentTileSchedulerILi64ELi64ELi256ELi128ELb1ELb1ELb1ELb1ELb0ELb1EEEEEEEEEvNT_6ParamsE)
        /*1444*/ 	.short	0x0210
        /*1446*/ 	.short	0x0bf0


	//----- nvinfo : EIATTR_SW_WAR
	.align		4
.L_476:
        /*1448*/ 	.byte	0x04, 0x36
        /*144a*/ 	.short	(.L_478 - .L_477)
.L_477:
        /*144c*/ 	.word	0x00000008
.L_478:


//--------------------- .nv.info._ZN7cutlass13device_kernelIN5flash11enable_sm90INS1_16FlashAttnFwdSm90INS1_25CollectiveMainloopFwdSm90ILi2EN4cute5tupleIJNS5_1CILi1EEES8_S8_EEENS6_IJNS7_ILi64EEESA_SA_EEELi512ENS_6half_tEfNS_4arch4Sm90ELb1ELb0ELb0ELb0ELb0ELb0ELb0ELb0ELb0ELb1ELb1ELb0EEENS1_21CollectiveEpilogueFwdINS6_IJSA_NS7_ILi512EEESA_EEES9_SC_SE_Li256ELb0ELb1ELb1ELb0EEENS1_19SingleTileSchedulerILb0ELb1ELb1ELi64EEEEEEEEEvNT_6ParamsE --------------------------
	.section	.nv.info._ZN7cutlass13device_kernelIN5flash11enable_sm90INS1_16FlashAttnFwdSm90INS1_25CollectiveMainloopFwdSm90ILi2EN4cute5tupleIJNS5_1CILi1EEES8_S8_EEENS6_IJNS7_ILi64EEESA_SA_EEELi512ENS_6half_tEfNS_4arch4Sm90ELb1ELb0ELb0ELb0ELb0ELb0ELb0ELb0ELb0ELb1ELb1ELb0EEENS1_21CollectiveEpilogueFwdINS6_IJSA_NS7_ILi512EEESA_EEES9_SC_SE_Li256ELb0ELb1ELb1ELb0EEENS1_19SingleTileSchedulerILb0ELb1ELb1ELi64EEEEEEEEEvNT_6ParamsE,"",@"SHT_CUDA_INFO"
	.sectionflags	@""
	.align	4


	//----- nvinfo : EIATTR_CUDA_API_VERSION
	.align		4
        /*0000*/ 	.byte	0x04, 0x37
        /*0002*/ 	.short	(.L_480 - .L_479)
.L_479:
        /*0004*/ 	.word	0x00000082


	//----- nvinfo : EIATTR_KPARAM_INFO
	.align		4
.L_480:
        /*0008*/ 	.byte	0x04, 0x17
        /*000a*/ 	.short	(.L_482 - .L_481)
.L_481:
        /*000c*/ 	.word	0x00000000
        /*0010*/ 	.short	0x0000
        /*0012*/ 	.short	0x0070
        /*0014*/ 	.byte	0x00, 0xf0, 0x01, 0x28


	//----- nvinfo : EIATTR_SPARSE_MMA_MASK
	.align		4
.L_482:
        /*0018*/ 	.byte	0x03, 0x50
        /*001a*/ 	.short	0x0000


	//----- nvinfo : EIATTR_MAXREG_COUNT
	.align		4
        /*001c*/ 	.byte	0x03, 0x1b
        /*001e*/ 	.short	0x00a8


	//----- nvinfo : EIATTR_NUM_BARRIERS
	.align		4
        /*0020*/ 	.byte	0x02, 0x4c
        /*0022*/ 	.byte	0x10
	.zero		1


	//----- nvinfo : EIATTR_EXTERNS
	.align		4
        /*0024*/ 	.byte	0x04, 0x0f
        /*0026*/ 	.short	(.L_484 - .L_483)


	//   ....[0]....
	.align		4
.L_483:
        /*0028*/ 	.word	index@(__assertfail)


	//----- nvinfo : EIATTR_ANNOTATIONS
	.align		4
.L_484:
        /*002c*/ 	.byte	0x04, 0x55
        /*002e*/ 	.short	(.L_486 - .L_485)


	//   ....[0]....
.L_485:
        /*0030*/ 	.word	0x00000001
        /*0034*/ 	.byte	0x50, 0xc1, 0x00, 0x00, 0x01, 0x00, 0x00, 0x00, 0xd0, 0xc5, 0x00, 0x00, 0x01, 0x00, 0x00, 0x00
        /*0044*/ 	.byte	0x20, 0xc6, 0x00, 0x00, 0x01, 0x00, 0x00, 0x00, 0x00, 0xc8, 0x00, 0x00, 0x01, 0x00, 0x00, 0x00
        /*0054*/ 	.byte	0xf0, 0xc8, 0x00, 0x00, 0x01, 0x00, 0x00, 0x00, 0xf0, 0xd2, 0x00, 0x00, 0x01, 0x00, 0x00, 0x00
        /*0064*/ 	.byte	0xe0, 0xd9, 0x00, 0x00, 0x01, 0x00, 0x00, 0x00, 0x10, 0xdc, 0x00, 0x00, 0x01, 0x00, 0x00, 0x00
        /*0074*/ 	.byte	0x90, 0xe7, 0x00, 0x00, 0x01, 0x00, 0x00, 0x00, 0x60, 0xf3, 0x00, 0x00


	//----- nvinfo : EIATTR_MERCURY_ISA_VERSION
	.align		4
.L_486:
        /*0080*/ 	.byte	0x03, 0x5f
        /*0082*/ 	.short	0x0101


	//----- nvinfo : EIATTR_INT_WARP_WIDE_INSTR_OFFSETS
	.align		4
        /*0084*/ 	.byte	0x04, 0x31
        /*0086*/ 	.short	(.L_488 - .L_487)


	//   ....[0]....
.L_487:
        /*0088*/ 	.word	0x00000130


	//   ....[1]....
        /*008c*/ 	.word	0x00000170


	//   ....[2]....
        /*0090*/ 	.word	0x000001e0


	//----- nvinfo : EIATTR_COOP_GROUP_MASK_REGIDS
	.align		4
.L_488:
        /*0094*/ 	.byte	0x04, 0x29
        /*0096*/ 	.short	(.L_490 - .L_489)


	//   ....[0]....
.L_489:
        /*0098*/ 	.word	0xffffffff


	//   ....[1]....
        /*009c*/ 	.word	0xffffffff


	//   ....[2]....
        /*00a0*/ 	.word	0xffffffff


	//   ....[3]....
        /*00a4*/ 	.word	0xffffffff


	//   ....[4]....
        /*00a8*/ 	.word	0xffffffff


	//   ....[5]....
        /*00ac*/ 	.word	0xffffffff


	//   ....[6]....
        /*00b0*/ 	.word	0xffffffff


	//   ....[7]....
        /*00b4*/ 	.word	0xffffffff


	//   ....[8]....
        /*00b8*/ 	.word	0xffffffff


	//   ....[9]....
        /*00bc*/ 	.word	0xffffffff


	//   ....[10]....
        /*00c0*/ 	.word	0xffffffff


	//   ....[11]....
        /*00c4*/ 	.word	0xffffffff


	//   ....[12]....
        /*00c8*/ 	.word	0xffffffff


	//   ....[13]....
        /*00cc*/ 	.word	0xffffffff


	//   ....[14]....
        /*00d0*/ 	.word	0xffffffff


	//   ....[15]....
        /*00d4*/ 	.word	0xffffffff


	//   ....[16]....
        /*00d8*/ 	.word	0xffffffff


	//   ....[17]....
        /*00dc*/ 	.word	0xffffffff


	//   ....[18]....
        /*00e0*/ 	.word	0xffffffff


	//   ....[19]....
        /*00e4*/ 	.word	0xffffffff


	//   ....[20]....
        /*00e8*/ 	.word	0xffffffff


	//   ....[21]....
        /*00ec*/ 	.word	0xffffffff


	//   ....[22]....
        /*00f0*/ 	.word	0xffffffff


	//   ....[23]....
        /*00f4*/ 	.word	0xffffffff


	//   ....[24]....
        /*00f8*/ 	.word	0xffffffff


	//   ....[25]....
        /*00fc*/ 	.word	0xffffffff


	//   ....[26]....
        /*0100*/ 	.word	0xffffffff


	//   ....[27]....
        /*0104*/ 	.word	0xffffffff


	//   ....[28]....
        /*0108*/ 	.word	0xffffffff


	//   ....[29]....
        /*010c*/ 	.word	0xffffffff


	//   ....[30]....
        /*0110*/ 	.word	0xffffffff


	//   ....[31]....
        /*0114*/ 	.word	0xffffffff


	//   ....[32]....
        /*0118*/ 	.word	0xffffffff


	//   ....[33]....
        /*011c*/ 	.word	0xffffffff


	//   ....[34]....
        /*0120*/ 	.word	0xffffffff


	//   ....[35]....
        /*0124*/ 	.word	0xffffffff


	//   ....[36]....
        /*0128*/ 	.word	0xffffffff


	//   ....[37]....
        /*012c*/ 	.word	0xffffffff


	//   ....[38]....
        /*0130*/ 	.word	0xffffffff


	//   ....[39]....
        /*0134*/ 	.word	0xffffffff


	//   ....[40]....
        /*0138*/ 	.word	0xffffffff


	//   ....[41]....
        /*013c*/ 	.word	0xffffffff


	//   ....[42]....
        /*0140*/ 	.word	0xffffffff


	//   ....[43]....
        /*0144*/ 	.word	0xffffffff


	//   ....[44]....
        /*0148*/ 	.word	0xffffffff


	//   ....[45]....
        /*014c*/ 	.word	0xffffffff


	//   ....[46]....
        /*0150*/ 	.word	0xffffffff


	//   ....[47]....
        /*0154*/ 	.word	0xffffffff


	//   ....[48]....
        /*0158*/ 	.word	0xffffffff


	//   ....[49]....
        /*015c*/ 	.word	0xffffffff


	//   ....[50]....
        /*0160*/ 	.word	0xffffffff


	//   ....[51]....
        /*0164*/ 	.word	0xffffffff


	//   ....[52]....
        /*0168*/ 	.word	0x0500000f


	//   ....[53]....
        /*016c*/ 	.word	0x0500000f


	//   ....[54]....
        /*0170*/ 	.word	0x0500000f


	//   ....[55]....
        /*0174*/ 	.word	0x0500000f


	//   ....[56]....
        /*0178*/ 	.word	0x0500000f


	//   ....[57]....
        /*017c*/ 	.word	0x0500000f


	//   ....[58]....
        /*0180*/ 	.word	0x0500000f


	//   ....[59]....
        /*0184*/ 	.word	0x0500000f


	//   ....[60]....
        /*0188*/ 	.word	0x0500000f


	//   ....[61]....
        /*018c*/ 	.word	0x0500000f


	//----- nvinfo : EIATTR_COOP_GROUP_INSTR_OFFSETS
	.align		4
.L_490:
        /*0190*/ 	.byte	0x04, 0x28
        /*0192*/ 	.short	(.L_492 - .L_491)


	//   ....[0]....
.L_491:
        /*0194*/ 	.word	0x00000060


	//   ....[1]....
        /*0198*/ 	.word	0x00000140


	//   ....[2]....
        /*019c*/ 	.word	0x00000190


	//   ....[3]....
        /*01a0*/ 	.word	0x00000380


	//   ....[4]....
        /*01a4*/ 	.word	0x000004e0


	//   ....[5]....
        /*01a8*/ 	.word	0x00000600


	//   ....[6]....
        /*01ac*/ 	.word	0x00000760


	//   ....[7]....
        /*01b0*/ 	.word	0x000013c0


	//   ....[8]....
        /*01b4*/ 	.word	0x00003530


	//   ....[9]....
        /*01b8*/ 	.word	0x00003c90


	//   ....[10]....
        /*01bc*/ 	.word	0x00003cc0


	//   ....[11]....
        /*01c0*/ 	.word	0x000040e0


	//   ....[12]....
        /*01c4*/ 	.word	0x000041e0


	//   ....[13]....
        /*01c8*/ 	.word	0x00004400


	//   ....[14]....
        /*01cc*/ 	.word	0x00004540


	//   ....[15]....
        /*01d0*/ 	.word	0x00005180


	//   ....[16]....
        /*01d4*/ 	.word	0x00005450


	//   ....[17]....
        /*01d8*/ 	.word	0x00005830


	//   ....[18]....
        /*01dc*/ 	.word	0x00005850


	//   ....[19]....
        /*01e0*/ 	.word	0x00005900


	//   ....[20]....
        /*01e4*/ 	.word	0x00005c00


	//   ....[21]....
        /*01e8*/ 	.word	0x00005d50


	//   ....[22]....
        /*01ec*/ 	.word	0x00006fa0


	//   ....[23]....
        /*01f0*/ 	.word	0x000073b0


	//   ....[24]....
        /*01f4*/ 	.word	0x000073e0


	//   ....[25]....
        /*01f8*/ 	.word	0x00007640


	//   ....[26]....
        /*01fc*/ 	.word	0x000077c0


	//   ....[27]....
        /*0200*/ 	.word	0x00008870


	//   ....[28]....
        /*0204*/ 	.word	0x000088b0


	//   ....[29]....
        /*0208*/ 	.word	0x00008900


	//   ....[30]....
        /*020c*/ 	.word	0x00008930


	//   ....[31]....
        /*0210*/ 	.word	0x00008980


	//   ....[32]....
        /*0214*/ 	.word	0x00009440


	//   ....[33]....
        /*0218*/ 	.word	0x00009900


	//   ....[34]....
        /*021c*/ 	.word	0x00009920


	//   ....[35]....
        /*0220*/ 	.word	0x00009950


	//   ....[36]....
        /*0224*/ 	.word	0x00009960


	//   ....[37]....
        /*0228*/ 	.word	0x00009e10


	//   ....[38]....
        /*022c*/ 	.word	0x00009e30


	//   ....[39]....
        /*0230*/ 	.word	0x0000aa80


	//   ....[40]....
        /*0234*/ 	.word	0x0000aaa0


	//   ....[41]....
        /*0238*/ 	.word	0x0000baf0


	//   ....[42]....
        /*023c*/ 	.word	0x0000c610


	//   ....[43]....
        /*0240*/ 	.word	0x0000cec0


	//   ....[44]....
        /*0244*/ 	.word	0x0000cf00


	//   ....[45]....
        /*0248*/ 	.word	0x0000cf70


	//   ....[46]....
        /*024c*/ 	.word	0x0000cfa0


	//   ....[47]....
        /*0250*/ 	.word	0x0000d000


	//   ....[48]....
        /*0254*/ 	.word	0x0000d030


	//   ....[49]....
        /*0258*/ 	.word	0x0000d050


	//   ....[50]....
        /*025c*/ 	.word	0x0000d090


	//   ....[51]....
        /*0260*/ 	.word	0x0000ff80


	//   ....[52]....
        /*0264*/ 	.word	0x00010570


	//   ....[53]....
        /*0268*/ 	.word	0x000106e0


	//   ....[54]....
        /*026c*/ 	.word	0x00010740


	//   ....[55]....
        /*0270*/ 	.word	0x00010800


	//   ....[56]....
        /*0274*/ 	.word	0x000108c0


	//   ....[57]....
        /*0278*/ 	.word	0x00010940


	//   ....[58]....
        /*027c*/ 	.word	0x000109f0


	//   ....[59]....
        /*0280*/ 	.word	0x00010a70


	//   ....[60]....
        /*0284*/ 	.word	0x00010b00


	//   ....[61]....
        /*0288*/ 	.word	0x00010f10


	//----- nvinfo : EIATTR_REG_RECONFIG
	.align		4
.L_492:
        /*028c*/ 	.byte	0x01, 0x54
	.zero		2


	//----- nvinfo : EIATTR_SYSCALL_OFFSETS
	.align		4
        /*0290*/ 	.byte	0x04, 0x46
        /*0292*/ 	.short	(.L_494 - .L_493)


	//   ....[0]....
.L_493:
        /*0294*/ 	.word	0x00003710


	//   ....[1]....
        /*0298*/ 	.word	0x0000c2d0


	//   ....[2]....
        /*029c*/ 	.word	0x0000c410


	//   ....[3]....
        /*02a0*/ 	.word	0x0000c500


	//   ....[4]....
        /*02a4*/ 	.word	0x0000cb50


	//----- nvinfo : EIATTR_MBARRIER_INSTR_OFFSETS
	.align		4
.L_494:
        /*02a8*/ 	.byte	0x04, 0x39
        /*02aa*/ 	.short	(.L_496 - .L_495)


	//   ....[0]....
.L_495:
        /*02ac*/ 	.word	0x00000270
        /*02b0*/ 	.word	0x000000ff
        /*02b4*/ 	.word	0x00028c00
        /*02b8*/ 	.short	0x0100
        /*02ba*/ 	.byte	0x08
	.zero		1


	//   ....[1]....
        /*02bc*/ 	.word	0x00000280
        /*02c0*/ 	.word	0x000000ff
        /*02c4*/ 	.word	0x00028c20
        /*02c8*/ 	.short	0x0100
        /*02ca*/ 	.byte	0x08
	.zero		1


	//   ....[2]....
        /*02cc*/ 	.word	0x00000330
        /*02d0*/ 	.word	0x000000ff
        /*02d4*/ 	.word	0x00028c30
        /*02d8*/ 	.short	0x0100
        /*02da*/ 	.byte	0x06
	.zero		1


	//   ....[3]....
        /*02dc*/ 	.word	0x00000340
        /*02e0*/ 	.word	0x000000ff
        /*02e4*/ 	.word	0x00028c40
        /*02e8*/ 	.short	0x0100
        /*02ea*/ 	.byte	0x06
	.zero		1


	//   ....[4]....
        /*02ec*/ 	.word	0x00000350
        /*02f0*/ 	.word	0x000000ff
        /*02f4*/ 	.word	0x00028c38
        /*02f8*/ 	.short	0x0100
        /*02fa*/ 	.byte	0x06
	.zero		1


	//   ....[5]....
        /*02fc*/ 	.word	0x00000360
        /*0300*/ 	.word	0x000000ff
        /*0304*/ 	.word	0x00028c48
        /*0308*/ 	.short	0x0100
        /*030a*/ 	.byte	0x06
	.zero		1


	//   ....[6]....
        /*030c*/ 	.word	0x00000490
        /*0310*/ 	.word	0x000000ff
        /*0314*/ 	.word	0x00028c50
        /*0318*/ 	.short	0x0100
        /*031a*/ 	.byte	0x08
	.zero		1


	//   ....[7]....
        /*031c*/ 	.word	0x000004a0
        /*0320*/ 	.word	0x000000ff
        /*0324*/ 	.word	0x00028c60
        /*0328*/ 	.short	0x0100
        /*032a*/ 	.byte	0x08
	.zero		1


	//   ....[8]....
        /*032c*/ 	.word	0x000004b0
        /*0330*/ 	.word	0x000000ff
        /*0334*/ 	.word	0x00028c58
        /*0338*/ 	.short	0x0100
        /*033a*/ 	.byte	0x08
	.zero		1


	//   ....[9]....
        /*033c*/ 	.word	0x000004c0
        /*0340*/ 	.word	0x000000ff
        /*0344*/ 	.word	0x00028c68
        /*0348*/ 	.short	0x0100
        /*034a*/ 	.byte	0x08
	.zero		1


	//   ....[10]....
        /*034c*/ 	.word	0x000005b0
        /*0350*/ 	.word	0x000000ff
        /*0354*/ 	.word	0x00028c70
        /*0358*/ 	.short	0x0100
        /*035a*/ 	.byte	0x06
	.zero		1


	//   ....[11]....
        /*035c*/ 	.word	0x000005c0
        /*0360*/ 	.word	0x000000ff
        /*0364*/ 	.word	0x00028c80
        /*0368*/ 	.short	0x0100
        /*036a*/ 	.byte	0x06
	.zero		1


	//   ....[12]....
        /*036c*/ 	.word	0x000005d0
        /*0370*/ 	.word	0x000000ff
        /*0374*/ 	.word	0x00028c78
        /*0378*/ 	.short	0x0100
        /*037a*/ 	.byte	0x06
	.zero		1


	//   ....[13]....
        /*037c*/ 	.word	0x000005e0
        /*0380*/ 	.word	0x000000ff
        /*0384*/ 	.word	0x00028c88
        /*0388*/ 	.short	0x0100
        /*038a*/ 	.byte	0x06
	.zero		1


	//   ....[14]....
        /*038c*/ 	.word	0x00000710
        /*0390*/ 	.word	0x000000ff
        /*0394*/ 	.word	0x00028c90
        /*0398*/ 	.short	0x0100
        /*039a*/ 	.byte	0x08
	.zero		1


	//   ....[15]....
        /*039c*/ 	.word	0x00000720
        /*03a0*/ 	.word	0x000000ff
        /*03a4*/ 	.word	0x00028ca0
        /*03a8*/ 	.short	0x0100
        /*03aa*/ 	.byte	0x08
	.zero		1


	//   ....[16]....
        /*03ac*/ 	.word	0x00000730
        /*03b0*/ 	.word	0x000000ff
        /*03b4*/ 	.word	0x00028c98
        /*03b8*/ 	.short	0x0100
        /*03ba*/ 	.byte	0x08
	.zero		1


	//   ....[17]....
        /*03bc*/ 	.word	0x00000740
        /*03c0*/ 	.word	0x000000ff
        /*03c4*/ 	.word	0x00028ca8
        /*03c8*/ 	.short	0x0100
        /*03ca*/ 	.byte	0x08
	.zero		1


	//   ....[18]....
        /*03cc*/ 	.word	0x00000870
        /*03d0*/ 	.word	0x000000ff
        /*03d4*/ 	.word	0x00028cb0
        /*03d8*/ 	.short	0x0100
        /*03da*/ 	.byte	0x08
	.zero		1


	//   ....[19]....
        /*03dc*/ 	.word	0x00000880
        /*03e0*/ 	.word	0x000000ff
        /*03e4*/ 	.word	0x00028cc0
        /*03e8*/ 	.short	0x0100
        /*03ea*/ 	.byte	0x08
	.zero		1


	//   ....[20]....
        /*03ec*/ 	.word	0x00000890
        /*03f0*/ 	.word	0x000000ff
        /*03f4*/ 	.word	0x00028cb8
        /*03f8*/ 	.short	0x0100
        /*03fa*/ 	.byte	0x08
	.zero		1


	//   ....[21]....
        /*03fc*/ 	.word	0x000008a0
        /*0400*/ 	.word	0x000000ff
        /*0404*/ 	.word	0x00028cc8
        /*0408*/ 	.short	0x0100
        /*040a*/ 	.byte	0x08
	.zero		1


	//   ....[22]....
        /*040c*/ 	.word	0x00001580
        /*0410*/ 	.word	0x000000ff
        /*0414*/ 	.word	0x00028c50
        /*0418*/ 	.short	0x010a
        /*041a*/ 	.byte	0x05
	.zero		1


	//   ....[23]....
        /*041c*/ 	.word	0x00001870
        /*0420*/ 	.word	0x00000002
        /*0424*/ 	.word	0x00000000
        /*0428*/ 	.short	0x0101
        /*042a*/ 	.byte	0x3f
	.zero		1


	//   ....[24]....
        /*042c*/ 	.word	0x000021c0
        /*0430*/ 	.word	0x000000ff
        /*0434*/ 	.word	0x00028c50
        /*0438*/ 	.short	0x010a
        /*043a*/ 	.byte	0x07
	.zero		1


	//   ....[25]....
        /*043c*/ 	.word	0x00002200
        /*0440*/ 	.word	0x000000ff
        /*0444*/ 	.word	0x00028c50
        /*0448*/ 	.short	0x010a
        /*044a*/ 	.byte	0x07
	.zero		1


	//   ....[26]....
        /*044c*/ 	.word	0x000023d0
        /*0450*/ 	.word	0x00000002
        /*0454*/ 	.word	0x00000000
        /*0458*/ 	.short	0x0101
        /*045a*/ 	.byte	0x3f
	.zero		1


	//   ....[27]....
        /*045c*/ 	.word	0x00003740
        /*0460*/ 	.word	0x000000ff
        /*0464*/ 	.word	0x00028c00
        /*0468*/ 	.short	0x010a
        /*046a*/ 	.byte	0x27
	.zero		1


	//   ....[28]....
        /*046c*/ 	.word	0x000038d0
        /*0470*/ 	.word	0x000000ff
        /*0474*/ 	.word	0x00028c30
        /*0478*/ 	.short	0x010a
        /*047a*/ 	.byte	0x27
	.zero		1


	//   ....[29]....
        /*047c*/ 	.word	0x00003940
        /*0480*/ 	.word	0x000000ff
        /*0484*/ 	.word	0x00028c30
        /*0488*/ 	.short	0x010a
        /*048a*/ 	.byte	0x27
	.zero		1


	//   ....[30]....
        /*048c*/ 	.word	0x00004950
        /*0490*/ 	.word	0x00000005
        /*0494*/ 	.word	0x00000000
        /*0498*/ 	.short	0x0101
        /*049a*/ 	.byte	0x3f
	.zero		1


	//   ....[31]....
        /*049c*/ 	.word	0x00004de0
        /*04a0*/ 	.word	0x000000ff
        /*04a4*/ 	.word	0x00028c50
        /*04a8*/ 	.short	0x010a
        /*04aa*/ 	.byte	0x27
	.zero		1


	//   ....[32]....
        /*04ac*/ 	.word	0x00004e20
        /*04b0*/ 	.word	0x000000ff
        /*04b4*/ 	.word	0x00028c50
        /*04b8*/ 	.short	0x010a
        /*04ba*/ 	.byte	0x27
	.zero		1


	//   ....[33]....
        /*04bc*/ 	.word	0x000051a0
        /*04c0*/ 	.word	0x0000000e
        /*04c4*/ 	.word	0x00000000
        /*04c8*/ 	.short	0x0101
        /*04ca*/ 	.byte	0x3f
	.zero		1


	//   ....[34]....
        /*04cc*/ 	.word	0x000052d0
        /*04d0*/ 	.word	0x000000ff
        /*04d4*/ 	.word	0x00028c30
        /*04d8*/ 	.short	0x010a
        /*04da*/ 	.byte	0x1b
	.zero		1


	//   ....[35]....
        /*04dc*/ 	.word	0x00005310
        /*04e0*/ 	.word	0x000000ff
        /*04e4*/ 	.word	0x00028c30
        /*04e8*/ 	.short	0x010a
        /*04ea*/ 	.byte	0x1b
	.zero		1


	//   ....[36]....
        /*04ec*/ 	.word	0x00005f90
        /*04f0*/ 	.word	0x0000000f
        /*04f4*/ 	.word	0x00000000
        /*04f8*/ 	.short	0x0101
        /*04fa*/ 	.byte	0x3f
	.zero		1


	//   ....[37]....
        /*04fc*/ 	.word	0x00006cd0
        /*0500*/ 	.word	0x000000ff
        /*0504*/ 	.word	0x00028c50
        /*0508*/ 	.short	0x010a
        /*050a*/ 	.byte	0x1b
	.zero		1


	//   ....[38]....
        /*050c*/ 	.word	0x00006d10
        /*0510*/ 	.word	0x000000ff
        /*0514*/ 	.word	0x00028c50
        /*0518*/ 	.short	0x010a
        /*051a*/ 	.byte	0x1b
	.zero		1


	//   ....[39]....
        /*051c*/ 	.word	0x00006fc0
        /*0520*/ 	.word	0x000000a8
        /*0524*/ 	.word	0x00000000
        /*0528*/ 	.short	0x0101
        /*052a*/ 	.byte	0x3f
	.zero		1


	//   ....[40]....
        /*052c*/ 	.word	0x000070f0
        /*0530*/ 	.word	0x000000ff
        /*0534*/ 	.word	0x00028c30
        /*0538*/ 	.short	0x010a
        /*053a*/ 	.byte	0x19
	.zero		1


	//   ....[41]....
        /*053c*/ 	.word	0x00007130
        /*0540*/ 	.word	0x000000ff
        /*0544*/ 	.word	0x00028c30
        /*0548*/ 	.short	0x010a
        /*054a*/ 	.byte	0x19
	.zero		1


	//   ....[42]....
        /*054c*/ 	.word	0x00007ad0
        /*0550*/ 	.word	0x0000009a
        /*0554*/ 	.word	0x00000000
        /*0558*/ 	.short	0x0101
        /*055a*/ 	.byte	0x3f
	.zero		1


	//   ....[43]....
        /*055c*/ 	.word	0x000085a0
        /*0560*/ 	.word	0x000000ff
        /*0564*/ 	.word	0x00028c50
        /*0568*/ 	.short	0x010a
        /*056a*/ 	.byte	0x19
	.zero		1


	//   ....[44]....
        /*056c*/ 	.word	0x000085e0
        /*0570*/ 	.word	0x000000ff
        /*0574*/ 	.word	0x00028c50
        /*0578*/ 	.short	0x010a
        /*057a*/ 	.byte	0x19
	.zero		1


	//   ....[45]....
        /*057c*/ 	.word	0x00008890
        /*0580*/ 	.word	0x0000000b
        /*0584*/ 	.word	0x00000000
        /*0588*/ 	.short	0x0101
        /*058a*/ 	.byte	0x3f
	.zero		1


	//   ....[46]....
        /*058c*/ 	.word	0x00009400
        /*0590*/ 	.word	0x000000ff
        /*0594*/ 	.word	0x00000000
        /*0598*/ 	.short	0x0101
        /*059a*/ 	.byte	0x04
	.zero		1


	//   ....[47]....
        /*059c*/ 	.word	0x0000c840
        /*05a0*/ 	.word	0x000000ff
        /*05a4*/ 	.word	0x00028c40
        /*05a8*/ 	.short	0x010a
        /*05aa*/ 	.byte	0x26
	.zero		1


	//   ....[48]....
        /*05ac*/ 	.word	0x0000d160
        /*05b0*/ 	.word	0x000000ff
        /*05b4*/ 	.word	0x00028c00
        /*05b8*/ 	.short	0x0107
        /*05ba*/ 	.byte	0x26
	.zero		1


	//   ....[49]....
        /*05bc*/ 	.word	0x0000d1a0
        /*05c0*/ 	.word	0x000000ff
        /*05c4*/ 	.word	0x00028c00
        /*05c8*/ 	.short	0x0101
        /*05ca*/ 	.byte	0x26
	.zero		1


	//   ....[50]....
        /*05cc*/ 	.word	0x0000d1b0
        /*05d0*/ 	.word	0x000000ff
        /*05d4*/ 	.word	0x00028c20
        /*05d8*/ 	.short	0x010a
        /*05da*/ 	.byte	0x26
	.zero		1


	//   ....[51]....
        /*05dc*/ 	.word	0x0000d210
        /*05e0*/ 	.word	0x000000ff
        /*05e4*/ 	.word	0x00028c60
        /*05e8*/ 	.short	0x010a
        /*05ea*/ 	.byte	0x26
	.zero		1


	//   ....[52]....
        /*05ec*/ 	.word	0x0000ddd0
        /*05f0*/ 	.word	0x000000ff
        /*05f4*/ 	.word	0x00028c48
        /*05f8*/ 	.short	0x010a
        /*05fa*/ 	.byte	0x26
	.zero		1


	//   ....[53]....
        /*05fc*/ 	.word	0x0000dfa0
        /*0600*/ 	.word	0x000000ff
        /*0604*/ 	.word	0x00028c68
        /*0608*/ 	.short	0x010a
        /*060a*/ 	.byte	0x26
	.zero		1


	//   ....[54]....
        /*060c*/ 	.word	0x0000e950
        /*0610*/ 	.word	0x000000ff
        /*0614*/ 	.word	0x00028c40
        /*0618*/ 	.short	0x010a
        /*061a*/ 	.byte	0x26
	.zero		1


	//   ....[55]....
        /*061c*/ 	.word	0x0000eb30
        /*0620*/ 	.word	0x000000ff
        /*0624*/ 	.word	0x00028c60
        /*0628*/ 	.short	0x010a
        /*062a*/ 	.byte	0x26
	.zero		1


	//   ....[56]....
        /*062c*/ 	.word	0x0000f510
        /*0630*/ 	.word	0x000000ff
        /*0634*/ 	.word	0x00028c48
        /*0638*/ 	.short	0x010a
        /*063a*/ 	.byte	0x26
	.zero		1


	//   ....[57]....
        /*063c*/ 	.word	0x0000f6f0
        /*0640*/ 	.word	0x000000ff
        /*0644*/ 	.word	0x00028c68
        /*0648*/ 	.short	0x010a
        /*064a*/ 	.byte	0x26
	.zero		1


	//   ....[58]....
        /*064c*/ 	.word	0x0000ff10
        /*0650*/ 	.word	0x00000002
        /*0654*/ 	.word	0x00028c20
        /*0658*/ 	.short	0x010a
        /*065a*/ 	.byte	0x3f
	.zero		1


	//   ....[59]....
        /*065c*/ 	.word	0x00010090
        /*0660*/ 	.word	0x00000007
        /*0664*/ 	.word	0x00000000
        /*0668*/ 	.short	0x010a
        /*066a*/ 	.byte	0x3f
	.zero		1


	//   ....[60]....
        /*066c*/ 	.word	0x00010100
        /*0670*/ 	.word	0x00000005
        /*0674*/ 	.word	0x00000000
        /*0678*/ 	.short	0x010a
        /*067a*/ 	.byte	0x3f
	.zero		1


	//   ....[61]....
        /*067c*/ 	.word	0x00010160
        /*0680*/ 	.word	0x00000005
        /*0684*/ 	.word	0x00000000
        /*0688*/ 	.short	0x010a
        /*068a*/ 	.byte	0x3f
	.zero		1


	//   ....[62]....
        /*068c*/ 	.word	0x00010190
        /*0690*/ 	.word	0x00000003
        /*0694*/ 	.word	0x00000000
        /*0698*/ 	.short	0x010a
        /*069a*/ 	.byte	0x3f
	.zero		1


	//   ....[63]....
        /*069c*/ 	.word	0x00010200
        /*06a0*/ 	.word	0x00000005
        /*06a4*/ 	.word	0x00028c50
        /*06a8*/ 	.short	0x010a
        /*06aa*/ 	.byte	0x3f
	.zero		1


	//   ....[64]....
        /*06ac*/ 	.word	0x00010260
        /*06b0*/ 	.word	0x00000005
        /*06b4*/ 	.word	0x00028c50
        /*06b8*/ 	.short	0x010a
        /*06ba*/ 	.byte	0x3f
	.zero		1


	//   ....[65]....
        /*06bc*/ 	.word	0x000102c0
        /*06c0*/ 	.word	0x00000006
        /*06c4*/ 	.word	0x00028c00
        /*06c8*/ 	.short	0x010a
        /*06ca*/ 	.byte	0x3f
	.zero		1


	//   ....[66]....
        /*06cc*/ 	.word	0x00010320
        /*06d0*/ 	.word	0x00000000
        /*06d4*/ 	.word	0x00028c30
        /*06d8*/ 	.short	0x010a
        /*06da*/ 	.byte	0x3f
	.zero		1


	//   ....[67]....
        /*06dc*/ 	.word	0x00010370
        /*06e0*/ 	.word	0x0000000e
        /*06e4*/ 	.word	0x00028c50
        /*06e8*/ 	.short	0x010a
        /*06ea*/ 	.byte	0x3f
	.zero		1


	//   ....[68]....
        /*06ec*/ 	.word	0x000103d0
        /*06f0*/ 	.word	0x00000000
        /*06f4*/ 	.word	0x00028c30
        /*06f8*/ 	.short	0x010a
        /*06fa*/ 	.byte	0x3f
	.zero		1


	//   ....[69]....
        /*06fc*/ 	.word	0x00010420
        /*0700*/ 	.word	0x000000a8
        /*0704*/ 	.word	0x00028c50
        /*0708*/ 	.short	0x010a
        /*070a*/ 	.byte	0x3f
	.zero		1


	//   ....[70]....
        /*070c*/ 	.word	0x00010480
        /*0710*/ 	.word	0x00000000
        /*0714*/ 	.word	0x00028c30
        /*0718*/ 	.short	0x010a
        /*071a*/ 	.byte	0x3f
	.zero		1


	//   ....[71]....
        /*071c*/ 	.word	0x000104d0
        /*0720*/ 	.word	0x000000b4
        /*0724*/ 	.word	0x00028c50
        /*0728*/ 	.short	0x010a
        /*072a*/ 	.byte	0x3f
	.zero		1


	//   ....[72]....
        /*072c*/ 	.word	0x00010630
        /*0730*/ 	.word	0x00000003
        /*0734*/ 	.word	0x00028c40
        /*0738*/ 	.short	0x010a
        /*073a*/ 	.byte	0x3f
	.zero		1


	//   ....[73]....
        /*073c*/ 	.word	0x00010b40
        /*0740*/ 	.word	0x00000003
        /*0744*/ 	.word	0x00028c20
        /*0748*/ 	.short	0x010a
        /*074a*/ 	.byte	0x3f
	.zero		1


	//   ....[74]....
        /*074c*/ 	.word	0x00010ba0
        /*0750*/ 	.word	0x00000003
        /*0754*/ 	.word	0x00028c60
        /*0758*/ 	.short	0x010a
        /*075a*/ 	.byte	0x3f
	.zero		1


	//   ....[75]....
        /*075c*/ 	.word	0x00010c00
        /*0760*/ 	.word	0x00000003
        /*0764*/ 	.word	0x00028c48
        /*0768*/ 	.short	0x010a
        /*076a*/ 	.byte	0x3f
	.zero		1


	//   ....[76]....
        /*076c*/ 	.word	0x00010c60
        /*0770*/ 	.word	0x00000003
        /*0774*/ 	.word	0x00028c68
        /*0778*/ 	.short	0x010a
        /*077a*/ 	.byte	0x3f
	.zero		1


	//   ....[77]....
        /*077c*/ 	.word	0x00010cc0
        /*0780*/ 	.word	0x00000003
        /*0784*/ 	.word	0x00028c40
        /*0788*/ 	.short	0x010a
        /*078a*/ 	.byte	0x3f
	.zero		1


	//   ....[78]....
        /*078c*/ 	.word	0x00010d20
        /*0790*/ 	.word	0x00000003
        /*0794*/ 	.word	0x00028c60
        /*0798*/ 	.short	0x010a
        /*079a*/ 	.byte	0x3f
	.zero		1


	//   ....[79]....
        /*079c*/ 	.word	0x00010d80
        /*07a0*/ 	.word	0x00000003
        /*07a4*/ 	.word	0x00028c48
        /*07a8*/ 	.short	0x010a
        /*07aa*/ 	.byte	0x3f
	.zero		1


	//   ....[80]....
        /*07ac*/ 	.word	0x00010de0
        /*07b0*/ 	.word	0x00000003
        /*07b4*/ 	.word	0x00028c68
        /*07b8*/ 	.short	0x010a
        /*07ba*/ 	.byte	0x3f
	.zero		1


	//   ....[81]....
        /*07bc*/ 	.word	0x00010e30
        /*07c0*/ 	.word	0x00000002
        /*07c4*/ 	.word	0x00028c20
        /*07c8*/ 	.short	0x010a
        /*07ca*/ 	.byte	0x3f
	.zero		1


	//   ....[82]....
        /*07cc*/ 	.word	0x00010fd0
        /*07d0*/ 	.word	0x00000007
        /*07d4*/ 	.word	0x00000000
        /*07d8*/ 	.short	0x010a
        /*07da*/ 	.byte	0x3f
	.zero		1


	//   ....[83]....
        /*07dc*/ 	.word	0x00011020
        /*07e0*/ 	.word	0x00000005
        /*07e4*/ 	.word	0x00000000
        /*07e8*/ 	.short	0x010a
        /*07ea*/ 	.byte	0x3f
	.zero		1


	//   ....[84]....
        /*07ec*/ 	.word	0x00011070
        /*07f0*/ 	.word	0x00000005
        /*07f4*/ 	.word	0x00000000
        /*07f8*/ 	.short	0x010a
        /*07fa*/ 	.byte	0x3f
	.zero		1


	//----- nvinfo : EIATTR_NUM_MBARRIERS
	.align		4
.L_496:
        /*07fc*/ 	.byte	0x03, 0x38
        /*07fe*/ 	.short	0x0016


	//----- nvinfo : EIATTR_EXIT_INSTR_OFFSETS
	.align		4
        /*0800*/ 	.byte	0x04, 0x1c
        /*0802*/ 	.short	(.L_498 - .L_497)


	//   ....[0]....
.L_497:
        /*0804*/ 	.word	0x000101e0


	//----- nvinfo : EIATTR_MAX_THREADS
	.align		4
.L_498:
        /*0808*/ 	.byte	0x04, 0x05
        /*080a*/ 	.short	(.L_500 - .L_499)
.L_499:
        /*080c*/ 	.word	0x00000180
        /*0810*/ 	.word	0x00000001
        /*0814*/ 	.word	0x00000001


	//----- nvinfo : EIATTR_CRS_STACK_SIZE
	.align		4
.L_500:
        /*0818*/ 	.byte	0x04, 0x1e
        /*081a*/ 	.short	(.L_502 - .L_501)
.L_501:
        /*081c*/ 	.word	0x00000000


	//----- nvinfo : EIATTR_CBANK_PARAM_SIZE
	.align		4
.L_502:
        /*0820*/ 	.byte	0x03, 0x19
        /*0822*/ 	.short	0x0a70


	//----- nvinfo : EIATTR_PARAM_CBANK
	.align		4
        /*0824*/ 	.byte	0x04, 0x0a
        /*0826*/ 	.short	(.L_504 - .L_503)
	.align		4
.L_503:
        /*0828*/ 	.word	index@(.nv.constant0._ZN7cutlass13device_kernelIN5flash11enable_sm90INS1_16FlashAttnFwdSm90INS1_25CollectiveMainloopFwdSm90ILi2EN4cute5tupleIJNS5_1CILi1EEES8_S8_EEENS6_IJNS7_ILi64EEESA_SA_EEELi512ENS_6half_tEfNS_4arch4Sm90ELb1ELb0ELb0ELb0ELb0ELb0ELb0ELb0ELb0ELb1ELb1ELb0EEENS1_21CollectiveEpilogueFwdINS6_IJSA_NS7_ILi512EEESA_EEES9_SC_SE_Li256ELb0ELb1ELb1ELb0EEENS1_19SingleTileSchedulerILb0ELb1ELb1ELi64EEEEEEEEEvNT_6ParamsE)
        /*082c*/ 	.short	0x0210
        /*082e*/ 	.short	0x0a70


	//----- nvinfo : EIATTR_SW_WAR
	.align		4
.L_504:
        /*0830*/ 	.byte	0x04, 0x36
        /*0832*/ 	.short	(.L_506 - .L_505)
.L_505:
        /*0834*/ 	.word	0x00000008
.L_506:


//--------------------- .nv.info._ZN7cutlass13device_kernelIN5flash11enable_sm90INS1_16FlashAttnFwdSm90INS1_25CollectiveMainloopFwdSm90ILi2EN4cute5tupleIJNS5_1CILi1EEES8_S8_EEENS6_IJNS7_ILi64EEESA_SA_EEELi512ENS_6half_tEfNS_4arch4Sm90ELb1ELb0ELb0ELb0ELb0ELb0ELb1ELb0ELb0ELb1ELb1ELb0EEENS1_21CollectiveEpilogueFwdINS6_IJSA_NS7_ILi512EEESA_EEES9_SC_SE_Li256ELb0ELb1ELb1ELb0EEENS1_19SingleTileSchedulerILb0ELb1ELb1ELi64EEEEEEEEEvNT_6ParamsE --------------------------
	.section	.nv.info._ZN7cutlass13device_kernelIN5flash11enable_sm90INS1_16FlashAttnFwdSm90INS1_25CollectiveMainloopFwdSm90ILi2EN4cute5tupleIJNS5_1CILi1EEES8_S8_EEENS6_IJNS7_ILi64EEESA_SA_EEELi512ENS_6half_tEfNS_4arch4Sm90ELb1ELb0ELb0ELb0ELb0ELb0ELb1ELb0ELb0ELb1ELb1ELb0EEENS1_21CollectiveEpilogueFwdINS6_IJSA_NS7_ILi512EEESA_EEES9_SC_SE_Li256ELb0ELb1ELb1ELb0EEENS1_19SingleTileSchedulerILb0ELb1ELb1ELi64EEEEEEEEEvNT_6ParamsE,"",@"SHT_CUDA_INFO"
	.sectionflags	@""
	.align	4


	//----- nvinfo : EIATTR_CUDA_API_VERSION
	.align		4
        /*0000*/ 	.byte	0x04, 0x37
        /*0002*/ 	.short	(.L_508 - .L_507)
.L_507:
        /*0004*/ 	.word	0x00000082


	//----- nvinfo : EIATTR_KPARAM_INFO
	.align		4
.L_508:
        /*0008*/ 	.byte	0x04, 0x17
        /*000a*/ 	.short	(.L_510 - .L_509)
.L_509:
        /*000c*/ 	.word	0x00000000
        /*0010*/ 	.short	0x0000
        /*0012*/ 	.short	0x0070
        /*0014*/ 	.byte	0x00, 0xf0, 0x01, 0x2c


	//----- nvinfo : EIATTR_SPARSE_MMA_MASK
	.align		4
.L_510:
        /*0018*/ 	.byte	0x03, 0x50
        /*001a*/ 	.short	0x0000


	//----- nvinfo : EIATTR_MAXREG_COUNT
	.align		4
        /*001c*/ 	.byte	0x03, 0x1b
        /*001e*/ 	.short	0x00a8


	//----- nvinfo : EIATTR_NUM_BARRIERS
	.align		4
        /*0020*/ 	.byte	0x02, 0x4c
        /*0022*/ 	.byte	0x10
	.zero		1


	//----- nvinfo : EIATTR_EXTERNS
	.align		4
        /*0024*/ 	.byte	0x04, 0x0f
        /*0026*/ 	.short	(.L_512 - .L_511)


	//   ....[0]....
	.align		4
.L_511:
        /*0028*/ 	.word	index@(__assertfail)


	//----- nvinfo : EIATTR_ANNOTATIONS
	.align		4
.L_512:
        /*002c*/ 	.byte	0x04, 0x55
        /*002e*/ 	.short	(.L_514 - .L_513)


	//   ....[0]....
.L_513:
        /* <DEDUP_REMOVED lines=18> */


	//----- nvinfo : EIATTR_MERCURY_ISA_VERSION
	.align		4
.L_514:
        /*0138*/ 	.byte	0x03, 0x5f
        /*013a*/ 	.short	0x0101


	//----- nvinfo : EIATTR_INT_WARP_WIDE_INSTR_OFFSETS
	.align		4
        /*013c*/ 	.byte	0x04, 0x31
        /*013e*/ 	.short	(.L_516 - .L_515)


	//   ....[0]....
.L_515:
        /*0140*/ 	.word	0x00000130


	//   ....[1]....
        /*0144*/ 	.word	0x00000170


	//   ....[2]....
        /*0148*/ 	.word	0x000001e0


	//   ....[3]....
        /*014c*/ 	.word	0x000001f0


	//----- nvinfo : EIATTR_COOP_GROUP_MASK_REGIDS
	.align		4
.L_516:
        /*0150*/ 	.byte	0x04, 0x29
        /*0152*/ 	.short	(.L_518 - .L_517)


	//   ....[0]....
.L_517:
        /*0154*/ 	.word	0xffffffff


	//   ....[1]....
        /*0158*/ 	.word	0xffffffff


	//   ....[2]....
        /*015c*/ 	.word	0xffffffff


	//   ....[3]....
        /*0160*/ 	.word	0xffffffff


	//   ....[4]....
        /*0164*/ 	.word	0xffffffff


	//   ....[5]....
        /*0168*/ 	.word	0xffffffff


	//   ....[6]....
        /*016c*/ 	.word	0xffffffff


	//   ....[7]....
        /*0170*/ 	.word	0xffffffff


	//   ....[8]....
        /*0174*/ 	.word	0xffffffff


	//   ....[9]....
        /*0178*/ 	.word	0xffffffff


	//   ....[10]....
        /*017c*/ 	.word	0xffffffff


	//   ....[11]....
        /*0180*/ 	.word	0xffffffff


	//   ....[12]....
        /*0184*/ 	.word	0xffffffff


	//   ....[13]....
        /*0188*/ 	.word	0xffffffff


	//   ....[14]....
        /*018c*/ 	.word	0xffffffff


	//   ....[15]....
        /*0190*/ 	.word	0xffffffff


	//   ....[16]....
        /*0194*/ 	.word	0xffffffff


	//   ....[17]....
        /*0198*/ 	.word	0xffffffff


	//   ....[18]....
        /*019c*/ 	.word	0xffffffff


	//   ....[19]....
        /*01a0*/ 	.word	0xffffffff


	//   ....[20]....
        /*01a4*/ 	.word	0xffffffff


	//   ....[21]....
        /*01a8*/ 	.word	0xffffffff


	//   ....[22]....
        /*01ac*/ 	.word	0xffffffff


	//   ....[23]....
        /*01b0*/ 	.word	0xffffffff


	//   ....[24]....
        /*01b4*/ 	.word	0xffffffff


	//   ....[25]....
        /*01b8*/ 	.word	0xffffffff


	//   ....[26]....
        /*01bc*/ 	.word	0xffffffff


	//   ....[27]....
        /*01c0*/ 	.word	0xffffffff


	//   ....[28]....
        /*01c4*/ 	.word	0xffffffff


	//   ....[29]....
        /*01c8*/ 	.word	0xffffffff


	//   ....[30]....
        /*01cc*/ 	.word	0xffffffff


	//   ....[31]....
        /*01d0*/ 	.word	0xffffffff


	//   ....[32]....
        /*01d4*/ 	.word	0xffffffff


	//   ....[33]....
        /*01d8*/ 	.word	0xffffffff


	//   ....[34]....
        /*01dc*/ 	.word	0xffffffff


	//   ....[35]....
        /*01e0*/ 	.word	0xffffffff


	//   ....[36]....
        /*01e4*/ 	.word	0xffffffff


	//   ....[37]....
        /*01e8*/ 	.word	0xffffffff


	//   ....[38]....
        /*01ec*/ 	.word	0xffffffff


	//   ....[39]....
        /*01f0*/ 	.word	0xffffffff


	//   ....[40]....
        /*01f4*/ 	.word	0xffffffff


	//   ....[41]....
        /*01f8*/ 	.word	0xffffffff


	//   ....[42]....
        /*01fc*/ 	.word	0xffffffff


	//   ....[43]....
        /*0200*/ 	.word	0xffffffff


	//   ....[44]....
        /*0204*/ 	.word	0xffffffff


	//   ....[45]....
        /*0208*/ 	.word	0xffffffff


	//   ....[46]....
        /*020c*/ 	.word	0xffffffff


	//   ....[47]....
        /*0210*/ 	.word	0xffffffff


	//   ....[48]....
        /*0214*/ 	.word	0xffffffff


	//   ....[49]....
        /*0218*/ 	.word	0xffffffff


	//   ....[50]....
        /*021c*/ 	.word	0xffffffff


	//   ....[51]....
        /*0220*/ 	.word	0xffffffff


	//   ....[52]....
        /*0224*/ 	.word	0xffffffff


	//   ....[53]....
        /*0228*/ 	.word	0xffffffff


	//   ....[54]....
        /*022c*/ 	.word	0xffffffff


	//   ....[55]....
        /*0230*/ 	.word	0xffffffff


	//   ....[56]....
        /*0234*/ 	.word	0xffffffff


	//   ....[57]....
        /*0238*/ 	.word	0xffffffff


	//   ....[58]....
        /*023c*/ 	.word	0xffffffff


	//   ....[59]....
        /*0240*/ 	.word	0xffffffff


	//   ....[60]....
        /*0244*/ 	.word	0xffffffff


	//   ....[61]....
        /*0248*/ 	.word	0xffffffff


	//   ....[62]....
        /*024c*/ 	.word	0xffffffff


	//   ....[63]....
        /*0250*/ 	.word	0x0500000f


	//   ....[64]....
        /*0254*/ 	.word	0x0500000f


	//   ....[65]....
        /*0258*/ 	.word	0x0500000f


	//   ....[66]....
        /*025c*/ 	.word	0x0500000f


	//   ....[67]....
        /*0260*/ 	.word	0x0500000f


	//   ....[68]....
        /*0264*/ 	.word	0x0500000f


	//   ....[69]....
        /*0268*/ 	.word	0x0500000f


	//   ....[70]....
        /*026c*/ 	.word	0x0500000f


	//   ....[71]....
        /*0270*/ 	.word	0x0500000f


	//   ....[72]....
        /*0274*/ 	.word	0x0500000f


	//   ....[73]....
        /*0278*/ 	.word	0x0500000f


	//   ....[74]....
        /*027c*/ 	.word	0x0500000f


	//   ....[75]....
        /*0280*/ 	.word	0x0500000f


	//   ....[76]....
        /*0284*/ 	.word	0x0500000f


	//   ....[77]....
        /*0288*/ 	.word	0x0500000f


	//   ....[78]....
        /*028c*/ 	.word	0x0500000f


	//   ....[79]....
        /*0290*/ 	.word	0x0500000f


	//   ....[80]....
        /*0294*/ 	.word	0x0500000f


	//----- nvinfo : EIATTR_COOP_GROUP_INSTR_OFFSETS
	.align		4
.L_518:
        /*0298*/ 	.byte	0x04, 0x28
        /*029a*/ 	.short	(.L_520 - .L_519)


	//   ....[0]....
.L_519:
        /*029c*/ 	.word	0x00000070


	//   ....[1]....
        /*02a0*/ 	.word	0x00000140


	//   ....[2]....
        /*02a4*/ 	.word	0x00000190


	//   ....[3]....
        /*02a8*/ 	.word	0x000003a0


	//   ....[4]....
        /*02ac*/ 	.word	0x00000500


	//   ....[5]....
        /*02b0*/ 	.word	0x00000620


	//   ....[6]....
        /*02b4*/ 	.word	0x00000780


	//   ....[7]....
        /*02b8*/ 	.word	0x000014c0


	//   ....[8]....
        /*02bc*/ 	.word	0x00003420


	//   ....[9]....
        /*02c0*/ 	.word	0x00004550


	//   ....[10]....
        /*02c4*/ 	.word	0x00005430


	//   ....[11]....
        /*02c8*/ 	.word	0x00005440


	//   ....[12]....
        /*02cc*/ 	.word	0x00005800


	//   ....[13]....
        /*02d0*/ 	.word	0x00005900


	//   ....[14]....
        /*02d4*/ 	.word	0x00005c00


	//   ....[15]....
        /*02d8*/ 	.word	0x00005c90


	//   ....[16]....
        /*02dc*/ 	.word	0x00006770


	//   ....[17]....
        /*02e0*/ 	.word	0x00007140


	//   ....[18]....
        /*02e4*/ 	.word	0x00007f60


	//   ....[19]....
        /*02e8*/ 	.word	0x000082e0


	//   ....[20]....
        /*02ec*/ 	.word	0x00008310


	//   ....[21]....
        /*02f0*/ 	.word	0x00008390


	//   ....[22]....
        /*02f4*/ 	.word	0x00008790


	//   ....[23]....
        /*02f8*/ 	.word	0x00008800


	//   ....[24]....
        /*02fc*/ 	.word	0x000099a0


	//   ....[25]....
        /*0300*/ 	.word	0x0000a220


	//   ....[26]....
        /*0304*/ 	.word	0x0000b100


	//   ....[27]....
        /*0308*/ 	.word	0x0000b130


	//   ....[28]....
        /*030c*/ 	.word	0x0000b420


	//   ....[29]....
        /*0310*/ 	.word	0x0000b5f0


	//   ....[30]....
        /*0314*/ 	.word	0x0000c500


	//   ....[31]....
        /*0318*/ 	.word	0x0000c540


	//   ....[32]....
        /*031c*/ 	.word	0x0000c5a0


	//   ....[33]....
        /*0320*/ 	.word	0x0000c5d0


	//   ....[34]....
        /*0324*/ 	.word	0x0000c5f0


	//   ....[35]....
        /*0328*/ 	.word	0x0000d090


	//   ....[36]....
        /*032c*/ 	.word	0x0000d5c0


	//   ....[37]....
        /*0330*/ 	.word	0x0000d5f0


	//   ....[38]....
        /*0334*/ 	.word	0x0000d610


	//   ....[39]....
        /*0338*/ 	.word	0x0000d620


	//   ....[40]....
        /*033c*/ 	.word	0x0000dac0


	//   ....[41]....
        /*0340*/ 	.word	0x0000daf0


	//   ....[42]....
        /*0344*/ 	.word	0x0000e760


	//   ....[43]....
        /*0348*/ 	.word	0x0000e780


	//   ....[44]....
        /*034c*/ 	.word	0x0000f810


	//   ....[45]....
        /*0350*/ 	.word	0x000103c0


	//   ....[46]....
        /*0354*/ 	.word	0x00010d30


	//   ....[47]....
        /*0358*/ 	.word	0x00010dd0


	//   ....[48]....
        /*035c*/ 	.word	0x00010e20


	//   ....[49]....
        /*0360*/ 	.word	0x00010e50


	//   ....[50]....
        /*0364*/ 	.word	0x00010e80


	//   ....[51]....
        /*0368*/ 	.word	0x00010ed0


	//   ....[52]....
        /*036c*/ 	.word	0x00010f00


	//   ....[53]....
        /*0370*/ 	.word	0x00010f10


	//   ....[54]....
        /*0374*/ 	.word	0x00011880


	//   ....[55]....
        /*0378*/ 	.word	0x000118a0


	//   ....[56]....
        /*037c*/ 	.word	0x000118c0


	//   ....[57]....
        /*0380*/ 	.word	0x000119e0


	//   ....[58]....
        /*0384*/ 	.word	0x00011b90


	//   ....[59]....
        /*0388*/ 	.word	0x00011bc0


	//   ....[60]....
        /*038c*/ 	.word	0x00011d10


	//   ....[61]....
        /*0390*/ 	.word	0x00011d20


	//   ....[62]....
        /*0394*/ 	.word	0x00014de0


	//   ....[63]....
        /*0398*/ 	.word	0x00015340


	//   ....[64]....
        /*039c*/ 	.word	0x000154c0


	//   ....[65]....
        /*03a0*/ 	.word	0x00015530


	//   ....[66]....
        /*03a4*/ 	.word	0x00015640


	//   ....[67]....
        /*03a8*/ 	.word	0x000156f0


	//   ....[68]....
        /*03ac*/ 	.word	0x000157e0


	//   ....[69]....
        /*03b0*/ 	.word	0x00015840


	//   ....[70]....
        /*03b4*/ 	.word	0x00015930


	//   ....[71]....
        /*03b8*/ 	.word	0x00015980


	//   ....[72]....
        /*03bc*/ 	.word	0x00015a10


	//   ....[73]....
        /*03c0*/ 	.word	0x00015b30


	//   ....[74]....
        /*03c4*/ 	.word	0x00015e40


	//   ....[75]....
        /*03c8*/ 	.word	0x00015e90


	//   ....[76]....
        /*03cc*/ 	.word	0x00016080


	//   ....[77]....
        /*03d0*/ 	.word	0x000160d0


	//   ....[78]....
        /*03d4*/ 	.word	0x00016300


	//   ....[79]....
        /*03d8*/ 	.word	0x00016350


	//   ....[80]....
        /*03dc*/ 	.word	0x00016760


	//----- nvinfo : EIATTR_REG_RECONFIG
	.align		4
.L_520:
        /*03e0*/ 	.byte	0x01, 0x54
	.zero		2


	//----- nvinfo : EIATTR_SYSCALL_OFFSETS
	.align		4
        /*03e4*/ 	.byte	0x04, 0x46
        /*03e6*/ 	.short	(.L_522 - .L_521)


	//   ....[0]....
.L_521:
        /*03e8*/ 	.word	0x000035e0


	//   ....[1]....
        /*03ec*/ 	.word	0x00010000


	//   ....[2]....
        /*03f0*/ 	.word	0x00010140


	//   ....[3]....
        /*03f4*/ 	.word	0x00010230


	//   ....[4]....
        /*03f8*/ 	.word	0x00010950


	//   ....[5]....
        /*03fc*/ 	.word	0x00011250


	//----- nvinfo : EIATTR_MBARRIER_INSTR_OFFSETS
	.align		4
.L_522:
        /*0400*/ 	.byte	0x04, 0x39
        /*0402*/ 	.short	(.L_524 - .L_523)


	//   ....[0]....
.L_523:
        /*0404*/ 	.word	0x00000280
        /*0408*/ 	.word	0x000000ff
        /*040c*/ 	.word	0x00038800
        /*0410*/ 	.short	0x0100
        /*0412*/ 	.byte	0x08
	.zero		1


	//   ....[1]....
        /*0414*/ 	.word	0x00000290
        /*0418*/ 	.word	0x000000ff
        /*041c*/ 	.word	0x00038810
        /*0420*/ 	.short	0x0100
        /*0422*/ 	.byte	0x08
	.zero		1


	//   ....[2]....
        /*0424*/ 	.word	0x000002a0
        /*0428*/ 	.word	0x000000ff
        /*042c*/ 	.word	0x00038820
        /*0430*/ 	.short	0x0100
        /*0432*/ 	.byte	0x08
	.zero		1


	//   ....[3]....
        /*0434*/ 	.word	0x00000350
        /*0438*/ 	.word	0x000000ff
        /*043c*/ 	.word	0x00038830
        /*0440*/ 	.short	0x0100
        /*0442*/ 	.byte	0x06
	.zero		1


	//   ....[4]....
        /*0444*/ 	.word	0x00000360
        /*0448*/ 	.word	0x000000ff
        /*044c*/ 	.word	0x00038840
        /*0450*/ 	.short	0x0100
        /*0452*/ 	.byte	0x06
	.zero		1


	//   ....[5]....
        /*0454*/ 	.word	0x00000370
        /*0458*/ 	.word	0x000000ff
        /*045c*/ 	.word	0x00038838
        /*0460*/ 	.short	0x0100
        /*0462*/ 	.byte	0x06
	.zero		1


	//   ....[6]....
        /*0464*/ 	.word	0x00000380
        /*0468*/ 	.word	0x000000ff
        /*046c*/ 	.word	0x00038848
        /*0470*/ 	.short	0x0100
        /*0472*/ 	.byte	0x06
	.zero		1


	//   ....[7]....
        /*0474*/ 	.word	0x000004b0
        /*0478*/ 	.word	0x000000ff
        /*047c*/ 	.word	0x00038850
        /*0480*/ 	.short	0x0100
        /*0482*/ 	.byte	0x08
	.zero		1


	//   ....[8]....
        /*0484*/ 	.word	0x000004c0
        /*0488*/ 	.word	0x000000ff
        /*048c*/ 	.word	0x00038860
        /*0490*/ 	.short	0x0100
        /*0492*/ 	.byte	0x08
	.zero		1


	//   ....[9]....
        /*0494*/ 	.word	0x000004d0
        /*0498*/ 	.word	0x000000ff
        /*049c*/ 	.word	0x00038858
        /*04a0*/ 	.short	0x0100
        /*04a2*/ 	.byte	0x08
	.zero		1


	//   ....[10]....
        /*04a4*/ 	.word	0x000004e0
        /*04a8*/ 	.word	0x000000ff
        /*04ac*/ 	.word	0x00038868
        /*04b0*/ 	.short	0x0100
        /*04b2*/ 	.byte	0x08
	.zero		1


	//   ....[11]....
        /*04b4*/ 	.word	0x000005d0
        /*04b8*/ 	.word	0x000000ff
        /*04bc*/ 	.word	0x00038870
        /*04c0*/ 	.short	0x0100
        /*04c2*/ 	.byte	0x06
	.zero		1


	//   ....[12]....
        /*04c4*/ 	.word	0x000005e0
        /*04c8*/ 	.word	0x000000ff
        /*04cc*/ 	.word	0x00038880
        /*04d0*/ 	.short	0x0100
        /*04d2*/ 	.byte	0x06
	.zero		1


	//   ....[13]....
        /*04d4*/ 	.word	0x000005f0
        /*04d8*/ 	.word	0x000000ff
        /*04dc*/ 	.word	0x00038878
        /*04e0*/ 	.short	0x0100
        /*04e2*/ 	.byte	0x06
	.zero		1


	//   ....[14]....
        /*04e4*/ 	.word	0x00000600
        /*04e8*/ 	.word	0x000000ff
        /*04ec*/ 	.word	0x00038888
        /*04f0*/ 	.short	0x0100
        /*04f2*/ 	.byte	0x06
	.zero		1


	//   ....[15]....
        /*04f4*/ 	.word	0x00000730
        /*04f8*/ 	.word	0x000000ff
        /*04fc*/ 	.word	0x00038890
        /*0500*/ 	.short	0x0100
        /*0502*/ 	.byte	0x08
	.zero		1


	//   ....[16]....
        /*0504*/ 	.word	0x00000740
        /*0508*/ 	.word	0x000000ff
        /*050c*/ 	.word	0x000388a0
        /*0510*/ 	.short	0x0100
        /*0512*/ 	.byte	0x08
	.zero		1


	//   ....[17]....
        /*0514*/ 	.word	0x00000750
        /*0518*/ 	.word	0x000000ff
        /*051c*/ 	.word	0x00038898
        /*0520*/ 	.short	0x0100
        /*0522*/ 	.byte	0x08
	.zero		1


	//   ....[18]....
        /*0524*/ 	.word	0x00000760
        /*0528*/ 	.word	0x000000ff
        /*052c*/ 	.word	0x000388a8
        /*0530*/ 	.short	0x0100
        /*0532*/ 	.byte	0x08
	.zero		1


	//   ....[19]....
        /*0534*/ 	.word	0x00000890
        /*0538*/ 	.word	0x000000ff
        /*053c*/ 	.word	0x000388b0
        /*0540*/ 	.short	0x0100
        /*0542*/ 	.byte	0x08
	.zero		1


	//   ....[20]....
        /*0544*/ 	.word	0x000008a0
        /*0548*/ 	.word	0x000000ff
        /*054c*/ 	.word	0x000388c0
        /*0550*/ 	.short	0x0100
        /*0552*/ 	.byte	0x08
	.zero		1


	//   ....[21]....
        /*0554*/ 	.word	0x000008b0
        /*0558*/ 	.word	0x000000ff
        /*055c*/ 	.word	0x000388b8
        /*0560*/ 	.short	0x0100
        /*0562*/ 	.byte	0x08
	.zero		1


	//   ....[22]....
        /*0564*/ 	.word	0x000008c0
        /*0568*/ 	.word	0x000000ff
        /*056c*/ 	.word	0x000388c8
        /*0570*/ 	.short	0x0100
        /*0572*/ 	.byte	0x08
	.zero		1


	//   ....[23]....
        /*0574*/ 	.word	0x00001860
        /*0578*/ 	.word	0x00000008
        /*057c*/ 	.word	0x00000000
        /*0580*/ 	.short	0x0101
        /*0582*/ 	.byte	0x3f
	.zero		1


	//   ....[24]....
        /*0584*/ 	.word	0x00002300
        /*0588*/ 	.word	0x00000004
        /*058c*/ 	.word	0x00000000
        /*0590*/ 	.short	0x0101
        /*0592*/ 	.byte	0x3f
	.zero		1


	//   ....[25]....
        /*0594*/ 	.word	0x00003610
        /*0598*/ 	.word	0x000000c4
        /*059c*/ 	.word	0x00038800
        /*05a0*/ 	.short	0x010a
        /*05a2*/ 	.byte	0x3f
	.zero		1


	//   ....[26]....
        /*05a4*/ 	.word	0x000037c0
        /*05a8*/ 	.word	0x000000c4
        /*05ac*/ 	.word	0x00038830
        /*05b0*/ 	.short	0x010a
        /*05b2*/ 	.byte	0x3f
	.zero		1


	//   ....[27]....
        /*05b4*/ 	.word	0x00003800
        /*05b8*/ 	.word	0x000000c4
        /*05bc*/ 	.word	0x00038830
        /*05c0*/ 	.short	0x010a
        /*05c2*/ 	.byte	0x3f
	.zero		1


	//   ....[28]....
        /*05c4*/ 	.word	0x00003c10
        /*05c8*/ 	.word	0x000000c4
        /*05cc*/ 	.word	0x00038810
        /*05d0*/ 	.short	0x010a
        /*05d2*/ 	.byte	0x3f
	.zero		1


	//   ....[29]....
        /*05d4*/ 	.word	0x00003c50
        /*05d8*/ 	.word	0x000000c4
        /*05dc*/ 	.word	0x00038850
        /*05e0*/ 	.short	0x010a
        /*05e2*/ 	.byte	0x3f
	.zero		1


	//   ....[30]....
        /*05e4*/ 	.word	0x00003d10
        /*05e8*/ 	.word	0x000000c4
        /*05ec*/ 	.word	0x00038850
        /*05f0*/ 	.short	0x010a
        /*05f2*/ 	.byte	0x3f
	.zero		1


	//   ....[31]....
        /*05f4*/ 	.word	0x000060b0
        /*05f8*/ 	.word	0x00000018
        /*05fc*/ 	.word	0x00000000
        /*0600*/ 	.short	0x0101
        /*0602*/ 	.byte	0x3f
	.zero		1


	//   ....[32]....
        /*0604*/ 	.word	0x00006790
        /*0608*/ 	.word	0x00000015
        /*060c*/ 	.word	0x00000000
        /*0610*/ 	.short	0x0101
        /*0612*/ 	.byte	0x3f
	.zero		1


	//   ....[33]....
        /*0614*/ 	.word	0x000068c0
        /*0618*/ 	.word	0x000000c6
        /*061c*/ 	.word	0x00038830
        /*0620*/ 	.short	0x010a
        /*0622*/ 	.byte	0x3f
	.zero		1


	//   ....[34]....
        /*0624*/ 	.word	0x00006910
        /*0628*/ 	.word	0x000000c6
        /*062c*/ 	.word	0x00038830
        /*0630*/ 	.short	0x010a
        /*0632*/ 	.byte	0x3f
	.zero		1


	//   ....[35]....
        /*0634*/ 	.word	0x00006c40
        /*0638*/ 	.word	0x000000c6
        /*063c*/ 	.word	0x00038850
        /*0640*/ 	.short	0x010a
        /*0642*/ 	.byte	0x3f
	.zero		1


	//   ....[36]....
        /*0644*/ 	.word	0x00006c80
        /*0648*/ 	.word	0x000000c6
        /*064c*/ 	.word	0x00038850
        /*0650*/ 	.short	0x010a
        /*0652*/ 	.byte	0x3f
	.zero		1


	//   ....[37]....
        /*0654*/ 	.word	0x00008a50
        /*0658*/ 	.word	0x00000099
        /*065c*/ 	.word	0x00000000
        /*0660*/ 	.short	0x0101
        /*0662*/ 	.byte	0x3f
	.zero		1


	//   ....[38]....
        /*0664*/ 	.word	0x000099c0
        /*0668*/ 	.word	0x000000c6
        /*066c*/ 	.word	0x00000000
        /*0670*/ 	.short	0x0101
        /*0672*/ 	.byte	0x3f
	.zero		1


	//   ....[39]....
        /*0674*/ 	.word	0x00009b10
        /*0678*/ 	.word	0x000000ba
        /*067c*/ 	.word	0x00038830
        /*0680*/ 	.short	0x010a
        /*0682*/ 	.byte	0x3f
	.zero		1


	//   ....[40]....
        /*0684*/ 	.word	0x00009b60
        /*0688*/ 	.word	0x000000ba
        /*068c*/ 	.word	0x00038830
        /*0690*/ 	.short	0x010a
        /*0692*/ 	.byte	0x3f
	.zero		1


	//   ....[41]....
        /*0694*/ 	.word	0x00009d90
        /*0698*/ 	.word	0x000000ba
        /*069c*/ 	.word	0x00038850
        /*06a0*/ 	.short	0x010a
        /*06a2*/ 	.byte	0x3f
	.zero		1


	//   ....[42]....
        /*06a4*/ 	.word	0x00009dd0
        /*06a8*/ 	.word	0x000000ba
        /*06ac*/ 	.word	0x00038850
        /*06b0*/ 	.short	0x010a
        /*06b2*/ 	.byte	0x3f
	.zero		1


	//   ....[43]....
        /*06b4*/ 	.word	0x0000b960
        /*06b8*/ 	.word	0x00000099
        /*06bc*/ 	.word	0x00000000
        /*06c0*/ 	.short	0x0101
        /*06c2*/ 	.byte	0x3f
	.zero		1


	//   ....[44]....
        /*06c4*/ 	.word	0x0000c520
        /*06c8*/ 	.word	0x000000ba
        /*06cc*/ 	.word	0x00000000
        /*06d0*/ 	.short	0x0101
        /*06d2*/ 	.byte	0x3f
	.zero		1


	//   ....[45]....
        /*06d4*/ 	.word	0x0000d0b0
        /*06d8*/ 	.word	0x000000ff
        /*06dc*/ 	.word	0x00000000
        /*06e0*/ 	.short	0x0101
        /*06e2*/ 	.byte	0x04
	.zero		1


	//   ....[46]....
        /*06e4*/ 	.word	0x00010610
        /*06e8*/ 	.word	0x000000ff
        /*06ec*/ 	.word	0x00038840
        /*06f0*/ 	.short	0x010a
        /*06f2*/ 	.byte	0x26
	.zero		1


	//   ....[47]....
        /*06f4*/ 	.word	0x00011060
        /*06f8*/ 	.word	0x000000ff
        /*06fc*/ 	.word	0x00038800
        /*0700*/ 	.short	0x0107
        /*0702*/ 	.byte	0x26
	.zero		1


	//   ....[48]....
        /*0704*/ 	.word	0x000110e0
        /*0708*/ 	.word	0x000000ff
        /*070c*/ 	.word	0x00038800
        /*0710*/ 	.short	0x0101
        /*0712*/ 	.byte	0x26
	.zero		1


	//   ....[49]....
        /*0714*/ 	.word	0x00011fb0
        /*0718*/ 	.word	0x000000ff
        /*071c*/ 	.word	0x00038810
        /*0720*/ 	.short	0x0107
        /*0722*/ 	.byte	0x26
	.zero		1


	//   ....[50]....
        /*0724*/ 	.word	0x00012010
        /*0728*/ 	.word	0x000000ff
        /*072c*/ 	.word	0x00038810
        /*0730*/ 	.short	0x0101
        /*0732*/ 	.byte	0x26
	.zero		1


	//   ....[51]....
        /*0734*/ 	.word	0x00012020
        /*0738*/ 	.word	0x000000ff
        /*073c*/ 	.word	0x00038820
        /*0740*/ 	.short	0x010a
        /*0742*/ 	.byte	0x26
	.zero		1


	//   ....[52]....
        /*0744*/ 	.word	0x00012080
        /*0748*/ 	.word	0x000000ff
        /*074c*/ 	.word	0x00038860
        /*0750*/ 	.short	0x010a
        /*0752*/ 	.byte	0x26
	.zero		1


	//   ....[53]....
        /*0754*/ 	.word	0x00012c40
        /*0758*/ 	.word	0x000000ff
        /*075c*/ 	.word	0x00038848
        /*0760*/ 	.short	0x010a
        /*0762*/ 	.byte	0x26
	.zero		1


	//   ....[54]....
        /*0764*/ 	.word	0x00012e10
        /*0768*/ 	.word	0x000000ff
        /*076c*/ 	.word	0x00038868
        /*0770*/ 	.short	0x010a
        /*0772*/ 	.byte	0x26
	.zero		1


	//   ....[55]....
        /*0774*/ 	.word	0x000137c0
        /*0778*/ 	.word	0x000000ff
        /*077c*/ 	.word	0x00038840
        /*0780*/ 	.short	0x010a
        /*0782*/ 	.byte	0x26
	.zero		1


	//   ....[56]....
        /*0784*/ 	.word	0x000139a0
        /*0788*/ 	.word	0x000000ff
        /*078c*/ 	.word	0x00038860
        /*0790*/ 	.short	0x010a
        /*0792*/ 	.byte	0x26
	.zero		1


	//   ....[57]....
        /*0794*/ 	.word	0x00014370
        /*0798*/ 	.word	0x000000ff
        /*079c*/ 	.word	0x00038848
        /*07a0*/ 	.short	0x010a
        /*07a2*/ 	.byte	0x26
	.zero		1


	//   ....[58]....
        /*07a4*/ 	.word	0x00014550
        /*07a8*/ 	.word	0x000000ff
        /*07ac*/ 	.word	0x00038868
        /*07b0*/ 	.short	0x010a
        /*07b2*/ 	.byte	0x26
	.zero		1


	//   ....[59]....
        /*07b4*/ 	.word	0x00014d70
        /*07b8*/ 	.word	0x00000002
        /*07bc*/ 	.word	0x00038820
        /*07c0*/ 	.short	0x010a
        /*07c2*/ 	.byte	0x3f
	.zero		1


	//   ....[60]....
        /*07c4*/ 	.word	0x00014f10
        /*07c8*/ 	.word	0x00000007
        /*07cc*/ 	.word	0x00000000
        /*07d0*/ 	.short	0x010a
        /*07d2*/ 	.byte	0x3f
	.zero		1


	//   ....[61]....
        /*07d4*/ 	.word	0x00014f80
        /*07d8*/ 	.word	0x00000005
        /*07dc*/ 	.word	0x00000000
        /*07e0*/ 	.short	0x010a
        /*07e2*/ 	.byte	0x3f
	.zero		1


	//   ....[62]....
        /*07e4*/ 	.word	0x00014fe0
        /*07e8*/ 	.word	0x00000005
        /*07ec*/ 	.word	0x00000000
        /*07f0*/ 	.short	0x010a
        /*07f2*/ 	.byte	0x3f
	.zero		1


	//   ....[63]....
        /*07f4*/ 	.word	0x00015010
        /*07f8*/ 	.word	0x00000003
        /*07fc*/ 	.word	0x00000000
        /*0800*/ 	.short	0x010a
        /*0802*/ 	.byte	0x3f
	.zero		1


	//   ....[64]....
        /*0804*/ 	.word	0x00015070
        /*0808*/ 	.word	0x000000c4
        /*080c*/ 	.word	0x00038800
        /*0810*/ 	.short	0x010a
        /*0812*/ 	.byte	0x3f
	.zero		1


	//   ....[65]....
        /*0814*/ 	.word	0x000150c0
        /*0818*/ 	.word	0x000000c4
        /*081c*/ 	.word	0x00038830
        /*0820*/ 	.short	0x010a
        /*0822*/ 	.byte	0x3f
	.zero		1


	//   ....[66]....
        /*0824*/ 	.word	0x00015110
        /*0828*/ 	.word	0x000000c4
        /*082c*/ 	.word	0x00038810
        /*0830*/ 	.short	0x010a
        /*0832*/ 	.byte	0x3f
	.zero		1


	//   ....[67]....
        /*0834*/ 	.word	0x00015160
        /*0838*/ 	.word	0x000000c4
        /*083c*/ 	.word	0x00038850
        /*0840*/ 	.short	0x010a
        /*0842*/ 	.byte	0x3f
	.zero		1


	//   ....[68]....
        /*0844*/ 	.word	0x000151b0
        /*0848*/ 	.word	0x000000c6
        /*084c*/ 	.word	0x00038830
        /*0850*/ 	.short	0x010a
        /*0852*/ 	.byte	0x3f
	.zero		1


	//   ....[69]....
        /*0854*/ 	.word	0x00015200
        /*0858*/ 	.word	0x000000c6
        /*085c*/ 	.word	0x00038850
        /*0860*/ 	.short	0x010a
        /*0862*/ 	.byte	0x3f
	.zero		1


	//   ....[70]....
        /*0864*/ 	.word	0x00015250
        /*0868*/ 	.word	0x000000ba
        /*086c*/ 	.word	0x00038830
        /*0870*/ 	.short	0x010a
        /*0872*/ 	.byte	0x3f
	.zero		1


	//   ....[71]....
        /*0874*/ 	.word	0x000152a0
        /*0878*/ 	.word	0x000000ba
        /*087c*/ 	.word	0x00038850
        /*0880*/ 	.short	0x010a
        /*0882*/ 	.byte	0x3f
	.zero		1


	//   ....[72]....
        /*0884*/ 	.word	0x00015400
        /*0888*/ 	.word	0x00000003
        /*088c*/ 	.word	0x00038840
        /*0890*/ 	.short	0x010a
        /*0892*/ 	.byte	0x3f
	.zero		1


	//   ....[73]....
        /*0894*/ 	.word	0x00016390
        /*0898*/ 	.word	0x00000003
        /*089c*/ 	.word	0x00038820
        /*08a0*/ 	.short	0x010a
        /*08a2*/ 	.byte	0x3f
	.zero		1


	//   ....[74]....
        /*08a4*/ 	.word	0x000163f0
        /*08a8*/ 	.word	0x00000003
        /*08ac*/ 	.word	0x00038860
        /*08b0*/ 	.short	0x010a
        /*08b2*/ 	.byte	0x3f
	.zero		1


	//   ....[75]....
        /*08b4*/ 	.word	0x00016450
        /*08b8*/ 	.word	0x00000003
        /*08bc*/ 	.word	0x00038848
        /*08c0*/ 	.short	0x010a
        /*08c2*/ 	.byte	0x3f
	.zero		1


	//   ....[76]....
        /*08c4*/ 	.word	0x000164b0
        /*08c8*/ 	.word	0x00000003
        /*08cc*/ 	.word	0x00038868
        /*08d0*/ 	.short	0x010a
        /*08d2*/ 	.byte	0x3f
	.zero		1


	//   ....[77]....
        /*08d4*/ 	.word	0x00016510
        /*08d8*/ 	.word	0x00000003
        /*08dc*/ 	.word	0x00038840
        /*08e0*/ 	.short	0x010a
        /*08e2*/ 	.byte	0x3f
	.zero		1


	//   ....[78]....
        /*08e4*/ 	.word	0x00016570
        /*08e8*/ 	.word	0x00000003
        /*08ec*/ 	.word	0x00038860
        /*08f0*/ 	.short	0x010a
        /*08f2*/ 	.byte	0x3f
	.zero		1


	//   ....[79]....
        /*08f4*/ 	.word	0x000165d0
        /*08f8*/ 	.word	0x00000003
        /*08fc*/ 	.word	0x00038848
        /*0900*/ 	.short	0x010a
        /*0902*/ 	.byte	0x3f
	.zero		1


	//   ....[80]....
        /*0904*/ 	.word	0x00016630
        /*0908*/ 	.word	0x00000003
        /*090c*/ 	.word	0x00038868
        /*0910*/ 	.short	0x010a
        /*0912*/ 	.byte	0x3f
	.zero		1


	//   ....[81]....
        /*0914*/ 	.word	0x00016680
        /*0918*/ 	.word	0x00000002
        /*091c*/ 	.word	0x00038820
        /*0920*/ 	.short	0x010a
        /*0922*/ 	.byte	0x3f
	.zero		1


	//   ....[82]....
        /*0924*/ 	.word	0x00016820
        /*0928*/ 	.word	0x00000007
        /*092c*/ 	.word	0x00000000
        /*0930*/ 	.short	0x010a
        /*0932*/ 	.byte	0x3f
	.zero		1


	//   ....[83]....
        /*0934*/ 	.word	0x00016870
        /*0938*/ 	.word	0x00000005
        /*093c*/ 	.word	0x00000000
        /*0940*/ 	.short	0x010a
        /*0942*/ 	.byte	0x3f
	.zero		1


	//   ....[84]....
        /*0944*/ 	.word	0x000168c0
        /*0948*/ 	.word	0x00000005
        /*094c*/ 	.word	0x00000000
        /*0950*/ 	.short	0x010a
        /*0952*/ 	.byte	0x3f
	.zero		1


	//----- nvinfo : EIATTR_NUM_MBARRIERS
	.align		4
.L_524:
        /*0954*/ 	.byte	0x03, 0x38
        /*0956*/ 	.short	0x0017


	//----- nvinfo : EIATTR_EXIT_INSTR_OFFSETS
	.align		4
        /*0958*/ 	.byte	0x04, 0x1c
        /*095a*/ 	.short	(.L_526 - .L_525)


	//   ....[0]....
.L_525:
        /*095c*/ 	.word	0x00015060


	//----- nvinfo : EIATTR_MAX_THREADS
	.align		4
.L_526:
        /*0960*/ 	.byte	0x04, 0x05
        /*0962*/ 	.short	(.L_528 - .L_527)
.L_527:
        /*0964*/ 	.word	0x00000180
        /*0968*/ 	.word	0x00000001
        /*096c*/ 	.word	0x00000001


	//----- nvinfo : EIATTR_CRS_STACK_SIZE
	.align		4
.L_528:
        /*0970*/ 	.byte	0x04, 0x1e
        /*0972*/ 	.short	(.L_530 - .L_529)
.L_529:
        /*0974*/ 	.word	0x00000000


	//----- nvinfo : EIATTR_CBANK_PARAM_SIZE
	.align		4
.L_530:
        /*0978*/ 	.byte	0x03, 0x19
        /*097a*/ 	.short	0x0b70


	//----- nvinfo : EIATTR_PARAM_CBANK
	.align		4
        /*097c*/ 	.byte	0x04, 0x0a
        /*097e*/ 	.short	(.L_532 - .L_531)
	.align		4
.L_531:
        /*0980*/ 	.word	index@(.nv.constant0._ZN7cutlass13device_kernelIN5flash11enable_sm90INS1_16FlashAttnFwdSm90INS1_25CollectiveMainloopFwdSm90ILi2EN4cute5tupleIJNS5_1CILi1EEES8_S8_EEENS6_IJNS7_ILi64EEESA_SA_EEELi512ENS_6half_tEfNS_4arch4Sm90ELb1ELb0ELb0ELb0ELb0ELb0ELb1ELb0ELb0ELb1ELb1ELb0EEENS1_21CollectiveEpilogueFwdINS6_IJSA_NS7_ILi512EEESA_EEES9_SC_SE_Li256ELb0ELb1ELb1ELb0EEENS1_19SingleTileSchedulerILb0ELb1ELb1ELi64EEEEEEEEEvNT_6ParamsE)
        /*0984*/ 	.short	0x0210
        /*0986*/ 	.short	0x0b70


	//----- nvinfo : EIATTR_SW_WAR
	.align		4
.L_532:
        /*0988*/ 	.byte	0x04, 0x36
        /*098a*/ 	.short	(.L_534 - .L_533)
.L_533:
        /*098c*/ 	.word	0x00000008
.L_534:


//--------------------- .nv.info._ZN7cutlass13device_kernelIN5flash11enable_sm90INS1_16FlashAttnFwdSm90INS1_25CollectiveMainloopFwdSm90ILi2EN4cute5tupleIJNS5_1CILi1EEES8_S8_EEENS6_IJNS7_ILi64EEESA_SA_EEELi512ENS_6half_tEfNS_4arch4Sm90ELb1ELb0ELb0ELb1ELb0ELb0ELb0ELb0ELb0ELb1ELb1ELb0EEENS1_21CollectiveEpilogueFwdINS6_IJSA_NS7_ILi512EEESA_EEES9_SC_SE_Li256ELb1ELb1ELb1ELb0EEENS1_36VarlenDynamicPersistentTileSchedulerILi64ELi64ELi256ELi128ELb1ELb1ELb1ELb1ELb1ELb1EEEEEEEEEvNT_6ParamsE --------------------------
	.section	.nv.info._ZN7cutlass13device_kernelIN5flash11enable_sm90INS1_16FlashAttnFwdSm90INS1_25CollectiveMainloopFwdSm90ILi2EN4cute5tupleIJNS5_1CILi1EEES8_S8_EEENS6_IJNS7_ILi64EEESA_SA_EEELi512ENS_6half_tEfNS_4arch4Sm90ELb1ELb0ELb0ELb1ELb0ELb0ELb0ELb0ELb0ELb1ELb1ELb0EEENS1_21CollectiveEpilogueFwdINS6_IJSA_NS7_ILi512EEESA_EEES9_SC_SE_Li256ELb1ELb1ELb1ELb0EEENS1_36VarlenDynamicPersistentTileSchedulerILi64ELi64ELi256ELi128ELb1ELb1ELb1ELb1ELb1ELb1EEEEEEEEEvNT_6ParamsE,"",@"SHT_CUDA_INFO"
	.sectionflags	@""
	.align	4


	//----- nvinfo : EIATTR_CUDA_API_VERSION
	.align		4
        /*0000*/ 	.byte	0x04, 0x37
        /*0002*/ 	.short	(.L_536 - .L_535)
.L_535:
        /*0004*/ 	.word	0x00000082


	//----- nvinfo : EIATTR_KPARAM_INFO
	.align		4
.L_536:
        /*0008*/ 	.byte	0x04, 0x17
        /*000a*/ 	.short	(.L_538 - .L_537)
.L_537:
        /*000c*/ 	.word	0x00000000
        /*0010*/ 	.short	0x0000
        /*0012*/ 	.short	0x0070
        /*0014*/ 	.byte	0x00, 0xf0, 0x01, 0x2a


	//----- nvinfo : EIATTR_SPARSE_MMA_MASK
	.align		4
.L_538:
        /*0018*/ 	.byte	0x03, 0x50
        /*001a*/ 	.short	0x0000


	//----- nvinfo : EIATTR_MAXREG_COUNT
	.align		4
        /*001c*/ 	.byte	0x03, 0x1b
        /*001e*/ 	.short	0x00a8


	//----- nvinfo : EIATTR_NUM_BARRIERS
	.align		4
        /*0020*/ 	.byte	0x02, 0x4c
        /*0022*/ 	.byte	0x10
	.zero		1


	//----- nvinfo : EIATTR_EXTERNS
	.align		4
        /*0024*/ 	.byte	0x04, 0x0f
        /*0026*/ 	.short	(.L_540 - .L_539)


	//   ....[0]....
	.align		4
.L_539:
        /*0028*/ 	.word	index@(__assertfail)


	//----- nvinfo : EIATTR_ANNOTATIONS
	.align		4
.L_540:
        /*002c*/ 	.byte	0x04, 0x55
        /*002e*/ 	.short	(.L_542 - .L_541)


	//   ....[0]....
.L_541:
        /* <DEDUP_REMOVED lines=72> */


	//----- nvinfo : EIATTR_MERCURY_ISA_VERSION
	.align		4
.L_542:
        /*04a0*/ 	.byte	0x03, 0x5f
        /*04a2*/ 	.short	0x0101


	//----- nvinfo : EIATTR_UNUSED_LOAD_BYTE_OFFSET
	.align		4
        /*04a4*/ 	.byte	0x04, 0x44
        /*04a6*/ 	.short	(.L_544 - .L_543)


	//   ....[0]....
.L_543:
        /*04a8*/ 	.word	0x00000a10
        /*04ac*/ 	.word	0x0000fff0


	//   ....[1]....
        /*04b0*/ 	.word	0x00009e60
        /*04b4*/ 	.word	0x0000fff0


	//----- nvinfo : EIATTR_INT_WARP_WIDE_INSTR_OFFSETS
	.align		4
.L_544:
        /*04b8*/ 	.byte	0x04, 0x31
        /*04ba*/ 	.short	(.L_546 - .L_545)


	//   ....[0]....
.L_545:
        /*04bc*/ 	.word	0x00000130


	//   ....[1]....
        /*04c0*/ 	.word	0x00000170


	//   ....[2]....
        /*04c4*/ 	.word	0x000001e0


	//   ....[3]....
        /*04c8*/ 	.word	0x00010330


	//   ....[4]....
        /*04cc*/ 	.word	0x000103c0


	//   ....[5]....
        /*04d0*/ 	.word	0x00014cf0


	//   ....[6]....
        /*04d4*/ 	.word	0x00014d80


	//----- nvinfo : EIATTR_COOP_GROUP_MASK_REGIDS
	.align		4
.L_546:
        /*04d8*/ 	.byte	0x04, 0x29
        /*04da*/ 	.short	(.L_548 - .L_547)


	//   ....[0]....
.L_547:
        /*04dc*/ 	.word	0xffffffff


	//   ....[1]....
        /*04e0*/ 	.word	0xffffffff


	//   ....[2]....
        /*04e4*/ 	.word	0xffffffff


	//   ....[3]....
        /*04e8*/ 	.word	0xffffffff


	//   ....[4]....
        /*04ec*/ 	.word	0xffffffff


	//   ....[5]....
        /*04f0*/ 	.word	0xffffffff


	//   ....[6]....
        /*04f4*/ 	.word	0xffffffff


	//   ....[7]....
        /*04f8*/ 	.word	0xffffffff


	//   ....[8]....
        /*04fc*/ 	.word	0xffffffff


	//   ....[9]....
        /*0500*/ 	.word	0xffffffff


	//   ....[10]....
        /*0504*/ 	.word	0xffffffff


	//   ....[11]....
        /*0508*/ 	.word	0xffffffff


	//   ....[12]....
        /*050c*/ 	.word	0xffffffff


	//   ....[13]....
        /*0510*/ 	.word	0xffffffff


	//   ....[14]....
        /*0514*/ 	.word	0xffffffff


	//   ....[15]....
        /*0518*/ 	.word	0xffffffff


	//   ....[16]....
        /*051c*/ 	.word	0xffffffff


	//   ....[17]....
        /*0520*/ 	.word	0xffffffff


	//   ....[18]....
        /*0524*/ 	.word	0xffffffff


	//   ....[19]....
        /*0528*/ 	.word	0xffffffff


	//   ....[20]....
        /*052c*/ 	.word	0xffffffff


	//   ....[21]....
        /*0530*/ 	.word	0xffffffff


	//   ....[22]....
        /*0534*/ 	.word	0xffffffff


	//   ....[23]....
        /*0538*/ 	.word	0xffffffff


	//   ....[24]....
        /*053c*/ 	.word	0xffffffff


	//   ....[25]....
        /*0540*/ 	.word	0xffffffff


	//   ....[26]....
        /*0544*/ 	.word	0xffffffff


	//   ....[27]....
        /*0548*/ 	.word	0xffffffff


	//   ....[28]....
        /*054c*/ 	.word	0xffffffff


	//   ....[29]....
        /*0550*/ 	.word	0xffffffff


	//   ....[30]....
        /*0554*/ 	.word	0xffffffff


	//   ....[31]....
        /*0558*/ 	.word	0xffffffff


	//   ....[32]....
        /*055c*/ 	.word	0xffffffff


	//   ....[33]....
        /*0560*/ 	.word	0xffffffff


	//   ....[34]....
        /*0564*/ 	.word	0xffffffff


	//   ....[35]....
        /*0568*/ 	.word	0xffffffff


	//   ....[36]....
        /*056c*/ 	.word	0xffffffff


	//   ....[37]....
        /*0570*/ 	.word	0xffffffff


	//   ....[38]....
        /*0574*/ 	.word	0xffffffff


	//   ....[39]....
        /*0578*/ 	.word	0xffffffff


	//   ....[40]....
        /*057c*/ 	.word	0xffffffff


	//   ....[41]....
        /*0580*/ 	.word	0xffffffff


	//   ....[42]....
        /*0584*/ 	.word	0xffffffff


	//   ....[43]....
        /*0588*/ 	.word	0xffffffff


	//   ....[44]....
        /*058c*/ 	.word	0xffffffff


	//   ....[45]....
        /*0590*/ 	.word	0xffffffff


	//   ....[46]....
        /*0594*/ 	.word	0xffffffff


	//   ....[47]....
        /*0598*/ 	.word	0xffffffff


	//   ....[48]....
        /*059c*/ 	.word	0xffffffff


	//   ....[49]....
        /*05a0*/ 	.word	0xffffffff


	//   ....[50]....
        /*05a4*/ 	.word	0xffffffff


	//   ....[51]....
        /*05a8*/ 	.word	0xffffffff


	//   ....[52]....
        /*05ac*/ 	.word	0xffffffff


	//   ....[53]....
        /*05b0*/ 	.word	0xffffffff


	//   ....[54]....
        /*05b4*/ 	.word	0xffffffff


	//   ....[55]....
        /*05b8*/ 	.word	0xffffffff


	//   ....[56]....
        /*05bc*/ 	.word	0xffffffff


	//   ....[57]....
        /*05c0*/ 	.word	0xffffffff


	//   ....[58]....
        /*05c4*/ 	.word	0xffffffff


	//   ....[59]....
        /*05c8*/ 	.word	0xffffffff


	//   ....[60]....
        /*05cc*/ 	.word	0xffffffff


	//   ....[61]....
        /*05d0*/ 	.word	0xffffffff


	//   ....[62]....
        /*05d4*/ 	.word	0xffffffff


	//   ....[63]....
        /*05d8*/ 	.word	0xffffffff


	//   ....[64]....
        /*05dc*/ 	.word	0xffffffff


	//   ....[65]....
        /*05e0*/ 	.word	0xffffffff


	//   ....[66]....
        /*05e4*/ 	.word	0xffffffff


	//   ....[67]....
        /*05e8*/ 	.word	0xffffffff


	//   ....[68]....
        /*05ec*/ 	.word	0xffffffff


	//   ....[69]....
        /*05f0*/ 	.word	0xffffffff


	//   ....[70]....
        /*05f4*/ 	.word	0xffffffff


	//   ....[71]....
        /*05f8*/ 	.word	0xffffffff


	//   ....[72]....
        /*05fc*/ 	.word	0xffffffff


	//   ....[73]....
        /*0600*/ 	.word	0xffffffff


	//   ....[74]....
        /*0604*/ 	.word	0xffffffff


	//   ....[75]....
        /*0608*/ 	.word	0xffffffff


	//   ....[76]....
        /*060c*/ 	.word	0xffffffff


	//   ....[77]....
        /*0610*/ 	.word	0xffffffff


	//   ....[78]....
        /*0614*/ 	.word	0xffffffff


	//   ....[79]....
        /*0618*/ 	.word	0xffffffff


	//   ....[80]....
        /*061c*/ 	.word	0xffffffff


	//   ....[81]....
        /*0620*/ 	.word	0xffffffff


	//   ....[82]....
        /*0624*/ 	.word	0xffffffff


	//   ....[83]....
        /*0628*/ 	.word	0xffffffff


	//   ....[84]....
        /*062c*/ 	.word	0xffffffff


	//   ....[85]....
        /*0630*/ 	.word	0xffffffff


	//   ....[86]....
        /*0634*/ 	.word	0xffffffff


	//   ....[87]....
        /*0638*/ 	.word	0xffffffff


	//   ....[88]....
        /*063c*/ 	.word	0xffffffff


	//   ....[89]....
        /*0640*/ 	.word	0xffffffff


	//   ....[90]....
        /*0644*/ 	.word	0xffffffff


	//   ....[91]....
        /*0648*/ 	.word	0xffffffff


	//   ....[92]....
        /*064c*/ 	.word	0xffffffff


	//   ....[93]....
        /*0650*/ 	.word	0xffffffff


	//   ....[94]....
        /*0654*/ 	.word	0x0500000f


	//   ....[95]....
        /*0658*/ 	.word	0x0500000f


	//   ....[96]....
        /*065c*/ 	.word	0x0500000f


	//   ....[97]....
        /*0660*/ 	.word	0x0500000f


	//   ....[98]....
        /*0664*/ 	.word	0x0500000f


	//   ....[99]....
        /*0668*/ 	.word	0x0500000f


	//   ....[100]....
        /*066c*/ 	.word	0x0500000f


	//   ....[101]....
        /*0670*/ 	.word	0x0500000f


	//   ....[102]....
        /*0674*/ 	.word	0x0500000f


	//   ....[103]....
        /*0678*/ 	.word	0x0500000f


	//   ....[104]....
        /*067c*/ 	.word	0x0500000f


	//   ....[105]....
        /*0680*/ 	.word	0x0500000f


	//   ....[106]....
        /*0684*/ 	.word	0x0500000f


	//   ....[107]....
        /*0688*/ 	.word	0x0500000f


	//   ....[108]....
        /*068c*/ 	.word	0x0500000f


	//   ....[109]....
        /*0690*/ 	.word	0x0500000f


	//   ....[110]....
        /*0694*/ 	.word	0x0500000f


	//   ....[111]....
        /*0698*/ 	.word	0x0500000f


	//   ....[112]....
        /*069c*/ 	.word	0x0500000f


	//   ....[113]....
        /*06a0*/ 	.word	0x0500000f


	//   ....[114]....
        /*06a4*/ 	.word	0x0500000f


	//   ....[115]....
        /*06a8*/ 	.word	0x0500000f


	//   ....[116]....
        /*06ac*/ 	.word	0x0500000f


	//   ....[117]....
        /*06b0*/ 	.word	0x0500000f


	//   ....[118]....
        /*06b4*/ 	.word	0x0500000f


	//   ....[119]....
        /*06b8*/ 	.word	0x0500000f


	//   ....[120]....
        /*06bc*/ 	.word	0x0500000f


	//   ....[121]....
        /*06c0*/ 	.word	0x0500000f


	//----- nvinfo : EIATTR_COOP_GROUP_INSTR_OFFSETS
	.align		4
.L_548:
        /*06c4*/ 	.byte	0x04, 0x28
        /*06c6*/ 	.short	(.L_550 - .L_549)


	//   ....[0]....
.L_549:
        /*06c8*/ 	.word	0x00000060


	//   ....[1]....
        /*06cc*/ 	.word	0x00000140


	//   ....[2]....
        /*06d0*/ 	.word	0x00000190


	//   ....[3]....
        /*06d4*/ 	.word	0x00000380


	//   ....[4]....
        /*06d8*/ 	.word	0x000004e0


	//   ....[5]....
        /*06dc*/ 	.word	0x00000600


	//   ....[6]....
        /*06e0*/ 	.word	0x00000760


	//   ....[7]....
        /*06e4*/ 	.word	0x00002170


	//   ....[8]....
        /*06e8*/ 	.word	0x00004220


	//   ....[9]....
        /*06ec*/ 	.word	0x00004860


	//   ....[10]....
        /*06f0*/ 	.word	0x00004890


	//   ....[11]....
        /*06f4*/ 	.word	0x00004c90


	//   ....[12]....
        /*06f8*/ 	.word	0x00004de0


	//   ....[13]....
        /*06fc*/ 	.word	0x00004fb0


	//   ....[14]....
        /*0700*/ 	.word	0x00005100


	//   ....[15]....
        /*0704*/ 	.word	0x00005af0


	//   ....[16]....
        /*0708*/ 	.word	0x00005de0


	//   ....[17]....
        /*070c*/ 	.word	0x00005e00


	//   ....[18]....
        /*0710*/ 	.word	0x00006300


	//   ....[19]....
        /*0714*/ 	.word	0x00006400


	//   ....[20]....
        /*0718*/ 	.word	0x00006b30


	//   ....[21]....
        /*071c*/ 	.word	0x00006d00


	//   ....[22]....
        /*0720*/ 	.word	0x00007a40


	//   ....[23]....
        /*0724*/ 	.word	0x00007e60


	//   ....[24]....
        /*0728*/ 	.word	0x00007e80


	//   ....[25]....
        /*072c*/ 	.word	0x000086b0


	//   ....[26]....
        /*0730*/ 	.word	0x00008750


	//   ....[27]....
        /*0734*/ 	.word	0x00009320


	//   ....[28]....
        /*0738*/ 	.word	0x00009360


	//   ....[29]....
        /*073c*/ 	.word	0x000093d0


	//   ....[30]....
        /*0740*/ 	.word	0x00009400


	//   ....[31]....
        /*0744*/ 	.word	0x00009430


	//   ....[32]....
        /*0748*/ 	.word	0x0000ac40


	//   ....[33]....
        /*074c*/ 	.word	0x0000b030


	//   ....[34]....
        /*0750*/ 	.word	0x0000b040


	//   ....[35]....
        /*0754*/ 	.word	0x0000b050


	//   ....[36]....
        /*0758*/ 	.word	0x0000b080


	//   ....[37]....
        /*075c*/ 	.word	0x0000bca0


	//   ....[38]....
        /*0760*/ 	.word	0x0000bcc0


	//   ....[39]....
        /*0764*/ 	.word	0x0000bf70


	//   ....[40]....
        /*0768*/ 	.word	0x0000bf90


	//   ....[41]....
        /*076c*/ 	.word	0x0000c6c0


	//   ....[42]....
        /*0770*/ 	.word	0x0000c6f0


	//   ....[43]....
        /*0774*/ 	.word	0x0000cf50


	//   ....[44]....
        /*0778*/ 	.word	0x0000cf70


	//   ....[45]....
        /*077c*/ 	.word	0x0000e2e0


	//   ....[46]....
        /*0780*/ 	.word	0x0000e320


	//   ....[47]....
        /*0784*/ 	.word	0x0000e560


	//   ....[48]....
        /*0788*/ 	.word	0x0000e580


	//   ....[49]....
        /*078c*/ 	.word	0x0000e840


	//   ....[50]....
        /*0790*/ 	.word	0x0000ea50


	//   ....[51]....
        /*0794*/ 	.word	0x0000ea80


	//   ....[52]....
        /*0798*/ 	.word	0x0000eab0


	//   ....[53]....
        /*079c*/ 	.word	0x0000eae0


	//   ....[54]....
        /*07a0*/ 	.word	0x0000eb10


	//   ....[55]....
        /*07a4*/ 	.word	0x0000eb40


	//   ....[56]....
        /*07a8*/ 	.word	0x0000ece0


	//   ....[57]....
        /*07ac*/ 	.word	0x0000ed10


	//   ....[58]....
        /*07b0*/ 	.word	0x0000ed40


	//   ....[59]....
        /*07b4*/ 	.word	0x0000ed70


	//   ....[60]....
        /*07b8*/ 	.word	0x0000eda0


	//   ....[61]....
        /*07bc*/ 	.word	0x0000edd0


	//   ....[62]....
        /*07c0*/ 	.word	0x0000ee70


	//   ....[63]....
        /*07c4*/ 	.word	0x0000eea0


	//   ....[64]....
        /*07c8*/ 	.word	0x0000eeb0


	//   ....[65]....
        /*07cc*/ 	.word	0x0000eee0


	//   ....[66]....
        /*07d0*/ 	.word	0x00010910


	//   ....[67]....
        /*07d4*/ 	.word	0x00011400


	//   ....[68]....
        /*07d8*/ 	.word	0x00011410


	//   ....[69]....
        /*07dc*/ 	.word	0x000114b0


	//   ....[70]....
        /*07e0*/ 	.word	0x000114c0


	//   ....[71]....
        /*07e4*/ 	.word	0x00011540


	//   ....[72]....
        /*07e8*/ 	.word	0x00011550


	//   ....[73]....
        /*07ec*/ 	.word	0x000115a0


	//   ....[74]....
        /*07f0*/ 	.word	0x000115c0


	//   ....[75]....
        /*07f4*/ 	.word	0x00015010


	//   ....[76]....
        /*07f8*/ 	.word	0x00015040


	//   ....[77]....
        /*07fc*/ 	.word	0x000150a0


	//   ....[78]....
        /*0800*/ 	.word	0x000150d0


	//   ....[79]....
        /*0804*/ 	.word	0x00015100


	//   ....[80]....
        /*0808*/ 	.word	0x00015130


	//   ....[81]....
        /*080c*/ 	.word	0x00015160


	//   ....[82]....
        /*0810*/ 	.word	0x00015190


	//   ....[83]....
        /*0814*/ 	.word	0x00015350


	//   ....[84]....
        /*0818*/ 	.word	0x00015380


	//   ....[85]....
        /*081c*/ 	.word	0x000153b0


	//   ....[86]....
        /*0820*/ 	.word	0x000153e0


	//   ....[87]....
        /*0824*/ 	.word	0x00015410


	//   ....[88]....
        /*0828*/ 	.word	0x00015440


	//   ....[89]....
        /*082c*/ 	.word	0x00015510


	//   ....[90]....
        /*0830*/ 	.word	0x00015530


	//   ....[91]....
        /*0834*/ 	.word	0x00015540


	//   ....[92]....
        /*0838*/ 	.word	0x000155c0


	//   ....[93]....
        /*083c*/ 	.word	0x000160f0


	//   ....[94]....
        /*0840*/ 	.word	0x00016750


	//   ....[95]....
        /*0844*/ 	.word	0x00016930


	//   ....[96]....
        /*0848*/ 	.word	0x00016980


	//   ....[97]....
        /*084c*/ 	.word	0x000169e0


	//   ....[98]....
        /*0850*/ 	.word	0x00016ad0


	//   ....[99]....
        /*0854*/ 	.word	0x00016b30


	//   ....[100]....
        /*0858*/ 	.word	0x00016c20


	//   ....[101]....
        /*085c*/ 	.word	0x00016c80


	//   ....[102]....
        /*0860*/ 	.word	0x00016d50


	//   ....[103]....
        /*0864*/ 	.word	0x00017080


	//   ....[104]....
        /*0868*/ 	.word	0x00017120


	//   ....[105]....
        /*086c*/ 	.word	0x000172c0


	//   ....[106]....
        /*0870*/ 	.word	0x00017330


	//   ....[107]....
        /*0874*/ 	.word	0x000173a0


	//   ....[108]....
        /*0878*/ 	.word	0x00017410


	//   ....[109]....
        /*087c*/ 	.word	0x00017480


	//   ....[110]....
        /*0880*/ 	.word	0x00017500


	//   ....[111]....
        /*0884*/ 	.word	0x00017590


	//   ....[112]....
        /*0888*/ 	.word	0x00017630


	//   ....[113]....
        /*088c*/ 	.word	0x000176a0


	//   ....[114]....
        /*0890*/ 	.word	0x00017710


	//   ....[115]....
        /*0894*/ 	.word	0x00017780


	//   ....[116]....
        /*0898*/ 	.word	0x00017800


	//   ....[117]....
        /*089c*/ 	.word	0x00017870


	//   ....[118]....
        /*08a0*/ 	.word	0x00017920


	//   ....[119]....
        /*08a4*/ 	.word	0x00017970


	//   ....[120]....
        /*08a8*/ 	.word	0x00017a20


	//   ....[121]....
        /*08ac*/ 	.word	0x00017b50


	//----- nvinfo : EIATTR_REG_RECONFIG
	.align		4
.L_550:
        /*08b0*/ 	.byte	0x01, 0x54
	.zero		2


	//----- nvinfo : EIATTR_SYSCALL_OFFSETS
	.align		4
        /*08b4*/ 	.byte	0x04, 0x46
        /*08b6*/ 	.short	(.L_552 - .L_551)


	//   ....[0]....
.L_551:
        /*08b8*/ 	.word	0x000043f0


	//   ....[1]....
        /*08bc*/ 	.word	0x00010530


	//   ....[2]....
        /*08c0*/ 	.word	0x00010680


	//   ....[3]....
        /*08c4*/ 	.word	0x00010780


	//   ....[4]....
        /*08c8*/ 	.word	0x00011020


	//----- nvinfo : EIATTR_MBARRIER_INSTR_OFFSETS
	.align		4
.L_552:
        /*08cc*/ 	.byte	0x04, 0x39
        /*08ce*/ 	.short	(.L_554 - .L_553)


	//   ....[0]....
.L_553:
        /*08d0*/ 	.word	0x00000270
        /*08d4*/ 	.word	0x000000ff
        /*08d8*/ 	.word	0x00028c00
        /*08dc*/ 	.short	0x0100
        /*08de*/ 	.byte	0x08
	.zero		1


	//   ....[1]....
        /*08e0*/ 	.word	0x00000280
        /*08e4*/ 	.word	0x000000ff
        /*08e8*/ 	.word	0x00028c20
        /*08ec*/ 	.short	0x0100
        /*08ee*/ 	.byte	0x08
	.zero		1


	//   ....[2]....
        /*08f0*/ 	.word	0x00000330
        /*08f4*/ 	.word	0x000000ff
        /*08f8*/ 	.word	0x00028c30
        /*08fc*/ 	.short	0x0100
        /*08fe*/ 	.byte	0x06
	.zero		1


	//   ....[3]....
        /*0900*/ 	.word	0x00000340
        /*0904*/ 	.word	0x000000ff
        /*0908*/ 	.word	0x00028c40
        /*090c*/ 	.short	0x0100
        /*090e*/ 	.byte	0x06
	.zero		1


	//   ....[4]....
        /*0910*/ 	.word	0x00000350
        /*0914*/ 	.word	0x000000ff
        /*0918*/ 	.word	0x00028c38
        /*091c*/ 	.short	0x0100
        /*091e*/ 	.byte	0x06
	.zero		1


	//   ....[5]....
        /*0920*/ 	.word	0x00000360
        /*0924*/ 	.word	0x000000ff
        /*0928*/ 	.word	0x00028c48
        /*092c*/ 	.short	0x0100
        /*092e*/ 	.byte	0x06
	.zero		1


	//   ....[6]....
        /*0930*/ 	.word	0x00000490
        /*0934*/ 	.word	0x000000ff
        /*0938*/ 	.word	0x00028c50
        /*093c*/ 	.short	0x0100
        /*093e*/ 	.byte	0x08
	.zero		1


	//   ....[7]....
        /*0940*/ 	.word	0x000004a0
        /*0944*/ 	.word	0x000000ff
        /*0948*/ 	.word	0x00028c60
        /*094c*/ 	.short	0x0100
        /*094e*/ 	.byte	0x08
	.zero		1


	//   ....[8]....
        /*0950*/ 	.word	0x000004b0
        /*0954*/ 	.word	0x000000ff
        /*0958*/ 	.word	0x00028c58
        /*095c*/ 	.short	0x0100
        /*095e*/ 	.byte	0x08
	.zero		1


	//   ....[9]....
        /*0960*/ 	.word	0x000004c0
        /*0964*/ 	.word	0x000000ff
        /*0968*/ 	.word	0x00028c68
        /*096c*/ 	.short	0x0100
        /*096e*/ 	.byte	0x08
	.zero		1


	//   ....[10]....
        /*0970*/ 	.word	0x000005b0
        /*0974*/ 	.word	0x000000ff
        /*0978*/ 	.word	0x00028c70
        /*097c*/ 	.short	0x0100
        /*097e*/ 	.byte	0x06
	.zero		1


	//   ....[11]....
        /*0980*/ 	.word	0x000005c0
        /*0984*/ 	.word	0x000000ff
        /*0988*/ 	.word	0x00028c80
        /*098c*/ 	.short	0x0100
        /*098e*/ 	.byte	0x06
	.zero		1


	//   ....[12]....
        /*0990*/ 	.word	0x000005d0
        /*0994*/ 	.word	0x000000ff
        /*0998*/ 	.word	0x00028c78
        /*099c*/ 	.short	0x0100
        /*099e*/ 	.byte	0x06
	.zero		1


	//   ....[13]....
        /*09a0*/ 	.word	0x000005e0
        /*09a4*/ 	.word	0x000000ff
        /*09a8*/ 	.word	0x00028c88
        /*09ac*/ 	.short	0x0100
        /*09ae*/ 	.byte	0x06
	.zero		1


	//   ....[14]....
        /*09b0*/ 	.word	0x00000710
        /*09b4*/ 	.word	0x000000ff
        /*09b8*/ 	.word	0x00028c90
        /*09bc*/ 	.short	0x0100
        /*09be*/ 	.byte	0x08
	.zero		1


	//   ....[15]....
        /*09c0*/ 	.word	0x00000720
        /*09c4*/ 	.word	0x000000ff
        /*09c8*/ 	.word	0x00028ca0
        /*09cc*/ 	.short	0x0100
        /*09ce*/ 	.byte	0x08
	.zero		1


	//   ....[16]....
        /*09d0*/ 	.word	0x00000730
        /*09d4*/ 	.word	0x000000ff
        /*09d8*/ 	.word	0x00028c98
        /*09dc*/ 	.short	0x0100
        /*09de*/ 	.byte	0x08
	.zero		1


	//   ....[17]....
        /*09e0*/ 	.word	0x00000740
        /*09e4*/ 	.word	0x000000ff
        /*09e8*/ 	.word	0x00028ca8
        /*09ec*/ 	.short	0x0100
        /*09ee*/ 	.byte	0x08
	.zero		1


	//   ....[18]....
        /*09f0*/ 	.word	0x00000870
        /*09f4*/ 	.word	0x000000ff
        /*09f8*/ 	.word	0x00028cb0
        /*09fc*/ 	.short	0x0100
        /*09fe*/ 	.byte	0x08
	.zero		1


	//   ....[19]....
        /*0a00*/ 	.word	0x00000880
        /*0a04*/ 	.word	0x000000ff
        /*0a08*/ 	.word	0x00028cc0
        /*0a0c*/ 	.short	0x0100
        /*0a0e*/ 	.byte	0x08
	.zero		1


	//   ....[20]....
        /*0a10*/ 	.word	0x00000890
        /*0a14*/ 	.word	0x000000ff
        /*0a18*/ 	.word	0x00028cb8
        /*0a1c*/ 	.short	0x0100
        /*0a1e*/ 	.byte	0x08
	.zero		1


	//   ....[21]....
        /*0a20*/ 	.word	0x000008a0
        /*0a24*/ 	.word	0x000000ff
        /*0a28*/ 	.word	0x00028cc8
        /*0a2c*/ 	.short	0x0100
        /*0a2e*/ 	.byte	0x08
	.zero		1


	//   ....[22]....
        /*0a30*/ 	.word	0x000022b0
        /*0a34*/ 	.word	0x000000ff
        /*0a38*/ 	.word	0x00028c50
        /*0a3c*/ 	.short	0x010a
        /*0a3e*/ 	.byte	0x17
	.zero		1


	//   ....[23]....
        /*0a40*/ 	.word	0x00002580
        /*0a44*/ 	.word	0x00000000
        /*0a48*/ 	.word	0x00000000
        /*0a4c*/ 	.short	0x0101
        /*0a4e*/ 	.byte	0x3f
	.zero		1


	//   ....[24]....
        /*0a50*/ 	.word	0x00002ee0
        /*0a54*/ 	.word	0x000000ff
        /*0a58*/ 	.word	0x00028c50
        /*0a5c*/ 	.short	0x010a
        /*0a5e*/ 	.byte	0x17
	.zero		1


	//   ....[25]....
        /*0a60*/ 	.word	0x00002f20
        /*0a64*/ 	.word	0x000000ff
        /*0a68*/ 	.word	0x00028c50
        /*0a6c*/ 	.short	0x010a
        /*0a6e*/ 	.byte	0x17
	.zero		1


	//   ....[26]....
        /*0a70*/ 	.word	0x00003100
        /*0a74*/ 	.word	0x00000000
        /*0a78*/ 	.word	0x00000000
        /*0a7c*/ 	.short	0x0101
        /*0a7e*/ 	.byte	0x3f
	.zero		1


	//   ....[27]....
        /*0a80*/ 	.word	0x000044a0
        /*0a84*/ 	.word	0x000000ff
        /*0a88*/ 	.word	0x00028c00
        /*0a8c*/ 	.short	0x010a
        /*0a8e*/ 	.byte	0x2e
	.zero		1


	//   ....[28]....
        /*0a90*/ 	.word	0x00004520
        /*0a94*/ 	.word	0x00000007
        /*0a98*/ 	.word	0x00028c30
        /*0a9c*/ 	.short	0x010a
        /*0a9e*/ 	.byte	0x3f
	.zero		1


	//   ....[29]....
        /*0aa0*/ 	.word	0x00004560
        /*0aa4*/ 	.word	0x00000007
        /*0aa8*/ 	.word	0x00028c30
        /*0aac*/ 	.short	0x010a
        /*0aae*/ 	.byte	0x3f
	.zero		1


	//   ....[30]....
        /*0ab0*/ 	.word	0x000052d0
        /*0ab4*/ 	.word	0x00000004
        /*0ab8*/ 	.word	0x00000000
        /*0abc*/ 	.short	0x0101
        /*0abe*/ 	.byte	0x3f
	.zero		1


	//   ....[31]....
        /*0ac0*/ 	.word	0x000057b0
        /*0ac4*/ 	.word	0x00000007
        /*0ac8*/ 	.word	0x00028c50
        /*0acc*/ 	.short	0x010a
        /*0ace*/ 	.byte	0x3f
	.zero		1


	//   ....[32]....
        /*0ad0*/ 	.word	0x000057f0
        /*0ad4*/ 	.word	0x00000007
        /*0ad8*/ 	.word	0x00028c50
        /*0adc*/ 	.short	0x010a
        /*0ade*/ 	.byte	0x3f
	.zero		1


	//   ....[33]....
        /*0ae0*/ 	.word	0x00005b10
        /*0ae4*/ 	.word	0x00000007
        /*0ae8*/ 	.word	0x00000000
        /*0aec*/ 	.short	0x0101
        /*0aee*/ 	.byte	0x3f
	.zero		1


	//   ....[34]....
        /*0af0*/ 	.word	0x00005c10
        /*0af4*/ 	.word	0x000000ff
        /*0af8*/ 	.word	0x00028c30
        /*0afc*/ 	.short	0x010a
        /*0afe*/ 	.byte	0x18
	.zero		1


	//   ....[35]....
        /*0b00*/ 	.word	0x00005c60
        /*0b04*/ 	.word	0x000000ff
        /*0b08*/ 	.word	0x00028c30
        /*0b0c*/ 	.short	0x010a
        /*0b0e*/ 	.byte	0x18
	.zero		1


	//   ....[36]....
        /*0b10*/ 	.word	0x00006740
        /*0b14*/ 	.word	0x00000000
        /*0b18*/ 	.word	0x00000000
        /*0b1c*/ 	.short	0x0101
        /*0b1e*/ 	.byte	0x3f
	.zero		1


	//   ....[37]....
        /*0b20*/ 	.word	0x00007780
        /*0b24*/ 	.word	0x000000ff
        /*0b28*/ 	.word	0x00028c50
        /*0b2c*/ 	.short	0x010a
        /*0b2e*/ 	.byte	0x18
	.zero		1


	//   ....[38]....
        /*0b30*/ 	.word	0x000077c0
        /*0b34*/ 	.word	0x000000ff
        /*0b38*/ 	.word	0x00028c50
        /*0b3c*/ 	.short	0x010a
        /*0b3e*/ 	.byte	0x18
	.zero		1


	//   ....[39]....
        /*0b40*/ 	.word	0x00007a60
        /*0b44*/ 	.word	0x0000000a
        /*0b48*/ 	.word	0x00000000
        /*0b4c*/ 	.short	0x0101
        /*0b4e*/ 	.byte	0x3f
	.zero		1


	//   ....[40]....
        /*0b50*/ 	.word	0x00007b90
        /*0b54*/ 	.word	0x000000ff
        /*0b58*/ 	.word	0x00028c30
        /*0b5c*/ 	.short	0x010a
        /*0b5e*/ 	.byte	0x17
	.zero		1


	//   ....[41]....
        /*0b60*/ 	.word	0x00007bd0
        /*0b64*/ 	.word	0x000000ff
        /*0b68*/ 	.word	0x00028c30
        /*0b6c*/ 	.short	0x010a
        /*0b6e*/ 	.byte	0x17
	.zero		1


	//   ....[42]....
        /*0b70*/ 	.word	0x00008940
        /*0b74*/ 	.word	0x0000000b
        /*0b78*/ 	.word	0x00000000
        /*0b7c*/ 	.short	0x0101
        /*0b7e*/ 	.byte	0x3f
	.zero		1


	//   ....[43]....
        /*0b80*/ 	.word	0x00009060
        /*0b84*/ 	.word	0x000000ff
        /*0b88*/ 	.word	0x00028c50
        /*0b8c*/ 	.short	0x010a
        /*0b8e*/ 	.byte	0x17
	.zero		1


	//   ....[44]....
        /*0b90*/ 	.word	0x000090a0
        /*0b94*/ 	.word	0x000000ff
        /*0b98*/ 	.word	0x00028c50
        /*0b9c*/ 	.short	0x010a
        /*0b9e*/ 	.byte	0x17
	.zero		1


	//   ....[45]....
        /*0ba0*/ 	.word	0x00009340
        /*0ba4*/ 	.word	0x0000000a
        /*0ba8*/ 	.word	0x00000000
        /*0bac*/ 	.short	0x0101
        /*0bae*/ 	.byte	0x3f
	.zero		1


	//   ....[46]....
        /*0bb0*/ 	.word	0x0000bcb0
        /*0bb4*/ 	.word	0x000000ff
        /*0bb8*/ 	.word	0x00000000
        /*0bbc*/ 	.short	0x0101
        /*0bbe*/ 	.byte	0x04
	.zero		1


	//   ....[47]....
        /*0bc0*/ 	.word	0x0000c5d0
        /*0bc4*/ 	.word	0x000000ff
        /*0bc8*/ 	.word	0x00000000
        /*0bcc*/ 	.short	0x0101
        /*0bce*/ 	.byte	0x04
	.zero		1


	//   ....[48]....
        /*0bd0*/ 	.word	0x00010b70
        /*0bd4*/ 	.word	0x00000000
        /*0bd8*/ 	.word	0x00028c40
        /*0bdc*/ 	.short	0x010a
        /*0bde*/ 	.byte	0x3f
	.zero		1


	//   ....[49]....
        /*0be0*/ 	.word	0x00011660
        /*0be4*/ 	.word	0x00000013
        /*0be8*/ 	.word	0x00028c00
        /*0bec*/ 	.short	0x0107
        /*0bee*/ 	.byte	0x3f
	.zero		1


	//   ....[50]....
        /*0bf0*/ 	.word	0x00011750
        /*0bf4*/ 	.word	0x00000013
        /*0bf8*/ 	.word	0x00028c00
        /*0bfc*/ 	.short	0x0101
        /*0bfe*/ 	.byte	0x3f
	.zero		1


	//   ....[51]....
        /*0c00*/ 	.word	0x00011770
        /*0c04*/ 	.word	0x00000013
        /*0c08*/ 	.word	0x00028c20
        /*0c0c*/ 	.short	0x010a
        /*0c0e*/ 	.byte	0x3f
	.zero		1


	//   ....[52]....
        /*0c10*/ 	.word	0x00011850
        /*0c14*/ 	.word	0x00000000
        /*0c18*/ 	.word	0x00028c60
        /*0c1c*/ 	.short	0x010a
        /*0c1e*/ 	.byte	0x3f
	.zero		1


	//   ....[53]....
        /*0c20*/ 	.word	0x000124e0
        /*0c24*/ 	.word	0x00000003
        /*0c28*/ 	.word	0x00028c40
        /*0c2c*/ 	.short	0x010a
        /*0c2e*/ 	.byte	0x3f
	.zero		1


	//   ....[54]....
        /*0c30*/ 	.word	0x00012740
        /*0c34*/ 	.word	0x00000003
        /*0c38*/ 	.word	0x00028c60
        /*0c3c*/ 	.short	0x010a
        /*0c3e*/ 	.byte	0x3f
	.zero		1


	//   ....[55]....
        /*0c40*/ 	.word	0x00013300
        /*0c44*/ 	.word	0x00000004
        /*0c48*/ 	.word	0x00028c40
        /*0c4c*/ 	.short	0x010a
        /*0c4e*/ 	.byte	0x3f
	.zero		1


	//   ....[56]....
        /*0c50*/ 	.word	0x00013550
        /*0c54*/ 	.word	0x00000004
        /*0c58*/ 	.word	0x00028c60
        /*0c5c*/ 	.short	0x010a
        /*0c5e*/ 	.byte	0x3f
	.zero		1


	//   ....[57]....
        /*0c60*/ 	.word	0x00014090
        /*0c64*/ 	.word	0x00000004
        /*0c68*/ 	.word	0x00028c40
        /*0c6c*/ 	.short	0x010a
        /*0c6e*/ 	.byte	0x3f
	.zero		1


	//   ....[58]....
        /*0c70*/ 	.word	0x000142f0
        /*0c74*/ 	.word	0x00000004
        /*0c78*/ 	.word	0x00028c60
        /*0c7c*/ 	.short	0x010a
        /*0c7e*/ 	.byte	0x3f
	.zero		1


	//   ....[59]....
        /*0c80*/ 	.word	0x00016070
        /*0c84*/ 	.word	0x00000000
        /*0c88*/ 	.word	0x00028c20
        /*0c8c*/ 	.short	0x010a
        /*0c8e*/ 	.byte	0x3f
	.zero		1


	//   ....[60]....
        /*0c90*/ 	.word	0x00016230
        /*0c94*/ 	.word	0x00000006
        /*0c98*/ 	.word	0x00000000
        /*0c9c*/ 	.short	0x010a
        /*0c9e*/ 	.byte	0x3f
	.zero		1


	//   ....[61]....
        /*0ca0*/ 	.word	0x000162a0
        /*0ca4*/ 	.word	0x00000007
        /*0ca8*/ 	.word	0x00000000
        /*0cac*/ 	.short	0x010a
        /*0cae*/ 	.byte	0x3f
	.zero		1


	//   ....[62]....
        /*0cb0*/ 	.word	0x00016310
        /*0cb4*/ 	.word	0x00000004
        /*0cb8*/ 	.word	0x00000000
        /*0cbc*/ 	.short	0x010a
        /*0cbe*/ 	.byte	0x3f
	.zero		1


	//   ....[63]....
        /*0cc0*/ 	.word	0x00016340
        /*0cc4*/ 	.word	0x00000003
        /*0cc8*/ 	.word	0x00000000
        /*0ccc*/ 	.short	0x010a
        /*0cce*/ 	.byte	0x3f
	.zero		1


	//   ....[64]....
        /*0cd0*/ 	.word	0x000163b0
        /*0cd4*/ 	.word	0x00000003
        /*0cd8*/ 	.word	0x00028c50
        /*0cdc*/ 	.short	0x010a
        /*0cde*/ 	.byte	0x3f
	.zero		1


	//   ....[65]....
        /*0ce0*/ 	.word	0x00016410
        /*0ce4*/ 	.word	0x00000003
        /*0ce8*/ 	.word	0x00028c50
        /*0cec*/ 	.short	0x010a
        /*0cee*/ 	.byte	0x3f
	.zero		1


	//   ....[66]....
        /*0cf0*/ 	.word	0x00016470
        /*0cf4*/ 	.word	0x00000003
        /*0cf8*/ 	.word	0x00028c00
        /*0cfc*/ 	.short	0x010a
        /*0cfe*/ 	.byte	0x3f
	.zero		1


	//   ....[67]....
        /*0d00*/ 	.word	0x000164c0
        /*0d04*/ 	.word	0x00000007
        /*0d08*/ 	.word	0x00028c30
        /*0d0c*/ 	.short	0x010a
        /*0d0e*/ 	.byte	0x3f
	.zero		1


	//   ....[68]....
        /*0d10*/ 	.word	0x00016510
        /*0d14*/ 	.word	0x00000007
        /*0d18*/ 	.word	0x00028c50
        /*0d1c*/ 	.short	0x010a
        /*0d1e*/ 	.byte	0x3f
	.zero		1


	//   ....[69]....
        /*0d20*/ 	.word	0x00016570
        /*0d24*/ 	.word	0x00000000
        /*0d28*/ 	.word	0x00028c30
        /*0d2c*/ 	.short	0x010a
        /*0d2e*/ 	.byte	0x3f
	.zero		1


	//   ....[70]....
        /*0d30*/ 	.word	0x000165c0
        /*0d34*/ 	.word	0x0000000a
        /*0d38*/ 	.word	0x00028c50
        /*0d3c*/ 	.short	0x010a
        /*0d3e*/ 	.byte	0x3f
	.zero		1


	//   ....[71]....
        /*0d40*/ 	.word	0x00016620
        /*0d44*/ 	.word	0x00000000
        /*0d48*/ 	.word	0x00028c30
        /*0d4c*/ 	.short	0x010a
        /*0d4e*/ 	.byte	0x3f
	.zero		1


	//   ....[72]....
        /*0d50*/ 	.word	0x00016670
        /*0d54*/ 	.word	0x0000000a
        /*0d58*/ 	.word	0x00028c50
        /*0d5c*/ 	.short	0x010a
        /*0d5e*/ 	.byte	0x3f
	.zero		1


	//   ....[73]....
        /*0d60*/ 	.word	0x00016810
        /*0d64*/ 	.word	0x00000000
        /*0d68*/ 	.word	0x00028c40
        /*0d6c*/ 	.short	0x010a
        /*0d6e*/ 	.byte	0x3f
	.zero		1


	//   ....[74]....
        /*0d70*/ 	.word	0x00016d90
        /*0d74*/ 	.word	0x00000013
        /*0d78*/ 	.word	0x00028c20
        /*0d7c*/ 	.short	0x010a
        /*0d7e*/ 	.byte	0x3f
	.zero		1


	//   ....[75]....
        /*0d80*/ 	.word	0x00016de0
        /*0d84*/ 	.word	0x00000000
        /*0d88*/ 	.word	0x00028c60
        /*0d8c*/ 	.short	0x010a
        /*0d8e*/ 	.byte	0x3f
	.zero		1


	//   ....[76]....
        /*0d90*/ 	.word	0x00016e30
        /*0d94*/ 	.word	0x00000003
        /*0d98*/ 	.word	0x00028c40
        /*0d9c*/ 	.short	0x010a
        /*0d9e*/ 	.byte	0x3f
	.zero		1


	//   ....[77]....
        /*0da0*/ 	.word	0x00016e80
        /*0da4*/ 	.word	0x00000003
        /*0da8*/ 	.word	0x00028c60
        /*0dac*/ 	.short	0x010a
        /*0dae*/ 	.byte	0x3f
	.zero		1


	//   ....[78]....
        /*0db0*/ 	.word	0x00016ed0
        /*0db4*/ 	.word	0x00000004
        /*0db8*/ 	.word	0x00028c40
        /*0dbc*/ 	.short	0x010a
        /*0dbe*/ 	.byte	0x3f
	.zero		1


	//   ....[79]....
        /*0dc0*/ 	.word	0x00016f20
        /*0dc4*/ 	.word	0x00000004
        /*0dc8*/ 	.word	0x00028c60
        /*0dcc*/ 	.short	0x010a
        /*0dce*/ 	.byte	0x3f
	.zero		1


	//   ....[80]....
        /*0dd0*/ 	.word	0x00016f70
        /*0dd4*/ 	.word	0x00000004
        /*0dd8*/ 	.word	0x00028c40
        /*0ddc*/ 	.short	0x010a
        /*0dde*/ 	.byte	0x3f
	.zero		1


	//   ....[81]....
        /*0de0*/ 	.word	0x00016fc0
        /*0de4*/ 	.word	0x00000004
        /*0de8*/ 	.word	0x00028c60
        /*0dec*/ 	.short	0x010a
        /*0dee*/ 	.byte	0x3f
	.zero		1


	//   ....[82]....
        /*0df0*/ 	.word	0x00017a70
        /*0df4*/ 	.word	0x00000000
        /*0df8*/ 	.word	0x00028c20
        /*0dfc*/ 	.short	0x010a
        /*0dfe*/ 	.byte	0x3f
	.zero		1


	//   ....[83]....
        /*0e00*/ 	.word	0x00017c10
        /*0e04*/ 	.word	0x00000006
        /*0e08*/ 	.word	0x00000000
        /*0e0c*/ 	.short	0x010a
        /*0e0e*/ 	.byte	0x3f
	.zero		1


	//   ....[84]....
        /*0e10*/ 	.word	0x00017c60
        /*0e14*/ 	.word	0x00000007
        /*0e18*/ 	.word	0x00000000
        /*0e1c*/ 	.short	0x010a
        /*0e1e*/ 	.byte	0x3f
	.zero		1


	//   ....[85]....
        /*0e20*/ 	.word	0x00017cb0
        /*0e24*/ 	.word	0x00000004
        /*0e28*/ 	.word	0x00000000
        /*0e2c*/ 	.short	0x010a
        /*0e2e*/ 	.byte	0x3f
	.zero		1


	//----- nvinfo : EIATTR_NUM_MBARRIERS
	.align		4
.L_554:
        /*0e30*/ 	.byte	0x03, 0x38
        /*0e32*/ 	.short	0x0016


	//----- nvinfo : EIATTR_EXIT_INSTR_OFFSETS
	.align		4
        /*0e34*/ 	.byte	0x04, 0x1c
        /*0e36*/ 	.short	(.L_556 - .L_555)


	//   ....[0]....
.L_555:
        /*0e38*/ 	.word	0x00000a40


	//   ....[1]....
        /*0e3c*/ 	.word	0x0000e7e0


	//   ....[2]....
        /*0e40*/ 	.word	0x00016390


	//----- nvinfo : EIATTR_MAX_THREADS
	.align		4
.L_556:
        /*0e44*/ 	.byte	0x04, 0x05
        /*0e46*/ 	.short	(.L_558 - .L_557)
.L_557:
        /*0e48*/ 	.word	0x00000180
        /*0e4c*/ 	.word	0x00000001
        /*0e50*/ 	.word	0x00000001


	//----- nvinfo : EIATTR_CRS_STACK_SIZE
	.align		4
.L_558:
        /*0e54*/ 	.byte	0x04, 0x1e
        /*0e56*/ 	.short	(.L_560 - .L_559)
.L_559:
        /*0e58*/ 	.word	0x00000000


	//----- nvinfo : EIATTR_CBANK_PARAM_SIZE
	.align		4
.L_560:
        /*0e5c*/ 	.byte	0x03, 0x19
        /*0e5e*/ 	.short	0x0af0


	//----- nvinfo : EIATTR_PARAM_CBANK
	.align		4
        /*0e60*/ 	.byte	0x04, 0x0a
        /*0e62*/ 	.short	(.L_562 - .L_561)
	.align		4
.L_561:
        /*0e64*/ 	.word	index@(.nv.constant0._ZN7cutlass13device_kernelIN5flash11enable_sm90INS1_16FlashAttnFwdSm90INS1_25CollectiveMainloopFwdSm90ILi2EN4cute5tupleIJNS5_1CILi1EEES8_S8_EEENS6_IJNS7_ILi64EEESA_SA_EEELi512ENS_6half_tEfNS_4arch4Sm90ELb1ELb0ELb0ELb1ELb0ELb0ELb0ELb0ELb0ELb1ELb1ELb0EEENS1_21CollectiveEpilogueFwdINS6_IJSA_NS7_ILi512EEESA_EEES9_SC_SE_Li256ELb1ELb1ELb1ELb0EEENS1_36VarlenDynamicPersistentTileSchedulerILi64ELi64ELi256ELi128ELb1ELb1ELb1ELb1ELb1ELb1EEEEEEEEEvNT_6ParamsE)
        /*0e68*/ 	.short	0x0210
        /*0e6a*/ 	.short	0x0af0


	//----- nvinfo : EIATTR_SW_WAR
	.align		4
.L_562:
        /*0e6c*/ 	.byte	0x04, 0x36
        /*0e6e*/ 	.short	(.L_564 - .L_563)
.L_563:
        /*0e70*/ 	.word	0x00000008
.L_564:


//--------------------- .nv.info._ZN7cutlass13device_kernelIN5flash11enable_sm90INS1_16FlashAttnFwdSm90INS1_25CollectiveMainloopFwdSm90ILi2EN4cute5tupleIJNS5_1CILi1EEES8_S8_EEENS6_IJNS7_ILi64EEESA_SA_EEELi512ENS_6half_tEfNS_4arch4Sm90ELb1ELb0ELb0ELb1ELb0ELb1ELb0ELb0ELb0ELb1ELb1ELb0EEENS1_21CollectiveEpilogueFwdINS6_IJSA_NS7_ILi512EEESA_EEES9_SC_SE_Li256ELb1ELb1ELb1ELb0EEENS1_36VarlenDynamicPersistentTileSchedulerILi64ELi64ELi256ELi128ELb1ELb1ELb1ELb1ELb1ELb1EEEEEEEEEvNT_6ParamsE --------------------------
	.section	.nv.info._ZN7cutlass13device_kernelIN5flash11enable_sm90INS1_16FlashAttnFwdSm90INS1_25CollectiveMainloopFwdSm90ILi2EN4cute5tupleIJNS5_1CILi1EEES8_S8_EEENS6_IJNS7_ILi64EEESA_SA_EEELi512ENS_6half_tEfNS_4arch4Sm90ELb1ELb0ELb0ELb1ELb0ELb1ELb0ELb0ELb0ELb1ELb1ELb0EEENS1_21CollectiveEpilogueFwdINS6_IJSA_NS7_ILi512EEESA_EEES9_SC_SE_Li256ELb1ELb1ELb1ELb0EEENS1_36VarlenDynamicPersistentTileSchedulerILi64ELi64ELi256ELi128ELb1ELb1ELb1ELb1ELb1ELb1EEEEEEEEEvNT_6ParamsE,"",@"SHT_CUDA_INFO"
	.sectionflags	@""
	.align	4


	//----- nvinfo : EIATTR_CUDA_API_VERSION
	.align		4
        /*0000*/ 	.byte	0x04, 0x37
        /*0002*/ 	.short	(.L_566 - .L_565)
.L_565:
        /*0004*/ 	.word	0x00000082


	//----- nvinfo : EIATTR_KPARAM_INFO
	.align		4
.L_566:
        /*0008*/ 	.byte	0x04, 0x17
        /*000a*/ 	.short	(.L_568 - .L_567)
.L_567:
        /*000c*/ 	.word	0x00000000
        /*0010*/ 	.short	0x0000
        /*0012*/ 	.short	0x0070
        /*0014*/ 	.byte	0x00, 0xf0, 0x01, 0x2a


	//----- nvinfo : EIATTR_SPARSE_MMA_MASK
	.align		4
.L_568:
        /*0018*/ 	.byte	0x03, 0x50
        /*001a*/ 	.short	0x0000


	//----- nvinfo : EIATTR_MAXREG_COUNT
	.align		4
        /*001c*/ 	.byte	0x03, 0x1b
        /*001e*/ 	.short	0x00a8


	//----- nvinfo : EIATTR_NUM_BARRIERS
	.align		4
        /*0020*/ 	.byte	0x02, 0x4c
        /*0022*/ 	.byte	0x10
	.zero		1


	//----- nvinfo : EIATTR_EXTERNS
	.align		4
        /*0024*/ 	.byte	0x04, 0x0f
        /*0026*/ 	.short	(.L_570 - .L_569)


	//   ....[0]....
	.align		4
.L_569:
        /*0028*/ 	.word	index@(__assertfail)


	//----- nvinfo : EIATTR_ANNOTATIONS
	.align		4
.L_570:
        /*002c*/ 	.byte	0x04, 0x55
        /*002e*/ 	.short	(.L_572 - .L_571)


	//   ....[0]....
.L_571:
        /* <DEDUP_REMOVED lines=88> */


	//----- nvinfo : EIATTR_MERCURY_ISA_VERSION
	.align		4
.L_572:
        /*05a0*/ 	.byte	0x03, 0x5f
        /*05a2*/ 	.short	0x0101


	//----- nvinfo : EIATTR_UNUSED_LOAD_BYTE_OFFSET
	.align		4
        /*05a4*/ 	.byte	0x04, 0x44
        /*05a6*/ 	.short	(.L_574 - .L_573)


	//   ....[0]....
.L_573:
        /*05a8*/ 	.word	0x00000a80
        /*05ac*/ 	.word	0x0000fff0


	//   ....[1]....
        /*05b0*/ 	.word	0x0000fec0
        /*05b4*/ 	.word	0x0000fff0


	//----- nvinfo : EIATTR_INT_WARP_WIDE_INSTR_OFFSETS
	.align		4
.L_574:
        /*05b8*/ 	.byte	0x04, 0x31
        /*05ba*/ 	.short	(.L_576 - .L_575)


	//   ....[0]....
.L_575:
        /*05bc*/ 	.word	0x00000190


	//   ....[1]....
        /*05c0*/ 	.word	0x000001d0


	//   ....[2]....
        /*05c4*/ 	.word	0x00000240


	//   ....[3]....
        /*05c8*/ 	.word	0x00018320


	//   ....[4]....
        /*05cc*/ 	.word	0x000183b0


	//   ....[5]....
        /*05d0*/ 	.word	0x0001cce0


	//   ....[6]....
        /*05d4*/ 	.word	0x0001cd70


	//----- nvinfo : EIATTR_COOP_GROUP_MASK_REGIDS
	.align		4
.L_576:
        /*05d8*/ 	.byte	0x04, 0x29
        /*05da*/ 	.short	(.L_578 - .L_577)


	//   ....[0]....
.L_577:
        /*05dc*/ 	.word	0xffffffff


	//   ....[1]....
        /*05e0*/ 	.word	0xffffffff


	//   ....[2]....
        /*05e4*/ 	.word	0xffffffff


	//   ....[3]....
        /*05e8*/ 	.word	0xffffffff


	//   ....[4]....
        /*05ec*/ 	.word	0xffffffff


	//   ....[5]....
        /*05f0*/ 	.word	0xffffffff


	//   ....[6]....
        /*05f4*/ 	.word	0xffffffff


	//   ....[7]....
        /*05f8*/ 	.word	0xffffffff


	//   ....[8]....
        /*05fc*/ 	.word	0xffffffff


	//   ....[9]....
        /*0600*/ 	.word	0xffffffff


	//   ....[10]....
        /*0604*/ 	.word	0xffffffff


	//   ....[11]....
        /*0608*/ 	.word	0xffffffff


	//   ....[12]....
        /*060c*/ 	.word	0xffffffff


	//   ....[13]....
        /*0610*/ 	.word	0xffffffff


	//   ....[14]....
        /*0614*/ 	.word	0xffffffff


	//   ....[15]....
        /*0618*/ 	.word	0xffffffff


	//   ....[16]....
        /*061c*/ 	.word	0xffffffff


	//   ....[17]....
        /*0620*/ 	.word	0xffffffff


	//   ....[18]....
        /*0624*/ 	.word	0xffffffff


	//   ....[19]....
        /*0628*/ 	.word	0xffffffff


	//   ....[20]....
        /*062c*/ 	.word	0xffffffff


	//   ....[21]....
        /*0630*/ 	.word	0xffffffff


	//   ....[22]....
        /*0634*/ 	.word	0xffffffff


	//   ....[23]....
        /*0638*/ 	.word	0xffffffff


	//   ....[24]....
        /*063c*/ 	.word	0xffffffff


	//   ....[25]....
        /*0640*/ 	.word	0xffffffff


	//   ....[26]....
        /*0644*/ 	.word	0xffffffff


	//   ....[27]....
        /*0648*/ 	.word	0xffffffff


	//   ....[28]....
        /*064c*/ 	.word	0xffffffff


	//   ....[29]....
        /*0650*/ 	.word	0xffffffff


	//   ....[30]....
        /*0654*/ 	.word	0xffffffff


	//   ....[31]....
        /*0658*/ 	.word	0xffffffff


	//   ....[32]....
        /*065c*/ 	.word	0xffffffff


	//   ....[33]....
        /*0660*/ 	.word	0xffffffff


	//   ....[34]....
        /*0664*/ 	.word	0xffffffff


	//   ....[35]....
        /*0668*/ 	.word	0xffffffff


	//   ....[36]....
        /*066c*/ 	.word	0xffffffff


	//   ....[37]....
        /*0670*/ 	.word	0xffffffff


	//   ....[38]....
        /*0674*/ 	.word	0xffffffff


	//   ....[39]....
        /*0678*/ 	.word	0xffffffff


	//   ....[40]....
        /*067c*/ 	.word	0xffffffff


	//   ....[41]....
        /*0680*/ 	.word	0xffffffff


	//   ....[42]....
        /*0684*/ 	.word	0xffffffff


	//   ....[43]....
        /*0688*/ 	.word	0xffffffff


	//   ....[44]....
        /*068c*/ 	.word	0xffffffff


	//   ....[45]....
        /*0690*/ 	.word	0xffffffff


	//   ....[46]....
        /*0694*/ 	.word	0xffffffff


	//   ....[47]....
        /*0698*/ 	.word	0xffffffff


	//   ....[48]....
        /*069c*/ 	.word	0xffffffff


	//   ....[49]....
        /*06a0*/ 	.word	0xffffffff


	//   ....[50]....
        /*06a4*/ 	.word	0xffffffff


	//   ....[51]....
        /*06a8*/ 	.word	0xffffffff


	//   ....[52]....
        /*06ac*/ 	.word	0xffffffff


	//   ....[53]....
        /*06b0*/ 	.word	0xffffffff


	//   ....[54]....
        /*06b4*/ 	.word	0xffffffff


	//   ....[55]....
        /*06b8*/ 	.word	0xffffffff


	//   ....[56]....
        /*06bc*/ 	.word	0xffffffff


	//   ....[57]....
        /*06c0*/ 	.word	0xffffffff


	//   ....[58]....
        /*06c4*/ 	.word	0xffffffff


	//   ....[59]....
        /*06c8*/ 	.word	0xffffffff


	//   ....[60]....
        /*06cc*/ 	.word	0xffffffff


	//   ....[61]....
        /*06d0*/ 	.word	0xffffffff


	//   ....[62]....
        /*06d4*/ 	.word	0xffffffff


	//   ....[63]....
        /*06d8*/ 	.word	0xffffffff


	//   ....[64]....
        /*06dc*/ 	.word	0xffffffff


	//   ....[65]....
        /*06e0*/ 	.word	0xffffffff


	//   ....[66]....
        /*06e4*/ 	.word	0xffffffff


	//   ....[67]....
        /*06e8*/ 	.word	0xffffffff


	//   ....[68]....
        /*06ec*/ 	.word	0xffffffff


	//   ....[69]....
        /*06f0*/ 	.word	0xffffffff


	//   ....[70]....
        /*06f4*/ 	.word	0xffffffff


	//   ....[71]....
        /*06f8*/ 	.word	0xffffffff


	//   ....[72]....
        /*06fc*/ 	.word	0xffffffff


	//   ....[73]....
        /*0700*/ 	.word	0xffffffff


	//   ....[74]....
        /*0704*/ 	.word	0xffffffff


	//   ....[75]....
        /*0708*/ 	.word	0xffffffff


	//   ....[76]....
        /*070c*/ 	.word	0xffffffff


	//   ....[77]....
        /*0710*/ 	.word	0xffffffff


	//   ....[78]....
        /*0714*/ 	.word	0xffffffff


	//   ....[79]....
        /*0718*/ 	.word	0xffffffff


	//   ....[80]....
        /*071c*/ 	.word	0xffffffff


	//   ....[81]....
        /*0720*/ 	.word	0xffffffff


	//   ....[82]....
        /*0724*/ 	.word	0xffffffff


	//   ....[83]....
        /*0728*/ 	.word	0xffffffff


	//   ....[84]....
        /*072c*/ 	.word	0xffffffff


	//   ....[85]....
        /*0730*/ 	.word	0xffffffff


	//   ....[86]....
        /*0734*/ 	.word	0xffffffff


	//   ....[87]....
        /*0738*/ 	.word	0xffffffff


	//   ....[88]....
        /*073c*/ 	.word	0xffffffff


	//   ....[89]....
        /*0740*/ 	.word	0xffffffff


	//   ....[90]....
        /*0744*/ 	.word	0xffffffff


	//   ....[91]....
        /*0748*/ 	.word	0xffffffff


	//   ....[92]....
        /*074c*/ 	.word	0xffffffff


	//   ....[93]....
        /*0750*/ 	.word	0xffffffff


	//   ....[94]....
        /*0754*/ 	.word	0xffffffff


	//   ....[95]....
        /*0758*/ 	.word	0xffffffff


	//   ....[96]....
        /*075c*/ 	.word	0xffffffff


	//   ....[97]....
        /*0760*/ 	.word	0xffffffff


	//   ....[98]....
        /*0764*/ 	.word	0xffffffff


	//   ....[99]....
        /*0768*/ 	.word	0xffffffff


	//   ....[100]....
        /*076c*/ 	.word	0xffffffff


	//   ....[101]....
        /*0770*/ 	.word	0xffffffff


	//   ....[102]....
        /*0774*/ 	.word	0xffffffff


	//   ....[103]....
        /*0778*/ 	.word	0xffffffff


	//   ....[104]....
        /*077c*/ 	.word	0xffffffff


	//   ....[105]....
        /*0780*/ 	.word	0xffffffff


	//   ....[106]....
        /*0784*/ 	.word	0xffffffff


	//   ....[107]....
        /*0788*/ 	.word	0xffffffff


	//   ....[108]....
        /*078c*/ 	.word	0xffffffff


	//   ....[109]....
        /*0790*/ 	.word	0xffffffff


	//   ....[110]....
        /*0794*/ 	.word	0xffffffff


	//   ....[111]....
        /*0798*/ 	.word	0x0500000f


	//   ....[112]....
        /*079c*/ 	.word	0x0500000f


	//   ....[113]....
        /*07a0*/ 	.word	0x0500000f


	//   ....[114]....
        /*07a4*/ 	.word	0x0500000f


	//   ....[115]....
        /*07a8*/ 	.word	0x0500000f


	//   ....[116]....
        /*07ac*/ 	.word	0x0500000f


	//   ....[117]....
        /*07b0*/ 	.word	0x0500000f


	//   ....[118]....
        /*07b4*/ 	.word	0x0500000f


	//   ....[119]....
        /*07b8*/ 	.word	0x0500000f


	//   ....[120]....
        /*07bc*/ 	.word	0x0500000f


	//   ....[121]....
        /*07c0*/ 	.word	0x0500000f


	//   ....[122]....
        /*07c4*/ 	.word	0x0500000f


	//   ....[123]....
        /*07c8*/ 	.word	0x0500000f


	//   ....[124]....
        /*07cc*/ 	.word	0x0500000f


	//   ....[125]....
        /*07d0*/ 	.word	0x0500000f


	//   ....[126]....
        /*07d4*/ 	.word	0x0500000f


	//   ....[127]....
        /*07d8*/ 	.word	0x0500000f


	//   ....[128]....
        /*07dc*/ 	.word	0x0500000f


	//   ....[129]....
        /*07e0*/ 	.word	0x0500000f


	//   ....[130]....
        /*07e4*/ 	.word	0x0500000f


	//   ....[131]....
        /*07e8*/ 	.word	0x0500000f


	//   ....[132]....
        /*07ec*/ 	.word	0x0500000f


	//   ....[133]....
        /*07f0*/ 	.word	0x0500000f


	//   ....[134]....
        /*07f4*/ 	.word	0x0500000f


	//   ....[135]....
        /*07f8*/ 	.word	0x0500000f


	//   ....[136]....
        /*07fc*/ 	.word	0x0500000f


	//   ....[137]....
        /*0800*/ 	.word	0x0500000f


	//   ....[138]....
        /*0804*/ 	.word	0x0500000f


	//   ....[139]....
        /*0808*/ 	.word	0x0500000f


	//   ....[140]....
        /*080c*/ 	.word	0x0500000f


	//   ....[141]....
        /*0810*/ 	.word	0x0500000f


	//   ....[142]....
        /*0814*/ 	.word	0x0500000f


	//   ....[143]....
        /*0818*/ 	.word	0x0500000f


	//   ....[144]....
        /*081c*/ 	.word	0x0500000f


	//   ....[145]....
        /*0820*/ 	.word	0x0500000f


	//   ....[146]....
        /*0824*/ 	.word	0x0500000f


	//   ....[147]....
        /*0828*/ 	.word	0x0500000f


	//   ....[148]....
        /*082c*/ 	.word	0x0500000f


	//   ....[149]....
        /*0830*/ 	.word	0x0500000f


	//   ....[150]....
        /*0834*/ 	.word	0x0500000f


	//   ....[151]....
        /*0838*/ 	.word	0x0500000f


	//   ....[152]....
        /*083c*/ 	.word	0x0500000f


	//   ....[153]....
        /*0840*/ 	.word	0x0500000f


	//   ....[154]....
        /*0844*/ 	.word	0x0500000f


	//   ....[155]....
        /*0848*/ 	.word	0x0500000f


	//----- nvinfo : EIATTR_COOP_GROUP_INSTR_OFFSETS
	.align		4
.L_578:
        /*084c*/ 	.byte	0x04, 0x28
        /*084e*/ 	.short	(.L_580 - .L_579)


	//   ....[0]....
.L_579:
        /*0850*/ 	.word	0x00000060


	//   ....[1]....
        /*0854*/ 	.word	0x000001a0


	//   ....[2]....
        /*0858*/ 	.word	0x000001f0


	//   ....[3]....
        /*085c*/ 	.word	0x000003e0


	//   ....[4]....
        /*0860*/ 	.word	0x00000540


	//   ....[5]....
        /*0864*/ 	.word	0x00000660


	//   ....[6]....
        /*0868*/ 	.word	0x000007c0


	//   ....[7]....
        /*086c*/ 	.word	0x00005050


	//   ....[8]....
        /*0870*/ 	.word	0x00007220


	//   ....[9]....
        /*0874*/ 	.word	0x00007990


	//   ....[10]....
        /*0878*/ 	.word	0x000079a0


	//   ....[11]....
        /*087c*/ 	.word	0x000079b0


	//   ....[12]....
        /*0880*/ 	.word	0x000079c0


	//   ....[13]....
        /*0884*/ 	.word	0x00007cc0


	//   ....[14]....
        /*0888*/ 	.word	0x00007cd0


	//   ....[15]....
        /*088c*/ 	.word	0x00007ce0


	//   ....[16]....
        /*0890*/ 	.word	0x00007cf0


	//   ....[17]....
        /*0894*/ 	.word	0x00008ed0


	//   ....[18]....
        /*0898*/ 	.word	0x00008ee0


	//   ....[19]....
        /*089c*/ 	.word	0x00008ef0


	//   ....[20]....
        /*08a0*/ 	.word	0x00008f00


	//   ....[21]....
        /*08a4*/ 	.word	0x00009120


	//   ....[22]....
        /*08a8*/ 	.word	0x00009130


	//   ....[23]....
        /*08ac*/ 	.word	0x00009140


	//   ....[24]....
        /*08b0*/ 	.word	0x00009150


	//   ....[25]....
        /*08b4*/ 	.word	0x0000a5c0


	//   ....[26]....
        /*08b8*/ 	.word	0x0000a5e0


	//   ....[27]....
        /*08bc*/ 	.word	0x0000a9c0


	//   ....[28]....
        /*08c0*/ 	.word	0x0000aa70


	//   ....[29]....
        /*08c4*/ 	.word	0x0000adc0


	//   ....[30]....
        /*08c8*/ 	.word	0x0000ae80


	//   ....[31]....
        /*08cc*/ 	.word	0x0000b8c0


	//   ....[32]....
        /*08d0*/ 	.word	0x0000baf0


	//   ....[33]....
        /*08d4*/ 	.word	0x0000bb30


	//   ....[34]....
        /*08d8*/ 	.word	0x0000c2d0


	//   ....[35]....
        /*08dc*/ 	.word	0x0000c3b0


	//   ....[36]....
        /*08e0*/ 	.word	0x0000c9e0


	//   ....[37]....
        /*08e4*/ 	.word	0x0000cbb0


	//   ....[38]....
        /*08e8*/ 	.word	0x0000d950


	//   ....[39]....
        /*08ec*/ 	.word	0x0000de70


	//   ....[40]....
        /*08f0*/ 	.word	0x0000dea0


	//   ....[41]....
        /*08f4*/ 	.word	0x0000e5c0


	//   ....[42]....
        /*08f8*/ 	.word	0x0000e630


	//   ....[43]....
        /*08fc*/ 	.word	0x0000f390


	//   ....[44]....
        /*0900*/ 	.word	0x0000f3e0


	//   ....[45]....
        /*0904*/ 	.word	0x0000f440


	//   ....[46]....
        /*0908*/ 	.word	0x0000f590


	//   ....[47]....
        /*090c*/ 	.word	0x0000f760


	//   ....[48]....
        /*0910*/ 	.word	0x00010bd0


	//   ....[49]....
        /*0914*/ 	.word	0x00010f50


	//   ....[50]....
        /*0918*/ 	.word	0x00010f60


	//   ....[51]....
        /*091c*/ 	.word	0x00010f70


	//   ....[52]....
        /*0920*/ 	.word	0x00010f80


	//   ....[53]....
        /*0924*/ 	.word	0x00011be0


	//   ....[54]....
        /*0928*/ 	.word	0x00011c20


	//   ....[55]....
        /*092c*/ 	.word	0x00011eb0


	//   ....[56]....
        /*0930*/ 	.word	0x00011ed0


	//   ....[57]....
        /*0934*/ 	.word	0x00012710


	//   ....[58]....
        /*0938*/ 	.word	0x00012760


	//   ....[59]....
        /*093c*/ 	.word	0x000130b0


	//   ....[60]....
        /*0940*/ 	.word	0x000130d0


	//   ....[61]....
        /*0944*/ 	.word	0x000143a0


	//   ....[62]....
        /*0948*/ 	.word	0x000143c0


	//   ....[63]....
        /*094c*/ 	.word	0x000145f0


	//   ....[64]....
        /*0950*/ 	.word	0x00014610


	//   ....[65]....
        /*0954*/ 	.word	0x000148c0


	//   ....[66]....
        /*0958*/ 	.word	0x00014ad0


	//   ....[67]....
        /*095c*/ 	.word	0x00014b00


	//   ....[68]....
        /*0960*/ 	.word	0x00014b30


	//   ....[69]....
        /*0964*/ 	.word	0x00014b60


	//   ....[70]....
        /*0968*/ 	.word	0x00014b90


	//   ....[71]....
        /*096c*/ 	.word	0x00014bc0


	//   ....[72]....
        /*0970*/ 	.word	0x00014d60


	//   ....[73]....
        /*0974*/ 	.word	0x00014d90


	//   ....[74]....
        /*0978*/ 	.word	0x00014dc0


	//   ....[75]....
        /*097c*/ 	.word	0x00014df0


	//   ....[76]....
        /*0980*/ 	.word	0x00014e20


	//   ....[77]....
        /*0984*/ 	.word	0x00014e50


	//   ....[78]....
        /*0988*/ 	.word	0x00014ef0


	//   ....[79]....
        /*098c*/ 	.word	0x00014f20


	//   ....[80]....
        /*0990*/ 	.word	0x00014f30


	//   ....[81]....
        /*0994*/ 	.word	0x00014f60


	//   ....[82]....
        /*0998*/ 	.word	0x000164f0


	//   ....[83]....
        /*099c*/ 	.word	0x00018900


	//   ....[84]....
        /*09a0*/ 	.word	0x000193f0


	//   ....[85]....
        /*09a4*/ 	.word	0x00019400


	//   ....[86]....
        /*09a8*/ 	.word	0x000194a0


	//   ....[87]....
        /*09ac*/ 	.word	0x000194b0


	//   ....[88]....
        /*09b0*/ 	.word	0x00019530


	//   ....[89]....
        /*09b4*/ 	.word	0x00019540


	//   ....[90]....
        /*09b8*/ 	.word	0x00019590


	//   ....[91]....
        /*09bc*/ 	.word	0x000195b0


	//   ....[92]....
        /*09c0*/ 	.word	0x0001d000


	//   ....[93]....
        /*09c4*/ 	.word	0x0001d080


	//   ....[94]....
        /*09c8*/ 	.word	0x0001d0b0


	//   ....[95]....
        /*09cc*/ 	.word	0x0001d0c0


	//   ....[96]....
        /*09d0*/ 	.word	0x0001d0f0


	//   ....[97]....
        /*09d4*/ 	.word	0x0001d120


	//   ....[98]....
        /*09d8*/ 	.word	0x0001d150


	//   ....[99]....
        /*09dc*/ 	.word	0x0001d180


	//   ....[100]....
        /*09e0*/ 	.word	0x0001d340


	//   ....[101]....
        /*09e4*/ 	.word	0x0001d370


	//   ....[102]....
        /*09e8*/ 	.word	0x0001d3a0


	//   ....[103]....
        /*09ec*/ 	.word	0x0001d3d0


	//   ....[104]....
        /*09f0*/ 	.word	0x0001d400


	//   ....[105]....
        /*09f4*/ 	.word	0x0001d430


	//   ....[106]....
        /*09f8*/ 	.word	0x0001d500


	//   ....[107]....
        /*09fc*/ 	.word	0x0001d520


	//   ....[108]....
        /*0a00*/ 	.word	0x0001d530


	//   ....[109]....
        /*0a04*/ 	.word	0x0001d5b0


	//   ....[110]....
        /*0a08*/ 	.word	0x0001e0e0


	//   ....[111]....
        /*0a0c*/ 	.word	0x0001e5c0


	//   ....[112]....
        /*0a10*/ 	.word	0x0001e650


	//   ....[113]....
        /*0a14*/ 	.word	0x0001e6a0


	//   ....[114]....
        /*0a18*/ 	.word	0x0001e6f0


	//   ....[115]....
        /*0a1c*/ 	.word	0x0001e790


	//   ....[116]....
        /*0a20*/ 	.word	0x0001e820


	//   ....[117]....
        /*0a24*/ 	.word	0x0001e870


	//   ....[118]....
        /*0a28*/ 	.word	0x0001e8c0


	//   ....[119]....
        /*0a2c*/ 	.word	0x0001e9b0


	//   ....[120]....
        /*0a30*/ 	.word	0x0001ea40


	//   ....[121]....
        /*0a34*/ 	.word	0x0001ea90


	//   ....[122]....
        /*0a38*/ 	.word	0x0001eae0


	//   ....[123]....
        /*0a3c*/ 	.word	0x0001eb80


	//   ....[124]....
        /*0a40*/ 	.word	0x0001ec10


	//   ....[125]....
        /*0a44*/ 	.word	0x0001ec60


	//   ....[126]....
        /*0a48*/ 	.word	0x0001ecb0


	//   ....[127]....
        /*0a4c*/ 	.word	0x0001efc0


	//   ....[128]....
        /*0a50*/ 	.word	0x0001f2a0


	//   ....[129]....
        /*0a54*/ 	.word	0x0001f480


	//   ....[130]....
        /*0a58*/ 	.word	0x0001f4d0


	//   ....[131]....
        /*0a5c*/ 	.word	0x0001f530


	//   ....[132]....
        /*0a60*/ 	.word	0x0001f620


	//   ....[133]....
        /*0a64*/ 	.word	0x0001f680


	//   ....[134]....
        /*0a68*/ 	.word	0x0001f770


	//   ....[135]....
        /*0a6c*/ 	.word	0x0001f7d0


	//   ....[136]....
        /*0a70*/ 	.word	0x0001f8a0


	//   ....[137]....
        /*0a74*/ 	.word	0x0001fbd0


	//   ....[138]....
        /*0a78*/ 	.word	0x0001fc70


	//   ....[139]....
        /*0a7c*/ 	.word	0x0001fe10


	//   ....[140]....
        /*0a80*/ 	.word	0x0001fe90


	//   ....[141]....
        /*0a84*/ 	.word	0x0001ff10


	//   ....[142]....
        /*0a88*/ 	.word	0x0001ff90


	//   ....[143]....
        /*0a8c*/ 	.word	0x00020010


	//   ....[144]....
        /*0a90*/ 	.word	0x000200a0


	//   ....[145]....
        /*0a94*/ 	.word	0x00020140


	//   ....[146]....
        /*0a98*/ 	.word	0x000201f0


	//   ....[147]....
        /*0a9c*/ 	.word	0x00020270


	//   ....[148]....
        /*0aa0*/ 	.word	0x000202f0


	//   ....[149]....
        /*0aa4*/ 	.word	0x00020370


	//   ....[150]....
        /*0aa8*/ 	.word	0x00020400


	//   ....[151]....
        /*0aac*/ 	.word	0x00020480


	//   ....[152]....
        /*0ab0*/ 	.word	0x00020530


	//   ....[153]....
        /*0ab4*/ 	.word	0x00020580


	//   ....[154]....
        /*0ab8*/ 	.word	0x00020640


	//   ....[155]....
        /*0abc*/ 	.word	0x00020770


	//----- nvinfo : EIATTR_REG_RECONFIG
	.align		4
.L_580:
        /*0ac0*/ 	.byte	0x01, 0x54
	.zero		2


	//----- nvinfo : EIATTR_SYSCALL_OFFSETS
	.align		4
        /*0ac4*/ 	.byte	0x04, 0x46
        /*0ac6*/ 	.short	(.L_582 - .L_581)


	//   ....[0]....
.L_581:
        /*0ac8*/ 	.word	0x000020a0


	//   ....[1]....
        /*0acc*/ 	.word	0x000021f0


	//   ....[2]....
        /*0ad0*/ 	.word	0x000073c0


	//   ....[3]....
        /*0ad4*/ 	.word	0x000076e0


	//   ....[4]....
        /*0ad8*/ 	.word	0x00018520


	//   ....[5]....
        /*0adc*/ 	.word	0x00018670


	//   ....[6]....
        /*0ae0*/ 	.word	0x00018770


	//   ....[7]....
        /*0ae4*/ 	.word	0x00019010


	//----- nvinfo : EIATTR_MBARRIER_INSTR_OFFSETS
	.align		4
.L_582:
        /*0ae8*/ 	.byte	0x04, 0x39
        /*0aea*/ 	.short	(.L_584 - .L_583)


	//   ....[0]....
.L_583:
        /*0aec*/ 	.word	0x000002d0
        /*0af0*/ 	.word	0x000000ff
        /*0af4*/ 	.word	0x00028c00
        /*0af8*/ 	.short	0x0100
        /*0afa*/ 	.byte	0x08
	.zero		1


	//   ....[1]....
        /*0afc*/ 	.word	0x000002e0
        /*0b00*/ 	.word	0x000000ff
        /*0b04*/ 	.word	0x00028c20
        /*0b08*/ 	.short	0x0100
        /*0b0a*/ 	.byte	0x08
	.zero		1


	//   ....[2]....
        /*0b0c*/ 	.word	0x00000390
        /*0b10*/ 	.word	0x000000ff
        /*0b14*/ 	.word	0x00028c30
        /*0b18*/ 	.short	0x0100
        /*0b1a*/ 	.byte	0x06
	.zero		1


	//   ....[3]....
        /*0b1c*/ 	.word	0x000003a0
        /*0b20*/ 	.word	0x000000ff
        /*0b24*/ 	.word	0x00028c40
        /*0b28*/ 	.short	0x0100
        /*0b2a*/ 	.byte	0x06
	.zero		1


	//   ....[4]....
        /*0b2c*/ 	.word	0x000003b0
        /*0b30*/ 	.word	0x000000ff
        /*0b34*/ 	.word	0x00028c38
        /*0b38*/ 	.short	0x0100
        /*0b3a*/ 	.byte	0x06
	.zero		1


	//   ....[5]....
        /*0b3c*/ 	.word	0x000003c0
        /*0b40*/ 	.word	0x000000ff
        /*0b44*/ 	.word	0x00028c48
        /*0b48*/ 	.short	0x0100
        /*0b4a*/ 	.byte	0x06
	.zero		1


	//   ....[6]....
        /*0b4c*/ 	.word	0x000004f0
        /*0b50*/ 	.word	0x000000ff
        /*0b54*/ 	.word	0x00028c50
        /*0b58*/ 	.short	0x0100
        /*0b5a*/ 	.byte	0x08
	.zero		1


	//   ....[7]....
        /*0b5c*/ 	.word	0x00000500
        /*0b60*/ 	.word	0x000000ff
        /*0b64*/ 	.word	0x00028c60
        /*0b68*/ 	.short	0x0100
        /*0b6a*/ 	.byte	0x08
	.zero		1


	//   ....[8]....
        /*0b6c*/ 	.word	0x00000510
        /*0b70*/ 	.word	0x000000ff
        /*0b74*/ 	.word	0x00028c58
        /*0b78*/ 	.short	0x0100
        /*0b7a*/ 	.byte	0x08
	.zero		1


	//   ....[9]....
        /*0b7c*/ 	.word	0x00000520
        /*0b80*/ 	.word	0x000000ff
        /*0b84*/ 	.word	0x00028c68
        /*0b88*/ 	.short	0x0100
        /*0b8a*/ 	.byte	0x08
	.zero		1


	//   ....[10]....
        /*0b8c*/ 	.word	0x00000610
        /*0b90*/ 	.word	0x000000ff
        /*0b94*/ 	.word	0x00028c70
        /*0b98*/ 	.short	0x0100
        /*0b9a*/ 	.byte	0x06
	.zero		1


	//   ....[11]....
        /*0b9c*/ 	.word	0x00000620
        /*0ba0*/ 	.word	0x000000ff
        /*0ba4*/ 	.word	0x00028c80
        /*0ba8*/ 	.short	0x0100
        /*0baa*/ 	.byte	0x06
	.zero		1


	//   ....[12]....
        /*0bac*/ 	.word	0x00000630
        /*0bb0*/ 	.word	0x000000ff
        /*0bb4*/ 	.word	0x00028c78
        /*0bb8*/ 	.short	0x0100
        /*0bba*/ 	.byte	0x06
	.zero		1


	//   ....[13]....
        /*0bbc*/ 	.word	0x00000640
        /*0bc0*/ 	.word	0x000000ff
        /*0bc4*/ 	.word	0x00028c88
        /*0bc8*/ 	.short	0x0100
        /*0bca*/ 	.byte	0x06
	.zero		1


	//   ....[14]....
        /*0bcc*/ 	.word	0x00000770
        /*0bd0*/ 	.word	0x000000ff
        /*0bd4*/ 	.word	0x00028c90
        /*0bd8*/ 	.short	0x0100
        /*0bda*/ 	.byte	0x08
	.zero		1


	//   ....[15]....
        /*0bdc*/ 	.word	0x00000780
        /*0be0*/ 	.word	0x000000ff
        /*0be4*/ 	.word	0x00028ca0
        /*0be8*/ 	.short	0x0100
        /*0bea*/ 	.byte	0x08
	.zero		1


	//   ....[16]....
        /*0bec*/ 	.word	0x00000790
        /*0bf0*/ 	.word	0x000000ff
        /*0bf4*/ 	.word	0x00028c98
        /*0bf8*/ 	.short	0x0100
        /*0bfa*/ 	.byte	0x08
	.zero		1


	//   ....[17]....
        /*0bfc*/ 	.word	0x000007a0
        /*0c00*/ 	.word	0x000000ff
        /*0c04*/ 	.word	0x00028ca8
        /*0c08*/ 	.short	0x0100
        /*0c0a*/ 	.byte	0x08
	.zero		1


	//   ....[18]....
        /*0c0c*/ 	.word	0x000008d0
        /*0c10*/ 	.word	0x000000ff
        /*0c14*/ 	.word	0x00028cb0
        /*0c18*/ 	.short	0x0100
        /*0c1a*/ 	.byte	0x08
	.zero		1


	//   ....[19]....
        /*0c1c*/ 	.word	0x000008e0
        /*0c20*/ 	.word	0x000000ff
        /*0c24*/ 	.word	0x00028cc0
        /*0c28*/ 	.short	0x0100
        /*0c2a*/ 	.byte	0x08
	.zero		1


	//   ....[20]....
        /*0c2c*/ 	.word	0x000008f0
        /*0c30*/ 	.word	0x000000ff
        /*0c34*/ 	.word	0x00028cb8
        /*0c38*/ 	.short	0x0100
        /*0c3a*/ 	.byte	0x08
	.zero		1


	//   ....[21]....
        /*0c3c*/ 	.word	0x00000900
        /*0c40*/ 	.word	0x000000ff
        /*0c44*/ 	.word	0x00028cc8
        /*0c48*/ 	.short	0x0100
        /*0c4a*/ 	.byte	0x08
	.zero		1


	//   ....[22]....
        /*0c4c*/ 	.word	0x00002d70
        /*0c50*/ 	.word	0x0000004b
        /*0c54*/ 	.word	0x00028c90
        /*0c58*/ 	.short	0x010a
        /*0c5a*/ 	.byte	0x3f
	.zero		1


	//   ....[23]....
        /*0c5c*/ 	.word	0x00003700
        /*0c60*/ 	.word	0x0000004b
        /*0c64*/ 	.word	0x00028c90
        /*0c68*/ 	.short	0x010a
        /*0c6a*/ 	.byte	0x3f
	.zero		1


	//   ....[24]....
        /*0c6c*/ 	.word	0x00003f90
        /*0c70*/ 	.word	0x0000004b
        /*0c74*/ 	.word	0x00028c90
        /*0c78*/ 	.short	0x010a
        /*0c7a*/ 	.byte	0x3f
	.zero		1


	//   ....[25]....
        /*0c7c*/ 	.word	0x00004190
        /*0c80*/ 	.word	0x00000004
        /*0c84*/ 	.word	0x00000000
        /*0c88*/ 	.short	0x0101
        /*0c8a*/ 	.byte	0x3f
	.zero		1


	//   ....[26]....
        /*0c8c*/ 	.word	0x000041d0
        /*0c90*/ 	.word	0x0000004b
        /*0c94*/ 	.word	0x00028cb0
        /*0c98*/ 	.short	0x010a
        /*0c9a*/ 	.byte	0x3f
	.zero		1


	//   ....[27]....
        /*0c9c*/ 	.word	0x00004800
        /*0ca0*/ 	.word	0x0000004b
        /*0ca4*/ 	.word	0x00000000
        /*0ca8*/ 	.short	0x0101
        /*0caa*/ 	.byte	0x3f
	.zero		1


	//   ....[28]....
        /*0cac*/ 	.word	0x00005170
        /*0cb0*/ 	.word	0x00000005
        /*0cb4*/ 	.word	0x00028c50
        /*0cb8*/ 	.short	0x010a
        /*0cba*/ 	.byte	0x3f
	.zero		1


	//   ....[29]....
        /*0cbc*/ 	.word	0x00005530
        /*0cc0*/ 	.word	0x00000005
        /*0cc4*/ 	.word	0x00000000
        /*0cc8*/ 	.short	0x0101
        /*0cca*/ 	.byte	0x3f
	.zero		1


	//   ....[30]....
        /*0ccc*/ 	.word	0x00005e70
        /*0cd0*/ 	.word	0x00000015
        /*0cd4*/ 	.word	0x00028c50
        /*0cd8*/ 	.short	0x010a
        /*0cda*/ 	.byte	0x3f
	.zero		1


	//   ....[31]....
        /*0cdc*/ 	.word	0x00005ec0
        /*0ce0*/ 	.word	0x00000015
        /*0ce4*/ 	.word	0x00028c50
        /*0ce8*/ 	.short	0x010a
        /*0cea*/ 	.byte	0x3f
	.zero		1


	//   ....[32]....
        /*0cec*/ 	.word	0x00006190
        /*0cf0*/ 	.word	0x00000015
        /*0cf4*/ 	.word	0x00000000
        /*0cf8*/ 	.short	0x0101
        /*0cfa*/ 	.byte	0x3f
	.zero		1


	//   ....[33]....
        /*0cfc*/ 	.word	0x00007450
        /*0d00*/ 	.word	0x00000002
        /*0d04*/ 	.word	0x00028c00
        /*0d08*/ 	.short	0x010a
        /*0d0a*/ 	.byte	0x3f
	.zero		1


	//   ....[34]....
        /*0d0c*/ 	.word	0x000074a0
        /*0d10*/ 	.word	0x00000002
        /*0d14*/ 	.word	0x00028c00
        /*0d18*/ 	.short	0x010a
        /*0d1a*/ 	.byte	0x3f
	.zero		1


	//   ....[35]....
        /*0d1c*/ 	.word	0x00007f40
        /*0d20*/ 	.word	0x00000002
        /*0d24*/ 	.word	0x00028c00
        /*0d28*/ 	.short	0x010a
        /*0d2a*/ 	.byte	0x3f
	.zero		1


	//   ....[36]....
        /*0d2c*/ 	.word	0x00009300
        /*0d30*/ 	.word	0x00000002
        /*0d34*/ 	.word	0x00028c00
        /*0d38*/ 	.short	0x010a
        /*0d3a*/ 	.byte	0x3f
	.zero		1


	//   ....[37]....
        /*0d3c*/ 	.word	0x0000a190
        /*0d40*/ 	.word	0x00000015
        /*0d44*/ 	.word	0x00028c30
        /*0d48*/ 	.short	0x010a
        /*0d4a*/ 	.byte	0x3f
	.zero		1


	//   ....[38]....
        /*0d4c*/ 	.word	0x0000a230
        /*0d50*/ 	.word	0x00000015
        /*0d54*/ 	.word	0x00028c30
        /*0d58*/ 	.short	0x010a
        /*0d5a*/ 	.byte	0x3f
	.zero		1


	//   ....[39]....
        /*0d5c*/ 	.word	0x0000b100
        /*0d60*/ 	.word	0x0000001d
        /*0d64*/ 	.word	0x00000000
        /*0d68*/ 	.short	0x0101
        /*0d6a*/ 	.byte	0x3f
	.zero		1


	//   ....[40]....
        /*0d6c*/ 	.word	0x0000b4e0
        /*0d70*/ 	.word	0x00000015
        /*0d74*/ 	.word	0x00028c50
        /*0d78*/ 	.short	0x010a
        /*0d7a*/ 	.byte	0x3f
	.zero		1


	//   ....[41]....
        /*0d7c*/ 	.word	0x0000b590
        /*0d80*/ 	.word	0x00000015
        /*0d84*/ 	.word	0x00028c50
        /*0d88*/ 	.short	0x010a
        /*0d8a*/ 	.byte	0x3f
	.zero		1


	//   ....[42]....
        /*0d8c*/ 	.word	0x0000b8e0
        /*0d90*/ 	.word	0x00000015
        /*0d94*/ 	.word	0x00000000
        /*0d98*/ 	.short	0x0101
        /*0d9a*/ 	.byte	0x3f
	.zero		1


	//   ....[43]....
        /*0d9c*/ 	.word	0x0000ba00
        /*0da0*/ 	.word	0x000000d7
        /*0da4*/ 	.word	0x00028c30
        /*0da8*/ 	.short	0x010a
        /*0daa*/ 	.byte	0x3f
	.zero		1


	//   ....[44]....
        /*0dac*/ 	.word	0x0000bac0
        /*0db0*/ 	.word	0x000000d7
        /*0db4*/ 	.word	0x00028c30
        /*0db8*/ 	.short	0x010a
        /*0dba*/ 	.byte	0x3f
	.zero		1


	//   ....[45]....
        /*0dbc*/ 	.word	0x0000c5a0
        /*0dc0*/ 	.word	0x0000009a
        /*0dc4*/ 	.word	0x00000000
        /*0dc8*/ 	.short	0x0101
        /*0dca*/ 	.byte	0x3f
	.zero		1


	//   ....[46]....
        /*0dcc*/ 	.word	0x0000d620
        /*0dd0*/ 	.word	0x000000d7
        /*0dd4*/ 	.word	0x00028c50
        /*0dd8*/ 	.short	0x010a
        /*0dda*/ 	.byte	0x3f
	.zero		1


	//   ....[47]....
        /*0ddc*/ 	.word	0x0000d670
        /*0de0*/ 	.word	0x000000d7
        /*0de4*/ 	.word	0x00028c50
        /*0de8*/ 	.short	0x010a
        /*0dea*/ 	.byte	0x3f
	.zero		1


	//   ....[48]....
        /*0dec*/ 	.word	0x0000d970
        /*0df0*/ 	.word	0x000000d7
        /*0df4*/ 	.word	0x00000000
        /*0df8*/ 	.short	0x0101
        /*0dfa*/ 	.byte	0x3f
	.zero		1


	//   ....[49]....
        /*0dfc*/ 	.word	0x0000daa0
        /*0e00*/ 	.word	0x00000015
        /*0e04*/ 	.word	0x00028c30
        /*0e08*/ 	.short	0x010a
        /*0e0a*/ 	.byte	0x3f
	.zero		1


	//   ....[50]....
        /*0e0c*/ 	.word	0x0000db10
        /*0e10*/ 	.word	0x00000015
        /*0e14*/ 	.word	0x00028c30
        /*0e18*/ 	.short	0x010a
        /*0e1a*/ 	.byte	0x3f
	.zero		1


	//   ....[51]....
        /*0e1c*/ 	.word	0x0000e020
        /*0e20*/ 	.word	0x0000000e
        /*0e24*/ 	.word	0x00000000
        /*0e28*/ 	.short	0x0101
        /*0e2a*/ 	.byte	0x3f
	.zero		1


	//   ....[52]....
        /*0e2c*/ 	.word	0x0000f060
        /*0e30*/ 	.word	0x00000015
        /*0e34*/ 	.word	0x00028c50
        /*0e38*/ 	.short	0x010a
        /*0e3a*/ 	.byte	0x3f
	.zero		1


	//   ....[53]....
        /*0e3c*/ 	.word	0x0000f0b0
        /*0e40*/ 	.word	0x00000015
        /*0e44*/ 	.word	0x00028c50
        /*0e48*/ 	.short	0x010a
        /*0e4a*/ 	.byte	0x3f
	.zero		1


	//   ....[54]....
        /*0e4c*/ 	.word	0x0000f3b0
        /*0e50*/ 	.word	0x00000015
        /*0e54*/ 	.word	0x00000000
        /*0e58*/ 	.short	0x0101
        /*0e5a*/ 	.byte	0x3f
	.zero		1


	//   ....[55]....
        /*0e5c*/ 	.word	0x00011bd0
        /*0e60*/ 	.word	0x00000004
        /*0e64*/ 	.word	0x00000000
        /*0e68*/ 	.short	0x0101
        /*0e6a*/ 	.byte	0x3f
	.zero		1


	//   ....[56]....
        /*0e6c*/ 	.word	0x000127a0
        /*0e70*/ 	.word	0x00000008
        /*0e74*/ 	.word	0x00000000
        /*0e78*/ 	.short	0x0101
        /*0e7a*/ 	.byte	0x3f
	.zero		1


	//   ....[57]....
        /*0e7c*/ 	.word	0x000165d0
        /*0e80*/ 	.word	0x00000012
        /*0e84*/ 	.word	0x00028c20
        /*0e88*/ 	.short	0x010a
        /*0e8a*/ 	.byte	0x3f
	.zero		1


	//   ....[58]....
        /*0e8c*/ 	.word	0x000166a0
        /*0e90*/ 	.word	0x00000005
        /*0e94*/ 	.word	0x00028ca0
        /*0e98*/ 	.short	0x010a
        /*0e9a*/ 	.byte	0x3f
	.zero		1


	//   ....[59]....
        /*0e9c*/ 	.word	0x000168e0
        /*0ea0*/ 	.word	0x00000005
        /*0ea4*/ 	.word	0x00028cc0
        /*0ea8*/ 	.short	0x010a
        /*0eaa*/ 	.byte	0x3f
	.zero		1


	//   ....[60]....
        /*0eac*/ 	.word	0x00017340
        /*0eb0*/ 	.word	0x00000005
        /*0eb4*/ 	.word	0x00028ca0
        /*0eb8*/ 	.short	0x010a
        /*0eba*/ 	.byte	0x3f
	.zero		1


	//   ....[61]....
        /*0ebc*/ 	.word	0x00017570
        /*0ec0*/ 	.word	0x00000005
        /*0ec4*/ 	.word	0x00028cc0
        /*0ec8*/ 	.short	0x010a
        /*0eca*/ 	.byte	0x3f
	.zero		1


	//   ....[62]....
        /*0ecc*/ 	.word	0x00018b60
        /*0ed0*/ 	.word	0x00000000
        /*0ed4*/ 	.word	0x00028c40
        /*0ed8*/ 	.short	0x010a
        /*0eda*/ 	.byte	0x3f
	.zero		1


	//   ....[63]....
        /*0edc*/ 	.word	0x00019650
        /*0ee0*/ 	.word	0x00000012
        /*0ee4*/ 	.word	0x00028c00
        /*0ee8*/ 	.short	0x0107
        /*0eea*/ 	.byte	0x3f
	.zero		1


	//   ....[64]....
        /*0eec*/ 	.word	0x00019740
        /*0ef0*/ 	.word	0x00000012
        /*0ef4*/ 	.word	0x00028c00
        /*0ef8*/ 	.short	0x0101
        /*0efa*/ 	.byte	0x3f
	.zero		1


	//   ....[65]....
        /*0efc*/ 	.word	0x00019760
        /*0f00*/ 	.word	0x00000012
        /*0f04*/ 	.word	0x00028c20
        /*0f08*/ 	.short	0x010a
        /*0f0a*/ 	.byte	0x3f
	.zero		1


	//   ....[66]....
        /*0f0c*/ 	.word	0x00019840
        /*0f10*/ 	.word	0x00000000
        /*0f14*/ 	.word	0x00028c60
        /*0f18*/ 	.short	0x010a
        /*0f1a*/ 	.byte	0x3f
	.zero		1


	//   ....[67]....
        /*0f1c*/ 	.word	0x0001a4d0
        /*0f20*/ 	.word	0x00000002
        /*0f24*/ 	.word	0x00028c40
        /*0f28*/ 	.short	0x010a
        /*0f2a*/ 	.byte	0x3f
	.zero		1


	//   ....[68]....
        /*0f2c*/ 	.word	0x0001a730
        /*0f30*/ 	.word	0x00000002
        /*0f34*/ 	.word	0x00028c60
        /*0f38*/ 	.short	0x010a
        /*0f3a*/ 	.byte	0x3f
	.zero		1


	//   ....[69]....
        /*0f3c*/ 	.word	0x0001b2f0
        /*0f40*/ 	.word	0x00000002
        /*0f44*/ 	.word	0x00028c40
        /*0f48*/ 	.short	0x010a
        /*0f4a*/ 	.byte	0x3f
	.zero		1


	//   ....[70]....
        /*0f4c*/ 	.word	0x0001b540
        /*0f50*/ 	.word	0x00000002
        /*0f54*/ 	.word	0x00028c60
        /*0f58*/ 	.short	0x010a
        /*0f5a*/ 	.byte	0x3f
	.zero		1


	//   ....[71]....
        /*0f5c*/ 	.word	0x0001c080
        /*0f60*/ 	.word	0x00000003
        /*0f64*/ 	.word	0x00028c40
        /*0f68*/ 	.short	0x010a
        /*0f6a*/ 	.byte	0x3f
	.zero		1


	//   ....[72]....
        /*0f6c*/ 	.word	0x0001c2e0
        /*0f70*/ 	.word	0x00000003
        /*0f74*/ 	.word	0x00028c60
        /*0f78*/ 	.short	0x010a
        /*0f7a*/ 	.byte	0x3f
	.zero		1


	//   ....[73]....
        /*0f7c*/ 	.word	0x0001e060
        /*0f80*/ 	.word	0x00000000
        /*0f84*/ 	.word	0x00028c20
        /*0f88*/ 	.short	0x010a
        /*0f8a*/ 	.byte	0x3f
	.zero		1


	//   ....[74]....
        /*0f8c*/ 	.word	0x0001e210
        /*0f90*/ 	.word	0x00000006
        /*0f94*/ 	.word	0x00000000
        /*0f98*/ 	.short	0x010a
        /*0f9a*/ 	.byte	0x3f
	.zero		1


	//   ....[75]....
        /*0f9c*/ 	.word	0x0001e280
        /*0fa0*/ 	.word	0x00000007
        /*0fa4*/ 	.word	0x00000000
        /*0fa8*/ 	.short	0x010a
        /*0faa*/ 	.byte	0x3f
	.zero		1


	//   ....[76]....
        /*0fac*/ 	.word	0x0001e2f0
        /*0fb0*/ 	.word	0x00000004
        /*0fb4*/ 	.word	0x00000000
        /*0fb8*/ 	.short	0x010a
        /*0fba*/ 	.byte	0x3f
	.zero		1


	//   ....[77]....
        /*0fbc*/ 	.word	0x0001e320
        /*0fc0*/ 	.word	0x00000003
        /*0fc4*/ 	.word	0x00000000
        /*0fc8*/ 	.short	0x010a
        /*0fca*/ 	.byte	0x3f
	.zero		1


	//   ....[78]....
        /*0fcc*/ 	.word	0x0001e380
        /*0fd0*/ 	.word	0x0000004b
        /*0fd4*/ 	.word	0x00028c90
        /*0fd8*/ 	.short	0x010a
        /*0fda*/ 	.byte	0x3f
	.zero		1


	//   ....[79]....
        /*0fdc*/ 	.word	0x0001e3d0
        /*0fe0*/ 	.word	0x0000004b
        /*0fe4*/ 	.word	0x00028c90
        /*0fe8*/ 	.short	0x010a
        /*0fea*/ 	.byte	0x3f
	.zero		1


	//   ....[80]....
        /*0fec*/ 	.word	0x0001e420
        /*0ff0*/ 	.word	0x0000004b
        /*0ff4*/ 	.word	0x00028c90
        /*0ff8*/ 	.short	0x010a
        /*0ffa*/ 	.byte	0x3f
	.zero		1


	//   ....[81]....
        /*0ffc*/ 	.word	0x0001e470
        /*1000*/ 	.word	0x0000004b
        /*1004*/ 	.word	0x00028cb0
        /*1008*/ 	.short	0x010a
        /*100a*/ 	.byte	0x3f
	.zero		1


	//   ....[82]....
        /*100c*/ 	.word	0x0001e4c0
        /*1010*/ 	.word	0x00000005
        /*1014*/ 	.word	0x00028c50
        /*1018*/ 	.short	0x010a
        /*101a*/ 	.byte	0x3f
	.zero		1


	//   ....[83]....
        /*101c*/ 	.word	0x0001e510
        /*1020*/ 	.word	0x00000015
        /*1024*/ 	.word	0x00028c50
        /*1028*/ 	.short	0x010a
        /*102a*/ 	.byte	0x3f
	.zero		1


	//   ....[84]....
        /*102c*/ 	.word	0x0001e900
        /*1030*/ 	.word	0x00000002
        /*1034*/ 	.word	0x00028c00
        /*1038*/ 	.short	0x010a
        /*103a*/ 	.byte	0x3f
	.zero		1


	//   ....[85]....
        /*103c*/ 	.word	0x0001ed00
        /*1040*/ 	.word	0x00000002
        /*1044*/ 	.word	0x00028c00
        /*1048*/ 	.short	0x010a
        /*104a*/ 	.byte	0x3f
	.zero		1


	//   ....[86]....
        /*104c*/ 	.word	0x0001ed50
        /*1050*/ 	.word	0x00000015
        /*1054*/ 	.word	0x00028c30
        /*1058*/ 	.short	0x010a
        /*105a*/ 	.byte	0x3f
	.zero		1


	//   ....[87]....
        /*105c*/ 	.word	0x0001eda0
        /*1060*/ 	.word	0x00000015
        /*1064*/ 	.word	0x00028c50
        /*1068*/ 	.short	0x010a
        /*106a*/ 	.byte	0x3f
	.zero		1


	//   ....[88]....
        /*106c*/ 	.word	0x0001edf0
        /*1070*/ 	.word	0x000000d7
        /*1074*/ 	.word	0x00028c30
        /*1078*/ 	.short	0x010a
        /*107a*/ 	.byte	0x3f
	.zero		1


	//   ....[89]....
        /*107c*/ 	.word	0x0001ee40
        /*1080*/ 	.word	0x000000d7
        /*1084*/ 	.word	0x00028c50
        /*1088*/ 	.short	0x010a
        /*108a*/ 	.byte	0x3f
	.zero		1


	//   ....[90]....
        /*108c*/ 	.word	0x0001ee90
        /*1090*/ 	.word	0x00000015
        /*1094*/ 	.word	0x00028c30
        /*1098*/ 	.short	0x010a
        /*109a*/ 	.byte	0x3f
	.zero		1


	//   ....[91]....
        /*109c*/ 	.word	0x0001eee0
        /*10a0*/ 	.word	0x00000015
        /*10a4*/ 	.word	0x00028c50
        /*10a8*/ 	.short	0x010a
        /*10aa*/ 	.byte	0x3f
	.zero		1


	//   ....[92]....
        /*10ac*/ 	.word	0x0001f080
        /*10b0*/ 	.word	0x00000012
        /*10b4*/ 	.word	0x00028c20
        /*10b8*/ 	.short	0x010a
        /*10ba*/ 	.byte	0x3f
	.zero		1


	//   ....[93]....
        /*10bc*/ 	.word	0x0001f0d0
        /*10c0*/ 	.word	0x00000005
        /*10c4*/ 	.word	0x00028ca0
        /*10c8*/ 	.short	0x010a
        /*10ca*/ 	.byte	0x3f
	.zero		1


	//   ....[94]....
        /*10cc*/ 	.word	0x0001f120
        /*10d0*/ 	.word	0x00000005
        /*10d4*/ 	.word	0x00028cc0
        /*10d8*/ 	.short	0x010a
        /*10da*/ 	.byte	0x3f
	.zero		1


	//   ....[95]....
        /*10dc*/ 	.word	0x0001f170
        /*10e0*/ 	.word	0x00000005
        /*10e4*/ 	.word	0x00028ca0
        /*10e8*/ 	.short	0x010a
        /*10ea*/ 	.byte	0x3f
	.zero		1


	//   ....[96]....
        /*10ec*/ 	.word	0x0001f1c0
        /*10f0*/ 	.word	0x00000005
        /*10f4*/ 	.word	0x00028cc0
        /*10f8*/ 	.short	0x010a
        /*10fa*/ 	.byte	0x3f
	.zero		1


	//   ....[97]....
        /*10fc*/ 	.word	0x0001f360
        /*1100*/ 	.word	0x00000000
        /*1104*/ 	.word	0x00028c40
        /*1108*/ 	.short	0x010a
        /*110a*/ 	.byte	0x3f
	.zero		1


	//   ....[98]....
        /*110c*/ 	.word	0x0001f8e0
        /*1110*/ 	.word	0x00000012
        /*1114*/ 	.word	0x00028c20
        /*1118*/ 	.short	0x010a
        /*111a*/ 	.byte	0x3f
	.zero		1


	//   ....[99]....
        /*111c*/ 	.word	0x0001f930
        /*1120*/ 	.word	0x00000000
        /*1124*/ 	.word	0x00028c60
        /*1128*/ 	.short	0x010a
        /*112a*/ 	.byte	0x3f
	.zero		1


	//   ....[100]....
        /*112c*/ 	.word	0x0001f980
        /*1130*/ 	.word	0x00000002
        /*1134*/ 	.word	0x00028c40
        /*1138*/ 	.short	0x010a
        /*113a*/ 	.byte	0x3f
	.zero		1


	//   ....[101]....
        /*113c*/ 	.word	0x0001f9d0
        /*1140*/ 	.word	0x00000002
        /*1144*/ 	.word	0x00028c60
        /*1148*/ 	.short	0x010a
        /*114a*/ 	.byte	0x3f
	.zero		1


	//   ....[102]....
        /*114c*/ 	.word	0x0001fa20
        /*1150*/ 	.word	0x00000002
        /*1154*/ 	.word	0x00028c40
        /*1158*/ 	.short	0x010a
        /*115a*/ 	.byte	0x3f
	.zero		1


	//   ....[103]....
        /*115c*/ 	.word	0x0001fa70
        /*1160*/ 	.word	0x00000002
        /*1164*/ 	.word	0x00028c60
        /*1168*/ 	.short	0x010a
        /*116a*/ 	.byte	0x3f
	.zero		1


	//   ....[104]....
        /*116c*/ 	.word	0x0001fac0
        /*1170*/ 	.word	0x00000003
        /*1174*/ 	.word	0x00028c40
        /*1178*/ 	.short	0x010a
        /*117a*/ 	.byte	0x3f
	.zero		1


	//   ....[105]....
        /*117c*/ 	.word	0x0001fb10
        /*1180*/ 	.word	0x00000003
        /*1184*/ 	.word	0x00028c60
        /*1188*/ 	.short	0x010a
        /*118a*/ 	.byte	0x3f
	.zero		1


	//   ....[106]....
        /*118c*/ 	.word	0x00020690
        /*1190*/ 	.word	0x00000000
        /*1194*/ 	.word	0x00028c20
        /*1198*/ 	.short	0x010a
        /*119a*/ 	.byte	0x3f
	.zero		1


	//   ....[107]....
        /*119c*/ 	.word	0x00020830
        /*11a0*/ 	.word	0x00000006
        /*11a4*/ 	.word	0x00000000
        /*11a8*/ 	.short	0x010a
        /*11aa*/ 	.byte	0x3f
	.zero		1


	//   ....[108]....
        /*11ac*/ 	.word	0x00020880
        /*11b0*/ 	.word	0x00000007
        /*11b4*/ 	.word	0x00000000
        /*11b8*/ 	.short	0x010a
        /*11ba*/ 	.byte	0x3f
	.zero		1


	//   ....[109]....
        /*11bc*/ 	.word	0x000208d0
        /*11c0*/ 	.word	0x00000004
        /*11c4*/ 	.word	0x00000000
        /*11c8*/ 	.short	0x010a
        /*11ca*/ 	.byte	0x3f
	.zero		1


	//----- nvinfo : EIATTR_NUM_MBARRIERS
	.align		4
.L_584:
        /*11cc*/ 	.byte	0x03, 0x38
        /*11ce*/ 	.short	0x0016


	//----- nvinfo : EIATTR_EXIT_INSTR_OFFSETS
	.align		4
        /*11d0*/ 	.byte	0x04, 0x1c
        /*11d2*/ 	.short	(.L_586 - .L_585)


	//   ....[0]....
.L_585:
        /*11d4*/ 	.word	0x0001e370


	//----- nvinfo : EIATTR_MAX_THREADS
	.align		4
.L_586:
        /*11d8*/ 	.byte	0x04, 0x05
        /*11da*/ 	.short	(.L_588 - .L_587)
.L_587:
        /*11dc*/ 	.word	0x00000180
        /*11e0*/ 	.word	0x00000001
        /*11e4*/ 	.word	0x00000001


	//----- nvinfo : EIATTR_CRS_STACK_SIZE
	.align		4
.L_588:
        /*11e8*/ 	.byte	0x04, 0x1e
        /*11ea*/ 	.short	(.L_590 - .L_589)
.L_589:
        /*11ec*/ 	.word	0x00000000


	//----- nvinfo : EIATTR_CBANK_PARAM_SIZE
	.align		4
.L_590:
        /*11f0*/ 	.byte	0x03, 0x19
        /*11f2*/ 	.short	0x0af0


	//----- nvinfo : EIATTR_PARAM_CBANK
	.align		4
        /*11f4*/ 	.byte	0x04, 0x0a
        /*11f6*/ 	.short	(.L_592 - .L_591)
	.align		4
.L_591:
        /*11f8*/ 	.word	index@(.nv.constant0._ZN7cutlass13device_kernelIN5flash11enable_sm90INS1_16FlashAttnFwdSm90INS1_25CollectiveMainloopFwdSm90ILi2EN4cute5tupleIJNS5_1CILi1EEES8_S8_EEENS6_IJNS7_ILi64EEESA_SA_EEELi512ENS_6half_tEfNS_4arch4Sm90ELb1ELb0ELb0ELb1ELb0ELb1ELb0ELb0ELb0ELb1ELb1ELb0EEENS1_21CollectiveEpilogueFwdINS6_IJSA_NS7_ILi512EEESA_EEES9_SC_SE_Li256ELb1ELb1ELb1ELb0EEENS1_36VarlenDynamicPersistentTileSchedulerILi64ELi64ELi256ELi128ELb1ELb1ELb1ELb1ELb1ELb1EEEEEEEEEvNT_6ParamsE)
        /*11fc*/ 	.short	0x0210
        /*11fe*/ 	.short	0x0af0


	//----- nvinfo : EIATTR_SW_WAR
	.align		4
.L_592:
        /*1200*/ 	.byte	0x04, 0x36
        /*1202*/ 	.short	(.L_594 - .L_593)
.L_593:
        /*1204*/ 	.word	0x00000008
.L_594:


//--------------------- .nv.info._ZN7cutlass13device_kernelIN5flash11enable_sm90INS1_16FlashAttnFwdSm90INS1_25CollectiveMainloopFwdSm90ILi2EN4cute5tupleIJNS5_1CILi1EEES8_S8_EEENS6_IJNS7_ILi64EEESA_SA_EEELi512ENS_6half_tEfNS_4arch4Sm90ELb1ELb0ELb0ELb1ELb0ELb0ELb1ELb0ELb0ELb1ELb1ELb0EEENS1_21CollectiveEpilogueFwdINS6_IJSA_NS7_ILi512EEESA_EEES9_SC_SE_Li256ELb1ELb1ELb1ELb0EEENS1_36VarlenDynamicPersistentTileSchedulerILi64ELi64ELi256ELi128ELb1ELb1ELb1ELb1ELb1ELb1EEEEEEEEEvNT_6ParamsE --------------------------
	.section	.nv.info._ZN7cutlass13device_kernelIN5flash11enable_sm90INS1_16FlashAttnFwdSm90INS1_25CollectiveMainloopFwdSm90ILi2EN4cute5tupleIJNS5_1CILi1EEES8_S8_EEENS6_IJNS7_ILi64EEESA_SA_EEELi512ENS_6half_tEfNS_4arch4Sm90ELb1ELb0ELb0ELb1ELb0ELb0ELb1ELb0ELb0ELb1ELb1ELb0EEENS1_21CollectiveEpilogueFwdINS6_IJSA_NS7_ILi512EEESA_EEES9_SC_SE_Li256ELb1ELb1ELb1ELb0EEENS1_36VarlenDynamicPersistentTileSchedulerILi64ELi64ELi256ELi128ELb1ELb1ELb1ELb1ELb1ELb1EEEEEEEEEvNT_6ParamsE,"",@"SHT_CUDA_INFO"
	.sectionflags	@""
	.align	4


	//----- nvinfo : EIATTR_CUDA_API_VERSION
	.align		4
        /*0000*/ 	.byte	0x04, 0x37
        /*0002*/ 	.short	(.L_596 - .L_595)
.L_595:
        /*0004*/ 	.word	0x00000082


	//----- nvinfo : EIATTR_KPARAM_INFO
	.align		4
.L_596:
        /*0008*/ 	.byte	0x04, 0x17
        /*000a*/ 	.short	(.L_598 - .L_597)
.L_597:
        /*000c*/ 	.word	0x00000000
        /*0010*/ 	.short	0x0000
        /*0012*/ 	.short	0x0070
        /*0014*/ 	.byte	0x00, 0xf0, 0x01, 0x2e


	//----- nvinfo : EIATTR_SPARSE_MMA_MASK
	.align		4
.L_598:
        /*0018*/ 	.byte	0x03, 0x50
        /*001a*/ 	.short	0x0000


	//----- nvinfo : EIATTR_MAXREG_COUNT
	.align		4
        /*001c*/ 	.byte	0x03, 0x1b
        /*001e*/ 	.short	0x00a8


	//----- nvinfo : EIATTR_NUM_BARRIERS
	.align		4
        /*0020*/ 	.byte	0x02, 0x4c
        /*0022*/ 	.byte	0x10
	.zero		1


	//----- nvinfo : EIATTR_EXTERNS
	.align		4
        /*0024*/ 	.byte	0x04, 0x0f
        /*0026*/ 	.short	(.L_600 - .L_599)


	//   ....[0]....
	.align		4
.L_599:
        /*0028*/ 	.word	index@(__assertfail)


	//----- nvinfo : EIATTR_ANNOTATIONS
	.align		4
.L_600:
        /*002c*/ 	.byte	0x04, 0x55
        /*002e*/ 	.short	(.L_602 - .L_601)


	//   ....[0]....
.L_601:
        /* <DEDUP_REMOVED lines=88> */


	//----- nvinfo : EIATTR_MERCURY_ISA_VERSION
	.align		4
.L_602:
        /*0598*/ 	.byte	0x03, 0x5f
        /*059a*/ 	.short	0x0101


	//----- nvinfo : EIATTR_UNUSED_LOAD_BYTE_OFFSET
	.align		4
        /*059c*/ 	.byte	0x04, 0x44
        /*059e*/ 	.short	(.L_604 - .L_603)


	//   ....[0]....
.L_603:
        /*05a0*/ 	.word	0x00000a40
        /*05a4*/ 	.word	0x0000fff0


	//   ....[1]....
        /*05a8*/ 	.word	0x0000d7d0
        /*05ac*/ 	.word	0x0000fff0


	//----- nvinfo : EIATTR_INT_WARP_WIDE_INSTR_OFFSETS
	.align		4
.L_604:
        /*05b0*/ 	.byte	0x04, 0x31
        /*05b2*/ 	.short	(.L_606 - .L_605)


	//   ....[0]....
.L_605:
        /*05b4*/ 	.word	0x00000130


	//   ....[1]....
        /*05b8*/ 	.word	0x00000170


	//   ....[2]....
        /*05bc*/ 	.word	0x000001e0


	//   ....[3]....
        /*05c0*/ 	.word	0x000001f0


	//   ....[4]....
        /*05c4*/ 	.word	0x00013bc0


	//   ....[5]....
        /*05c8*/ 	.word	0x00013c20


	//   ....[6]....
        /*05cc*/ 	.word	0x000195b0


	//   ....[7]....
        /*05d0*/ 	.word	0x00019640


	//----- nvinfo : EIATTR_COOP_GROUP_MASK_REGIDS
	.align		4
.L_606:
        /*05d4*/ 	.byte	0x04, 0x29
        /*05d6*/ 	.short	(.L_608 - .L_607)


	//   ....[0]....
.L_607:
        /*05d8*/ 	.word	0xffffffff


	//   ....[1]....
        /*05dc*/ 	.word	0xffffffff


	//   ....[2]....
        /*05e0*/ 	.word	0xffffffff


	//   ....[3]....
        /*05e4*/ 	.word	0xffffffff


	//   ....[4]....
        /*05e8*/ 	.word	0xffffffff


	//   ....[5]....
        /*05ec*/ 	.word	0xffffffff


	//   ....[6]....
        /*05f0*/ 	.word	0xffffffff


	//   ....[7]....
        /*05f4*/ 	.word	0xffffffff


	//   ....[8]....
        /*05f8*/ 	.word	0xffffffff


	//   ....[9]....
        /*05fc*/ 	.word	0xffffffff


	//   ....[10]....
        /*0600*/ 	.word	0xffffffff


	//   ....[11]....
        /*0604*/ 	.word	0xffffffff


	//   ....[12]....
        /*0608*/ 	.word	0xffffffff


	//   ....[13]....
        /*060c*/ 	.word	0xffffffff


	//   ....[14]....
        /*0610*/ 	.word	0xffffffff


	//   ....[15]....
        /*0614*/ 	.word	0xffffffff


	//   ....[16]....
        /*0618*/ 	.word	0xffffffff


	//   ....[17]....
        /*061c*/ 	.word	0xffffffff


	//   ....[18]....
        /*0620*/ 	.word	0xffffffff


	//   ....[19]....
        /*0624*/ 	.word	0xffffffff


	//   ....[20]....
        /*0628*/ 	.word	0xffffffff


	//   ....[21]....
        /*062c*/ 	.word	0xffffffff


	//   ....[22]....
        /*0630*/ 	.word	0xffffffff


	//   ....[23]....
        /*0634*/ 	.word	0xffffffff


	//   ....[24]....
        /*0638*/ 	.word	0xffffffff


	//   ....[25]....
        /*063c*/ 	.word	0xffffffff


	//   ....[26]....
        /*0640*/ 	.word	0xffffffff


	//   ....[27]....
        /*0644*/ 	.word	0xffffffff


	//   ....[28]....
        /*0648*/ 	.word	0xffffffff


	//   ....[29]....
        /*064c*/ 	.word	0xffffffff


	//   ....[30]....
        /*0650*/ 	.word	0xffffffff


	//   ....[31]....
        /*0654*/ 	.word	0xffffffff


	//   ....[32]....
        /*0658*/ 	.word	0xffffffff


	//   ....[33]....
        /*065c*/ 	.word	0xffffffff


	//   ....[34]....
        /*0660*/ 	.word	0xffffffff


	//   ....[35]....
        /*0664*/ 	.word	0xffffffff


	//   ....[36]....
        /*0668*/ 	.word	0xffffffff


	//   ....[37]....
        /*066c*/ 	.word	0xffffffff


	//   ....[38]....
        /*0670*/ 	.word	0xffffffff


	//   ....[39]....
        /*0674*/ 	.word	0xffffffff


	//   ....[40]....
        /*0678*/ 	.word	0xffffffff


	//   ....[41]....
        /*067c*/ 	.word	0xffffffff


	//   ....[42]....
        /*0680*/ 	.word	0xffffffff


	//   ....[43]....
        /*0684*/ 	.word	0xffffffff


	//   ....[44]....
        /*0688*/ 	.word	0xffffffff


	//   ....[45]....
        /*068c*/ 	.word	0xffffffff


	//   ....[46]....
        /*0690*/ 	.word	0xffffffff


	//   ....[47]....
        /*0694*/ 	.word	0xffffffff


	//   ....[48]....
        /*0698*/ 	.word	0xffffffff


	//   ....[49]....
        /*069c*/ 	.word	0xffffffff


	//   ....[50]....
        /*06a0*/ 	.word	0xffffffff


	//   ....[51]....
        /*06a4*/ 	.word	0xffffffff


	//   ....[52]....
        /*06a8*/ 	.word	0xffffffff


	//   ....[53]....
        /*06ac*/ 	.word	0xffffffff


	//   ....[54]....
        /*06b0*/ 	.word	0xffffffff


	//   ....[55]....
        /*06b4*/ 	.word	0xffffffff


	//   ....[56]....
        /*06b8*/ 	.word	0xffffffff


	//   ....[57]....
        /*06bc*/ 	.word	0xffffffff


	//   ....[58]....
        /*06c0*/ 	.word	0xffffffff


	//   ....[59]....
        /*06c4*/ 	.word	0xffffffff


	//   ....[60]....
        /*06c8*/ 	.word	0xffffffff


	//   ....[61]....
        /*06cc*/ 	.word	0xffffffff


	//   ....[62]....
        /*06d0*/ 	.word	0xffffffff


	//   ....[63]....
        /*06d4*/ 	.word	0xffffffff


	//   ....[64]....
        /*06d8*/ 	.word	0xffffffff


	//   ....[65]....
        /*06dc*/ 	.word	0xffffffff


	//   ....[66]....
        /*06e0*/ 	.word	0xffffffff


	//   ....[67]....
        /*06e4*/ 	.word	0xffffffff


	//   ....[68]....
        /*06e8*/ 	.word	0xffffffff


	//   ....[69]....
        /*06ec*/ 	.word	0xffffffff


	//   ....[70]....
        /*06f0*/ 	.word	0xffffffff


	//   ....[71]....
        /*06f4*/ 	.word	0xffffffff


	//   ....[72]....
        /*06f8*/ 	.word	0xffffffff


	//   ....[73]....
        /*06fc*/ 	.word	0xffffffff


	//   ....[74]....
        /*0700*/ 	.word	0xffffffff


	//   ....[75]....
        /*0704*/ 	.word	0xffffffff


	//   ....[76]....
        /*0708*/ 	.word	0xffffffff


	//   ....[77]....
        /*070c*/ 	.word	0xffffffff


	//   ....[78]....
        /*0710*/ 	.word	0xffffffff


	//   ....[79]....
        /*0714*/ 	.word	0xffffffff


	//   ....[80]....
        /*0718*/ 	.word	0xffffffff


	//   ....[81]....
        /*071c*/ 	.word	0xffffffff


	//   ....[82]....
        /*0720*/ 	.word	0xffffffff


	//   ....[83]....
        /*0724*/ 	.word	0xffffffff


	//   ....[84]....
        /*0728*/ 	.word	0xffffffff


	//   ....[85]....
        /*072c*/ 	.word	0xffffffff


	//   ....[86]....
        /*0730*/ 	.word	0xffffffff


	//   ....[87]....
        /*0734*/ 	.word	0xffffffff


	//   ....[88]....
        /*0738*/ 	.word	0xffffffff


	//   ....[89]....
        /*073c*/ 	.word	0xffffffff


	//   ....[90]....
        /*0740*/ 	.word	0xffffffff


	//   ....[91]....
        /*0744*/ 	.word	0xffffffff


	//   ....[92]....
        /*0748*/ 	.word	0xffffffff


	//   ....[93]....
        /*074c*/ 	.word	0xffffffff


	//   ....[94]....
        /*0750*/ 	.word	0xffffffff


	//   ....[95]....
        /*0754*/ 	.word	0xffffffff


	//   ....[96]....
        /*0758*/ 	.word	0xffffffff


	//   ....[97]....
        /*075c*/ 	.word	0xffffffff


	//   ....[98]....
        /*0760*/ 	.word	0xffffffff


	//   ....[99]....
        /*0764*/ 	.word	0xffffffff


	//   ....[100]....
        /*0768*/ 	.word	0xffffffff


	//   ....[101]....
        /*076c*/ 	.word	0xffffffff


	//   ....[102]....
        /*0770*/ 	.word	0xffffffff


	//   ....[103]....
        /*0774*/ 	.word	0xffffffff


	//   ....[104]....
        /*0778*/ 	.word	0xffffffff


	//   ....[105]....
        /*077c*/ 	.word	0x0500000f


	//   ....[106]....
        /*0780*/ 	.word	0x0500000f


	//   ....[107]....
        /*0784*/ 	.word	0x0500000f


	//   ....[108]....
        /*0788*/ 	.word	0x0500000f


	//   ....[109]....
        /*078c*/ 	.word	0x0500000f


	//   ....[110]....
        /*0790*/ 	.word	0x0500000f


	//   ....[111]....
        /*0794*/ 	.word	0x0500000f


	//   ....[112]....
        /*0798*/ 	.word	0x0500000f


	//   ....[113]....
        /*079c*/ 	.word	0x0500000f


	//   ....[114]....
        /*07a0*/ 	.word	0x0500000f


	//   ....[115]....
        /*07a4*/ 	.word	0x0500000f


	//   ....[116]....
        /*07a8*/ 	.word	0x0500000f


	//   ....[117]....
        /*07ac*/ 	.word	0x0500000f


	//   ....[118]....
        /*07b0*/ 	.word	0x0500000f


	//   ....[119]....
        /*07b4*/ 	.word	0x0500000f


	//   ....[120]....
        /*07b8*/ 	.word	0x0500000f


	//   ....[121]....
        /*07bc*/ 	.word	0x0500000f


	//   ....[122]....
        /*07c0*/ 	.word	0x0500000f


	//   ....[123]....
        /*07c4*/ 	.word	0x0500000f


	//   ....[124]....
        /*07c8*/ 	.word	0x0500000f


	//   ....[125]....
        /*07cc*/ 	.word	0x0500000f


	//   ....[126]....
        /*07d0*/ 	.word	0x0500000f


	//   ....[127]....
        /*07d4*/ 	.word	0x0500000f


	//   ....[128]....
        /*07d8*/ 	.word	0x0500000f


	//   ....[129]....
        /*07dc*/ 	.word	0x0500000f


	//   ....[130]....
        /*07e0*/ 	.word	0x0500000f


	//   ....[131]....
        /*07e4*/ 	.word	0x0500000f


	//   ....[132]....
        /*07e8*/ 	.word	0x0500000f


	//   ....[133]....
        /*07ec*/ 	.word	0x0500000f


	//   ....[134]....
        /*07f0*/ 	.word	0x0500000f


	//   ....[135]....
        /*07f4*/ 	.word	0x0500000f


	//   ....[136]....
        /*07f8*/ 	.word	0x0500000f


	//   ....[137]....
        /*07fc*/ 	.word	0x0500000f


	//   ....[138]....
        /*0800*/ 	.word	0x0500000f


	//   ....[139]....
        /*0804*/ 	.word	0x0500000f


	//   ....[140]....
        /*0808*/ 	.word	0x0500000f


	//----- nvinfo : EIATTR_COOP_GROUP_INSTR_OFFSETS
	.align		4
.L_608:
        /*080c*/ 	.byte	0x04, 0x28
        /*080e*/ 	.short	(.L_610 - .L_609)


	//   ....[0]....
.L_609:
        /*0810*/ 	.word	0x00000070


	//   ....[1]....
        /*0814*/ 	.word	0x00000140


	//   ....[2]....
        /*0818*/ 	.word	0x00000190


	//   ....[3]....
        /*081c*/ 	.word	0x000003a0


	//   ....[4]....
        /*0820*/ 	.word	0x00000500


	//   ....[5]....
        /*0824*/ 	.word	0x00000620


	//   ....[6]....
        /*0828*/ 	.word	0x00000780


	//   ....[7]....
        /*082c*/ 	.word	0x00001f80


	//   ....[8]....
        /*0830*/ 	.word	0x00003f60


	//   ....[9]....
        /*0834*/ 	.word	0x00004f70


	//   ....[10]....
        /*0838*/ 	.word	0x00005b70


	//   ....[11]....
        /*083c*/ 	.word	0x00005ba0


	//   ....[12]....
        /*0840*/ 	.word	0x00005f60


	//   ....[13]....
        /*0844*/ 	.word	0x000060b0


	//   ....[14]....
        /*0848*/ 	.word	0x00006280


	//   ....[15]....
        /*084c*/ 	.word	0x000063d0


	//   ....[16]....
        /*0850*/ 	.word	0x00006d30


	//   ....[17]....
        /*0854*/ 	.word	0x000079b0


	//   ....[18]....
        /*0858*/ 	.word	0x00008550


	//   ....[19]....
        /*085c*/ 	.word	0x000088a0


	//   ....[20]....
        /*0860*/ 	.word	0x000088d0


	//   ....[21]....
        /*0864*/ 	.word	0x00008b60


	//   ....[22]....
        /*0868*/ 	.word	0x00008c50


	//   ....[23]....
        /*086c*/ 	.word	0x00008d90


	//   ....[24]....
        /*0870*/ 	.word	0x00009f60


	//   ....[25]....
        /*0874*/ 	.word	0x0000abf0


	//   ....[26]....
        /*0878*/ 	.word	0x0000b880


	//   ....[27]....
        /*087c*/ 	.word	0x0000b8b0


	//   ....[28]....
        /*0880*/ 	.word	0x0000bb40


	//   ....[29]....
        /*0884*/ 	.word	0x0000bd10


	//   ....[30]....
        /*0888*/ 	.word	0x0000cc90


	//   ....[31]....
        /*088c*/ 	.word	0x0000ccd0


	//   ....[32]....
        /*0890*/ 	.word	0x0000cd30


	//   ....[33]....
        /*0894*/ 	.word	0x0000cd60


	//   ....[34]....
        /*0898*/ 	.word	0x0000cd90


	//   ....[35]....
        /*089c*/ 	.word	0x0000e530


	//   ....[36]....
        /*08a0*/ 	.word	0x0000e8a0


	//   ....[37]....
        /*08a4*/ 	.word	0x0000e8b0


	//   ....[38]....
        /*08a8*/ 	.word	0x0000e8c0


	//   ....[39]....
        /*08ac*/ 	.word	0x0000e8f0


	//   ....[40]....
        /*08b0*/ 	.word	0x0000f540


	//   ....[41]....
        /*08b4*/ 	.word	0x0000f580


	//   ....[42]....
        /*08b8*/ 	.word	0x0000f830


	//   ....[43]....
        /*08bc*/ 	.word	0x0000f850


	//   ....[44]....
        /*08c0*/ 	.word	0x0000ff30


	//   ....[45]....
        /*08c4*/ 	.word	0x0000ff60


	//   ....[46]....
        /*08c8*/ 	.word	0x000107f0


	//   ....[47]....
        /*08cc*/ 	.word	0x00010810


	//   ....[48]....
        /*08d0*/ 	.word	0x00011af0


	//   ....[49]....
        /*08d4*/ 	.word	0x00011b30


	//   ....[50]....
        /*08d8*/ 	.word	0x00011d70


	//   ....[51]....
        /*08dc*/ 	.word	0x00011d90


	//   ....[52]....
        /*08e0*/ 	.word	0x00012050


	//   ....[53]....
        /*08e4*/ 	.word	0x00012260


	//   ....[54]....
        /*08e8*/ 	.word	0x00012290


	//   ....[55]....
        /*08ec*/ 	.word	0x000122c0


	//   ....[56]....
        /*08f0*/ 	.word	0x000122f0


	//   ....[57]....
        /*08f4*/ 	.word	0x00012320


	//   ....[58]....
        /*08f8*/ 	.word	0x00012350


	//   ....[59]....
        /*08fc*/ 	.word	0x000124f0


	//   ....[60]....
        /*0900*/ 	.word	0x00012520


	//   ....[61]....
        /*0904*/ 	.word	0x00012550


	//   ....[62]....
        /*0908*/ 	.word	0x00012580


	//   ....[63]....
        /*090c*/ 	.word	0x000125b0


	//   ....[64]....
        /*0910*/ 	.word	0x000125e0


	//   ....[65]....
        /*0914*/ 	.word	0x00012680


	//   ....[66]....
        /*0918*/ 	.word	0x000126b0


	//   ....[67]....
        /*091c*/ 	.word	0x000126c0


	//   ....[68]....
        /*0920*/ 	.word	0x000126f0


	//   ....[69]....
        /*0924*/ 	.word	0x000141a0


	//   ....[70]....
        /*0928*/ 	.word	0x00014c30


	//   ....[71]....
        /*092c*/ 	.word	0x00014c60


	//   ....[72]....
        /*0930*/ 	.word	0x00014c80


	//   ....[73]....
        /*0934*/ 	.word	0x00014d30


	//   ....[74]....
        /*0938*/ 	.word	0x00014dc0


	//   ....[75]....
        /*093c*/ 	.word	0x00014de0


	//   ....[76]....
        /*0940*/ 	.word	0x00014e70


	//   ....[77]....
        /*0944*/ 	.word	0x00014e80


	//   ....[78]....
        /*0948*/ 	.word	0x00015810


	//   ....[79]....
        /*094c*/ 	.word	0x000158a0


	//   ....[80]....
        /*0950*/ 	.word	0x000158f0


	//   ....[81]....
        /*0954*/ 	.word	0x00015a20


	//   ....[82]....
        /*0958*/ 	.word	0x00015b90


	//   ....[83]....
        /*095c*/ 	.word	0x00015ba0


	//   ....[84]....
        /*0960*/ 	.word	0x00015d00


	//   ....[85]....
        /*0964*/ 	.word	0x00015d10


	//   ....[86]....
        /*0968*/ 	.word	0x000198c0


	//   ....[87]....
        /*096c*/ 	.word	0x000198f0


	//   ....[88]....
        /*0970*/ 	.word	0x00019950


	//   ....[89]....
        /*0974*/ 	.word	0x00019980


	//   ....[90]....
        /*0978*/ 	.word	0x000199b0


	//   ....[91]....
        /*097c*/ 	.word	0x000199e0


	//   ....[92]....
        /*0980*/ 	.word	0x00019a10


	//   ....[93]....
        /*0984*/ 	.word	0x00019a40


	//   ....[94]....
        /*0988*/ 	.word	0x00019c00


	//   ....[95]....
        /*098c*/ 	.word	0x00019c30


	//   ....[96]....
        /*0990*/ 	.word	0x00019c60


	//   ....[97]....
        /*0994*/ 	.word	0x00019c90


	//   ....[98]....
        /*0998*/ 	.word	0x00019cc0


	//   ....[99]....
        /*099c*/ 	.word	0x00019cf0


	//   ....[100]....
        /*09a0*/ 	.word	0x00019dc0


	//   ....[101]....
        /*09a4*/ 	.word	0x00019de0


	//   ....[102]....
        /*09a8*/ 	.word	0x00019df0


	//   ....[103]....
        /*09ac*/ 	.word	0x00019e70


	//   ....[104]....
        /*09b0*/ 	.word	0x0001a9b0


	//   ....[105]....
        /*09b4*/ 	.word	0x0001af70


	//   ....[106]....
        /*09b8*/ 	.word	0x0001b0f0


	//   ....[107]....
        /*09bc*/ 	.word	0x0001b150


	//   ....[108]....
        /*09c0*/ 	.word	0x0001b1e0


	//   ....[109]....
        /*09c4*/ 	.word	0x0001b230


	//   ....[110]....
        /*09c8*/ 	.word	0x0001b390


	//   ....[111]....
        /*09cc*/ 	.word	0x0001b430


	//   ....[112]....
        /*09d0*/ 	.word	0x0001b4e0


	//   ....[113]....
        /*09d4*/ 	.word	0x0001b5c0


	//   ....[114]....
        /*09d8*/ 	.word	0x0001b780


	//   ....[115]....
        /*09dc*/ 	.word	0x0001b860


	//   ....[116]....
        /*09e0*/ 	.word	0x0001baf0


	//   ....[117]....
        /*09e4*/ 	.word	0x0001bbf0


	//   ....[118]....
        /*09e8*/ 	.word	0x0001bdc0


	//   ....[119]....
        /*09ec*/ 	.word	0x0001be80


	//   ....[120]....
        /*09f0*/ 	.word	0x0001c0a0


	//   ....[121]....
        /*09f4*/ 	.word	0x0001c0f0


	//   ....[122]....
        /*09f8*/ 	.word	0x0001c420


	//   ....[123]....
        /*09fc*/ 	.word	0x0001c4c0


	//   ....[124]....
        /*0a00*/ 	.word	0x0001c650


	//   ....[125]....
        /*0a04*/ 	.word	0x0001c6d0


	//   ....[126]....
        /*0a08*/ 	.word	0x0001c750


	//   ....[127]....
        /*0a0c*/ 	.word	0x0001c7d0


	//   ....[128]....
        /*0a10*/ 	.word	0x0001c850


	//   ....[129]....
        /*0a14*/ 	.word	0x0001c8e0


	//   ....[130]....
        /*0a18*/ 	.word	0x0001c980


	//   ....[131]....
        /*0a1c*/ 	.word	0x0001ca30


	//   ....[132]....
        /*0a20*/ 	.word	0x0001cab0


	//   ....[133]....
        /*0a24*/ 	.word	0x0001cb30


	//   ....[134]....
        /*0a28*/ 	.word	0x0001cbb0


	//   ....[135]....
        /*0a2c*/ 	.word	0x0001cc40


	//   ....[136]....
        /*0a30*/ 	.word	0x0001ccc0


	//   ....[137]....
        /*0a34*/ 	.word	0x0001cd70


	//   ....[138]....
        /*0a38*/ 	.word	0x0001cdc0


	//   ....[139]....
        /*0a3c*/ 	.word	0x0001ce80


	//   ....[140]....
        /*0a40*/ 	.word	0x0001cfb0


	//----- nvinfo : EIATTR_REG_RECONFIG
	.align		4
.L_610:
        /*0a44*/ 	.byte	0x01, 0x54
	.zero		2


	//----- nvinfo : EIATTR_SYSCALL_OFFSETS
	.align		4
        /*0a48*/ 	.byte	0x04, 0x46
        /*0a4a*/ 	.short	(.L_612 - .L_611)


	//   ....[0]....
.L_611:
        /*0a4c*/ 	.word	0x00004110


	//   ....[1]....
        /*0a50*/ 	.word	0x00013dc0


	//   ....[2]....
        /*0a54*/ 	.word	0x00013f10


	//   ....[3]....
        /*0a58*/ 	.word	0x00014010


	//   ....[4]....
        /*0a5c*/ 	.word	0x00014850


	//   ....[5]....
        /*0a60*/ 	.word	0x00015190


	//----- nvinfo : EIATTR_MBARRIER_INSTR_OFFSETS
	.align		4
.L_612:
        /*0a64*/ 	.byte	0x04, 0x39
        /*0a66*/ 	.short	(.L_614 - .L_613)


	//   ....[0]....
.L_613:
        /*0a68*/ 	.word	0x00000280
        /*0a6c*/ 	.word	0x000000ff
        /*0a70*/ 	.word	0x00038800
        /*0a74*/ 	.short	0x0100
        /*0a76*/ 	.byte	0x08
	.zero		1


	//   ....[1]....
        /*0a78*/ 	.word	0x00000290
        /*0a7c*/ 	.word	0x000000ff
        /*0a80*/ 	.word	0x00038810
        /*0a84*/ 	.short	0x0100
        /*0a86*/ 	.byte	0x08
	.zero		1


	//   ....[2]....
        /*0a88*/ 	.word	0x000002a0
        /*0a8c*/ 	.word	0x000000ff
        /*0a90*/ 	.word	0x00038820
        /*0a94*/ 	.short	0x0100
        /*0a96*/ 	.byte	0x08
	.zero		1


	//   ....[3]....
        /*0a98*/ 	.word	0x00000350
        /*0a9c*/ 	.word	0x000000ff
        /*0aa0*/ 	.word	0x00038830
        /*0aa4*/ 	.short	0x0100
        /*0aa6*/ 	.byte	0x06
	.zero		1


	//   ....[4]....
        /*0aa8*/ 	.word	0x00000360
        /*0aac*/ 	.word	0x000000ff
        /*0ab0*/ 	.word	0x00038840
        /*0ab4*/ 	.short	0x0100
        /*0ab6*/ 	.byte	0x06
	.zero		1


	//   ....[5]....
        /*0ab8*/ 	.word	0x00000370
        /*0abc*/ 	.word	0x000000ff
        /*0ac0*/ 	.word	0x00038838
        /*0ac4*/ 	.short	0x0100
        /*0ac6*/ 	.byte	0x06
	.zero		1


	//   ....[6]....
        /*0ac8*/ 	.word	0x00000380
        /*0acc*/ 	.word	0x000000ff
        /*0ad0*/ 	.word	0x00038848
        /*0ad4*/ 	.short	0x0100
        /*0ad6*/ 	.byte	0x06
	.zero		1


	//   ....[7]....
        /*0ad8*/ 	.word	0x000004b0
        /*0adc*/ 	.word	0x000000ff
        /*0ae0*/ 	.word	0x00038850
        /*0ae4*/ 	.short	0x0100
        /*0ae6*/ 	.byte	0x08
	.zero		1


	//   ....[8]....
        /*0ae8*/ 	.word	0x000004c0
        /*0aec*/ 	.word	0x000000ff
        /*0af0*/ 	.word	0x00038860
        /*0af4*/ 	.short	0x0100
        /*0af6*/ 	.byte	0x08
	.zero		1


	//   ....[9]....
        /*0af8*/ 	.word	0x000004d0
        /*0afc*/ 	.word	0x000000ff
        /*0b00*/ 	.word	0x00038858
        /*0b04*/ 	.short	0x0100
        /*0b06*/ 	.byte	0x08
	.zero		1


	//   ....[10]....
        /*0b08*/ 	.word	0x000004e0
        /*0b0c*/ 	.word	0x000000ff
        /*0b10*/ 	.word	0x00038868
        /*0b14*/ 	.short	0x0100
        /*0b16*/ 	.byte	0x08
	.zero		1


	//   ....[11]....
        /*0b18*/ 	.word	0x000005d0
        /*0b1c*/ 	.word	0x000000ff
        /*0b20*/ 	.word	0x00038870
        /*0b24*/ 	.short	0x0100
        /*0b26*/ 	.byte	0x06
	.zero		1


	//   ....[12]....
        /*0b28*/ 	.word	0x000005e0
        /*0b2c*/ 	.word	0x000000ff
        /*0b30*/ 	.word	0x00038880
        /*0b34*/ 	.short	0x0100
        /*0b36*/ 	.byte	0x06
	.zero		1


	//   ....[13]....
        /*0b38*/ 	.word	0x000005f0
        /*0b3c*/ 	.word	0x000000ff
        /*0b40*/ 	.word	0x00038878
        /*0b44*/ 	.short	0x0100
        /*0b46*/ 	.byte	0x06
	.zero		1


	//   ....[14]....
        /*0b48*/ 	.word	0x00000600
        /*0b4c*/ 	.word	0x000000ff
        /*0b50*/ 	.word	0x00038888
        /*0b54*/ 	.short	0x0100
        /*0b56*/ 	.byte	0x06
	.zero		1


	//   ....[15]....
        /*0b58*/ 	.word	0x00000730
        /*0b5c*/ 	.word	0x000000ff
        /*0b60*/ 	.word	0x00038890
        /*0b64*/ 	.short	0x0100
        /*0b66*/ 	.byte	0x08
	.zero		1


	//   ....[16]....
        /*0b68*/ 	.word	0x00000740
        /*0b6c*/ 	.word	0x000000ff
        /*0b70*/ 	.word	0x000388a0
        /*0b74*/ 	.short	0x0100
        /*0b76*/ 	.byte	0x08
	.zero		1


	//   ....[17]....
        /*0b78*/ 	.word	0x00000750
        /*0b7c*/ 	.word	0x000000ff
        /*0b80*/ 	.word	0x00038898
        /*0b84*/ 	.short	0x0100
        /*0b86*/ 	.byte	0x08
	.zero		1


	//   ....[18]....
        /*0b88*/ 	.word	0x00000760
        /*0b8c*/ 	.word	0x000000ff
        /*0b90*/ 	.word	0x000388a8
        /*0b94*/ 	.short	0x0100
        /*0b96*/ 	.byte	0x08
	.zero		1


	//   ....[19]....
        /*0b98*/ 	.word	0x00000890
        /*0b9c*/ 	.word	0x000000ff
        /*0ba0*/ 	.word	0x000388b0
        /*0ba4*/ 	.short	0x0100
        /*0ba6*/ 	.byte	0x08
	.zero		1


	//   ....[20]....
        /*0ba8*/ 	.word	0x000008a0
        /*0bac*/ 	.word	0x000000ff
        /*0bb0*/ 	.word	0x000388c0
        /*0bb4*/ 	.short	0x0100
        /*0bb6*/ 	.byte	0x08
	.zero		1


	//   ....[21]....
        /*0bb8*/ 	.word	0x000008b0
        /*0bbc*/ 	.word	0x000000ff
        /*0bc0*/ 	.word	0x000388b8
        /*0bc4*/ 	.short	0x0100
        /*0bc6*/ 	.byte	0x08
	.zero		1


	//   ....[22]....
        /*0bc8*/ 	.word	0x000008c0
        /*0bcc*/ 	.word	0x000000ff
        /*0bd0*/ 	.word	0x000388c8
        /*0bd4*/ 	.short	0x0100
        /*0bd6*/ 	.byte	0x08
	.zero		1


	//   ....[23]....
        /*0bd8*/ 	.word	0x00002350
        /*0bdc*/ 	.word	0x00000004
        /*0be0*/ 	.word	0x00000000
        /*0be4*/ 	.short	0x0101
        /*0be6*/ 	.byte	0x3f
	.zero		1


	//   ....[24]....
        /*0be8*/ 	.word	0x00002e40
        /*0bec*/ 	.word	0x00000004
        /*0bf0*/ 	.word	0x00000000
        /*0bf4*/ 	.short	0x0101
        /*0bf6*/ 	.byte	0x3f
	.zero		1


	//   ....[25]....
        /*0bf8*/ 	.word	0x000041c0
        /*0bfc*/ 	.word	0x00000010
        /*0c00*/ 	.word	0x00038800
        /*0c04*/ 	.short	0x010a
        /*0c06*/ 	.byte	0x3f
	.zero		1


	//   ....[26]....
        /*0c08*/ 	.word	0x00004230
        /*0c0c*/ 	.word	0x00000009
        /*0c10*/ 	.word	0x00038830
        /*0c14*/ 	.short	0x010a
        /*0c16*/ 	.byte	0x3f
	.zero		1


	//   ....[27]....
        /*0c18*/ 	.word	0x000042a0
        /*0c1c*/ 	.word	0x00000009
        /*0c20*/ 	.word	0x00038830
        /*0c24*/ 	.short	0x010a
        /*0c26*/ 	.byte	0x3f
	.zero		1


	//   ....[28]....
        /*0c28*/ 	.word	0x00004520
        /*0c2c*/ 	.word	0x00000010
        /*0c30*/ 	.word	0x00038810
        /*0c34*/ 	.short	0x010a
        /*0c36*/ 	.byte	0x3f
	.zero		1


	//   ....[29]....
        /*0c38*/ 	.word	0x00004560
        /*0c3c*/ 	.word	0x00000009
        /*0c40*/ 	.word	0x00038850
        /*0c44*/ 	.short	0x010a
        /*0c46*/ 	.byte	0x3f
	.zero		1


	//   ....[30]....
        /*0c48*/ 	.word	0x00004630
        /*0c4c*/ 	.word	0x00000009
        /*0c50*/ 	.word	0x00038850
        /*0c54*/ 	.short	0x010a
        /*0c56*/ 	.byte	0x3f
	.zero		1


	//   ....[31]....
        /*0c58*/ 	.word	0x00006610
        /*0c5c*/ 	.word	0x00000007
        /*0c60*/ 	.word	0x00000000
        /*0c64*/ 	.short	0x0101
        /*0c66*/ 	.byte	0x3f
	.zero		1


	//   ....[32]....
        /*0c68*/ 	.word	0x00006d50
        /*0c6c*/ 	.word	0x00000009
        /*0c70*/ 	.word	0x00000000
        /*0c74*/ 	.short	0x0101
        /*0c76*/ 	.byte	0x3f
	.zero		1


	//   ....[33]....
        /*0c78*/ 	.word	0x00006e60
        /*0c7c*/ 	.word	0x00000009
        /*0c80*/ 	.word	0x00038830
        /*0c84*/ 	.short	0x010a
        /*0c86*/ 	.byte	0x3f
	.zero		1


	//   ....[34]....
        /*0c88*/ 	.word	0x00006eb0
        /*0c8c*/ 	.word	0x00000009
        /*0c90*/ 	.word	0x00038830
        /*0c94*/ 	.short	0x010a
        /*0c96*/ 	.byte	0x3f
	.zero		1


	//   ....[35]....
        /*0c98*/ 	.word	0x00007030
        /*0c9c*/ 	.word	0x00000009
        /*0ca0*/ 	.word	0x00038850
        /*0ca4*/ 	.short	0x010a
        /*0ca6*/ 	.byte	0x3f
	.zero		1


	//   ....[36]....
        /*0ca8*/ 	.word	0x00007070
        /*0cac*/ 	.word	0x00000009
        /*0cb0*/ 	.word	0x00038850
        /*0cb4*/ 	.short	0x010a
        /*0cb6*/ 	.byte	0x3f
	.zero		1


	//   ....[37]....
        /*0cb8*/ 	.word	0x00008fa0
        /*0cbc*/ 	.word	0x0000000b
        /*0cc0*/ 	.word	0x00000000
        /*0cc4*/ 	.short	0x0101
        /*0cc6*/ 	.byte	0x3f
	.zero		1


	//   ....[38]....
        /*0cc8*/ 	.word	0x00009f80
        /*0ccc*/ 	.word	0x00000009
        /*0cd0*/ 	.word	0x00000000
        /*0cd4*/ 	.short	0x0101
        /*0cd6*/ 	.byte	0x3f
	.zero		1


	//   ....[39]....
        /*0cd8*/ 	.word	0x0000a0c0
        /*0cdc*/ 	.word	0x00000009
        /*0ce0*/ 	.word	0x00038830
        /*0ce4*/ 	.short	0x010a
        /*0ce6*/ 	.byte	0x3f
	.zero		1


	//   ....[40]....
        /*0ce8*/ 	.word	0x0000a110
        /*0cec*/ 	.word	0x00000009
        /*0cf0*/ 	.word	0x00038830
        /*0cf4*/ 	.short	0x010a
        /*0cf6*/ 	.byte	0x3f
	.zero		1


	//   ....[41]....
        /*0cf8*/ 	.word	0x0000a290
        /*0cfc*/ 	.word	0x00000009
        /*0d00*/ 	.word	0x00038850
        /*0d04*/ 	.short	0x010a
        /*0d06*/ 	.byte	0x3f
	.zero		1


	//   ....[42]....
        /*0d08*/ 	.word	0x0000a2d0
        /*0d0c*/ 	.word	0x00000009
        /*0d10*/ 	.word	0x00038850
        /*0d14*/ 	.short	0x010a
        /*0d16*/ 	.byte	0x3f
	.zero		1


	//   ....[43]....
        /*0d18*/ 	.word	0x0000c020
        /*0d1c*/ 	.word	0x000000a3
        /*0d20*/ 	.word	0x00000000
        /*0d24*/ 	.short	0x0101
        /*0d26*/ 	.byte	0x3f
	.zero		1


	//   ....[44]....
        /*0d28*/ 	.word	0x0000ccb0
        /*0d2c*/ 	.word	0x00000009
        /*0d30*/ 	.word	0x00000000
        /*0d34*/ 	.short	0x0101
        /*0d36*/ 	.byte	0x3f
	.zero		1


	//   ....[45]....
        /*0d38*/ 	.word	0x0000f570
        /*0d3c*/ 	.word	0x00000008
        /*0d40*/ 	.word	0x00000000
        /*0d44*/ 	.short	0x0101
        /*0d46*/ 	.byte	0x3f
	.zero		1


	//   ....[46]....
        /*0d48*/ 	.word	0x0000fe60
        /*0d4c*/ 	.word	0x00000008
        /*0d50*/ 	.word	0x00000000
        /*0d54*/ 	.short	0x0101
        /*0d56*/ 	.byte	0x3f
	.zero		1


	//   ....[47]....
        /*0d58*/ 	.word	0x00014400
        /*0d5c*/ 	.word	0x00000000
        /*0d60*/ 	.word	0x00038840
        /*0d64*/ 	.short	0x010a
        /*0d66*/ 	.byte	0x3f
	.zero		1


	//   ....[48]....
        /*0d68*/ 	.word	0x00014f40
        /*0d6c*/ 	.word	0x00000012
        /*0d70*/ 	.word	0x00038800
        /*0d74*/ 	.short	0x0107
        /*0d76*/ 	.byte	0x3f
	.zero		1


	//   ....[49]....
        /*0d78*/ 	.word	0x00014fe0
        /*0d7c*/ 	.word	0x00000012
        /*0d80*/ 	.word	0x00038800
        /*0d84*/ 	.short	0x0101
        /*0d86*/ 	.byte	0x3f
	.zero		1


	//   ....[50]....
        /*0d88*/ 	.word	0x00015f10
        /*0d8c*/ 	.word	0x00000012
        /*0d90*/ 	.word	0x00038810
        /*0d94*/ 	.short	0x0107
        /*0d96*/ 	.byte	0x3f
	.zero		1


	//   ....[51]....
        /*0d98*/ 	.word	0x00016010
        /*0d9c*/ 	.word	0x00000012
        /*0da0*/ 	.word	0x00038810
        /*0da4*/ 	.short	0x0101
        /*0da6*/ 	.byte	0x3f
	.zero		1


	//   ....[52]....
        /*0da8*/ 	.word	0x00016030
        /*0dac*/ 	.word	0x00000012
        /*0db0*/ 	.word	0x00038820
        /*0db4*/ 	.short	0x010a
        /*0db6*/ 	.byte	0x3f
	.zero		1


	//   ....[53]....
        /*0db8*/ 	.word	0x00016110
        /*0dbc*/ 	.word	0x00000000
        /*0dc0*/ 	.word	0x00038860
        /*0dc4*/ 	.short	0x010a
        /*0dc6*/ 	.byte	0x3f
	.zero		1


	//   ....[54]....
        /*0dc8*/ 	.word	0x00016da0
        /*0dcc*/ 	.word	0x00000003
        /*0dd0*/ 	.word	0x00038840
        /*0dd4*/ 	.short	0x010a
        /*0dd6*/ 	.byte	0x3f
	.zero		1


	//   ....[55]....
        /*0dd8*/ 	.word	0x00017000
        /*0ddc*/ 	.word	0x00000003
        /*0de0*/ 	.word	0x00038860
        /*0de4*/ 	.short	0x010a
        /*0de6*/ 	.byte	0x3f
	.zero		1


	//   ....[56]....
        /*0de8*/ 	.word	0x00017bc0
        /*0dec*/ 	.word	0x00000004
        /*0df0*/ 	.word	0x00038840
        /*0df4*/ 	.short	0x010a
        /*0df6*/ 	.byte	0x3f
	.zero		1


	//   ....[57]....
        /*0df8*/ 	.word	0x00017e10
        /*0dfc*/ 	.word	0x00000004
        /*0e00*/ 	.word	0x00038860
        /*0e04*/ 	.short	0x010a
        /*0e06*/ 	.byte	0x3f
	.zero		1


	//   ....[58]....
        /*0e08*/ 	.word	0x00018950
        /*0e0c*/ 	.word	0x00000004
        /*0e10*/ 	.word	0x00038840
        /*0e14*/ 	.short	0x010a
        /*0e16*/ 	.byte	0x3f
	.zero		1


	//   ....[59]....
        /*0e18*/ 	.word	0x00018bb0
        /*0e1c*/ 	.word	0x00000004
        /*0e20*/ 	.word	0x00038860
        /*0e24*/ 	.short	0x010a
        /*0e26*/ 	.byte	0x3f
	.zero		1


	//   ....[60]....
        /*0e28*/ 	.word	0x0001a930
        /*0e2c*/ 	.word	0x00000000
        /*0e30*/ 	.word	0x00038820
        /*0e34*/ 	.short	0x010a
        /*0e36*/ 	.byte	0x3f
	.zero		1


	//   ....[61]....
        /*0e38*/ 	.word	0x0001aaf0
        /*0e3c*/ 	.word	0x00000006
        /*0e40*/ 	.word	0x00000000
        /*0e44*/ 	.short	0x010a
        /*0e46*/ 	.byte	0x3f
	.zero		1


	//   ....[62]....
        /*0e48*/ 	.word	0x0001ab60
        /*0e4c*/ 	.word	0x00000007
        /*0e50*/ 	.word	0x00000000
        /*0e54*/ 	.short	0x010a
        /*0e56*/ 	.byte	0x3f
	.zero		1


	//   ....[63]....
        /*0e58*/ 	.word	0x0001abd0
        /*0e5c*/ 	.word	0x00000004
        /*0e60*/ 	.word	0x00000000
        /*0e64*/ 	.short	0x010a
        /*0e66*/ 	.byte	0x3f
	.zero		1


	//   ....[64]....
        /*0e68*/ 	.word	0x0001ac00
        /*0e6c*/ 	.word	0x00000003
        /*0e70*/ 	.word	0x00000000
        /*0e74*/ 	.short	0x010a
        /*0e76*/ 	.byte	0x3f
	.zero		1


	//   ....[65]....
        /*0e78*/ 	.word	0x0001ac60
        /*0e7c*/ 	.word	0x00000010
        /*0e80*/ 	.word	0x00038800
        /*0e84*/ 	.short	0x010a
        /*0e86*/ 	.byte	0x3f
	.zero		1


	//   ....[66]....
        /*0e88*/ 	.word	0x0001acb0
        /*0e8c*/ 	.word	0x00000009
        /*0e90*/ 	.word	0x00038830
        /*0e94*/ 	.short	0x010a
        /*0e96*/ 	.byte	0x3f
	.zero		1


	//   ....[67]....
        /*0e98*/ 	.word	0x0001ad00
        /*0e9c*/ 	.word	0x00000010
        /*0ea0*/ 	.word	0x00038810
        /*0ea4*/ 	.short	0x010a
        /*0ea6*/ 	.byte	0x3f
	.zero		1


	//   ....[68]....
        /*0ea8*/ 	.word	0x0001ad50
        /*0eac*/ 	.word	0x00000009
        /*0eb0*/ 	.word	0x00038850
        /*0eb4*/ 	.short	0x010a
        /*0eb6*/ 	.byte	0x3f
	.zero		1


	//   ....[69]....
        /*0eb8*/ 	.word	0x0001ada0
        /*0ebc*/ 	.word	0x00000009
        /*0ec0*/ 	.word	0x00038830
        /*0ec4*/ 	.short	0x010a
        /*0ec6*/ 	.byte	0x3f
	.zero		1


	//   ....[70]....
        /*0ec8*/ 	.word	0x0001adf0
        /*0ecc*/ 	.word	0x00000009
        /*0ed0*/ 	.word	0x00038850
        /*0ed4*/ 	.short	0x010a
        /*0ed6*/ 	.byte	0x3f
	.zero		1


	//   ....[71]....
        /*0ed8*/ 	.word	0x0001ae40
        /*0edc*/ 	.word	0x00000009
        /*0ee0*/ 	.word	0x00038830
        /*0ee4*/ 	.short	0x010a
        /*0ee6*/ 	.byte	0x3f
	.zero		1


	//   ....[72]....
        /*0ee8*/ 	.word	0x0001ae90
        /*0eec*/ 	.word	0x00000009
        /*0ef0*/ 	.word	0x00038850
        /*0ef4*/ 	.short	0x010a
        /*0ef6*/ 	.byte	0x3f
	.zero		1


	//   ....[73]....
        /*0ef8*/ 	.word	0x0001b030
        /*0efc*/ 	.word	0x00000000
        /*0f00*/ 	.word	0x00038840
        /*0f04*/ 	.short	0x010a
        /*0f06*/ 	.byte	0x3f
	.zero		1


	//   ....[74]....
        /*0f08*/ 	.word	0x0001c130
        /*0f0c*/ 	.word	0x00000012
        /*0f10*/ 	.word	0x00038820
        /*0f14*/ 	.short	0x010a
        /*0f16*/ 	.byte	0x3f
	.zero		1


	//   ....[75]....
        /*0f18*/ 	.word	0x0001c180
        /*0f1c*/ 	.word	0x00000000
        /*0f20*/ 	.word	0x00038860
        /*0f24*/ 	.short	0x010a
        /*0f26*/ 	.byte	0x3f
	.zero		1


	//   ....[76]....
        /*0f28*/ 	.word	0x0001c1d0
        /*0f2c*/ 	.word	0x00000003
        /*0f30*/ 	.word	0x00038840
        /*0f34*/ 	.short	0x010a
        /*0f36*/ 	.byte	0x3f
	.zero		1


	//   ....[77]....
        /*0f38*/ 	.word	0x0001c220
        /*0f3c*/ 	.word	0x00000003
        /*0f40*/ 	.word	0x00038860
        /*0f44*/ 	.short	0x010a
        /*0f46*/ 	.byte	0x3f
	.zero		1


	//   ....[78]....
        /*0f48*/ 	.word	0x0001c270
        /*0f4c*/ 	.word	0x00000004
        /*0f50*/ 	.word	0x00038840
        /*0f54*/ 	.short	0x010a
        /*0f56*/ 	.byte	0x3f
	.zero		1


	//   ....[79]....
        /*0f58*/ 	.word	0x0001c2c0
        /*0f5c*/ 	.word	0x00000004
        /*0f60*/ 	.word	0x00038860
        /*0f64*/ 	.short	0x010a
        /*0f66*/ 	.byte	0x3f
	.zero		1


	//   ....[80]....
        /*0f68*/ 	.word	0x0001c310
        /*0f6c*/ 	.word	0x00000004
        /*0f70*/ 	.word	0x00038840
        /*0f74*/ 	.short	0x010a
        /*0f76*/ 	.byte	0x3f
	.zero		1


	//   ....[81]....
        /*0f78*/ 	.word	0x0001c360
        /*0f7c*/ 	.word	0x00000004
        /*0f80*/ 	.word	0x00038860
        /*0f84*/ 	.short	0x010a
        /*0f86*/ 	.byte	0x3f
	.zero		1


	//   ....[82]....
        /*0f88*/ 	.word	0x0001ced0
        /*0f8c*/ 	.word	0x00000000
        /*0f90*/ 	.word	0x00038820
        /*0f94*/ 	.short	0x010a
        /*0f96*/ 	.byte	0x3f
	.zero		1


	//   ....[83]....
        /*0f98*/ 	.word	0x0001d070
        /*0f9c*/ 	.word	0x00000006
        /*0fa0*/ 	.word	0x00000000
        /*0fa4*/ 	.short	0x010a
        /*0fa6*/ 	.byte	0x3f
	.zero		1


	//   ....[84]....
        /*0fa8*/ 	.word	0x0001d0c0
        /*0fac*/ 	.word	0x00000007
        /*0fb0*/ 	.word	0x00000000
        /*0fb4*/ 	.short	0x010a
        /*0fb6*/ 	.byte	0x3f
	.zero		1


	//   ....[85]....
        /*0fb8*/ 	.word	0x0001d110
        /*0fbc*/ 	.word	0x00000004
        /*0fc0*/ 	.word	0x00000000
        /*0fc4*/ 	.short	0x010a
        /*0fc6*/ 	.byte	0x3f
	.zero		1


	//----- nvinfo : EIATTR_NUM_MBARRIERS
	.align		4
.L_614:
        /*0fc8*/ 	.byte	0x03, 0x38
        /*0fca*/ 	.short	0x0017


	//----- nvinfo : EIATTR_EXIT_INSTR_OFFSETS
	.align		4
        /*0fcc*/ 	.byte	0x04, 0x1c
        /*0fce*/ 	.short	(.L_616 - .L_615)


	//   ....[0]....
.L_615:
        /*0fd0*/ 	.word	0x00000a70


	//   ....[1]....
        /*0fd4*/ 	.word	0x00011ff0


	//   ....[2]....
        /*0fd8*/ 	.word	0x0001ac50


	//----- nvinfo : EIATTR_MAX_THREADS
	.align		4
.L_616:
        /*0fdc*/ 	.byte	0x04, 0x05
        /*0fde*/ 	.short	(.L_618 - .L_617)
.L_617:
        /*0fe0*/ 	.word	0x00000180
        /*0fe4*/ 	.word	0x00000001
        /*0fe8*/ 	.word	0x00000001


	//----- nvinfo : EIATTR_CRS_STACK_SIZE
	.align		4
.L_618:
        /*0fec*/ 	.byte	0x04, 0x1e
        /*0fee*/ 	.short	(.L_620 - .L_619)
.L_619:
        /*0ff0*/ 	.word	0x00000000


	//----- nvinfo : EIATTR_CBANK_PARAM_SIZE
	.align		4
.L_620:
        /*0ff4*/ 	.byte	0x03, 0x19
        /*0ff6*/ 	.short	0x0bf0


	//----- nvinfo : EIATTR_PARAM_CBANK
	.align		4
        /*0ff8*/ 	.byte	0x04, 0x0a
        /*0ffa*/ 	.short	(.L_622 - .L_621)
	.align		4
.L_621:
        /*0ffc*/ 	.word	index@(.nv.constant0._ZN7cutlass13device_kernelIN5flash11enable_sm90INS1_16FlashAttnFwdSm90INS1_25CollectiveMainloopFwdSm90ILi2EN4cute5tupleIJNS5_1CILi1EEES8_S8_EEENS6_IJNS7_ILi64EEESA_SA_EEELi512ENS_6half_tEfNS_4arch4Sm90ELb1ELb0ELb0ELb1ELb0ELb0ELb1ELb0ELb0ELb1ELb1ELb0EEENS1_21CollectiveEpilogueFwdINS6_IJSA_NS7_ILi512EEESA_EEES9_SC_SE_Li256ELb1ELb1ELb1ELb0EEENS1_36VarlenDynamicPersistentTileSchedulerILi64ELi64ELi256ELi128ELb1ELb1ELb1ELb1ELb1ELb1EEEEEEEEEvNT_6ParamsE)
        /*1000*/ 	.short	0x0210
        /*1002*/ 	.short	0x0bf0


	//----- nvinfo : EIATTR_SW_WAR
	.align		4
.L_622:
        /*1004*/ 	.byte	0x04, 0x36
        /*1006*/ 	.short	(.L_624 - .L_623)
.L_623:
        /*1008*/ 	.word	0x00000008
.L_624:


//--------------------- .nv.info._ZN7cutlass13device_kernelIN5flash11enable_sm90INS1_16FlashAttnFwdSm90INS1_25CollectiveMainloopFwdSm90ILi2EN4cute5tupleIJNS5_1CILi1EEES8_S8_EEENS6_IJNS7_ILi64EEESA_SA_EEELi512ENS_6half_tEfNS_4arch4Sm90ELb1ELb0ELb0ELb1ELb0ELb1ELb1ELb0ELb0ELb1ELb1ELb0EEENS1_21CollectiveEpilogueFwdINS6_IJSA_NS7_ILi512EEESA_EEES9_SC_SE_Li256ELb1ELb1ELb1ELb0EEENS1_36VarlenDynamicPersistentTileSchedulerILi64ELi64ELi256ELi128ELb1ELb1ELb1ELb1ELb1ELb1EEEEEEEEEvNT_6ParamsE --------------------------
	.section	.nv.info._ZN7cutlass13device_kernelIN5flash11enable_sm90INS1_16FlashAttnFwdSm90INS1_25CollectiveMainloopFwdSm90ILi2EN4cute5tupleIJNS5_1CILi1EEES8_S8_EEENS6_IJNS7_ILi64EEESA_SA_EEELi512ENS_6half_tEfNS_4arch4Sm90ELb1ELb0ELb0ELb1ELb0ELb1ELb1ELb0ELb0ELb1ELb1ELb0EEENS1_21CollectiveEpilogueFwdINS6_IJSA_NS7_ILi512EEESA_EEES9_SC_SE_Li256ELb1ELb1ELb1ELb0EEENS1_36VarlenDynamicPersistentTileSchedulerILi64ELi64ELi256ELi128ELb1ELb1ELb1ELb1ELb1ELb1EEEEEEEEEvNT_6ParamsE,"",@"SHT_CUDA_INFO"
	.sectionflags	@""
	.align	4


	//----- nvinfo : EIATTR_CUDA_API_VERSION
	.align		4
        /*0000*/ 	.byte	0x04, 0x37
        /*0002*/ 	.short	(.L_626 - .L_625)
.L_625:
        /*0004*/ 	.word	0x00000082


	//----- nvinfo : EIATTR_KPARAM_INFO
	.align		4
.L_626:
        /*0008*/ 	.byte	0x04, 0x17
        /*000a*/ 	.short	(.L_628 - .L_627)
.L_627:
        /*000c*/ 	.word	0x00000000
        /*0010*/ 	.short	0x0000
        /*0012*/ 	.short	0x0070
        /*0014*/ 	.byte	0x00, 0xf0, 0x01, 0x2e


	//----- nvinfo : EIATTR_SPARSE_MMA_MASK
	.align		4
.L_628:
        /*0018*/ 	.byte	0x03, 0x50
        /*001a*/ 	.short	0x0000


	//----- nvinfo : EIATTR_MAXREG_COUNT
	.align		4
        /*001c*/ 	.byte	0x03, 0x1b
        /*001e*/ 	.short	0x00a8


	//----- nvinfo : EIATTR_NUM_BARRIERS
	.align		4
        /*0020*/ 	.byte	0x02, 0x4c
        /*0022*/ 	.byte	0x10
	.zero		1


	//----- nvinfo : EIATTR_EXTERNS
	.align		4
        /*0024*/ 	.byte	0x04, 0x0f
        /*0026*/ 	.short	(.L_630 - .L_629)


	//   ....[0]....
	.align		4
.L_629:
        /*0028*/ 	.word	index@(__assertfail)


	//----- nvinfo : EIATTR_ANNOTATIONS
	.align		4
.L_630:
        /*002c*/ 	.byte	0x04, 0x55
        /*002e*/ 	.short	(.L_632 - .L_631)


	//   ....[0]....
.L_631:
        /* <DEDUP_REMOVED lines=104> */


	//----- nvinfo : EIATTR_MERCURY_ISA_VERSION
	.align		4
.L_632:
        /*0698*/ 	.byte	0x03, 0x5f
        /*069a*/ 	.short	0x0101


	//----- nvinfo : EIATTR_UNUSED_LOAD_BYTE_OFFSET
	.align		4
        /*069c*/ 	.byte	0x04, 0x44
        /*069e*/ 	.short	(.L_634 - .L_633)


	//   ....[0]....
.L_633:
        /*06a0*/ 	.word	0x00000ab0
        /*06a4*/ 	.word	0x0000fff0


	//   ....[1]....
        /*06a8*/ 	.word	0x00014680
        /*06ac*/ 	.word	0x0000fff0


	//----- nvinfo : EIATTR_INT_WARP_WIDE_INSTR_OFFSETS
	.align		4
.L_634:
        /*06b0*/ 	.byte	0x04, 0x31
        /*06b2*/ 	.short	(.L_636 - .L_635)


	//   ....[0]....
.L_635:
        /*06b4*/ 	.word	0x00000190


	//   ....[1]....
        /*06b8*/ 	.word	0x000001d0


	//   ....[2]....
        /*06bc*/ 	.word	0x00000240


	//   ....[3]....
        /*06c0*/ 	.word	0x00000250


	//   ....[4]....
        /*06c4*/ 	.word	0x0001cc40


	//   ....[5]....
        /*06c8*/ 	.word	0x0001cca0


	//   ....[6]....
        /*06cc*/ 	.word	0x00022630


	//   ....[7]....
        /*06d0*/ 	.word	0x00022690


	//----- nvinfo : EIATTR_COOP_GROUP_MASK_REGIDS
	.align		4
.L_636:
        /*06d4*/ 	.byte	0x04, 0x29
        /*06d6*/ 	.short	(.L_638 - .L_637)


	//   ....[0]....
.L_637:
        /*06d8*/ 	.word	0xffffffff


	//   ....[1]....
        /*06dc*/ 	.word	0xffffffff


	//   ....[2]....
        /*06e0*/ 	.word	0xffffffff


	//   ....[3]....
        /*06e4*/ 	.word	0xffffffff


	//   ....[4]....
        /*06e8*/ 	.word	0xffffffff


	//   ....[5]....
        /*06ec*/ 	.word	0xffffffff


	//   ....[6]....
        /*06f0*/ 	.word	0xffffffff


	//   ....[7]....
        /*06f4*/ 	.word	0xffffffff


	//   ....[8]....
        /*06f8*/ 	.word	0xffffffff


	//   ....[9]....
        /*06fc*/ 	.word	0xffffffff


	//   ....[10]....
        /*0700*/ 	.word	0xffffffff


	//   ....[11]....
        /*0704*/ 	.word	0xffffffff


	//   ....[12]....
        /*0708*/ 	.word	0xffffffff


	//   ....[13]....
        /*070c*/ 	.word	0xffffffff


	//   ....[14]....
        /*0710*/ 	.word	0xffffffff


	//   ....[15]....
        /*0714*/ 	.word	0xffffffff


	//   ....[16]....
        /*0718*/ 	.word	0xffffffff


	//   ....[17]....
        /*071c*/ 	.word	0xffffffff


	//   ....[18]....
        /*0720*/ 	.word	0xffffffff


	//   ....[19]....
        /*0724*/ 	.word	0xffffffff


	//   ....[20]....
        /*0728*/ 	.word	0xffffffff


	//   ....[21]....
        /*072c*/ 	.word	0xffffffff


	//   ....[22]....
        /*0730*/ 	.word	0xffffffff


	//   ....[23]....
        /*0734*/ 	.word	0xffffffff


	//   ....[24]....
        /*0738*/ 	.word	0xffffffff


	//   ....[25]....
        /*073c*/ 	.word	0xffffffff


	//   ....[26]....
        /*0740*/ 	.word	0xffffffff


	//   ....[27]....
        /*0744*/ 	.word	0xffffffff


	//   ....[28]....
        /*0748*/ 	.word	0xffffffff


	//   ....[29]....
        /*074c*/ 	.word	0xffffffff


	//   ....[30]....
        /*0750*/ 	.word	0xffffffff


	//   ....[31]....
        /*0754*/ 	.word	0xffffffff


	//   ....[32]....
        /*0758*/ 	.word	0xffffffff


	//   ....[33]....
        /*075c*/ 	.word	0xffffffff


	//   ....[34]....
        /*0760*/ 	.word	0xffffffff


	//   ....[35]....
        /*0764*/ 	.word	0xffffffff


	//   ....[36]....
        /*0768*/ 	.word	0xffffffff


	//   ....[37]....
        /*076c*/ 	.word	0xffffffff


	//   ....[38]....
        /*0770*/ 	.word	0xffffffff


	//   ....[39]....
        /*0774*/ 	.word	0xffffffff


	//   ....[40]....
        /*0778*/ 	.word	0xffffffff


	//   ....[41]....
        /*077c*/ 	.word	0xffffffff


	//   ....[42]....
        /*0780*/ 	.word	0xffffffff


	//   ....[43]....
        /*0784*/ 	.word	0xffffffff


	//   ....[44]....
        /*0788*/ 	.word	0xffffffff


	//   ....[45]....
        /*078c*/ 	.word	0xffffffff


	//   ....[46]....
        /*0790*/ 	.word	0xffffffff


	//   ....[47]....
        /*0794*/ 	.word	0xffffffff


	//   ....[48]....
        /*0798*/ 	.word	0xffffffff


	//   ....[49]....
        /*079c*/ 	.word	0xffffffff


	//   ....[50]....
        /*07a0*/ 	.word	0xffffffff


	//   ....[51]....
        /*07a4*/ 	.word	0xffffffff


	//   ....[52]....
        /*07a8*/ 	.word	0xffffffff


	//   ....[53]....
        /*07ac*/ 	.word	0xffffffff


	//   ....[54]....
        /*07b0*/ 	.word	0xffffffff


	//   ....[55]....
        /*07b4*/ 	.word	0xffffffff


	//   ....[56]....
        /*07b8*/ 	.word	0xffffffff


	//   ....[57]....
        /*07bc*/ 	.word	0xffffffff


	//   ....[58]....
        /*07c0*/ 	.word	0xffffffff


	//   ....[59]....
        /*07c4*/ 	.word	0xffffffff


	//   ....[60]....
        /*07c8*/ 	.word	0xffffffff


	//   ....[61]....
        /*07cc*/ 	.word	0xffffffff


	//   ....[62]....
        /*07d0*/ 	.word	0xffffffff


	//   ....[63]....
        /*07d4*/ 	.word	0xffffffff


	//   ....[64]....
        /*07d8*/ 	.word	0xffffffff


	//   ....[65]....
        /*07dc*/ 	.word	0xffffffff


	//   ....[66]....
        /*07e0*/ 	.word	0xffffffff


	//   ....[67]....
        /*07e4*/ 	.word	0xffffffff


	//   ....[68]....
        /*07e8*/ 	.word	0xffffffff


	//   ....[69]....
        /*07ec*/ 	.word	0xffffffff


	//   ....[70]....
        /*07f0*/ 	.word	0xffffffff


	//   ....[71]....
        /*07f4*/ 	.word	0xffffffff


	//   ....[72]....
        /*07f8*/ 	.word	0xffffffff


	//   ....[73]....
        /*07fc*/ 	.word	0xffffffff


	//   ....[74]....
        /*0800*/ 	.word	0xffffffff


	//   ....[75]....
        /*0804*/ 	.word	0xffffffff


	//   ....[76]....
        /*0808*/ 	.word	0xffffffff


	//   ....[77]....
        /*080c*/ 	.word	0xffffffff


	//   ....[78]....
        /*0810*/ 	.word	0xffffffff


	//   ....[79]....
        /*0814*/ 	.word	0xffffffff


	//   ....[80]....
        /*0818*/ 	.word	0xffffffff


	//   ....[81]....
        /*081c*/ 	.word	0xffffffff


	//   ....[82]....
        /*0820*/ 	.word	0xffffffff


	//   ....[83]....
        /*0824*/ 	.word	0xffffffff


	//   ....[84]....
        /*0828*/ 	.word	0xffffffff


	//   ....[85]....
        /*082c*/ 	.word	0xffffffff


	//   ....[86]....
        /*0830*/ 	.word	0xffffffff


	//   ....[87]....
        /*0834*/ 	.word	0xffffffff


	//   ....[88]....
        /*0838*/ 	.word	0xffffffff


	//   ....[89]....
        /*083c*/ 	.word	0xffffffff


	//   ....[90]....
        /*0840*/ 	.word	0xffffffff


	//   ....[91]....
        /*0844*/ 	.word	0xffffffff


	//   ....[92]....
        /*0848*/ 	.word	0xffffffff


	//   ....[93]....
        /*084c*/ 	.word	0xffffffff


	//   ....[94]....
        /*0850*/ 	.word	0xffffffff


	//   ....[95]....
        /*0854*/ 	.word	0xffffffff


	//   ....[96]....
        /*0858*/ 	.word	0xffffffff


	//   ....[97]....
        /*085c*/ 	.word	0xffffffff


	//   ....[98]....
        /*0860*/ 	.word	0xffffffff


	//   ....[99]....
        /*0864*/ 	.word	0xffffffff


	//   ....[100]....
        /*0868*/ 	.word	0xffffffff


	//   ....[101]....
        /*086c*/ 	.word	0xffffffff


	//   ....[102]....
        /*0870*/ 	.word	0xffffffff


	//   ....[103]....
        /*0874*/ 	.word	0xffffffff


	//   ....[104]....
        /*0878*/ 	.word	0xffffffff


	//   ....[105]....
        /*087c*/ 	.word	0xffffffff


	//   ....[106]....
        /*0880*/ 	.word	0xffffffff


	//   ....[107]....
        /*0884*/ 	.word	0xffffffff


	//   ....[108]....
        /*0888*/ 	.word	0xffffffff


	//   ....[109]....
        /*088c*/ 	.word	0xffffffff


	//   ....[110]....
        /*0890*/ 	.word	0xffffffff


	//   ....[111]....
        /*0894*/ 	.word	0xffffffff


	//   ....[112]....
        /*0898*/ 	.word	0xffffffff


	//   ....[113]....
        /*089c*/ 	.word	0xffffffff


	//   ....[114]....
        /*08a0*/ 	.word	0xffffffff


	//   ....[115]....
        /*08a4*/ 	.word	0xffffffff


	//   ....[116]....
        /*08a8*/ 	.word	0xffffffff


	//   ....[117]....
        /*08ac*/ 	.word	0xffffffff


	//   ....[118]....
        /*08b0*/ 	.word	0xffffffff


	//   ....[119]....
        /*08b4*/ 	.word	0xffffffff


	//   ....[120]....
        /*08b8*/ 	.word	0xffffffff


	//   ....[121]....
        /*08bc*/ 	.word	0xffffffff


	//   ....[122]....
        /*08c0*/ 	.word	0x0500000f


	//   ....[123]....
        /*08c4*/ 	.word	0x0500000f


	//   ....[124]....
        /*08c8*/ 	.word	0x0500000f


	//   ....[125]....
        /*08cc*/ 	.word	0x0500000f


	//   ....[126]....
        /*08d0*/ 	.word	0x0500000f


	//   ....[127]....
        /*08d4*/ 	.word	0x0500000f


	//   ....[128]....
        /*08d8*/ 	.word	0x0500000f


	//   ....[129]....
        /*08dc*/ 	.word	0x0500000f


	//   ....[130]....
        /*08e0*/ 	.word	0x0500000f


	//   ....[131]....
        /*08e4*/ 	.word	0x0500000f


	//   ....[132]....
        /*08e8*/ 	.word	0x0500000f


	//   ....[133]....
        /*08ec*/ 	.word	0x0500000f


	//   ....[134]....
        /*08f0*/ 	.word	0x0500000f


	//   ....[135]....
        /*08f4*/ 	.word	0x0500000f


	//   ....[136]....
        /*08f8*/ 	.word	0x0500000f


	//   ....[137]....
        /*08fc*/ 	.word	0x0500000f


	//   ....[138]....
        /*0900*/ 	.word	0x0500000f


	//   ....[139]....
        /*0904*/ 	.word	0x0500000f


	//   ....[140]....
        /*0908*/ 	.word	0x0500000f


	//   ....[141]....
        /*090c*/ 	.word	0x0500000f


	//   ....[142]....
        /*0910*/ 	.word	0x0500000f


	//   ....[143]....
        /*0914*/ 	.word	0x0500000f


	//   ....[144]....
        /*0918*/ 	.word	0x0500000f


	//   ....[145]....
        /*091c*/ 	.word	0x0500000f


	//   ....[146]....
        /*0920*/ 	.word	0x0500000f


	//   ....[147]....
        /*0924*/ 	.word	0x0500000f


	//   ....[148]....
        /*0928*/ 	.word	0x0500000f


	//   ....[149]....
        /*092c*/ 	.word	0x0500000f


	//   ....[150]....
        /*0930*/ 	.word	0x0500000f


	//   ....[151]....
        /*0934*/ 	.word	0x0500000f


	//   ....[152]....
        /*0938*/ 	.word	0x0500000f


	//   ....[153]....
        /*093c*/ 	.word	0x0500000f


	//   ....[154]....
        /*0940*/ 	.word	0x0500000f


	//   ....[155]....
        /*0944*/ 	.word	0x0500000f


	//   ....[156]....
        /*0948*/ 	.word	0x0500000f


	//   ....[157]....
        /*094c*/ 	.word	0x0500000f


	//   ....[158]....
        /*0950*/ 	.word	0x0500000f


	//   ....[159]....
        /*0954*/ 	.word	0x0500000f


	//   ....[160]....
        /*0958*/ 	.word	0x0500000f


	//   ....[161]....
        /*095c*/ 	.word	0x0500000f


	//   ....[162]....
        /*0960*/ 	.word	0x0500000f


	//   ....[163]....
        /*0964*/ 	.word	0x0500000f


	//   ....[164]....
        /*0968*/ 	.word	0x0500000f


	//   ....[165]....
        /*096c*/ 	.word	0x0500000f


	//   ....[166]....
        /*0970*/ 	.word	0x0500000f


	//   ....[167]....
        /*0974*/ 	.word	0x0500000f


	//   ....[168]....
        /*0978*/ 	.word	0x0500000f


	//   ....[169]....
        /*097c*/ 	.word	0x0500000f


	//   ....[170]....
        /*0980*/ 	.word	0x0500000f


	//   ....[171]....
        /*0984*/ 	.word	0x0500000f


	//   ....[172]....
        /*0988*/ 	.word	0x0500000f


	//   ....[173]....
        /*098c*/ 	.word	0x0500000f


	//   ....[174]....
        /*0990*/ 	.word	0x0500000f


	//----- nvinfo : EIATTR_COOP_GROUP_INSTR_OFFSETS
	.align		4
.L_638:
        /*0994*/ 	.byte	0x04, 0x28
        /*0996*/ 	.short	(.L_640 - .L_639)


	//   ....[0]....
.L_639:
        /*0998*/ 	.word	0x00000070


	//   ....[1]....
        /*099c*/ 	.word	0x000001a0


	//   ....[2]....
        /*09a0*/ 	.word	0x000001f0


	//   ....[3]....
        /*09a4*/ 	.word	0x00000400


	//   ....[4]....
        /*09a8*/ 	.word	0x00000560


	//   ....[5]....
        /*09ac*/ 	.word	0x00000680


	//   ....[6]....
        /*09b0*/ 	.word	0x000007e0


	//   ....[7]....
        /*09b4*/ 	.word	0x000051a0


	//   ....[8]....
        /*09b8*/ 	.word	0x00007100


	//   ....[9]....
        /*09bc*/ 	.word	0x00007870


	//   ....[10]....
        /*09c0*/ 	.word	0x00007880


	//   ....[11]....
        /*09c4*/ 	.word	0x00007890


	//   ....[12]....
        /*09c8*/ 	.word	0x000078a0


	//   ....[13]....
        /*09cc*/ 	.word	0x00007ba0


	//   ....[14]....
        /*09d0*/ 	.word	0x00007bb0


	//   ....[15]....
        /*09d4*/ 	.word	0x00007bc0


	//   ....[16]....
        /*09d8*/ 	.word	0x00007bd0


	//   ....[17]....
        /*09dc*/ 	.word	0x00008db0


	//   ....[18]....
        /*09e0*/ 	.word	0x00008dc0


	//   ....[19]....
        /*09e4*/ 	.word	0x00008dd0


	//   ....[20]....
        /*09e8*/ 	.word	0x00008de0


	//   ....[21]....
        /*09ec*/ 	.word	0x00009000


	//   ....[22]....
        /*09f0*/ 	.word	0x00009010


	//   ....[23]....
        /*09f4*/ 	.word	0x00009020


	//   ....[24]....
        /*09f8*/ 	.word	0x00009030


	//   ....[25]....
        /*09fc*/ 	.word	0x0000a7b0


	//   ....[26]....
        /*0a00*/ 	.word	0x0000bef0


	//   ....[27]....
        /*0a04*/ 	.word	0x0000bf10


	//   ....[28]....
        /*0a08*/ 	.word	0x0000c2e0


	//   ....[29]....
        /*0a0c*/ 	.word	0x0000c380


	//   ....[30]....
        /*0a10*/ 	.word	0x0000c720


	//   ....[31]....
        /*0a14*/ 	.word	0x0000c7a0


	//   ....[32]....
        /*0a18*/ 	.word	0x0000d0c0


	//   ....[33]....
        /*0a1c*/ 	.word	0x0000d6b0


	//   ....[34]....
        /*0a20*/ 	.word	0x0000edf0


	//   ....[35]....
        /*0a24*/ 	.word	0x0000f090


	//   ....[36]....
        /*0a28*/ 	.word	0x0000f1a0


	//   ....[37]....
        /*0a2c*/ 	.word	0x0000f440


	//   ....[38]....
        /*0a30*/ 	.word	0x0000f4e0


	//   ....[39]....
        /*0a34*/ 	.word	0x0000f600


	//   ....[40]....
        /*0a38*/ 	.word	0x00010880


	//   ....[41]....
        /*0a3c*/ 	.word	0x00010ed0


	//   ....[42]....
        /*0a40*/ 	.word	0x000127f0


	//   ....[43]....
        /*0a44*/ 	.word	0x00012800


	//   ....[44]....
        /*0a48*/ 	.word	0x00012820


	//   ....[45]....
        /*0a4c*/ 	.word	0x000129a0


	//   ....[46]....
        /*0a50*/ 	.word	0x00013b50


	//   ....[47]....
        /*0a54*/ 	.word	0x00013ba0


	//   ....[48]....
        /*0a58*/ 	.word	0x00013c00


	//   ....[49]....
        /*0a5c*/ 	.word	0x00013d50


	//   ....[50]....
        /*0a60*/ 	.word	0x00013f20


	//   ....[51]....
        /*0a64*/ 	.word	0x00015390


	//   ....[52]....
        /*0a68*/ 	.word	0x00015710


	//   ....[53]....
        /*0a6c*/ 	.word	0x00015720


	//   ....[54]....
        /*0a70*/ 	.word	0x00015730


	//   ....[55]....
        /*0a74*/ 	.word	0x00015740


	//   ....[56]....
        /*0a78*/ 	.word	0x000163a0


	//   ....[57]....
        /*0a7c*/ 	.word	0x000163e0


	//   ....[58]....
        /*0a80*/ 	.word	0x00016670


	//   ....[59]....
        /*0a84*/ 	.word	0x00016690


	//   ....[60]....
        /*0a88*/ 	.word	0x00016ec0


	//   ....[61]....
        /*0a8c*/ 	.word	0x00016f00


	//   ....[62]....
        /*0a90*/ 	.word	0x00017950


	//   ....[63]....
        /*0a94*/ 	.word	0x00017970


	//   ....[64]....
        /*0a98*/ 	.word	0x00018c40


	//   ....[65]....
        /*0a9c*/ 	.word	0x00018c60


	//   ....[66]....
        /*0aa0*/ 	.word	0x00018e90


	//   ....[67]....
        /*0aa4*/ 	.word	0x00018eb0


	//   ....[68]....
        /*0aa8*/ 	.word	0x00019160


	//   ....[69]....
        /*0aac*/ 	.word	0x00019370


	//   ....[70]....
        /*0ab0*/ 	.word	0x000193a0


	//   ....[71]....
        /*0ab4*/ 	.word	0x000193d0


	//   ....[72]....
        /*0ab8*/ 	.word	0x00019400


	//   ....[73]....
        /*0abc*/ 	.word	0x00019430


	//   ....[74]....
        /*0ac0*/ 	.word	0x00019460


	//   ....[75]....
        /*0ac4*/ 	.word	0x00019600


	//   ....[76]....
        /*0ac8*/ 	.word	0x00019630


	//   ....[77]....
        /*0acc*/ 	.word	0x00019660


	//   ....[78]....
        /*0ad0*/ 	.word	0x00019690


	//   ....[79]....
        /*0ad4*/ 	.word	0x000196c0


	//   ....[80]....
        /*0ad8*/ 	.word	0x000196f0


	//   ....[81]....
        /*0adc*/ 	.word	0x00019790


	//   ....[82]....
        /*0ae0*/ 	.word	0x000197c0


	//   ....[83]....
        /*0ae4*/ 	.word	0x000197d0


	//   ....[84]....
        /*0ae8*/ 	.word	0x00019800


	//   ....[85]....
        /*0aec*/ 	.word	0x0001ae10


	//   ....[86]....
        /*0af0*/ 	.word	0x0001d220


	//   ....[87]....
        /*0af4*/ 	.word	0x0001dcb0


	//   ....[88]....
        /*0af8*/ 	.word	0x0001dce0


	//   ....[89]....
        /*0afc*/ 	.word	0x0001dd00


	//   ....[90]....
        /*0b00*/ 	.word	0x0001ddb0


	//   ....[91]....
        /*0b04*/ 	.word	0x0001de40


	//   ....[92]....
        /*0b08*/ 	.word	0x0001de60


	//   ....[93]....
        /*0b0c*/ 	.word	0x0001def0


	//   ....[94]....
        /*0b10*/ 	.word	0x0001df00


	//   ....[95]....
        /*0b14*/ 	.word	0x0001e890


	//   ....[96]....
        /*0b18*/ 	.word	0x0001e8a0


	//   ....[97]....
        /*0b1c*/ 	.word	0x0001e970


	//   ....[98]....
        /*0b20*/ 	.word	0x0001e980


	//   ....[99]....
        /*0b24*/ 	.word	0x0001ec10


	//   ....[100]....
        /*0b28*/ 	.word	0x0001ec20


	//   ....[101]....
        /*0b2c*/ 	.word	0x0001ed80


	//   ....[102]....
        /*0b30*/ 	.word	0x0001ed90


	//   ....[103]....
        /*0b34*/ 	.word	0x00022950


	//   ....[104]....
        /*0b38*/ 	.word	0x00022980


	//   ....[105]....
        /*0b3c*/ 	.word	0x000229e0


	//   ....[106]....
        /*0b40*/ 	.word	0x00022a10


	//   ....[107]....
        /*0b44*/ 	.word	0x00022a40


	//   ....[108]....
        /*0b48*/ 	.word	0x00022a70


	//   ....[109]....
        /*0b4c*/ 	.word	0x00022aa0


	//   ....[110]....
        /*0b50*/ 	.word	0x00022ad0


	//   ....[111]....
        /*0b54*/ 	.word	0x00022c90


	//   ....[112]....
        /*0b58*/ 	.word	0x00022cc0


	//   ....[113]....
        /*0b5c*/ 	.word	0x00022cf0


	//   ....[114]....
        /*0b60*/ 	.word	0x00022d20


	//   ....[115]....
        /*0b64*/ 	.word	0x00022d50


	//   ....[116]....
        /*0b68*/ 	.word	0x00022d80


	//   ....[117]....
        /*0b6c*/ 	.word	0x00022e50


	//   ....[118]....
        /*0b70*/ 	.word	0x00022e70


	//   ....[119]....
        /*0b74*/ 	.word	0x00022e80


	//   ....[120]....
        /*0b78*/ 	.word	0x00022f00


	//   ....[121]....
        /*0b7c*/ 	.word	0x00023a40


	//   ....[122]....
        /*0b80*/ 	.word	0x00023e80


	//   ....[123]....
        /*0b84*/ 	.word	0x00023f10


	//   ....[124]....
        /*0b88*/ 	.word	0x00023f60


	//   ....[125]....
        /*0b8c*/ 	.word	0x00023fb0


	//   ....[126]....
        /*0b90*/ 	.word	0x00024050


	//   ....[127]....
        /*0b94*/ 	.word	0x000240e0


	//   ....[128]....
        /*0b98*/ 	.word	0x00024130


	//   ....[129]....
        /*0b9c*/ 	.word	0x00024180


	//   ....[130]....
        /*0ba0*/ 	.word	0x00024270


	//   ....[131]....
        /*0ba4*/ 	.word	0x00024300


	//   ....[132]....
        /*0ba8*/ 	.word	0x00024350


	//   ....[133]....
        /*0bac*/ 	.word	0x000243a0


	//   ....[134]....
        /*0bb0*/ 	.word	0x00024440


	//   ....[135]....
        /*0bb4*/ 	.word	0x000244d0


	//   ....[136]....
        /*0bb8*/ 	.word	0x00024520


	//   ....[137]....
        /*0bbc*/ 	.word	0x00024570


	//   ....[138]....
        /*0bc0*/ 	.word	0x000248d0


	//   ....[139]....
        /*0bc4*/ 	.word	0x00024bb0


	//   ....[140]....
        /*0bc8*/ 	.word	0x00024d30


	//   ....[141]....
        /*0bcc*/ 	.word	0x00024d90


	//   ....[142]....
        /*0bd0*/ 	.word	0x00024e20


	//   ....[143]....
        /*0bd4*/ 	.word	0x00024e70


	//   ....[144]....
        /*0bd8*/ 	.word	0x00024fd0


	//   ....[145]....
        /*0bdc*/ 	.word	0x00025070


	//   ....[146]....
        /*0be0*/ 	.word	0x00025120


	//   ....[147]....
        /*0be4*/ 	.word	0x00025200


	//   ....[148]....
        /*0be8*/ 	.word	0x000253c0


	//   ....[149]....
        /*0bec*/ 	.word	0x000254a0


	//   ....[150]....
        /*0bf0*/ 	.word	0x00025720


	//   ....[151]....
        /*0bf4*/ 	.word	0x00025830


	//   ....[152]....
        /*0bf8*/ 	.word	0x00025a00


	//   ....[153]....
        /*0bfc*/ 	.word	0x00025ac0


	//   ....[154]....
        /*0c00*/ 	.word	0x00025ce0


	//   ....[155]....
        /*0c04*/ 	.word	0x00025d30


	//   ....[156]....
        /*0c08*/ 	.word	0x00026060


	//   ....[157]....
        /*0c0c*/ 	.word	0x00026100


	//   ....[158]....
        /*0c10*/ 	.word	0x000262a0


	//   ....[159]....
        /*0c14*/ 	.word	0x00026320


	//   ....[160]....
        /*0c18*/ 	.word	0x000263a0


	//   ....[161]....
        /*0c1c*/ 	.word	0x00026420


	//   ....[162]....
        /*0c20*/ 	.word	0x000264a0


	//   ....[163]....
        /*0c24*/ 	.word	0x00026530


	//   ....[164]....
        /*0c28*/ 	.word	0x000265d0


	//   ....[165]....
        /*0c2c*/ 	.word	0x00026680


	//   ....[166]....
        /*0c30*/ 	.word	0x00026700


	//   ....[167]....
        /*0c34*/ 	.word	0x00026780


	//   ....[168]....
        /*0c38*/ 	.word	0x00026800


	//   ....[169]....
        /*0c3c*/ 	.word	0x00026890


	//   ....[170]....
        /*0c40*/ 	.word	0x00026910


	//   ....[171]....
        /*0c44*/ 	.word	0x000269c0


	//   ....[172]....
        /*0c48*/ 	.word	0x00026a10


	//   ....[173]....
        /*0c4c*/ 	.word	0x00026ad0


	//   ....[174]....
        /*0c50*/ 	.word	0x00026c00


	//----- nvinfo : EIATTR_REG_RECONFIG
	.align		4
.L_640:
        /*0c54*/ 	.byte	0x01, 0x54
	.zero		2


	//----- nvinfo : EIATTR_SYSCALL_OFFSETS
	.align		4
        /*0c58*/ 	.byte	0x04, 0x46
        /*0c5a*/ 	.short	(.L_642 - .L_641)


	//   ....[0]....
.L_641:
        /*0c5c*/ 	.word	0x000020d0


	//   ....[1]....
        /*0c60*/ 	.word	0x00002220


	//   ....[2]....
        /*0c64*/ 	.word	0x000072a0


	//   ....[3]....
        /*0c68*/ 	.word	0x000075c0


	//   ....[4]....
        /*0c6c*/ 	.word	0x0001ce40


	//   ....[5]....
        /*0c70*/ 	.word	0x0001cf90


	//   ....[6]....
        /*0c74*/ 	.word	0x0001d090


	//   ....[7]....
        /*0c78*/ 	.word	0x0001d8d0


	//   ....[8]....
        /*0c7c*/ 	.word	0x0001e210


	//----- nvinfo : EIATTR_MBARRIER_INSTR_OFFSETS
	.align		4
.L_642:
        /*0c80*/ 	.byte	0x04, 0x39
        /*0c82*/ 	.short	(.L_644 - .L_643)


	//   ....[0]....
.L_643:
        /*0c84*/ 	.word	0x000002e0
        /*0c88*/ 	.word	0x000000ff
        /*0c8c*/ 	.word	0x00038800
        /*0c90*/ 	.short	0x0100
        /*0c92*/ 	.byte	0x08
	.zero		1


	//   ....[1]....
        /*0c94*/ 	.word	0x000002f0
        /*0c98*/ 	.word	0x000000ff
        /*0c9c*/ 	.word	0x00038810
        /*0ca0*/ 	.short	0x0100
        /*0ca2*/ 	.byte	0x08
	.zero		1


	//   ....[2]....
        /*0ca4*/ 	.word	0x00000300
        /*0ca8*/ 	.word	0x000000ff
        /*0cac*/ 	.word	0x00038820
        /*0cb0*/ 	.short	0x0100
        /*0cb2*/ 	.byte	0x08
	.zero		1


	//   ....[3]....
        /*0cb4*/ 	.word	0x000003b0
        /*0cb8*/ 	.word	0x000000ff
        /*0cbc*/ 	.word	0x00038830
        /*0cc0*/ 	.short	0x0100
        /*0cc2*/ 	.byte	0x06
	.zero		1


	//   ....[4]....
        /*0cc4*/ 	.word	0x000003c0
        /*0cc8*/ 	.word	0x000000ff
        /*0ccc*/ 	.word	0x00038840
        /*0cd0*/ 	.short	0x0100
        /*0cd2*/ 	.byte	0x06
	.zero		1


	//   ....[5]....
        /*0cd4*/ 	.word	0x000003d0
        /*0cd8*/ 	.word	0x000000ff
        /*0cdc*/ 	.word	0x00038838
        /*0ce0*/ 	.short	0x0100
        /*0ce2*/ 	.byte	0x06
	.zero		1


	//   ....[6]....
        /*0ce4*/ 	.word	0x000003e0
        /*0ce8*/ 	.word	0x000000ff
        /*0cec*/ 	.word	0x00038848
        /*0cf0*/ 	.short	0x0100
        /*0cf2*/ 	.byte	0x06
	.zero		1


	//   ....[7]....
        /*0cf4*/ 	.word	0x00000510
        /*0cf8*/ 	.word	0x000000ff
        /*0cfc*/ 	.word	0x00038850
        /*0d00*/ 	.short	0x0100
        /*0d02*/ 	.byte	0x08
	.zero		1


	//   ....[8]....
        /*0d04*/ 	.word	0x00000520
        /*0d08*/ 	.word	0x000000ff
        /*0d0c*/ 	.word	0x00038860
        /*0d10*/ 	.short	0x0100
        /*0d12*/ 	.byte	0x08
	.zero		1


	//   ....[9]....
        /*0d14*/ 	.word	0x00000530
        /*0d18*/ 	.word	0x000000ff
        /*0d1c*/ 	.word	0x00038858
        /*0d20*/ 	.short	0x0100
        /*0d22*/ 	.byte	0x08
	.zero		1


	//   ....[10]....
        /*0d24*/ 	.word	0x00000540
        /*0d28*/ 	.word	0x000000ff
        /*0d2c*/ 	.word	0x00038868
        /*0d30*/ 	.short	0x0100
        /*0d32*/ 	.byte	0x08
	.zero		1


	//   ....[11]....
        /*0d34*/ 	.word	0x00000630
        /*0d38*/ 	.word	0x000000ff
        /*0d3c*/ 	.word	0x00038870
        /*0d40*/ 	.short	0x0100
        /*0d42*/ 	.byte	0x06
	.zero		1


	//   ....[12]....
        /*0d44*/ 	.word	0x00000640
        /*0d48*/ 	.word	0x000000ff
        /*0d4c*/ 	.word	0x00038880
        /*0d50*/ 	.short	0x0100
        /*0d52*/ 	.byte	0x06
	.zero		1


	//   ....[13]....
        /*0d54*/ 	.word	0x00000650
        /*0d58*/ 	.word	0x000000ff
        /*0d5c*/ 	.word	0x00038878
        /*0d60*/ 	.short	0x0100
        /*0d62*/ 	.byte	0x06
	.zero		1


	//   ....[14]....
        /*0d64*/ 	.word	0x00000660
        /*0d68*/ 	.word	0x000000ff
        /*0d6c*/ 	.word	0x00038888
        /*0d70*/ 	.short	0x0100
        /*0d72*/ 	.byte	0x06
	.zero		1


	//   ....[15]....
        /*0d74*/ 	.word	0x00000790
        /*0d78*/ 	.word	0x000000ff
        /*0d7c*/ 	.word	0x00038890
        /*0d80*/ 	.short	0x0100
        /*0d82*/ 	.byte	0x08
	.zero		1


	//   ....[16]....
        /*0d84*/ 	.word	0x000007a0
        /*0d88*/ 	.word	0x000000ff
        /*0d8c*/ 	.word	0x000388a0
        /*0d90*/ 	.short	0x0100
        /*0d92*/ 	.byte	0x08
	.zero		1


	//   ....[17]....
        /*0d94*/ 	.word	0x000007b0
        /*0d98*/ 	.word	0x000000ff
        /*0d9c*/ 	.word	0x00038898
        /*0da0*/ 	.short	0x0100
        /*0da2*/ 	.byte	0x08
	.zero		1


	//   ....[18]....
        /*0da4*/ 	.word	0x000007c0
        /*0da8*/ 	.word	0x000000ff
        /*0dac*/ 	.word	0x000388a8
        /*0db0*/ 	.short	0x0100
        /*0db2*/ 	.byte	0x08
	.zero		1


	//   ....[19]....
        /*0db4*/ 	.word	0x000008f0
        /*0db8*/ 	.word	0x000000ff
        /*0dbc*/ 	.word	0x000388b0
        /*0dc0*/ 	.short	0x0100
        /*0dc2*/ 	.byte	0x08
	.zero		1


	//   ....[20]....
        /*0dc4*/ 	.word	0x00000900
        /*0dc8*/ 	.word	0x000000ff
        /*0dcc*/ 	.word	0x000388c0
        /*0dd0*/ 	.short	0x0100
        /*0dd2*/ 	.byte	0x08
	.zero		1


	//   ....[21]....
        /*0dd4*/ 	.word	0x00000910
        /*0dd8*/ 	.word	0x000000ff
        /*0ddc*/ 	.word	0x000388b8
        /*0de0*/ 	.short	0x0100
        /*0de2*/ 	.byte	0x08
	.zero		1


	//   ....[22]....
        /*0de4*/ 	.word	0x00000920
        /*0de8*/ 	.word	0x000000ff
        /*0dec*/ 	.word	0x000388c8
        /*0df0*/ 	.short	0x0100
        /*0df2*/ 	.byte	0x08
	.zero		1


	//   ....[23]....
        /*0df4*/ 	.word	0x00002db0
        /*0df8*/ 	.word	0x0000004b
        /*0dfc*/ 	.word	0x00038890
        /*0e00*/ 	.short	0x010a
        /*0e02*/ 	.byte	0x3f
	.zero		1


	//   ....[24]....
        /*0e04*/ 	.word	0x00003740
        /*0e08*/ 	.word	0x0000004b
        /*0e0c*/ 	.word	0x00038890
        /*0e10*/ 	.short	0x010a
        /*0e12*/ 	.byte	0x3f
	.zero		1


	//   ....[25]....
        /*0e14*/ 	.word	0x00003fd0
        /*0e18*/ 	.word	0x0000004b
        /*0e1c*/ 	.word	0x00038890
        /*0e20*/ 	.short	0x010a
        /*0e22*/ 	.byte	0x3f
	.zero		1


	//   ....[26]....
        /*0e24*/ 	.word	0x000041d0
        /*0e28*/ 	.word	0x00000004
        /*0e2c*/ 	.word	0x00000000
        /*0e30*/ 	.short	0x0101
        /*0e32*/ 	.byte	0x3f
	.zero		1


	//   ....[27]....
        /*0e34*/ 	.word	0x00004210
        /*0e38*/ 	.word	0x0000004b
        /*0e3c*/ 	.word	0x000388b0
        /*0e40*/ 	.short	0x010a
        /*0e42*/ 	.byte	0x3f
	.zero		1


	//   ....[28]....
        /*0e44*/ 	.word	0x00004840
        /*0e48*/ 	.word	0x0000004b
        /*0e4c*/ 	.word	0x00000000
        /*0e50*/ 	.short	0x0101
        /*0e52*/ 	.byte	0x3f
	.zero		1


	//   ....[29]....
        /*0e54*/ 	.word	0x000054d0
        /*0e58*/ 	.word	0x00000005
        /*0e5c*/ 	.word	0x00000000
        /*0e60*/ 	.short	0x0101
        /*0e62*/ 	.byte	0x3f
	.zero		1


	//   ....[30]....
        /*0e64*/ 	.word	0x00006070
        /*0e68*/ 	.word	0x00000004
        /*0e6c*/ 	.word	0x00000000
        /*0e70*/ 	.short	0x0101
        /*0e72*/ 	.byte	0x3f
	.zero		1


	//   ....[31]....
        /*0e74*/ 	.word	0x00007330
        /*0e78*/ 	.word	0x00000002
        /*0e7c*/ 	.word	0x00038800
        /*0e80*/ 	.short	0x010a
        /*0e82*/ 	.byte	0x3f
	.zero		1


	//   ....[32]....
        /*0e84*/ 	.word	0x00007380
        /*0e88*/ 	.word	0x00000002
        /*0e8c*/ 	.word	0x00038800
        /*0e90*/ 	.short	0x010a
        /*0e92*/ 	.byte	0x3f
	.zero		1


	//   ....[33]....
        /*0e94*/ 	.word	0x00007e20
        /*0e98*/ 	.word	0x00000002
        /*0e9c*/ 	.word	0x00038800
        /*0ea0*/ 	.short	0x010a
        /*0ea2*/ 	.byte	0x3f
	.zero		1


	//   ....[34]....
        /*0ea4*/ 	.word	0x000091e0
        /*0ea8*/ 	.word	0x00000002
        /*0eac*/ 	.word	0x00038800
        /*0eb0*/ 	.short	0x010a
        /*0eb2*/ 	.byte	0x3f
	.zero		1


	//   ....[35]....
        /*0eb4*/ 	.word	0x0000a070
        /*0eb8*/ 	.word	0x000000a9
        /*0ebc*/ 	.word	0x00038830
        /*0ec0*/ 	.short	0x010a
        /*0ec2*/ 	.byte	0x3f
	.zero		1


	//   ....[36]....
        /*0ec4*/ 	.word	0x0000a120
        /*0ec8*/ 	.word	0x000000a9
        /*0ecc*/ 	.word	0x00038830
        /*0ed0*/ 	.short	0x010a
        /*0ed2*/ 	.byte	0x3f
	.zero		1


	//   ....[37]....
        /*0ed4*/ 	.word	0x0000a430
        /*0ed8*/ 	.word	0x00000002
        /*0edc*/ 	.word	0x00038810
        /*0ee0*/ 	.short	0x010a
        /*0ee2*/ 	.byte	0x3f
	.zero		1


	//   ....[38]....
        /*0ee4*/ 	.word	0x0000a480
        /*0ee8*/ 	.word	0x000000a9
        /*0eec*/ 	.word	0x00038850
        /*0ef0*/ 	.short	0x010a
        /*0ef2*/ 	.byte	0x3f
	.zero		1


	//   ....[39]....
        /*0ef4*/ 	.word	0x0000a530
        /*0ef8*/ 	.word	0x000000a9
        /*0efc*/ 	.word	0x00038850
        /*0f00*/ 	.short	0x010a
        /*0f02*/ 	.byte	0x3f
	.zero		1


	//   ....[40]....
        /*0f04*/ 	.word	0x0000c9b0
        /*0f08*/ 	.word	0x0000000e
        /*0f0c*/ 	.word	0x00000000
        /*0f10*/ 	.short	0x0101
        /*0f12*/ 	.byte	0x3f
	.zero		1


	//   ....[41]....
        /*0f14*/ 	.word	0x0000d0e0
        /*0f18*/ 	.word	0x000000a9
        /*0f1c*/ 	.word	0x00000000
        /*0f20*/ 	.short	0x0101
        /*0f22*/ 	.byte	0x3f
	.zero		1


	//   ....[42]....
        /*0f24*/ 	.word	0x0000d1e0
        /*0f28*/ 	.word	0x000000c5
        /*0f2c*/ 	.word	0x00038830
        /*0f30*/ 	.short	0x010a
        /*0f32*/ 	.byte	0x3f
	.zero		1


	//   ....[43]....
        /*0f34*/ 	.word	0x0000d250
        /*0f38*/ 	.word	0x000000c5
        /*0f3c*/ 	.word	0x00038830
        /*0f40*/ 	.short	0x010a
        /*0f42*/ 	.byte	0x3f
	.zero		1


	//   ....[44]....
        /*0f44*/ 	.word	0x0000d4c0
        /*0f48*/ 	.word	0x000000c5
        /*0f4c*/ 	.word	0x00038850
        /*0f50*/ 	.short	0x010a
        /*0f52*/ 	.byte	0x3f
	.zero		1


	//   ....[45]....
        /*0f54*/ 	.word	0x0000d510
        /*0f58*/ 	.word	0x000000c5
        /*0f5c*/ 	.word	0x00038850
        /*0f60*/ 	.short	0x010a
        /*0f62*/ 	.byte	0x3f
	.zero		1


	//   ....[46]....
        /*0f64*/ 	.word	0x0000f850
        /*0f68*/ 	.word	0x000000a6
        /*0f6c*/ 	.word	0x00000000
        /*0f70*/ 	.short	0x0101
        /*0f72*/ 	.byte	0x3f
	.zero		1


	//   ....[47]....
        /*0f74*/ 	.word	0x000108a0
        /*0f78*/ 	.word	0x000000c5
        /*0f7c*/ 	.word	0x00000000
        /*0f80*/ 	.short	0x0101
        /*0f82*/ 	.byte	0x3f
	.zero		1


	//   ....[48]....
        /*0f84*/ 	.word	0x000109e0
        /*0f88*/ 	.word	0x000000c1
        /*0f8c*/ 	.word	0x00038830
        /*0f90*/ 	.short	0x010a
        /*0f92*/ 	.byte	0x3f
	.zero		1


	//   ....[49]....
        /*0f94*/ 	.word	0x00010a50
        /*0f98*/ 	.word	0x000000c1
        /*0f9c*/ 	.word	0x00038830
        /*0fa0*/ 	.short	0x010a
        /*0fa2*/ 	.byte	0x3f
	.zero		1


	//   ....[50]....
        /*0fa4*/ 	.word	0x00010cc0
        /*0fa8*/ 	.word	0x000000c1
        /*0fac*/ 	.word	0x00038850
        /*0fb0*/ 	.short	0x010a
        /*0fb2*/ 	.byte	0x3f
	.zero		1


	//   ....[51]....
        /*0fb4*/ 	.word	0x00010d10
        /*0fb8*/ 	.word	0x000000c1
        /*0fbc*/ 	.word	0x00038850
        /*0fc0*/ 	.short	0x010a
        /*0fc2*/ 	.byte	0x3f
	.zero		1


	//   ....[52]....
        /*0fc4*/ 	.word	0x00012cc0
        /*0fc8*/ 	.word	0x000000a2
        /*0fcc*/ 	.word	0x00000000
        /*0fd0*/ 	.short	0x0101
        /*0fd2*/ 	.byte	0x3f
	.zero		1


	//   ....[53]....
        /*0fd4*/ 	.word	0x00013b70
        /*0fd8*/ 	.word	0x000000c1
        /*0fdc*/ 	.word	0x00000000
        /*0fe0*/ 	.short	0x0101
        /*0fe2*/ 	.byte	0x3f
	.zero		1


	//   ....[54]....
        /*0fe4*/ 	.word	0x00016390
        /*0fe8*/ 	.word	0x00000004
        /*0fec*/ 	.word	0x00000000
        /*0ff0*/ 	.short	0x0101
        /*0ff2*/ 	.byte	0x3f
	.zero		1


	//   ....[55]....
        /*0ff4*/ 	.word	0x00016f20
        /*0ff8*/ 	.word	0x00000008
        /*0ffc*/ 	.word	0x00000000
        /*1000*/ 	.short	0x0101
        /*1002*/ 	.byte	0x3f
	.zero		1


	//   ....[56]....
        /*1004*/ 	.word	0x0001aef0
        /*1008*/ 	.word	0x00000012
        /*100c*/ 	.word	0x00038820
        /*1010*/ 	.short	0x010a
        /*1012*/ 	.byte	0x3f
	.zero		1


	//   ....[57]....
        /*1014*/ 	.word	0x0001afc0
        /*1018*/ 	.word	0x00000004
        /*101c*/ 	.word	0x000388a0
        /*1020*/ 	.short	0x010a
        /*1022*/ 	.byte	0x3f
	.zero		1


	//   ....[58]....
        /*1024*/ 	.word	0x0001b200
        /*1028*/ 	.word	0x00000004
        /*102c*/ 	.word	0x000388c0
        /*1030*/ 	.short	0x010a
        /*1032*/ 	.byte	0x3f
	.zero		1


	//   ....[59]....
        /*1034*/ 	.word	0x0001bc60
        /*1038*/ 	.word	0x00000004
        /*103c*/ 	.word	0x000388a0
        /*1040*/ 	.short	0x010a
        /*1042*/ 	.byte	0x3f
	.zero		1


	//   ....[60]....
        /*1044*/ 	.word	0x0001be90
        /*1048*/ 	.word	0x00000004
        /*104c*/ 	.word	0x000388c0
        /*1050*/ 	.short	0x010a
        /*1052*/ 	.byte	0x3f
	.zero		1


	//   ....[61]....
        /*1054*/ 	.word	0x0001d480
        /*1058*/ 	.word	0x00000000
        /*105c*/ 	.word	0x00038840
        /*1060*/ 	.short	0x010a
        /*1062*/ 	.byte	0x3f
	.zero		1


	//   ....[62]....
        /*1064*/ 	.word	0x0001dfc0
        /*1068*/ 	.word	0x00000012
        /*106c*/ 	.word	0x00038800
        /*1070*/ 	.short	0x0107
        /*1072*/ 	.byte	0x3f
	.zero		1


	//   ....[63]....
        /*1074*/ 	.word	0x0001e060
        /*1078*/ 	.word	0x00000012
        /*107c*/ 	.word	0x00038800
        /*1080*/ 	.short	0x0101
        /*1082*/ 	.byte	0x3f
	.zero		1


	//   ....[64]....
        /*1084*/ 	.word	0x0001ef90
        /*1088*/ 	.word	0x00000012
        /*108c*/ 	.word	0x00038810
        /*1090*/ 	.short	0x0107
        /*1092*/ 	.byte	0x3f
	.zero		1


	//   ....[65]....
        /*1094*/ 	.word	0x0001f090
        /*1098*/ 	.word	0x00000012
        /*109c*/ 	.word	0x00038810
        /*10a0*/ 	.short	0x0101
        /*10a2*/ 	.byte	0x3f
	.zero		1


	//   ....[66]....
        /*10a4*/ 	.word	0x0001f0b0
        /*10a8*/ 	.word	0x00000012
        /*10ac*/ 	.word	0x00038820
        /*10b0*/ 	.short	0x010a
        /*10b2*/ 	.byte	0x3f
	.zero		1


	//   ....[67]....
        /*10b4*/ 	.word	0x0001f190
        /*10b8*/ 	.word	0x00000000
        /*10bc*/ 	.word	0x00038860
        /*10c0*/ 	.short	0x010a
        /*10c2*/ 	.byte	0x3f
	.zero		1


	//   ....[68]....
        /*10c4*/ 	.word	0x0001fe20
        /*10c8*/ 	.word	0x00000002
        /*10cc*/ 	.word	0x00038840
        /*10d0*/ 	.short	0x010a
        /*10d2*/ 	.byte	0x3f
	.zero		1


	//   ....[69]....
        /*10d4*/ 	.word	0x00020080
        /*10d8*/ 	.word	0x00000002
        /*10dc*/ 	.word	0x00038860
        /*10e0*/ 	.short	0x010a
        /*10e2*/ 	.byte	0x3f
	.zero		1


	//   ....[70]....
        /*10e4*/ 	.word	0x00020c40
        /*10e8*/ 	.word	0x00000003
        /*10ec*/ 	.word	0x00038840
        /*10f0*/ 	.short	0x010a
        /*10f2*/ 	.byte	0x3f
	.zero		1


	//   ....[71]....
        /*10f4*/ 	.word	0x00020e90
        /*10f8*/ 	.word	0x00000003
        /*10fc*/ 	.word	0x00038860
        /*1100*/ 	.short	0x010a
        /*1102*/ 	.byte	0x3f
	.zero		1


	//   ....[72]....
        /*1104*/ 	.word	0x000219d0
        /*1108*/ 	.word	0x00000003
        /*110c*/ 	.word	0x00038840
        /*1110*/ 	.short	0x010a
        /*1112*/ 	.byte	0x3f
	.zero		1


	//   ....[73]....
        /*1114*/ 	.word	0x00021c30
        /*1118*/ 	.word	0x00000003
        /*111c*/ 	.word	0x00038860
        /*1120*/ 	.short	0x010a
        /*1122*/ 	.byte	0x3f
	.zero		1


	//   ....[74]....
        /*1124*/ 	.word	0x000239c0
        /*1128*/ 	.word	0x00000000
        /*112c*/ 	.word	0x00038820
        /*1130*/ 	.short	0x010a
        /*1132*/ 	.byte	0x3f
	.zero		1


	//   ....[75]....
        /*1134*/ 	.word	0x00023b70
        /*1138*/ 	.word	0x00000006
        /*113c*/ 	.word	0x00000000
        /*1140*/ 	.short	0x010a
        /*1142*/ 	.byte	0x3f
	.zero		1


	//   ....[76]....
        /*1144*/ 	.word	0x00023be0
        /*1148*/ 	.word	0x00000007
        /*114c*/ 	.word	0x00000000
        /*1150*/ 	.short	0x010a
        /*1152*/ 	.byte	0x3f
	.zero		1


	//   ....[77]....
        /*1154*/ 	.word	0x00023c50
        /*1158*/ 	.word	0x00000004
        /*115c*/ 	.word	0x00000000
        /*1160*/ 	.short	0x010a
        /*1162*/ 	.byte	0x3f
	.zero		1


	//   ....[78]....
        /*1164*/ 	.word	0x00023c80
        /*1168*/ 	.word	0x00000003
        /*116c*/ 	.word	0x00000000
        /*1170*/ 	.short	0x010a
        /*1172*/ 	.byte	0x3f
	.zero		1


	//   ....[79]....
        /*1174*/ 	.word	0x00023ce0
        /*1178*/ 	.word	0x0000004b
        /*117c*/ 	.word	0x00038890
        /*1180*/ 	.short	0x010a
        /*1182*/ 	.byte	0x3f
	.zero		1


	//   ....[80]....
        /*1184*/ 	.word	0x00023d30
        /*1188*/ 	.word	0x0000004b
        /*118c*/ 	.word	0x00038890
        /*1190*/ 	.short	0x010a
        /*1192*/ 	.byte	0x3f
	.zero		1


	//   ....[81]....
        /*1194*/ 	.word	0x00023d80
        /*1198*/ 	.word	0x0000004b
        /*119c*/ 	.word	0x00038890
        /*11a0*/ 	.short	0x010a
        /*11a2*/ 	.byte	0x3f
	.zero		1


	//   ....[82]....
        /*11a4*/ 	.word	0x00023dd0
        /*11a8*/ 	.word	0x0000004b
        /*11ac*/ 	.word	0x000388b0
        /*11b0*/ 	.short	0x010a
        /*11b2*/ 	.byte	0x3f
	.zero		1


	//   ....[83]....
        /*11b4*/ 	.word	0x000241c0
        /*11b8*/ 	.word	0x00000002
        /*11bc*/ 	.word	0x00038800
        /*11c0*/ 	.short	0x010a
        /*11c2*/ 	.byte	0x3f
	.zero		1


	//   ....[84]....
        /*11c4*/ 	.word	0x000245c0
        /*11c8*/ 	.word	0x00000002
        /*11cc*/ 	.word	0x00038800
        /*11d0*/ 	.short	0x010a
        /*11d2*/ 	.byte	0x3f
	.zero		1


	//   ....[85]....
        /*11d4*/ 	.word	0x00024610
        /*11d8*/ 	.word	0x000000a9
        /*11dc*/ 	.word	0x00038830
        /*11e0*/ 	.short	0x010a
        /*11e2*/ 	.byte	0x3f
	.zero		1


	//   ....[86]....
        /*11e4*/ 	.word	0x00024660
        /*11e8*/ 	.word	0x00000002
        /*11ec*/ 	.word	0x00038810
        /*11f0*/ 	.short	0x010a
        /*11f2*/ 	.byte	0x3f
	.zero		1


	//   ....[87]....
        /*11f4*/ 	.word	0x000246b0
        /*11f8*/ 	.word	0x000000a9
        /*11fc*/ 	.word	0x00038850
        /*1200*/ 	.short	0x010a
        /*1202*/ 	.byte	0x3f
	.zero		1


	//   ....[88]....
        /*1204*/ 	.word	0x00024700
        /*1208*/ 	.word	0x000000c5
        /*120c*/ 	.word	0x00038830
        /*1210*/ 	.short	0x010a
        /*1212*/ 	.byte	0x3f
	.zero		1


	//   ....[89]....
        /*1214*/ 	.word	0x00024750
        /*1218*/ 	.word	0x000000c5
        /*121c*/ 	.word	0x00038850
        /*1220*/ 	.short	0x010a
        /*1222*/ 	.byte	0x3f
	.zero		1


	//   ....[90]....
        /*1224*/ 	.word	0x000247a0
        /*1228*/ 	.word	0x000000c1
        /*122c*/ 	.word	0x00038830
        /*1230*/ 	.short	0x010a
        /*1232*/ 	.byte	0x3f
	.zero		1


	//   ....[91]....
        /*1234*/ 	.word	0x000247f0
        /*1238*/ 	.word	0x000000c1
        /*123c*/ 	.word	0x00038850
        /*1240*/ 	.short	0x010a
        /*1242*/ 	.byte	0x3f
	.zero		1


	//   ....[92]....
        /*1244*/ 	.word	0x00024990
        /*1248*/ 	.word	0x00000012
        /*124c*/ 	.word	0x00038820
        /*1250*/ 	.short	0x010a
        /*1252*/ 	.byte	0x3f
	.zero		1


	//   ....[93]....
        /*1254*/ 	.word	0x000249e0
        /*1258*/ 	.word	0x00000004
        /*125c*/ 	.word	0x000388a0
        /*1260*/ 	.short	0x010a
        /*1262*/ 	.byte	0x3f
	.zero		1


	//   ....[94]....
        /*1264*/ 	.word	0x00024a30
        /*1268*/ 	.word	0x00000004
        /*126c*/ 	.word	0x000388c0
        /*1270*/ 	.short	0x010a
        /*1272*/ 	.byte	0x3f
	.zero		1


	//   ....[95]....
        /*1274*/ 	.word	0x00024a80
        /*1278*/ 	.word	0x00000004
        /*127c*/ 	.word	0x000388a0
        /*1280*/ 	.short	0x010a
        /*1282*/ 	.byte	0x3f
	.zero		1


	//   ....[96]....
        /*1284*/ 	.word	0x00024ad0
        /*1288*/ 	.word	0x00000004
        /*128c*/ 	.word	0x000388c0
        /*1290*/ 	.short	0x010a
        /*1292*/ 	.byte	0x3f
	.zero		1


	//   ....[97]....
        /*1294*/ 	.word	0x00024c70
        /*1298*/ 	.word	0x00000000
        /*129c*/ 	.word	0x00038840
        /*12a0*/ 	.short	0x010a
        /*12a2*/ 	.byte	0x3f
	.zero		1


	//   ....[98]....
        /*12a4*/ 	.word	0x00025d70
        /*12a8*/ 	.word	0x00000012
        /*12ac*/ 	.word	0x00038820
        /*12b0*/ 	.short	0x010a
        /*12b2*/ 	.byte	0x3f
	.zero		1


	//   ....[99]....
        /*12b4*/ 	.word	0x00025dc0
        /*12b8*/ 	.word	0x00000000
        /*12bc*/ 	.word	0x00038860
        /*12c0*/ 	.short	0x010a
        /*12c2*/ 	.byte	0x3f
	.zero		1


	//   ....[100]....
        /*12c4*/ 	.word	0x00025e10
        /*12c8*/ 	.word	0x00000002
        /*12cc*/ 	.word	0x00038840
        /*12d0*/ 	.short	0x010a
        /*12d2*/ 	.byte	0x3f
	.zero		1


	//   ....[101]....
        /*12d4*/ 	.word	0x00025e60
        /*12d8*/ 	.word	0x00000002
        /*12dc*/ 	.word	0x00038860
        /*12e0*/ 	.short	0x010a
        /*12e2*/ 	.byte	0x3f
	.zero		1


	//   ....[102]....
        /*12e4*/ 	.word	0x00025eb0
        /*12e8*/ 	.word	0x00000003
        /*12ec*/ 	.word	0x00038840
        /*12f0*/ 	.short	0x010a
        /*12f2*/ 	.byte	0x3f
	.zero		1


	//   ....[103]....
        /*12f4*/ 	.word	0x00025f00
        /*12f8*/ 	.word	0x00000003
        /*12fc*/ 	.word	0x00038860
        /*1300*/ 	.short	0x010a
        /*1302*/ 	.byte	0x3f
	.zero		1


	//   ....[104]....
        /*1304*/ 	.word	0x00025f50
        /*1308*/ 	.word	0x00000003
        /*130c*/ 	.word	0x00038840
        /*1310*/ 	.short	0x010a
        /*1312*/ 	.byte	0x3f
	.zero		1


	//   ....[105]....
        /*1314*/ 	.word	0x00025fa0
        /*1318*/ 	.word	0x00000003
        /*131c*/ 	.word	0x00038860
        /*1320*/ 	.short	0x010a
        /*1322*/ 	.byte	0x3f
	.zero		1


	//   ....[106]....
        /*1324*/ 	.word	0x00026b20
        /*1328*/ 	.word	0x00000000
        /*132c*/ 	.word	0x00038820
        /*1330*/ 	.short	0x010a
        /*1332*/ 	.byte	0x3f
	.zero		1


	//   ....[107]....
        /*1334*/ 	.word	0x00026cc0
        /*1338*/ 	.word	0x00000006
        /*133c*/ 	.word	0x00000000
        /*1340*/ 	.short	0x010a
        /*1342*/ 	.byte	0x3f
	.zero		1


	//   ....[108]....
        /*1344*/ 	.word	0x00026d10
        /*1348*/ 	.word	0x00000007
        /*134c*/ 	.word	0x00000000
        /*1350*/ 	.short	0x010a
        /*1352*/ 	.byte	0x3f
	.zero		1


	//   ....[109]....
        /*1354*/ 	.word	0x00026d60
        /*1358*/ 	.word	0x00000004
        /*135c*/ 	.word	0x00000000
        /*1360*/ 	.short	0x010a
        /*1362*/ 	.byte	0x3f
	.zero		1


	//----- nvinfo : EIATTR_NUM_MBARRIERS
	.align		4
.L_644:
        /*1364*/ 	.byte	0x03, 0x38
        /*1366*/ 	.short	0x0017


	//----- nvinfo : EIATTR_EXIT_INSTR_OFFSETS
	.align		4
        /*1368*/ 	.byte	0x04, 0x1c
        /*136a*/ 	.short	(.L_646 - .L_645)


	//   ....[0]....
.L_645:
        /*136c*/ 	.word	0x00023cd0


	//----- nvinfo : EIATTR_MAX_THREADS
	.align		4
.L_646:
        /*1370*/ 	.byte	0x04, 0x05
        /*1372*/ 	.short	(.L_648 - .L_647)
.L_647:
        /*1374*/ 	.word	0x00000180
        /*1378*/ 	.word	0x00000001
        /*137c*/ 	.word	0x00000001


	//----- nvinfo : EIATTR_CRS_STACK_SIZE
	.align		4
.L_648:
        /*1380*/ 	.byte	0x04, 0x1e
        /*1382*/ 	.short	(.L_650 - .L_649)
.L_649:
        /*1384*/ 	.word	0x00000000


	//----- nvinfo : EIATTR_CBANK_PARAM_SIZE
	.align		4
.L_650:
        /*1388*/ 	.byte	0x03, 0x19
        /*138a*/ 	.short	0x0bf0


	//----- nvinfo : EIATTR_PARAM_CBANK
	.align		4
        /*138c*/ 	.byte	0x04, 0x0a
        /*138e*/ 	.short	(.L_652 - .L_651)
	.align		4
.L_651:
        /*1390*/ 	.word	index@(.nv.constant0._ZN7cutlass13device_kernelIN5flash11enable_sm90INS1_16FlashAttnFwdSm90INS1_25CollectiveMainloopFwdSm90ILi2EN4cute5tupleIJNS5_1CILi1EEES8_S8_EEENS6_IJNS7_ILi64EEESA_SA_EEELi512ENS_6half_tEfNS_4arch4Sm90ELb1ELb0ELb0ELb1ELb0ELb1ELb1ELb0ELb0ELb1ELb1ELb0EEENS1_21CollectiveEpilogueFwdINS6_IJSA_NS7_ILi512EEESA_EEES9_SC_SE_Li256ELb1ELb1ELb1ELb0EEENS1_36VarlenDynamicPersistentTileSchedulerILi64ELi64ELi256ELi128ELb1ELb1ELb1ELb1ELb1ELb1EEEEEEEEEvNT_6ParamsE)
        /*1394*/ 	.short	0x0210
        /*1396*/ 	.short	0x0bf0


	//----- nvinfo : EIATTR_SW_WAR
	.align		4
.L_652:
        /*1398*/ 	.byte	0x04, 0x36
        /*139a*/ 	.short	(.L_654 - .L_653)
.L_653:
        /*139c*/ 	.word	0x00000008
.L_654:


//--------------------- .nv.callgraph             --------------------------
	.section	.nv.callgraph,"",@"SHT_CUDA_CALLGRAPH"
	.align	4
	.sectionentsize	8
	.align		4
        /*0000*/ 	.word	0x00000000
	.align		4
        /*0004*/ 	.word	0xffffffff
	.align		4
        /*0008*/ 	.word	index@(_ZN7cutlass13device_kernelIN5flash11enable_sm90INS1_16FlashAttnFwdSm90INS1_25CollectiveMainloopFwdSm90ILi2EN4cute5tupleIJNS5_1CILi1EEES8_S8_EEENS6_IJNS7_ILi64EEESA_SA_EEELi512ENS_6half_tEfNS_4arch4Sm90ELb0ELb0ELb0ELb0ELb0ELb0ELb0ELb0ELb0ELb1ELb1ELb0EEENS1_21CollectiveEpilogueFwdINS6_IJSA_NS7_ILi512EEESA_EEES9_SC_SE_Li256ELb0ELb1ELb1ELb0EEENS1_19SingleTileSchedulerILb0ELb1ELb1ELi64EEEEEEEEEvNT_6ParamsE)
	.align		4
        /*000c*/ 	.word	index@(__assertfail)
	.align		4
        /*0010*/ 	.word	index@(_ZN7cutlass13device_kernelIN5flash11enable_sm90INS1_16FlashAttnFwdSm90INS1_25CollectiveMainloopFwdSm90ILi2EN4cute5tupleIJNS5_1CILi1EEES8_S8_EEENS6_IJNS7_ILi64EEESA_SA_EEELi512ENS_6half_tEfNS_4arch4Sm90ELb0ELb0ELb0ELb0ELb0ELb0ELb1ELb0ELb0ELb1ELb1ELb0EEENS1_21CollectiveEpilogueFwdINS6_IJSA_NS7_ILi512EEESA_EEES9_SC_SE_Li256ELb0ELb1ELb1ELb0EEENS1_19SingleTileSchedulerILb0ELb1ELb1ELi64EEEEEEEEEvNT_6ParamsE)
	.align		4
        /*0014*/ 	.word	index@(__assertfail)
	.align		4
        /*0018*/ 	.word	index@(_ZN7cutlass13device_kernelIN5flash11enable_sm90INS1_16FlashAttnFwdSm90INS1_25CollectiveMainloopFwdSm90ILi2EN4cute5tupleIJNS5_1CILi1EEES8_S8_EEENS6_IJNS7_ILi64EEESA_SA_EEELi512ENS_6half_tEfNS_4arch4Sm90ELb0ELb0ELb0ELb1ELb0ELb0ELb0ELb0ELb0ELb1ELb1ELb0EEENS1_21CollectiveEpilogueFwdINS6_IJSA_NS7_ILi512EEESA_EEES9_SC_SE_Li256ELb1ELb1ELb1ELb0EEENS1_36VarlenDynamicPersistentTileSchedulerILi64ELi64ELi256ELi128ELb1ELb1ELb1ELb0ELb1ELb1EEEEEEEEEvNT_6ParamsE)
	.align		4
        /*001c*/ 	.word	index@(__assertfail)
	.align		4
        /*0020*/ 	.word	index@(_ZN7cutlass13device_kernelIN5flash11enable_sm90INS1_16FlashAttnFwdSm90INS1_25CollectiveMainloopFwdSm90ILi2EN4cute5tupleIJNS5_1CILi1EEES8_S8_EEENS6_IJNS7_ILi64EEESA_SA_EEELi512ENS_6half_tEfNS_4arch4Sm90ELb0ELb0ELb0ELb1ELb0ELb1ELb0ELb0ELb0ELb1ELb1ELb0EEENS1_21CollectiveEpilogueFwdINS6_IJSA_NS7_ILi512EEESA_EEES9_SC_SE_Li256ELb1ELb1ELb1ELb0EEENS1_36VarlenDynamicPersistentTileSchedulerILi64ELi64ELi256ELi128ELb1ELb1ELb1ELb0ELb1ELb1EEEEEEEEEvNT_6ParamsE)
	.align		4
        /*0024*/ 	.word	index@(__assertfail)
	.align		4
        /*0028*/ 	.word	index@(_ZN7cutlass13device_kernelIN5flash11enable_sm90INS1_16FlashAttnFwdSm90INS1_25CollectiveMainloopFwdSm90ILi2EN4cute5tupleIJNS5_1CILi1EEES8_S8_EEENS6_IJNS7_ILi64EEESA_SA_EEELi512ENS_6half_tEfNS_4arch4Sm90ELb0ELb0ELb0ELb1ELb0ELb0ELb1ELb0ELb0ELb1ELb1ELb0EEENS1_21CollectiveEpilogueFwdINS6_IJSA_NS7_ILi512EEESA_EEES9_SC_SE_Li256ELb1ELb1ELb1ELb0EEENS1_36VarlenDynamicPersistentTileSchedulerILi64ELi64ELi256ELi128ELb1ELb1ELb1ELb0ELb1ELb1EEEEEEEEEvNT_6ParamsE)
	.align		4
        /*002c*/ 	.word	index@(__assertfail)
	.align		4
        /*0030*/ 	.word	index@(_ZN7cutlass13device_kernelIN5flash11enable_sm90INS1_16FlashAttnFwdSm90INS1_25CollectiveMainloopFwdSm90ILi2EN4cute5tupleIJNS5_1CILi1EEES8_S8_EEENS6_IJNS7_ILi64EEESA_SA_EEELi512ENS_6half_tEfNS_4arch4Sm90ELb0ELb0ELb0ELb1ELb0ELb1ELb1ELb0ELb0ELb1ELb1ELb0EEENS1_21CollectiveEpilogueFwdINS6_IJSA_NS7_ILi512EEESA_EEES9_SC_SE_Li256ELb1ELb1ELb1ELb0EEENS1_36VarlenDynamicPersistentTileSchedulerILi64ELi64ELi256ELi128ELb1ELb1ELb1ELb0ELb1ELb1EEEEEEEEEvNT_6ParamsE)
	.align		4
        /*0034*/ 	.word	index@(__assertfail)
	.align		4
        /*0038*/ 	.word	index@(_ZN7cutlass13device_kernelIN5flash11enable_sm90INS1_16FlashAttnFwdSm90INS1_25CollectiveMainloopFwdSm90ILi2EN4cute5tupleIJNS5_1CILi1EEES8_S8_EEENS6_IJNS7_ILi64EEESA_SA_EEELi512ENS_6half_tEfNS_4arch4Sm90ELb0ELb1ELb0ELb0ELb0ELb0ELb0ELb0ELb0ELb1ELb1ELb0EEENS1_21CollectiveEpilogueFwdINS6_IJSA_NS7_ILi512EEESA_EEES9_SC_SE_Li256ELb0ELb1ELb1ELb0EEENS1_19SingleTileSchedulerILb0ELb1ELb1ELi64EEEEEEEEEvNT_6ParamsE)
	.align		4
        /*003c*/ 	.word	index@(__assertfail)
	.align		4
        /*0040*/ 	.word	index@(_ZN7cutlass13device_kernelIN5flash11enable_sm90INS1_16FlashAttnFwdSm90INS1_25CollectiveMainloopFwdSm90ILi2EN4cute5tupleIJNS5_1CILi1EEES8_S8_EEENS6_IJNS7_ILi64EEESA_SA_EEELi512ENS_6half_tEfNS_4arch4Sm90ELb0ELb1ELb0ELb0ELb0ELb0ELb1ELb0ELb0ELb1ELb1ELb0EEENS1_21CollectiveEpilogueFwdINS6_IJSA_NS7_ILi512EEESA_EEES9_SC_SE_Li256ELb0ELb1ELb1ELb0EEENS1_19SingleTileSchedulerILb0ELb1ELb1ELi64EEEEEEEEEvNT_6ParamsE)
	.align		4
        /*0044*/ 	.word	index@(__assertfail)
	.align		4
        /*0048*/ 	.word	index@(_ZN7cutlass13device_kernelIN5flash11enable_sm90INS1_16FlashAttnFwdSm90INS1_25CollectiveMainloopFwdSm90ILi2EN4cute5tupleIJNS5_1CILi1EEES8_S8_EEENS6_IJNS7_ILi64EEESA_SA_EEELi512ENS_6half_tEfNS_4arch4Sm90ELb0ELb1ELb0ELb1ELb0ELb0ELb0ELb0ELb0ELb1ELb1ELb0EEENS1_21CollectiveEpilogueFwdINS6_IJSA_NS7_ILi512EEESA_EEES9_SC_SE_Li256ELb1ELb1ELb1ELb0EEENS1_36VarlenDynamicPersistentTileSchedulerILi64ELi64ELi256ELi128ELb1ELb1ELb1ELb1ELb0ELb1EEEEEEEEEvNT_6ParamsE)
	.align		4
        /*004c*/ 	.word	index@(__assertfail)
	.align		4
        /*0050*/ 	.word	index@(_ZN7cutlass13device_kernelIN5flash11enable_sm90INS1_16FlashAttnFwdSm90INS1_25CollectiveMainloopFwdSm90ILi2EN4cute5tupleIJNS5_1CILi1EEES8_S8_EEENS6_IJNS7_ILi64EEESA_SA_EEELi512ENS_6half_tEfNS_4arch4Sm90ELb0ELb1ELb0ELb1ELb0ELb1ELb0ELb0ELb0ELb1ELb1ELb0EEENS1_21CollectiveEpilogueFwdINS6_IJSA_NS7_ILi512EEESA_EEES9_SC_SE_Li256ELb1ELb1ELb1ELb0EEENS1_36VarlenDynamicPersistentTileSchedulerILi64ELi64ELi256ELi128ELb1ELb1ELb1ELb1ELb0ELb1EEEEEEEEEvNT_6ParamsE)
	.align		4
        /*0054*/ 	.word	index@(__assertfail)
	.align		4
        /*0058*/ 	.word	index@(_ZN7cutlass13device_kernelIN5flash11enable_sm90INS1_16FlashAttnFwdSm90INS1_25CollectiveMainloopFwdSm90ILi2EN4cute5tupleIJNS5_1CILi1EEES8_S8_EEENS6_IJNS7_ILi64EEESA_SA_EEELi512ENS_6half_tEfNS_4arch4Sm90ELb0ELb1ELb0ELb1ELb0ELb0ELb1ELb0ELb0ELb1ELb1ELb0EEENS1_21CollectiveEpilogueFwdINS6_IJSA_NS7_ILi512EEESA_EEES9_SC_SE_Li256ELb1ELb1ELb1ELb0EEENS1_36VarlenDynamicPersistentTileSchedulerILi64ELi64ELi256ELi128ELb1ELb1ELb1ELb1ELb0ELb1EEEEEEEEEvNT_6ParamsE)
	.align		4
        /*005c*/ 	.word	index@(__assertfail)
	.align		4
        /*0060*/ 	.word	index@(_ZN7cutlass13device_kernelIN5flash11enable_sm90INS1_16FlashAttnFwdSm90INS1_25CollectiveMainloopFwdSm90ILi2EN4cute5tupleIJNS5_1CILi1EEES8_S8_EEENS6_IJNS7_ILi64EEESA_SA_EEELi512ENS_6half_tEfNS_4arch4Sm90ELb0ELb1ELb0ELb1ELb0ELb1ELb1ELb0ELb0ELb1ELb1ELb0EEENS1_21CollectiveEpilogueFwdINS6_IJSA_NS7_ILi512EEESA_EEES9_SC_SE_Li256ELb1ELb1ELb1ELb0EEENS1_36VarlenDynamicPersistentTileSchedulerILi64ELi64ELi256ELi128ELb1ELb1ELb1ELb1ELb0ELb1EEEEEEEEEvNT_6ParamsE)
	.align		4
        /*0064*/ 	.word	index@(__assertfail)
	.align		4
        /*0068*/ 	.word	index@(_ZN7cutlass13device_kernelIN5flash11enable_sm90INS1_16FlashAttnFwdSm90INS1_25CollectiveMainloopFwdSm90ILi2EN4cute5tupleIJNS5_1CILi1EEES8_S8_EEENS6_IJNS7_ILi64EEESA_SA_EEELi512ENS_6half_tEfNS_4arch4Sm90ELb1ELb0ELb0ELb0ELb0ELb0ELb0ELb0ELb0ELb1ELb1ELb0EEENS1_21CollectiveEpilogueFwdINS6_IJSA_NS7_ILi512EEESA_EEES9_SC_SE_Li256ELb0ELb1ELb1ELb0EEENS1_19SingleTileSchedulerILb0ELb1ELb1ELi64EEEEEEEEEvNT_6ParamsE)
	.align		4
        /*006c*/ 	.word	index@(__assertfail)
	.align		4
        /*0070*/ 	.word	index@(_ZN7cutlass13device_kernelIN5flash11enable_sm90INS1_16FlashAttnFwdSm90INS1_25CollectiveMainloopFwdSm90ILi2EN4cute5tupleIJNS5_1CILi1EEES8_S8_EEENS6_IJNS7_ILi64EEESA_SA_EEELi512ENS_6half_tEfNS_4arch4Sm90ELb1ELb0ELb0ELb0ELb0ELb0ELb1ELb0ELb0ELb1ELb1ELb0EEENS1_21CollectiveEpilogueFwdINS6_IJSA_NS7_ILi512EEESA_EEES9_SC_SE_Li256ELb0ELb1ELb1ELb0EEENS1_19SingleTileSchedulerILb0ELb1ELb1ELi64EEEEEEEEEvNT_6ParamsE)
	.align		4
        /*0074*/ 	.word	index@(__assertfail)
	.align		4
        /*0078*/ 	.word	index@(_ZN7cutlass13device_kernelIN5flash11enable_sm90INS1_16FlashAttnFwdSm90INS1_25CollectiveMainloopFwdSm90ILi2EN4cute5tupleIJNS5_1CILi1EEES8_S8_EEENS6_IJNS7_ILi64EEESA_SA_EEELi512ENS_6half_tEfNS_4arch4Sm90ELb1ELb0ELb0ELb1ELb0ELb0ELb0ELb0ELb0ELb1ELb1ELb0EEENS1_21CollectiveEpilogueFwdINS6_IJSA_NS7_ILi512EEESA_EEES9_SC_SE_Li256ELb1ELb1ELb1ELb0EEENS1_36VarlenDynamicPersistentTileSchedulerILi64ELi64ELi256ELi128ELb1ELb1ELb1ELb1ELb1ELb1EEEEEEEEEvNT_6ParamsE)
	.align		4
        /*007c*/ 	.word	index@(__assertfail)
	.align		4
        /*0080*/ 	.word	index@(_ZN7cutlass13device_kernelIN5flash11enable_sm90INS1_16FlashAttnFwdSm90INS1_25CollectiveMainloopFwdSm90ILi2EN4cute5tupleIJNS5_1CILi1EEES8_S8_EEENS6_IJNS7_ILi64EEESA_SA_EEELi512ENS_6half_tEfNS_4arch4Sm90ELb1ELb0ELb0ELb1ELb0ELb1ELb0ELb0ELb0ELb1ELb1ELb0EEENS1_21CollectiveEpilogueFwdINS6_IJSA_NS7_ILi512EEESA_EEES9_SC_SE_Li256ELb1ELb1ELb1ELb0EEENS1_36VarlenDynamicPersistentTileSchedulerILi64ELi64ELi256ELi128ELb1ELb1ELb1ELb1ELb1ELb1EEEEEEEEEvNT_6ParamsE)
	.align		4
        /*0084*/ 	.word	index@(__assertfail)
	.align		4
        /*0088*/ 	.word	index@(_ZN7cutlass13device_kernelIN5flash11enable_sm90INS1_16FlashAttnFwdSm90INS1_25CollectiveMainloopFwdSm90ILi2EN4cute5tupleIJNS5_1CILi1EEES8_S8_EEENS6_IJNS7_ILi64EEESA_SA_EEELi512ENS_6half_tEfNS_4arch4Sm90ELb1ELb0ELb0ELb1ELb0ELb0ELb1ELb0ELb0ELb1ELb1ELb0EEENS1_21CollectiveEpilogueFwdINS6_IJSA_NS7_ILi512EEESA_EEES9_SC_SE_Li256ELb1ELb1ELb1ELb0EEENS1_36VarlenDynamicPersistentTileSchedulerILi64ELi64ELi256ELi128ELb1ELb1ELb1ELb1ELb1ELb1EEEEEEEEEvNT_6ParamsE)
	.align		4
        /*008c*/ 	.word	index@(__assertfail)
	.align		4
        /*0090*/ 	.word	index@(_ZN7cutlass13device_kernelIN5flash11enable_sm90INS1_16FlashAttnFwdSm90INS1_25CollectiveMainloopFwdSm90ILi2EN4cute5tupleIJNS5_1CILi1EEES8_S8_EEENS6_IJNS7_ILi64EEESA_SA_EEELi512ENS_6half_tEfNS_4arch4Sm90ELb1ELb0ELb0ELb1ELb0ELb1ELb1ELb0ELb0ELb1ELb1ELb0EEENS1_21CollectiveEpilogueFwdINS6_IJSA_NS7_ILi512EEESA_EEES9_SC_SE_Li256ELb1ELb1ELb1ELb0EEENS1_36VarlenDynamicPersistentTileSchedulerILi64ELi64ELi256ELi128ELb1ELb1ELb1ELb1ELb1ELb1EEEEEEEEEvNT_6ParamsE)
	.align		4
        /*0094*/ 	.word	index@(__assertfail)
	.align		4
        /*0098*/ 	.word	0x00000000
	.align		4
        /*009c*/ 	.word	0xfffffffe
	.align		4
        /*00a0*/ 	.word	0x00000000
	.align		4
        /*00a4*/ 	.word	0xfffffffd
	.align		4
        /*00a8*/ 	.word	0x00000000
	.align		4
        /*00ac*/ 	.word	0xfffffffc


//--------------------- .nv.constant4             --------------------------
	.section	.nv.constant4,"a",@progbits
	.align	8
	.align		8
.nv.constant4:
        /*0000*/ 	.dword	__assertfail
	.align		8
        /*0008*/ 	.dword	__unnamed_1
	.align		8
        /*0010*/ 	.dword	__unnamed_2
	.align		8
        /*0018*/ 	.dword	__unnamed_3
	.align		8
        /*0020*/ 	.dword	__unnamed_4
	.align		8
        /*0028*/ 	.dword	__unnamed_5
	.align		8
        /*0030*/ 	.dword	__unnamed_6
	.align		8
        /*0038*/ 	.dword	_ZN75_INTERNAL_7fad4835_39_flash_fwd_hdim64_512_fp16_split_sm90_cu_ceb34e2a_35894cuda3std3__45__cpo5beginE
	.align		8
        /*0040*/ 	.dword	_ZN75_INTERNAL_7fad4835_39_flash_fwd_hdim64_512_fp16_split_sm90_cu_ceb34e2a_35894cuda3std3__45__cpo3endE
	.align		8
        /*0048*/ 	.dword	_ZN75_INTERNAL_7fad4835_39_flash_fwd_hdim64_512_fp16_split_sm90_cu_ceb34e2a_35894cuda3std3__45__cpo6cbeginE
	.align		8
        /*0050*/ 	.dword	_ZN75_INTERNAL_7fad4835_39_flash_fwd_hdim64_512_fp16_split_sm90_cu_ceb34e2a_35894cuda3std3__45__cpo4cendE
	.align		8
        /*0058*/ 	.dword	_ZN75_INTERNAL_7fad4835_39_flash_fwd_hdim64_512_fp16_split_sm90_cu_ceb34e2a_35894cuda3std3__477_GLOBAL__N__7fad4835_39_flash_fwd_hdim64_512_fp16_split_sm90_cu_ceb34e2a_35896ignoreE
	.align		8
        /*0060*/ 	.dword	_ZN75_INTERNAL_7fad4835_39_flash_fwd_hdim64_512_fp16_split_sm90_cu_ceb34e2a_35894cuda3std3__419piecewise_constructE
	.align		8
        /*0068*/ 	.dword	_ZN75_INTERNAL_7fad4835_39_flash_fwd_hdim64_512_fp16_split_sm90_cu_ceb34e2a_35894cuda3std3__48in_placeE
	.align		8
        /*0070*/ 	.dword	_ZN75_INTERNAL_7fad4835_39_flash_fwd_hdim64_512_fp16_split_sm90_cu_ceb34e2a_35894cuda3std6ranges3__45__cpo4swapE
	.align		8
        /*0078*/ 	.dword	_ZN75_INTERNAL_7fad4835_39_flash_fwd_hdim64_512_fp16_split_sm90_cu_ceb34e2a_35894cuda3std6ranges3__45__cpo9iter_moveE
	.align		8
        /*0080*/ 	.dword	_ZN75_INTERNAL_7fad4835_39_flash_fwd_hdim64_512_fp16_split_sm90_cu_ceb34e2a_35894cute7productE
	.align		8
        /*0088*/ 	.dword	_ZN75_INTERNAL_7fad4835_39_flash_fwd_hdim64_512_fp16_split_sm90_cu_ceb34e2a_35894cute1_E
	.align		8
        /*0090*/ 	.dword	$str$20
	.align		8
        /*0098*/ 	.dword	$str$21


//--------------------- .text._ZN7cutlass13device_kernelIN5flash11enable_sm90INS1_16FlashAttnFwdSm90INS1_25CollectiveMainloopFwdSm90ILi2EN4cute5tupleIJNS5_1CILi1EEES8_S8_EEENS6_IJNS7_ILi64EEESA_SA_EEELi512ENS_6half_tEfNS_4arch4Sm90ELb0ELb0ELb0ELb0ELb0ELb0ELb0ELb0ELb0ELb1ELb1ELb0EEENS1_21CollectiveEpilogueFwdINS6_IJSA_NS7_ILi512EEESA_EEES9_SC_SE_Li256ELb0ELb1ELb1ELb0EEENS1_19SingleTileSchedulerILb0ELb1ELb1ELi64EEEEEEEEEvNT_6ParamsE --------------------------
	.section	.text._ZN7cutlass13device_kernelIN5flash11enable_sm90INS1_16FlashAttnFwdSm90INS1_25CollectiveMainloopFwdSm90ILi2EN4cute5tupleIJNS5_1CILi1EEES8_S8_EEENS6_IJNS7_ILi64EEESA_SA_EEELi512ENS_6half_tEfNS_4arch4Sm90ELb0ELb0ELb0ELb0ELb0ELb0ELb0ELb0ELb0ELb1ELb1ELb0EEENS1_21CollectiveEpilogueFwdINS6_IJSA_NS7_ILi512EEESA_EEES9_SC_SE_Li256ELb0ELb1ELb1ELb0EEENS1_19SingleTileSchedulerILb0ELb1ELb1ELi64EEEEEEEEEvNT_6ParamsE,"ax",@progbits
	.align	128
.text._ZN7cutlass13device_kernelIN5flash11enable_sm90INS1_16FlashAttnFwdSm90INS1_25CollectiveMainloopFwdSm90ILi2EN4cute5tupleIJNS5_1CILi1EEES8_S8_EEENS6_IJNS7_ILi64EEESA_SA_EEELi512ENS_6half_tEfNS_4arch4Sm90ELb0ELb0ELb0ELb0ELb0ELb0ELb0ELb0ELb0ELb1ELb1ELb0EEENS1_21CollectiveEpilogueFwdINS6_IJSA_NS7_ILi512EEESA_EEES9_SC_SE_Li256ELb0ELb1ELb1ELb0EEENS1_19SingleTileSchedulerILb0ELb1ELb1ELi64EEEEEEEEEvNT_6ParamsE:
        .type           _ZN7cutlass13device_kernelIN5flash11enable_sm90INS1_16FlashAttnFwdSm90INS1_25CollectiveMainloopFwdSm90ILi2EN4cute5tupleIJNS5_1CILi1EEES8_S8_EEENS6_IJNS7_ILi64EEESA_SA_EEELi512ENS_6half_tEfNS_4arch4Sm90ELb0ELb0ELb0ELb0ELb0ELb0ELb0ELb0ELb0ELb1ELb1ELb0EEENS1_21CollectiveEpilogueFwdINS6_IJSA_NS7_ILi512EEESA_EEES9_SC_SE_Li256ELb0ELb1ELb1ELb0EEENS1_19SingleTileSchedulerILb0ELb1ELb1ELi64EEEEEEEEEvNT_6ParamsE,@function
        .size           _ZN7cutlass13device_kernelIN5flash11enable_sm90INS1_16FlashAttnFwdSm90INS1_25CollectiveMainloopFwdSm90ILi2EN4cute5tupleIJNS5_1CILi1EEES8_S8_EEENS6_IJNS7_ILi64EEESA_SA_EEELi512ENS_6half_tEfNS_4arch4Sm90ELb0ELb0ELb0ELb0ELb0ELb0ELb0ELb0ELb0ELb1ELb1ELb0EEENS1_21CollectiveEpilogueFwdINS6_IJSA_NS7_ILi512EEESA_EEES9_SC_SE_Li256ELb0ELb1ELb1ELb0EEENS1_19SingleTileSchedulerILb0ELb1ELb1ELi64EEEEEEEEEvNT_6ParamsE,(.L_x_5866 - _ZN7cutlass13device_kernelIN5flash11enable_sm90INS1_16FlashAttnFwdSm90INS1_25CollectiveMainloopFwdSm90ILi2EN4cute5tupleIJNS5_1CILi1EEES8_S8_EEENS6_IJNS7_ILi64EEESA_SA_EEELi512ENS_6half_tEfNS_4arch4Sm90ELb0ELb0ELb0ELb0ELb0ELb0ELb0ELb0ELb0ELb1ELb1ELb0EEENS1_21CollectiveEpilogueFwdINS6_IJSA_NS7_ILi512EEESA_EEES9_SC_SE_Li256ELb0ELb1ELb1ELb0EEENS1_19SingleTileSchedulerILb0ELb1ELb1ELi64EEEEEEEEEvNT_6ParamsE)
        .other          _ZN7cutlass13device_kernelIN5flash11enable_sm90INS1_16FlashAttnFwdSm90INS1_25CollectiveMainloopFwdSm90ILi2EN4cute5tupleIJNS5_1CILi1EEES8_S8_EEENS6_IJNS7_ILi64EEESA_SA_EEELi512ENS_6half_tEfNS_4arch4Sm90ELb0ELb0ELb0ELb0ELb0ELb0ELb0ELb0ELb0ELb1ELb1ELb0EEENS1_21CollectiveEpilogueFwdINS6_IJSA_NS7_ILi512EEESA_EEES9_SC_SE_Li256ELb0ELb1ELb1ELb0EEENS1_19SingleTileSchedulerILb0ELb1ELb1ELi64EEEEEEEEEvNT_6ParamsE,@"STO_CUDA_ENTRY STV_DEFAULT"
_ZN7cutlass13device_kernelIN5flash11enable_sm90INS1_16FlashAttnFwdSm90INS1_25CollectiveMainloopFwdSm90ILi2EN4cute5tupleIJNS5_1CILi1EEES8_S8_EEENS6_IJNS7_ILi64EEESA_SA_EEELi512ENS_6half_tEfNS_4arch4Sm90ELb0ELb0ELb0ELb0ELb0ELb0ELb0ELb0ELb0ELb1ELb1ELb0EEENS1_21CollectiveEpilogueFwdINS6_IJSA_NS7_ILi512EEESA_EEES9_SC_SE_Li256ELb0ELb1ELb1ELb0EEENS1_19SingleTileSchedulerILb0ELb1ELb1ELi64EEEEEEEEEvNT_6ParamsE:
[----:B------:R-:W0:Y:S02]  /*0000*/  LDC R1, c[0x0][0x28] ;  /* 0x00000a00ff017b82 */ /* 0x000e240000000800 */
[----:B0-----:R-:W-:Y:S01]  /*0010*/  VIADD R1, R1, 0xffffffe8 ;  /* 0xffffffe801017836 */ /* 0x001fe20000000000 */
[----:B------:R-:W0:Y:S01]  /*0020*/  S2R R3, SR_TID.X ;  /* 0x0000000000037919 */ /* 0x000e220000002100 */
[----:B------:R-:W-:Y:S01]  /*0030*/  ELECT P0, URZ, PT ;  /* 0x00000000003f782f */ /* 0x000fe20003800000 */
[----:B------:R-:W-:Y:S01]  /*0040*/  BSSY B0, `(.L_x_0) ;  /* 0x000000d000007945 */ /* 0x000fe20003800000 */
[----:B0-----:R-:W-:-:S05]  /*0050*/  SHF.R.U32.HI R0, RZ, 0x5, R3 ;  /* 0x00000005ff007819 */ /* 0x001fca0000011603 */
[----:B------:R-:W0:Y:S02]  /*0060*/  SHFL.IDX PT, R2, R0, RZ, 0x1f ;  /* 0x00001fff00027589 */ /* 0x000e2400000e0000 */
[----:B0-----:R-:W-:-:S13]  /*0070*/  ISETP.EQ.AND P0, PT, R2, RZ, P0 ;  /* 0x000000ff0200720c */ /* 0x001fda0000702270 */
[----:B------:R-:W-:Y:S05]  /*0080*/  @!P0 BRA `(.L_x_1) ;  /* 0x0000000000208947 */ /* 0x000fea0003800000 */
[----:B------:R-:W-:Y:S02]  /*0090*/  ULDC.64 UR4, c[0x0][0x198] ;  /* 0x0000660000047ab9 */ /* 0x000fe40000000a00 */
[----:B------:R-:W-:Y:S02]  /*00a0*/  UIADD3 UR6, UP0, UR4, 0x370, URZ ;  /* 0x0000037004067890 */ /* 0x000fe4000ff1e03f */
[----:B------:R-:W-:Y:S02]  /*00b0*/  UIADD3 UR4, UP1, UR4, 0x470, URZ ;  /* 0x0000047004047890 */ /* 0x000fe4000ff3e03f */
[----:B------:R-:W-:Y:S02]  /*00c0*/  UIADD3.X UR7, URZ, UR5, URZ, UP0, !UPT ;  /* 0x000000053f077290 */ /* 0x000fe400087fe43f */
[----:B------:R-:W-:-:S07]  /*00d0*/  UIADD3.X UR5, URZ, UR5, URZ, UP1, !UPT ;  /* 0x000000053f057290 */ /* 0x000fce0008ffe43f */
[----:B------:R0:W-:Y:S02]  /*00e0*/  UTMACCTL.PF [UR6] ;  /* 0x00000000060079b9 */ /* 0x0001e40008040000 */
[----:B------:R0:W-:Y:S02]  /*00f0*/  UTMACCTL.PF [UR4] ;  /* 0x00000000040079b9 */ /* 0x0001e40008040000 */
[----:B0-----:R-:W-:Y:S01]  /*0100*/  NOP ;  /* 0x0000000000007918 */ /* 0x001fe20000000000 */
.L_x_1:
[----:B------:R-:W-:Y:S05]  /*0110*/  BSYNC B0 ;  /* 0x0000000000007941 */ /* 0x000fea0003800000 */
.L_x_0:
[----:B------:R-:W-:Y:S01]  /*0120*/  VOTEU.ANY UP0, P0 ;  /* 0x00000000003f7886 */ /* 0x000fe20000000100 */
[----:B------:R-:W0:Y:S01]  /*0130*/  SHFL.IDX PT, R2, R0, RZ, 0x1f ;  /* 0x00001fff00027589 */ /* 0x000e2200000e0000 */
[----:B------:R-:W-:Y:S01]  /*0140*/  UMOV UR4, 0x80 ;  /* 0x0000008000047882 */ /* 0x000fe20000000000 */
[----:B------:R-:W-:Y:S01]  /*0150*/  UMOV UR7, 0x100 ;  /* 0x0000010000077882 */ /* 0x000fe20000000000 */
[----:B------:R-:W-:Y:S01]  /*0160*/  VOTEU.ANY UP1, P0 ;  /* 0x00000000003f7886 */ /* 0x000fe20000020100 */
[----:B------:R-:W1:Y:S01]  /*0170*/  @UP0 S2UR UR8, SR_CgaCtaId ;  /* 0x00000000000809c3 */ /* 0x000e620000008800 */
[----:B------:R-:W-:Y:S01]  /*0180*/  @UP0 UMOV UR6, 0x400 ;  /* 0x0000040000060882 */ /* 0x000fe20000000000 */
[----:B------:R-:W-:-:S04]  /*0190*/  @UP0 UIADD3 UR4, -UR4, 0x100000, URZ ;  /* 0x0010000004040890 */ /* 0x000fc8000fffe13f */
[----:B------:R-:W-:Y:S02]  /*01a0*/  @UP0 USHF.L.U32 UR5, UR4, 0xb, URZ ;  /* 0x0000000b04050899 */ /* 0x000fe4000800063f */
[----:B------:R-:W-:Y:S01]  /*01b0*/  @UP0 USHF.L.U32 UR4, UR4, 0x1, URZ ;  /* 0x0000000104040899 */ /* 0x000fe2000800063f */
[----:B0-----:R-:W-:Y:S02]  /*01c0*/  ISETP.NE.AND P1, PT, R2, RZ, PT ;  /* 0x000000ff0200720c */ /* 0x001fe40003f25270 */
[----:B------:R-:W-:Y:S01]  /*01d0*/  SHF.R.U32.HI R2, RZ, 0x7, R3 ;  /* 0x00000007ff027819 */ /* 0x000fe20000011603 */
[----:B-1----:R-:W-:Y:S02]  /*01e0*/  @UP0 ULEA UR8, UR8, UR6, 0x18 ;  /* 0x0000000608080291 */ /* 0x002fe4000f8ec03f */
[----:B------:R-:W-:-:S04]  /*01f0*/  @UP0 UIADD3 UR6, -UR7, 0x100000, URZ ;  /* 0x0010000007060890 */ /* 0x000fc8000fffe13f */
[----:B------:R-:W-:Y:S02]  /*0200*/  @UP0 USHF.L.U32 UR7, UR6, 0xb, URZ ;  /* 0x0000000b06070899 */ /* 0x000fe4000800063f */
[----:B------:R-:W-:Y:S01]  /*0210*/  @UP0 USHF.L.U32 UR6, UR6, 0x1, URZ ;  /* 0x0000000106060899 */ /* 0x000fe2000800063f */
[----:B------:R0:W1:Y:S01]  /*0220*/  SHFL.IDX PT, R3, R2, RZ, 0x1f ;  /* 0x00001fff02037589 */ /* 0x00006200000e0000 */
[----:B------:R-:W-:-:S03]  /*0230*/  VOTEU.ANY UP0, P0 ;  /* 0x00000000003f7886 */ /* 0x000fc60000000100 */
[----:B------:R-:W2:Y:S02]  /*0240*/  FENCE.VIEW.ASYNC.S ;  /* 0x00000000000073c6 */ /* 0x000ea40000000000 */
[----:B--2---:R0:W2:Y:S05]  /*0250*/  @UP0 SYNCS.EXCH.64 URZ, [UR8+0x28c00], UR4 ;  /* 0x028c0004083f05b2 */ /* 0x0040aa0008000100 */
[----:B------:R0:W3:Y:S02]  /*0260*/  @UP1 SYNCS.EXCH.64 URZ, [UR8+0x28c20], UR6 ;  /* 0x028c2006083f15b2 */ /* 0x0000e40008000100 */
[----:B0-----:R-:W-:Y:S05]  /*0270*/  @P1 BRA `(.L_x_2) ;  /* 0x0000000000381947 */ /* 0x001fea0003800000 */
[----:B------:R-:W0:Y:S01]  /*0280*/  S2UR UR5, SR_CgaCtaId ;  /* 0x00000000000579c3 */ /* 0x000e220000008800 */
[----:B------:R-:W-:Y:S01]  /*0290*/  UMOV UR4, 0x400 ;  /* 0x0000040000047882 */ /* 0x000fe20000000000 */
[----:B------:R-:W-:Y:S01]  /*02a0*/  UMOV UR7, 0x1 ;  /* 0x0000000100077882 */ /* 0x000fe20000000000 */
[----:B------:R-:W-:Y:S01]  /*02b0*/  ELECT P0, URZ, PT ;  /* 0x00000000003f782f */ /* 0x000fe20003800000 */
[----:B0-----:R-:W-:Y:S02]  /*02c0*/  ULEA UR6, UR5, UR4, 0x18 ;  /* 0x0000000405067291 */ /* 0x001fe4000f8ec03f */
[----:B------:R-:W-:-:S04]  /*02d0*/  UIADD3 UR4, -UR7, 0x100000, URZ ;  /* 0x0010000007047890 */ /* 0x000fc8000fffe13f */
[----:B------:R-:W-:Y:S02]  /*02e0*/  USHF.L.U32 UR5, UR4, 0xb, URZ ;  /* 0x0000000b04057899 */ /* 0x000fe4000800063f */
[----:B------:R-:W-:Y:S01]  /*02f0*/  USHF.L.U32 UR4, UR4, 0x1, URZ ;  /* 0x0000000104047899 */ /* 0x000fe2000800063f */
[----:B------:R-:W0:Y:S11]  /*0300*/  FENCE.VIEW.ASYNC.S ;  /* 0x00000000000073c6 */ /* 0x000e360000000000 */
[----:B0-----:R0:W4:Y:S01]  /*0310*/  SYNCS.EXCH.64 URZ, [UR6+0x28c30], UR4 ;  /* 0x028c3004063f75b2 */ /* 0x0011220008000100 */
[----:B------:R0:W0:Y:S01]  /*0320*/  SYNCS.EXCH.64 URZ, [UR6+0x28c40], UR4 ;  /* 0x028c4004063f75b2 */ /* 0x0000220008000100 */
[----:B------:R0:W0:Y:S01]  /*0330*/  SYNCS.EXCH.64 URZ, [UR6+0x28c38], UR4 ;  /* 0x028c3804063f75b2 */ /* 0x0000220008000100 */
[----:B------:R0:W0:Y:S01]  /*0340*/  SYNCS.EXCH.64 URZ, [UR6+0x28c48], UR4 ;  /* 0x028c4804063f75b2 */ /* 0x0000220008000100 */
[----:B------:R-:W-:Y:S01]  /*0350*/  NOP ;  /* 0x0000000000007918 */ /* 0x000fe20000000000 */
.L_x_2:
[----:B------:R-:W5:Y:S01]  /*0360*/  SHFL.IDX PT, R2, R0, RZ, 0x1f ;  /* 0x00001fff00027589 */ /* 0x000f6200000e0000 */
[----:B------:R-:W-:Y:S01]  /*0370*/  NOP ;  /* 0x0000000000007918 */ /* 0x000fe20000000000 */
[----:B-----5:R-:W-:-:S13]  /*0380*/  ISETP.NE.AND P0, PT, R2, RZ, PT ;  /* 0x000000ff0200720c */ /* 0x020fda0003f05270 */
[----:B------:R-:W-:Y:S05]  /*0390*/  @P0 BRA `(.L_x_3) ;  /* 0x0000000000480947 */ /* 0x000fea0003800000 */
[----:B0-----:R-:W0:Y:S01]  /*03a0*/  S2UR UR5, SR_CgaCtaId ;  /* 0x00000000000579c3 */ /* 0x001e220000008800 */
[----:B------:R-:W-:Y:S01]  /*03b0*/  UMOV UR4, 0x400 ;  /* 0x0000040000047882 */ /* 0x000fe20000000000 */
[----:B------:R-:W-:Y:S01]  /*03c0*/  UMOV UR6, 0x1 ;  /* 0x0000000100067882 */ /* 0x000fe20000000000 */
[----:B------:R-:W-:Y:S01]  /*03d0*/  UMOV UR9, 0x2 ;  /* 0x0000000200097882 */ /* 0x000fe20000000000 */
[----:B------:R-:W-:-:S04]  /*03e0*/  UIADD3 UR6, -UR6, 0x100000, URZ ;  /* 0x0010000006067890 */ /* 0x000fc8000fffe13f */
[----:B------:R-:W-:Y:S02]  /*03f0*/  USHF.L.U32 UR7, UR6, 0xb, URZ ;  /* 0x0000000b06077899 */ /* 0x000fe4000800063f */
[----:B------:R-:W-:Y:S01]  /*0400*/  USHF.L.U32 UR6, UR6, 0x1, URZ ;  /* 0x0000000106067899 */ /* 0x000fe2000800063f */
[----:B------:R-:W-:Y:S01]  /*0410*/  ELECT P0, URZ, PT ;  /* 0x00000000003f782f */ /* 0x000fe20003800000 */
[----:B0-----:R-:W-:Y:S02]  /*0420*/  ULEA UR8, UR5, UR4, 0x18 ;  /* 0x0000000405087291 */ /* 0x001fe4000f8ec03f */
[----:B------:R-:W-:-:S04]  /*0430*/  UIADD3 UR4, -UR9, 0x100000, URZ ;  /* 0x0010000009047890 */ /* 0x000fc8000fffe13f */
[----:B------:R-:W-:Y:S02]  /*0440*/  USHF.L.U32 UR5, UR4, 0xb, URZ ;  /* 0x0000000b04057899 */ /* 0x000fe4000800063f */
[----:B------:R-:W-:Y:S01]  /*0450*/  USHF.L.U32 UR4, UR4, 0x1, URZ ;  /* 0x0000000104047899 */ /* 0x000fe2000800063f */
[----:B------:R-:W0:Y:S03]  /*0460*/  FENCE.VIEW.ASYNC.S ;  /* 0x00000000000073c6 */ /* 0x000e260000000000 */
[----:B0-----:R0:W0:Y:S08]  /*0470*/  SYNCS.EXCH.64 URZ, [UR8+0x28c50], UR6 ;  /* 0x028c5006083f75b2 */ /* 0x0010300008000100 */
[----:B------:R0:W0:Y:S01]  /*0480*/  SYNCS.EXCH.64 URZ, [UR8+0x28c60], UR4 ;  /* 0x028c6004083f75b2 */ /* 0x0000220008000100 */
[----:B------:R0:W0:Y:S01]  /*0490*/  SYNCS.EXCH.64 URZ, [UR8+0x28c58], UR6 ;  /* 0x028c5806083f75b2 */ /* 0x0000220008000100 */
[----:B------:R0:W0:Y:S01]  /*04a0*/  SYNCS.EXCH.64 URZ, [UR8+0x28c68], UR4 ;  /* 0x028c6804083f75b2 */ /* 0x0000220008000100 */
[----:B------:R-:W-:Y:S01]  /*04b0*/  NOP ;  /* 0x0000000000007918 */ /* 0x000fe20000000000 */
.L_x_3:
[----:B------:R-:W5:Y:S01]  /*04c0*/  SHFL.IDX PT, R2, R0, RZ, 0x1f ;  /* 0x00001fff00027589 */ /* 0x000f6200000e0000 */
[----:B------:R-:W-:Y:S01]  /*04d0*/  NOP ;  /* 0x0000000000007918 */ /* 0x000fe20000000000 */
[----:B-----5:R-:W-:-:S13]  /*04e0*/  ISETP.NE.AND P0, PT, R2, RZ, PT ;  /* 0x000000ff0200720c */ /* 0x020fda0003f05270 */
[----:B------:R-:W-:Y:S05]  /*04f0*/  @P0 BRA `(.L_x_4) ;  /* 0x0000000000380947 */ /* 0x000fea0003800000 */
[----:B0-----:R-:W0:Y:S01]  /*0500*/  S2UR UR5, SR_CgaCtaId ;  /* 0x00000000000579c3 */ /* 0x001e220000008800 */
        /* <DEDUP_REMOVED lines=8> */
[----:B0-----:R0:W0:Y:S01]  /*0590*/  SYNCS.EXCH.64 URZ, [UR6+0x28c70], UR4 ;  /* 0x028c7004063f75b2 */ /* 0x0010220008000100 */
[----:B------:R0:W0:Y:S01]  /*05a0*/  SYNCS.EXCH.64 URZ, [UR6+0x28c80], UR4 ;  /* 0x028c8004063f75b2 */ /* 0x0000220008000100 */
[----:B------:R0:W0:Y:S01]  /*05b0*/  SYNCS.EXCH.64 URZ, [UR6+0x28c78], UR4 ;  /* 0x028c7804063f75b2 */ /* 0x0000220008000100 */
[----:B------:R0:W0:Y:S01]  /*05c0*/  SYNCS.EXCH.64 URZ, [UR6+0x28c88], UR4 ;  /* 0x028c8804063f75b2 */ /* 0x0000220008000100 */
[----:B------:R-:W-:Y:S01]  /*05d0*/  NOP ;  /* 0x0000000000007918 */ /* 0x000fe20000000000 */
.L_x_4:
        /* <DEDUP_REMOVED lines=8> */
[----:B------:R-:W-:Y:S01]  /*0660*/  ELECT P0, URZ, PT ;  /* 0x00000000003f782f */ /* 0x000fe20003800000 */
[----:B0-----:R-:W-:Y:S02]  /*0670*/  ULEA UR8, UR5, UR4, 0x18 ;  /* 0x0000000405087291 */ /* 0x001fe4000f8ec03f */
[----:B------:R-:W-:-:S04]  /*0680*/  UIADD3 UR4, -UR6, 0x100000, URZ ;  /* 0x0010000006047890 */ /* 0x000fc8000fffe13f */
[----:B------:R-:W-:Y:S02]  /*0690*/  USHF.L.U32 UR5, UR4, 0xb, URZ ;  /* 0x0000000b04057899 */ /* 0x000fe4000800063f */
[----:B------:R-:W-:Y:S02]  /*06a0*/  USHF.L.U32 UR4, UR4, 0x1, URZ ;  /* 0x0000000104047899 */ /* 0x000fe4000800063f */
        /* <DEDUP_REMOVED lines=9> */
.L_x_5:
        /* <DEDUP_REMOVED lines=22> */
.L_x_6:
[----:B------:R-:W-:Y:S01]  /*08a0*/  IMAD.MOV.U32 R2, RZ, RZ, 0x1 ;  /* 0x00000001ff027424 */ /* 0x000fe200078e00ff */
[----:B-1----:R-:W-:Y:S01]  /*08b0*/  ISETP.NE.AND P0, PT, R3, RZ, PT ;  /* 0x000000ff0300720c */ /* 0x002fe20003f05270 */
[----:B------:R-:W-:Y:S01]  /*08c0*/  NOP ;  /* 0x0000000000007918 */ /* 0x000fe20000000000 */
[----:B------:R-:W-:Y:S01]  /*08d0*/  ULDC.64 UR42, c[0x0][0x208] ;  /* 0x00008200002a7ab9 */ /* 0x000fe20000000a00 */
[----:B------:R-:W-:Y:S01]  /*08e0*/  BSSY B6, `(.L_x_7) ;  /* 0x0000d17000067945 */ /* 0x000fe20003800000 */
[----:B------:R-:W-:-:S05]  /*08f0*/  SEL R2, R2, 0x2, !P0 ;  /* 0x0000000202027807 */ /* 0x000fca0004000000 */
[----:B------:R1:W-:Y:S01]  /*0900*/  STL [R1+0x14], R2 ;  /* 0x0000140201007387 */ /* 0x0003e20000100800 */
[----:B0-234-:R-:W-:Y:S06]  /*0910*/  BAR.SYNC.DEFER_BLOCKING 0x0 ;  /* 0x0000000000007b1d */ /* 0x01dfec0000010000 */
[----:B------:R-:W-:Y:S05]  /*0920*/  @!P0 BRA `(.L_x_8) ;  /* 0x0000008800cc8947 */ /* 0x000fea0003800000 */
.L_x_9:
[----:B------:R-:W-:-:S08]  /*0930*/  NOP ;  /* 0x0000000000007918 */ /* 0x000fd00000000000 */
[----:B------:R-:W0:Y:S02]  /*0940*/  USETMAXREG.TRY_ALLOC.CTAPOOL UP0, 0xf0 ;  /* 0x000000f0000079c8 */ /* 0x000e240008000600 */
[----:B0-----:R-:W-:-:S13]  /*0950*/  PLOP3.LUT P0, PT, PT, PT, UP0, 0x80, 0x0 ;  /* 0x000000000000781c */ /* 0x001fda0003f0f008 */
[----:B------:R-:W-:Y:S05]  /*0960*/  @!P0 BRA `(.L_x_9) ;  /* 0xfffffffc00f08947 */ /* 0x000fea000383ffff */
[----:B------:R-:W0:Y:S01]  /*0970*/  S2R R6, SR_TID.X ;  /* 0x0000000000067919 */ /* 0x000e220000002100 */
[----:B------:R-:W2:Y:S08]  /*0980*/  LDC R4, c[0x0][0xc50] ;  /* 0x00031400ff047b82 */ /* 0x000eb00000000800 */
[----:B------:R-:W1:Y:S08]  /*0990*/  S2UR UR4, SR_CTAID.Y ;  /* 0x00000000000479c3 */ /* 0x000e700000002600 */
[----:B------:R-:W3:Y:S01]  /*09a0*/  S2UR UR5, SR_CTAID.Z ;  /* 0x00000000000579c3 */ /* 0x000ee20000002700 */
[----:B--2---:R-:W-:-:S02]  /*09b0*/  ISETP.NE.AND P1, PT, R4, 0x1, PT ;  /* 0x000000010400780c */ /* 0x004fc40003f25270 */
[----:B0-----:R-:W-:Y:S01]  /*09c0*/  LOP3.LUT R0, R6, 0xffffff80, RZ, 0xc0, !PT ;  /* 0xffffff8006007812 */ /* 0x001fe200078ec0ff */
[----:B-1----:R-:W-:-:S03]  /*09d0*/  IMAD.U32 R2, RZ, RZ, UR4 ;  /* 0x00000004ff027e24 */ /* 0x002fc6000f8e00ff */
[----:B------:R-:W-:-:S07]  /*09e0*/  ISETP.NE.AND P0, PT, R0, 0x80, PT ;  /* 0x000000800000780c */ /* 0x000fce0003f05270 */
[----:B------:R-:W0:Y:S08]  /*09f0*/  @P1 LDC R0, c[0x0][0xc54] ;  /* 0x00031500ff001b82 */ /* 0x000e300000000800 */
[----:B------:R-:W1:Y:S08]  /*0a00*/  @P1 LDC R5, c[0x0][0xc58] ;  /* 0x00031600ff051b82 */ /* 0x000e700000000800 */
[----:B------:R-:W-:Y:S06]  /*0a10*/  @!P0 BAR.ARV 0x8, 0x100 ;  /* 0x0204000000008b1d */ /* 0x000fec0000002000 */
[----:B------:R-:W-:Y:S01]  /*0a20*/  ISETP.GE.U32.AND P0, PT, R6, 0x100, PT ;  /* 0x000001000600780c */ /* 0x000fe20003f06070 */
[----:B0-----:R-:W-:-:S12]  /*0a30*/  @P1 IMAD.HI.U32 R0, R0, UR4, RZ ;  /* 0x0000000400001c27 */ /* 0x001fd8000f8e00ff */
[----:B------:R-:W-:Y:S06]  /*0a40*/  @P0 BAR.ARV 0xf, 0x100 ;  /* 0x03c4000000000b1d */ /* 0x000fec0000002000 */
[----:B---3--:R-:W-:Y:S02]  /*0a50*/  ISETP.LE.AND P0, PT, RZ, UR5, PT ;  /* 0x00000005ff007c0c */ /* 0x008fe4000bf03270 */
[----:B-1----:R-:W-:-:S05]  /*0a60*/  @P1 SHF.R.U32.HI R2, RZ, R5, R0 ;  /* 0x00000005ff021219 */ /* 0x002fca0000011600 */
[----:B------:R-:W-:-:S04]  /*0a70*/  IMAD.MOV R5, RZ, RZ, -R2 ;  /* 0x000000ffff057224 */ /* 0x000fc800078e0a02 */
[----:B------:R-:W-:Y:S02]  /*0a80*/  IMAD R4, R4, R5, UR4 ;  /* 0x0000000404047e24 */ /* 0x000fe4000f8e0205 */
[----:B------:R-:W-:Y:S05]  /*0a90*/  @!P0 BRA `(.L_x_10) ;  /* 0x000000cc00ec8947 */ /* 0x000fea0003800000 */
[----:B------:R-:W0:Y:S01]  /*0aa0*/  LDC.64 R8, c[0x0][0x418] ;  /* 0x00010600ff087b82 */ /* 0x000e220000000a00 */
[----:B------:R-:W-:Y:S01]  /*0ab0*/  SHF.R.U32.HI R7, RZ, 0x10, R4 ;  /* 0x00000010ff077819 */ /* 0x000fe20000011604 */
[----:B------:R-:W-:Y:S01]  /*0ac0*/  VIADD R18, R6, 0xffffff80 ;  /* 0xffffff8006127836 */ /* 0x000fe20000000000 */
[----:B------:R-:W-:Y:S02]  /*0ad0*/  LOP3.LUT R16, R4, 0xffff, RZ, 0xc0, !PT ;  /* 0x0000ffff04107812 */ /* 0x000fe400078ec0ff */
[----:B------:R-:W-:-:S03]  /*0ae0*/  ISETP.NE.AND P1, PT, R7, RZ, PT ;  /* 0x000000ff0700720c */ /* 0x000fc60003f25270 */
[----:B------:R-:W1:Y:S08]  /*0af0*/  LDC R22, c[0x0][0x424] ;  /* 0x00010900ff167b82 */ /* 0x000e700000000800 */
[----:B------:R-:W2:Y:S01]  /*0b00*/  LDC R5, c[0x0][0x2f0] ;  /* 0x0000bc00ff057b82 */ /* 0x000ea20000000800 */
[----:B0-----:R-:W-:-:S07]  /*0b10*/  ISETP.NE.U32.AND P0, PT, R8, RZ, PT ;  /* 0x000000ff0800720c */ /* 0x001fce0003f05070 */
[----:B------:R-:W0:Y:S01]  /*0b20*/  @!P1 LDC R7, c[0x0][0x9f0] ;  /* 0x00027c00ff079b82 */ /* 0x000e220000000800 */
[----:B------:R-:W-:-:S04]  /*0b30*/  ISETP.NE.AND.EX P0, PT, R9, RZ, PT, P0 ;  /* 0x000000ff0900720c */ /* 0x000fc80003f05300 */
[----:B-1----:R-:W-:Y:S02]  /*0b40*/  SEL R22, R22, 0x1, P0 ;  /* 0x0000000116167807 */ /* 0x002fe40000000000 */
[----:B------:R-:W-:-:S03]  /*0b50*/  ISETP.NE.AND P0, PT, R3, 0x1, PT ;  /* 0x000000010300780c */ /* 0x000fc60003f05270 */
[----:B--2---:R-:W-:-:S04]  /*0b60*/  IMAD R22, R22, R5, RZ ;  /* 0x0000000516167224 */ /* 0x004fc800078e02ff */
[----:B------:R-:W-:-:S05]  /*0b70*/  VIADD R0, R22, 0x3f ;  /* 0x0000003f16007836 */ /* 0x000fca0000000000 */
[----:B------:R-:W-:-:S04]  /*0b80*/  SHF.R.S32.HI R5, RZ, 0x1f, R0 ;  /* 0x0000001fff057819 */ /* 0x000fc80000011400 */
[----:B------:R-:W-:-:S04]  /*0b90*/  LEA.HI R5, R5, R0, RZ, 0x6 ;  /* 0x0000000005057211 */ /* 0x000fc800078f30ff */
[----:B------:R-:W-:Y:S01]  /*0ba0*/  SHF.R.S32.HI R0, RZ, 0x6, R5 ;  /* 0x00000006ff007819 */ /* 0x000fe20000011405 */
[----:B------:R-:W-:Y:S06]  /*0bb0*/  @!P0 BRA `(.L_x_11) ;  /* 0x0000001c00d88947 */ /* 0x000fec0003800000 */
[----:B------:R-:W-:Y:S01]  /*0bc0*/  ISETP.GE.AND P0, PT, R22, 0x1, PT ;  /* 0x000000011600780c */ /* 0x000fe20003f06270 */
[----:B------:R-:W-:-:S12]  /*0bd0*/  IMAD.MOV.U32 R4, RZ, RZ, RZ ;  /* 0x000000ffff047224 */ /* 0x000fd800078e00ff */
[----:B------:R-:W-:Y:S05]  /*0be0*/  @!P0 BRA `(.L_x_12) ;  /* 0x0000000000688947 */ /* 0x000fea0003800000 */
[-C--:B0-----:R-:W-:Y:S02]  /*0bf0*/  IABS R8, R7.reuse ;  /* 0x0000000700087213 */ /* 0x081fe40000000000 */
[----:B------:R-:W-:Y:S02]  /*0c00*/  IADD3 R6, R0, -0x1, R7 ;  /* 0xffffffff00067810 */ /* 0x000fe40007ffe007 */
[----:B------:R-:W0:Y:S01]  /*0c10*/  I2F.RP R3, R8 ;  /* 0x0000000800037306 */ /* 0x000e220000209400 */
[-C--:B------:R-:W-:Y:S02]  /*0c20*/  IABS R11, R7.reuse ;  /* 0x00000007000b7213 */ /* 0x080fe40000000000 */
[----:B------:R-:W-:Y:S02]  /*0c30*/  IABS R10, R6 ;  /* 0x00000006000a7213 */ /* 0x000fe40000000000 */
[----:B------:R-:W-:-:S04]  /*0c40*/  LOP3.LUT R6, R6, R7, RZ, 0x3c, !PT ;  /* 0x0000000706067212 */ /* 0x000fc800078e3cff */
[----:B------:R-:W-:Y:S01]  /*0c50*/  ISETP.GE.AND P2, PT, R6, RZ, PT ;  /* 0x000000ff0600720c */ /* 0x000fe20003f46270 */
[----:B0-----:R-:W0:Y:S02]  /*0c60*/  MUFU.RCP R3, R3 ;  /* 0x0000000300037308 */ /* 0x001e240000001000 */
[----:B0-----:R-:W-:Y:S01]  /*0c70*/  VIADD R4, R3, 0xffffffe ;  /* 0x0ffffffe03047836 */ /* 0x001fe20000000000 */
[----:B------:R-:W-:-:S05]  /*0c80*/  IADD3 R3, RZ, -R11, RZ ;  /* 0x8000000bff037210 */ /* 0x000fca0007ffe0ff */
[----:B------:R0:W1:Y:S02]  /*0c90*/  F2I.FTZ.U32.TRUNC.NTZ R5, R4 ;  /* 0x0000000400057305 */ /* 0x000064000021f000 */
[----:B0-----:R-:W-:Y:S02]  /*0ca0*/  IMAD.MOV.U32 R4, RZ, RZ, RZ ;  /* 0x000000ffff047224 */ /* 0x001fe400078e00ff */
[----:B-1----:R-:W-:-:S04]  /*0cb0*/  IMAD.MOV R9, RZ, RZ, -R5 ;  /* 0x000000ffff097224 */ /* 0x002fc800078e0a05 */
[----:B------:R-:W-:-:S04]  /*0cc0*/  IMAD R9, R9, R8, RZ ;  /* 0x0000000809097224 */ /* 0x000fc800078e02ff */
[----:B------:R-:W-:-:S06]  /*0cd0*/  IMAD.HI.U32 R5, R5, R9, R4 ;  /* 0x0000000905057227 */ /* 0x000fcc00078e0004 */
[----:B------:R-:W-:-:S04]  /*0ce0*/  IMAD.HI.U32 R5, R5, R10, RZ ;  /* 0x0000000a05057227 */ /* 0x000fc800078e00ff */
[----:B------:R-:W-:-:S05]  /*0cf0*/  IMAD R3, R5, R3, R10 ;  /* 0x0000000305037224 */ /* 0x000fca00078e020a */
[----:B------:R-:W-:-:S13]  /*0d00*/  ISETP.GT.U32.AND P1, PT, R8, R3, PT ;  /* 0x000000030800720c */ /* 0x000fda0003f24070 */
[----:B------:R-:W-:Y:S02]  /*0d10*/  @!P1 IMAD.IADD R3, R3, 0x1, -R8 ;  /* 0x0000000103039824 */ /* 0x000fe400078e0a08 */
[----:B------:R-:W-:Y:S01]  /*0d20*/  @!P1 VIADD R5, R5, 0x1 ;  /* 0x0000000105059836 */ /* 0x000fe20000000000 */
[----:B------:R-:W-:Y:S02]  /*0d30*/  ISETP.NE.AND P1, PT, R7, RZ, PT ;  /* 0x000000ff0700720c */ /* 0x000fe40003f25270 */
[----:B------:R-:W-:-:S13]  /*0d40*/  ISETP.GE.U32.AND P0, PT, R3, R8, PT ;  /* 0x000000080300720c */ /* 0x000fda0003f06070 */
[----:B------:R-:W-:-:S04]  /*0d50*/  @P0 VIADD R5, R5, 0x1 ;  /* 0x0000000105050836 */ /* 0x000fc80000000000 */
[----:B------:R-:W-:-:S04]  /*0d60*/  IMAD.MOV.U32 R4, RZ, RZ, R5 ;  /* 0x000000ffff047224 */ /* 0x000fc800078e0005 */
[----:B------:R-:W-:Y:S01]  /*0d70*/  @!P2 IMAD.MOV R4, RZ, RZ, -R4 ;  /* 0x000000ffff04a224 */ /* 0x000fe200078e0a04 */
[----:B------:R-:W-:-:S07]  /*0d80*/  @!P1 LOP3.LUT R4, RZ, R7, RZ, 0x33, !PT ;  /* 0x00000007ff049212 */ /* 0x000fce00078e33ff */
.L_x_12:
[-C--:B------:R-:W-:Y:S01]  /*0d90*/  IMAD R3, R16, R4.reuse, RZ ;  /* 0x0000000410037224 */ /* 0x080fe200078e02ff */
[----:B------:R-:W-:Y:S02]  /*0da0*/  PLOP3.LUT P0, PT, PT, PT, PT, 0x80, 0x0 ;  /* 0x000000000000781c */ /* 0x000fe40003f0f070 */
[----:B0-----:R-:W-:Y:S02]  /*0db0*/  CS2R R6, SRZ ;  /* 0x0000000000067805 */ /* 0x001fe4000001ff00 */
[----:B------:R-:W-:Y:S02]  /*0dc0*/  CS2R R150, SRZ ;  /* 0x0000000000967805 */ /* 0x000fe4000001ff00 */
[----:B------:R-:W-:Y:S02]  /*0dd0*/  CS2R R148, SRZ ;  /* 0x0000000000947805 */ /* 0x000fe4000001ff00 */
[----:B------:R-:W-:Y:S02]  /*0de0*/  VIADDMNMX R0, R3, R4, R0, PT ;  /* 0x0000000403007246 */ /* 0x000fe40003800100 */
[----:B------:R-:W-:-:S02]  /*0df0*/  CS2R R146, SRZ ;  /* 0x0000000000927805 */ /* 0x000fc4000001ff00 */
[----:B------:R-:W-:Y:S02]  /*0e00*/  CS2R R144, SRZ ;  /* 0x0000000000907805 */ /* 0x000fe4000001ff00 */
[----:B------:R-:W-:Y:S02]  /*0e10*/  CS2R R142, SRZ ;  /* 0x00000000008e7805 */ /* 0x000fe4000001ff00 */
[----:B------:R-:W-:Y:S02]  /*0e20*/  ISETP.GT.AND P1, PT, R0, R3, PT ;  /* 0x000000030000720c */ /* 0x000fe40003f24270 */
[----:B------:R-:W-:Y:S02]  /*0e30*/  CS2R R140, SRZ ;  /* 0x00000000008c7805 */ /* 0x000fe4000001ff00 */
[----:B------:R-:W-:Y:S02]  /*0e40*/  CS2R R138, SRZ ;  /* 0x00000000008a7805 */ /* 0x000fe4000001ff00 */
[----:B------:R-:W-:-:S02]  /*0e50*/  CS2R R136, SRZ ;  /* 0x0000000000887805 */ /* 0x000fc4000001ff00 */
[----:B------:R-:W-:Y:S02]  /*0e60*/  CS2R R134, SRZ ;  /* 0x0000000000867805 */ /* 0x000fe4000001ff00 */
[----:B------:R-:W-:Y:S02]  /*0e70*/  CS2R R132, SRZ ;  /* 0x0000000000847805 */ /* 0x000fe4000001ff00 */
[----:B------:R-:W-:Y:S02]  /*0e80*/  CS2R R130, SRZ ;  /* 0x0000000000827805 */ /* 0x000fe4000001ff00 */
        /* <DEDUP_REMOVED lines=52> */
[----:B------:R-:W-:Y:S01]  /*11d0*/  CS2R R24, SRZ ;  /* 0x0000000000187805 */ /* 0x000fe2000001ff00 */
[----:B------:R-:W-:Y:S06]  /*11e0*/  @!P1 BRA `(.L_x_13) ;  /* 0x0000005800d09947 */ /* 0x000fec0003800000 */
[----:B------:R-:W2:Y:S01]  /*11f0*/  LDL.LU R8, [R1+0x14] ;  /* 0x0000140001087983 */ /* 0x000ea20000300800 */
[----:B------:R-:W-:Y:S01]  /*1200*/  SHF.R.S32.HI R5, RZ, 0x1f, R18 ;  /* 0x0000001fff057819 */ /* 0x000fe20000011412 */
[----:B------:R-:W0:Y:S01]  /*1210*/  S2UR UR8, SR_CgaCtaId ;  /* 0x00000000000879c3 */ /* 0x000e220000008800 */
[----:B------:R-:W-:Y:S02]  /*1220*/  UMOV UR7, 0x400 ;  /* 0x0000040000077882 */ /* 0x000fe40000000000 */
[----:B------:R-:W-:-:S04]  /*1230*/  LEA.HI R5, R5, R18, RZ, 0x7 ;  /* 0x0000001205057211 */ /* 0x000fc800078f38ff */
[----:B------:R-:W-:Y:S02]  /*1240*/  SHF.R.S32.HI R4, RZ, 0x7, R5 ;  /* 0x00000007ff047819 */ /* 0x000fe40000011405 */
[----:B------:R-:W-:-:S04]  /*1250*/  LOP3.LUT R5, R5, 0xffffff80, RZ, 0xc0, !PT ;  /* 0xffffff8005057812 */ /* 0x000fc800078ec0ff */
[----:B------:R-:W1:Y:S01]  /*1260*/  SHFL.IDX PT, R4, R4, RZ, 0x1f ;  /* 0x00001fff04047589 */ /* 0x000e6200000e0000 */
[----:B------:R-:W-:-:S05]  /*1270*/  IMAD.IADD R5, R18, 0x1, -R5 ;  /* 0x0000000112057824 */ /* 0x000fca00078e0a05 */
[----:B------:R-:W-:Y:S02]  /*1280*/  SHF.R.S32.HI R6, RZ, 0x1f, R5 ;  /* 0x0000001fff067819 */ /* 0x000fe40000011405 */
[----:B-1----:R-:W-:Y:S02]  /*1290*/  R2UR UR4, R4 ;  /* 0x00000000040472ca */ /* 0x002fe400000e0000 */
[CC--:B------:R-:W-:Y:S02]  /*12a0*/  LEA.HI R4, R6.reuse, R5.reuse, RZ, 0x2 ;  /* 0x0000000506047211 */ /* 0x0c0fe400078f10ff */
[----:B------:R-:W-:Y:S02]  /*12b0*/  LEA.HI R5, R6, R5, RZ, 0x5 ;  /* 0x0000000506057211 */ /* 0x000fe400078f28ff */
[--C-:B------:R-:W-:Y:S02]  /*12c0*/  SHF.R.S32.HI R7, RZ, 0x2, R4.reuse ;  /* 0x00000002ff077819 */ /* 0x100fe40000011404 */
[----:B------:R-:W-:-:S02]  /*12d0*/  SHF.R.S32.HI R4, RZ, 0x1f, R4 ;  /* 0x0000001fff047819 */ /* 0x000fc40000011404 */
[----:B------:R-:W-:Y:S02]  /*12e0*/  SHF.R.S32.HI R5, RZ, 0x5, R5 ;  /* 0x00000005ff057819 */ /* 0x000fe40000011405 */
[----:B------:R-:W-:Y:S01]  /*12f0*/  LEA.HI R4, R4, R7, RZ, 0x3 ;  /* 0x0000000704047211 */ /* 0x000fe200078f18ff */
[----:B------:R-:W-:-:S03]  /*1300*/  ULEA.HI UR5, UR4, UR4, URZ, 0x1 ;  /* 0x0000000404057291 */ /* 0x000fc6000f8f083f */
[----:B------:R-:W-:Y:S01]  /*1310*/  LOP3.LUT R4, R4, 0xfffffff8, RZ, 0xc0, !PT ;  /* 0xfffffff804047812 */ /* 0x000fe200078ec0ff */
[----:B------:R-:W-:Y:S02]  /*1320*/  ULOP3.LUT UR6, UR5, 0x1fffe, URZ, 0xc0, !UPT ;  /* 0x0001fffe05067892 */ /* 0x000fe4000f8ec03f */
[----:B0-----:R-:W-:Y:S02]  /*1330*/  ULEA UR5, UR8, UR7, 0x18 ;  /* 0x0000000708057291 */ /* 0x001fe4000f8ec03f */
[----:B------:R-:W-:Y:S01]  /*1340*/  UIADD3 UR6, UR4, -UR6, URZ ;  /* 0x8000000604067290 */ /* 0x000fe2000fffe03f */
[----:B------:R-:W-:-:S03]  /*1350*/  IMAD.IADD R4, R7, 0x1, -R4 ;  /* 0x0000000107047824 */ /* 0x000fc600078e0a04 */
[----:B------:R-:W-:Y:S01]  /*1360*/  ULEA UR6, UR6, UR5, 0xf ;  /* 0x0000000506067291 */ /* 0x000fe2000f8e783f */
[----:B------:R-:W-:-:S03]  /*1370*/  IMAD R4, R5, 0x10, R4 ;  /* 0x0000001005047824 */ /* 0x000fc600078e0204 */
[----:B------:R-:W-:-:S04]  /*1380*/  UIADD3 UR6, UR6, 0x400, URZ ;  /* 0x0000040006067890 */ /* 0x000fc8000fffe03f */
[----:B------:R-:W-:-:S04]  /*1390*/  USHF.R.U32.HI UR6, URZ, 0x4, UR6 ;  /* 0x000000043f067899 */ /* 0x000fc80008011606 */
[----:B------:R-:W-:-:S04]  /*13a0*/  ULOP3.LUT UR6, UR6, 0x3fff, URZ, 0xc0, !UPT ;  /* 0x00003fff06067892 */ /* 0x000fc8000f8ec03f */
[----:B------:R-:W-:Y:S01]  /*13b0*/  ULOP3.LUT UR6, UR6, 0x2000000, URZ, 0xfc, !UPT ;  /* 0x0200000006067892 */ /* 0x000fe2000f8efc3f */
[----:B--2---:R-:W-:-:S04]  /*13c0*/  LOP3.LUT R8, R8, 0x1, RZ, 0xfc, !PT ;  /* 0x0000000108087812 */ /* 0x004fc800078efcff */
[----:B------:R-:W-:-:S13]  /*13d0*/  ISETP.NE.AND P0, PT, R8, 0x3, PT ;  /* 0x000000030800780c */ /* 0x000fda0003f05270 */
[----:B------:R-:W-:Y:S05]  /*13e0*/  @!P0 BRA `(.L_x_14) ;  /* 0x0000000000048947 */ /* 0x000fea0003800000 */
[----:B------:R-:W-:Y:S01]  /*13f0*/  BPT.TRAP 0x1 ;  /* 0x000000040000795c */ /* 0x000fe20000300000 */
.L_x_14:
[----:B------:R-:W-:-:S04]  /*1400*/  SHF.L.U32 R5, RZ, 0x1f, RZ ;  /* 0x0000001fff057819 */ /* 0x000fc800000006ff */
[----:B------:R-:W0:Y:S02]  /*1410*/  SYNCS.PHASECHK.TRANS64.TRYWAIT P1, [UR5+0x28c50], R5 ;  /* 0x028c5005ff0075a7 */ /* 0x000e240008020145 */
[----:B0-----:R-:W-:Y:S05]  /*1420*/  @!P1 BRA `(.L_x_15) ;  /* 0x000000c400909947 */ /* 0x001fea0003800000 */
.L_x_147:
[----:B------:R-:W-:Y:S01]  /*1430*/  BAR.SYNC.DEFER_BLOCKING 0xe, 0x100 ;  /* 0x0384000000007b1d */ /* 0x000fe20000010000 */
[----:B------:R-:W-:Y:S01]  /*1440*/  UIADD3 UR4, UR5, 0x26800, URZ ;  /* 0x0002680005047890 */ /* 0x000fe2000fffe03f */
[----:B------:R-:W-:Y:S01]  /*1450*/  VIADD R0, R0, 0xfffffffe ;  /* 0xfffffffe00007836 */ /* 0x000fe20000000000 */
[----:B------:R-:W-:Y:S01]  /*1460*/  UIADD3 UR14, UR6, 0x80, URZ ;  /* 0x00000080060e7890 */ /* 0x000fe2000fffe03f */
[----:B0-----:R-:W-:Y:S01]  /*1470*/  MOV R5, UR5 ;  /* 0x0000000500057c02 */ /* 0x001fe20008000f00 */
[----:B------:R-:W-:Y:S01]  /*1480*/  USHF.R.U32.HI UR4, URZ, 0x4, UR4 ;  /* 0x000000043f047899 */ /* 0x000fe20008011604 */
[----:B------:R-:W-:Y:S01]  /*1490*/  UMOV UR9, 0x40000040 ;  /* 0x4000004000097882 */ /* 0x000fe20000000000 */
[----:B------:R-:W-:Y:S02]  /*14a0*/  UMOV UR10, UR6 ;  /* 0x00000006000a7c82 */ /* 0x000fe40008000000 */
[----:B------:R-:W-:Y:S01]  /*14b0*/  ULOP3.LUT UR4, UR4, 0x3fff, URZ, 0xc0, !UPT ;  /* 0x00003fff04047892 */ /* 0x000fe2000f8ec03f */
[----:B------:R-:W0:Y:S01]  /*14c0*/  S2R R6, SR_TID.X ;  /* 0x0000000000067919 */ /* 0x000e220000002100 */
[----:B------:R-:W-:Y:S01]  /*14d0*/  UMOV UR11, 0x40000040 ;  /* 0x40000040000b7882 */ /* 0x000fe20000000000 */
[----:B------:R-:W-:Y:S01]  /*14e0*/  UMOV UR13, 0x40000040 ;  /* 0x40000040000d7882 */ /* 0x000fe20000000000 */
[----:B------:R-:W-:Y:S01]  /*14f0*/  ULOP3.LUT UR4, UR4, 0x10000, URZ, 0xfc, !UPT ;  /* 0x0001000004047892 */ /* 0x000fe2000f8efc3f */
[----:B------:R-:W-:Y:S01]  /*1500*/  ISETP.GE.AND P1, PT, R0, R3, PT ;  /* 0x000000030000720c */ /* 0x000fe20003f26270 */
[----:B------:R-:W-:Y:S01]  /*1510*/  UMOV UR15, 0x40000040 ;  /* 0x40000040000f7882 */ /* 0x000fe20000000000 */
[----:B------:R-:W-:-:S02]  /*1520*/  UIADD3 UR18, UR6, 0x100, URZ ;  /* 0x0000010006127890 */ /* 0x000fc4000fffe03f */
[----:B------:R-:W-:Y:S02]  /*1530*/  UIADD3 UR12, UR4, 0x2, URZ ;  /* 0x00000002040c7890 */ /* 0x000fe4000fffe03f */
[----:B------:R-:W-:Y:S01]  /*1540*/  UMOV UR8, UR4 ;  /* 0x0000000400087c82 */ /* 0x000fe20008000000 */
[----:B------:R-:W-:Y:S01]  /*1550*/  UIADD3 UR16, UR4, 0x4, URZ ;  /* 0x0000000404107890 */ /* 0x000fe2000fffe03f */
[----:B------:R-:W-:Y:S01]  /*1560*/  UMOV UR17, 0x40000040 ;  /* 0x4000004000117882 */ /* 0x000fe20000000000 */
[----:B------:R-:W-:Y:S01]  /*1570*/  WARPGROUP.ARRIVE ;  /* 0x00000000000079c5 */ /* 0x000fe20000000000 */
[----:B------:R-:W-:Y:S01]  /*1580*/  UMOV UR19, 0x40000040 ;  /* 0x4000004000137882 */ /* 0x000fe20000000000 */
[----:B------:R-:W-:Y:S02]  /*1590*/  UIADD3 UR20, UR4, 0x6, URZ ;  /* 0x0000000604147890 */ /* 0x000fe4000fffe03f */
[----:B------:R-:W-:Y:S02]  /*15a0*/  UIADD3 UR22, UR6, 0x180, URZ ;  /* 0x0000018006167890 */ /* 0x000fe4000fffe03f */
[----:B------:R-:W-:Y:S01]  /*15b0*/  HGMMA.64x256x16.F32 R24, gdesc[UR8].tnspB, RZ, !UPT, gsb0 ;  /* 0x43e00000081879f0 */ /* 0x000fe2000c0008ff */
[----:B------:R-:W-:Y:S01]  /*15c0*/  UMOV UR21, 0x40000040 ;  /* 0x4000004000157882 */ /* 0x000fe20000000000 */
[----:B------:R-:W-:Y:S01]  /*15d0*/  UMOV UR23, 0x40000040 ;  /* 0x4000004000177882 */ /* 0x000fe20000000000 */
[----:B------:R-:W-:Y:S01]  /*15e0*/  UMOV UR4, URZ ;  /* 0x0000003f00047c82 */ /* 0x000fe20008000000 */
[----:B0-----:R-:W-:-:S04]  /*15f0*/  LOP3.LUT R6, R6, 0x7f, RZ, 0xc0, !PT ;  /* 0x0000007f06067812 */ /* 0x001fc800078ec0ff */
[----:B------:R-:W-:-:S13]  /*1600*/  ISETP.NE.AND P2, PT, R6, RZ, PT ;  /* 0x000000ff0600720c */ /* 0x000fda0003f45270 */
[----:B------:R-:W-:-:S05]  /*1610*/  @!P2 VIADD R5, R5, 0x28c60 ;  /* 0x00028c600505a836 */ /* 0x000fca0000000000 */
[----:B------:R-:W-:Y:S01]  /*1620*/  @!P2 PRMT R5, RZ, 0x654, R5 ;  /* 0x00000654ff05a816 */ /* 0x000fe20000000005 */
[----:B------:R-:W-:Y:S02]  /*1630*/  WARPGROUP.DEPBAR.LE gsb0, 0x0 ;  /* 0x00008000000079c5 */ /* 0x000fe40000010000 */
[----:B------:R-:W-:-:S06]  /*1640*/  WARPGROUP.ARRIVE ;  /* 0x00000000000079c5 */ /* 0x000fcc0000000000 */
[----:B------:R-:W-:Y:S03]  /*1650*/  HGMMA.64x256x16.F32 R24, gdesc[UR12].tnspB, R24, gsb0 ;  /* 0x43e000000c1879f0 */ /* 0x000fe60008000818 */
[----:B------:R-:W-:Y:S02]  /*1660*/  WARPGROUP.DEPBAR.LE gsb0, 0x0 ;  /* 0x00008000000079c5 */ /* 0x000fe40000010000 */
[----:B------:R-:W-:-:S15]  /*1670*/  WARPGROUP.ARRIVE ;  /* 0x00000000000079c5 */ /* 0x000fde0000000000 */
[----:B------:R-:W-:-:S08]  /*1680*/  NOP ;  /* 0x0000000000007918 */ /* 0x000fd00000000000 */
[----:B------:R-:W-:Y:S03]  /*1690*/  HGMMA.64x256x16.F32 R24, gdesc[UR16].tnspB, R24, gsb0 ;  /* 0x43e00000101879f0 */ /* 0x000fe60008000818 */
[----:B------:R-:W-:Y:S02]  /*16a0*/  WARPGROUP.DEPBAR.LE gsb0, 0x0 ;  /* 0x00008000000079c5 */ /* 0x000fe40000010000 */
[----:B------:R-:W-:-:S15]  /*16b0*/  WARPGROUP.ARRIVE ;  /* 0x00000000000079c5 */ /* 0x000fde0000000000 */
[----:B------:R-:W-:-:S08]  /*16c0*/  NOP ;  /* 0x0000000000007918 */ /* 0x000fd00000000000 */
[----:B------:R-:W-:Y:S03]  /*16d0*/  HGMMA.64x256x16.F32 R24, gdesc[UR20].tnspB, R24, gsb0 ;  /* 0x43e00000141879f0 */ /* 0x000fe60008000818 */
[----:B------:R-:W-:Y:S02]  /*16e0*/  WARPGROUP.DEPBAR.LE gsb0, 0x0 ;  /* 0x00008000000079c5 */ /* 0x000fe40000010000 */
[----:B------:R-:W-:Y:S06]  /*16f0*/  BAR.ARV 0xf, 0x100 ;  /* 0x03c4000000007b1d */ /* 0x000fec0000002000 */
[----:B------:R0:W-:Y:S01]  /*1700*/  @!P2 SYNCS.ARRIVE.TRANS64.RED.A1T0 RZ, [R5+URZ], RZ ;  /* 0x000000ff05ffa9a7 */ /* 0x0001e2000810043f */
[----:B------:R-:W-:Y:S05]  /*1710*/  @!P1 BRA `(.L_x_16) ;  /* 0x0000000800dc9947 */ /* 0x000fea0003800000 */
[----:B------:R-:W-:Y:S01]  /*1720*/  IMAD.MOV.U32 R8, RZ, RZ, RZ ;  /* 0x000000ffff087224 */ /* 0x000fe200078e00ff */
[----:B------:R-:W-:-:S06]  /*1730*/  UMOV UR4, URZ ;  /* 0x0000003f00047c82 */ /* 0x000fcc0008000000 */
.L_x_21:
[----:B------:R-:W-:Y:S01]  /*1740*/  BAR.SYNC.DEFER_BLOCKING 0xe, 0x100 ;  /* 0x0384000000007b1d */ /* 0x000fe20000010000 */
[----:B01----:R-:W-:Y:S01]  /*1750*/  IMAD.U32 R5, RZ, RZ, UR4 ;  /* 0x00000004ff057e24 */ /* 0x003fe2000f8e00ff */
[----:B------:R-:W-:Y:S01]  /*1760*/  UIADD3 UR4, UR4, 0x1, URZ ;  /* 0x0000000104047890 */ /* 0x000fe2000fffe03f */
[C---:B------:R-:W-:Y:S01]  /*1770*/  ISETP.GT.AND P3, PT, R0.reuse, R3, PT ;  /* 0x000000030000720c */ /* 0x040fe20003f64270 */
[----:B------:R-:W-:Y:S02]  /*1780*/  VIADD R0, R0, 0xffffffff ;  /* 0xffffffff00007836 */ /* 0x000fe40000000000 */
[----:B------:R-:W-:Y:S01]  /*1790*/  IMAD R5, R5, 0x40, R4 ;  /* 0x0000004005057824 */ /* 0x000fe200078e0204 */
[----:B------:R-:W-:-:S04]  /*17a0*/  UISETP.NE.AND UP0, UPT, UR4, 0x2, UPT ;  /* 0x000000020400788c */ /* 0x000fc8000bf05270 */
[----:B------:R-:W-:Y:S01]  /*17b0*/  LEA R5, R5, UR5, 0x2 ;  /* 0x0000000505057c11 */ /* 0x000fe2000f8e10ff */
[----:B------:R-:W-:Y:S02]  /*17c0*/  USEL UR7, URZ, 0x1, UP0 ;  /* 0x000000013f077887 */ /* 0x000fe40008000000 */
[----:B------:R-:W-:-:S04]  /*17d0*/  USEL UR4, UR4, URZ, UP0 ;  /* 0x0000003f04047287 */ /* 0x000fc80008000000 */
[----:B------:R-:W-:Y:S01]  /*17e0*/  LOP3.LUT R8, R8, UR7, RZ, 0x3c, !PT ;  /* 0x0000000708087c12 */ /* 0x000fe2000f8e3cff */
[----:B------:R-:W0:Y:S04]  /*17f0*/  LDS R6, [R5+0x28800] ;  /* 0x0288000005067984 */ /* 0x000e280000000800 */
[----:B------:R-:W1:Y:S01]  /*1800*/  LDS R7, [R5+0x28820] ;  /* 0x0288200005077984 */ /* 0x000e620000000800 */
[-C--:B0-----:R-:W-:Y:S01]  /*1810*/  FMUL.FTZ R24, R24, R6.reuse ;  /* 0x0000000618187220 */ /* 0x081fe20000410000 */
[-C--:B------:R-:W-:Y:S01]  /*1820*/  FMUL.FTZ R25, R25, R6.reuse ;  /* 0x0000000619197220 */ /* 0x080fe20000410000 */
        /* <DEDUP_REMOVED lines=61> */
[----:B------:R-:W-:Y:S01]  /*1c00*/  FMUL.FTZ R149, R149, R6 ;  /* 0x0000000695957220 */ /* 0x000fe20000410000 */
[-C--:B-1----:R-:W-:Y:S01]  /*1c10*/  FMUL.FTZ R26, R26, R7.reuse ;  /* 0x000000071a1a7220 */ /* 0x082fe20000410000 */
        /* <DEDUP_REMOVED lines=63> */
[----:B------:R-:W-:Y:S06]  /*2010*/  @!P0 BRA `(.L_x_17) ;  /* 0x0000000000048947 */ /* 0x000fec0003800000 */
[----:B------:R-:W-:Y:S01]  /*2020*/  BPT.TRAP 0x1 ;  /* 0x000000040000795c */ /* 0x000fe20000300000 */
.L_x_17:
[----:B------:R-:W-:Y:S01]  /*2030*/  ULEA UR7, UR4, UR5, 0x3 ;  /* 0x0000000504077291 */ /* 0x000fe2000f8e183f */
[----:B------:R-:W-:-:S08]  /*2040*/  SHF.L.U32 R5, R8, 0x1f, RZ ;  /* 0x0000001f08057819 */ /* 0x000fd000000006ff */
[----:B------:R0:W1:Y:S01]  /*2050*/  SYNCS.PHASECHK.TRANS64.TRYWAIT P1, [UR7+0x28c50], R5 ;  /* 0x028c5005ff0075a7 */ /* 0x0000620008020147 */
[----:B------:R-:W-:Y:S05]  /*2060*/  @!P0 BRA `(.L_x_18) ;  /* 0x0000000000048947 */ /* 0x000fea0003800000 */
[----:B------:R-:W-:Y:S01]  /*2070*/  BPT.TRAP 0x1 ;  /* 0x000000040000795c */ /* 0x000fe20000300000 */
.L_x_18:
[----:B-1----:R-:W-:Y:S05]  /*2080*/  @P1 BRA `(.L_x_19) ;  /* 0x0000000000081947 */ /* 0x002fea0003800000 */
[----:B------:R-:W1:Y:S02]  /*2090*/  SYNCS.PHASECHK.TRANS64.TRYWAIT P1, [UR7+0x28c50], R5 ;  /* 0x028c5005ff0075a7 */ /* 0x000e640008020147 */
[----:B-1----:R-:W-:Y:S05]  /*20a0*/  @!P1 BRA `(.L_x_20) ;  /* 0x000000b800889947 */ /* 0x002fea0003800000 */
.L_x_19:
[----:B------:R-:W-:Y:S01]  /*20b0*/  ULEA UR10, UR4, UR6, 0xc ;  /* 0x00000006040a7291 */ /* 0x000fe2000f8e603f */
[----:B------:R-:W-:Y:S01]  /*20c0*/  WARPGROUP.ARRIVE ;  /* 0x00000000000079c5 */ /* 0x000fe20000000000 */
[----:B------:R-:W-:Y:S01]  /*20d0*/  UMOV UR11, 0x40000040 ;  /* 0x40000040000b7882 */ /* 0x000fe20000000000 */
[----:B------:R-:W-:Y:S01]  /*20e0*/  UMOV UR15, 0x40000040 ;  /* 0x40000040000f7882 */ /* 0x000fe20000000000 */
[----:B------:R-:W-:Y:S01]  /*20f0*/  UIADD3 UR14, UR10, 0x80, URZ ;  /* 0x000000800a0e7890 */ /* 0x000fe2000fffe03f */
[----:B01----:R-:W-:Y:S01]  /*2100*/  IMAD.U32 R5, RZ, RZ, UR7 ;  /* 0x00000007ff057e24 */ /* 0x003fe2000f8e00ff */
[----:B------:R-:W-:Y:S01]  /*2110*/  UIADD3 UR18, UR10, 0x100, URZ ;  /* 0x000001000a127890 */ /* 0x000fe2000fffe03f */
[----:B------:R-:W-:Y:S02]  /*2120*/  UMOV UR19, 0x40000040 ;  /* 0x4000004000137882 */ /* 0x000fe40000000000 */
[----:B------:R-:W-:Y:S01]  /*2130*/  HGMMA.64x256x16.F32 R24, gdesc[UR8].tnspB, R24, gsb0 ;  /* 0x43e00000081879f0 */ /* 0x000fe20008000818 */
[----:B------:R-:W-:Y:S01]  /*2140*/  UIADD3 UR22, UR10, 0x180, URZ ;  /* 0x000001800a167890 */ /* 0x000fe2000fffe03f */
[----:B------:R-:W-:Y:S01]  /*2150*/  @!P2 VIADD R5, R5, 0x28c60 ;  /* 0x00028c600505a836 */ /* 0x000fe20000000000 */
[----:B------:R-:W-:-:S04]  /*2160*/  UMOV UR23, 0x40000040 ;  /* 0x4000004000177882 */ /* 0x000fc80000000000 */
[----:B------:R-:W-:Y:S01]  /*2170*/  @!P2 PRMT R5, RZ, 0x654, R5 ;  /* 0x00000654ff05a816 */ /* 0x000fe20000000005 */
[----:B------:R-:W-:Y:S02]  /*2180*/  WARPGROUP.DEPBAR.LE gsb0, 0x0 ;  /* 0x00008000000079c5 */ /* 0x000fe40000010000 */
[----:B------:R-:W-:-:S15]  /*2190*/  WARPGROUP.ARRIVE ;  /* 0x00000000000079c5 */ /* 0x000fde0000000000 */
[----:B------:R-:W-:-:S03]  /*21a0*/  NOP ;  /* 0x0000000000007918 */ /* 0x000fc60000000000 */
        /* <DEDUP_REMOVED lines=12> */
[----:B------:R-:W-:Y:S05]  /*2270*/  @P3 BRA `(.L_x_21) ;  /* 0xfffffff400303947 */ /* 0x000fea000383ffff */
[----:B------:R-:W-:-:S12]  /*2280*/  USHF.L.U32 UR4, UR4, 0x6, URZ ;  /* 0x0000000604047899 */ /* 0x000fd8000800063f */
.L_x_16:
[----:B------:R-:W-:Y:S01]  /*2290*/  BAR.SYNC.DEFER_BLOCKING 0xe, 0x100 ;  /* 0x0384000000007b1d */ /* 0x000fe20000010000 */
[----:B------:R-:W-:Y:S01]  /*22a0*/  VIADD R4, R4, UR4 ;  /* 0x0000000404047c36 */ /* 0x000fe20008000000 */
[----:B------:R-:W-:Y:S02]  /*22b0*/  PLOP3.LUT P0, PT, PT, PT, PT, 0x8, 0x0 ;  /* 0x000000000000781c */ /* 0x000fe40003f0e170 */
[----:B------:R-:W-:Y:S02]  /*22c0*/  CS2R R6, SRZ ;  /* 0x0000000000067805 */ /* 0x000fe4000001ff00 */
[----:B------:R-:W-:-:S05]  /*22d0*/  LEA R4, R4, UR5, 0x2 ;  /* 0x0000000504047c11 */ /* 0x000fca000f8e10ff */
[----:B------:R-:W2:Y:S04]  /*22e0*/  LDS R3, [R4+0x28800] ;  /* 0x0288000004037984 */ /* 0x000ea80000000800 */
[----:B------:R-:W3:Y:S01]  /*22f0*/  LDS R0, [R4+0x28820] ;  /* 0x0288200004007984 */ /* 0x000ee20000000800 */
[-C--:B--2---:R-:W-:Y:S01]  /*2300*/  FMUL.FTZ R24, R24, R3.reuse ;  /* 0x0000000318187220 */ /* 0x084fe20000410000 */
        /* <DEDUP_REMOVED lines=63> */
[-C--:B---3--:R-:W-:Y:S01]  /*2700*/  FMUL.FTZ R26, R26, R0.reuse ;  /* 0x000000001a1a7220 */ /* 0x088fe20000410000 */
        /* <DEDUP_REMOVED lines=63> */
[----:B------:R-:W-:Y:S06]  /*2b00*/  BAR.ARV 0xf, 0x100 ;  /* 0x03c4000000007b1d */ /* 0x000fec0000002000 */
[----:B------:R-:W-:Y:S05]  /*2b10*/  BRA `(.L_x_13) ;  /* 0x0000004000847947 */ /* 0x000fea0003800000 */
.L_x_11:
[----:B------:R-:W-:Y:S02]  /*2b20*/  ISETP.GE.AND P0, PT, R22, 0x1, PT ;  /* 0x000000011600780c */ /* 0x000fe40003f06270 */
[----:B------:R-:W-:-:S11]  /*2b30*/  MOV R17, RZ ;  /* 0x000000ff00117202 */ /* 0x000fd60000000f00 */
[----:B------:R-:W-:Y:S05]  /*2b40*/  @!P0 BRA `(.L_x_22) ;  /* 0x0000000000688947 */ /* 0x000fea0003800000 */
[-C--:B0-----:R-:W-:Y:S02]  /*2b50*/  IABS R3, R7.reuse ;  /* 0x0000000700037213 */ /* 0x081fe40000000000 */
[----:B------:R-:W-:Y:S02]  /*2b60*/  IADD3 R6, R0, -0x1, R7 ;  /* 0xffffffff00067810 */ /* 0x000fe40007ffe007 */
[----:B------:R-:W0:Y:S01]  /*2b70*/  I2F.RP R8, R3 ;  /* 0x0000000300087306 */ /* 0x000e220000209400 */
[----:B------:R-:W-:-:S05]  /*2b80*/  IABS R11, R7 ;  /* 0x00000007000b7213 */ /* 0x000fca0000000000 */
[----:B------:R-:W-:Y:S02]  /*2b90*/  IMAD.MOV R11, RZ, RZ, -R11 ;  /* 0x000000ffff0b7224 */ /* 0x000fe400078e0a0b */
[----:B0-----:R-:W0:Y:S02]  /*2ba0*/  MUFU.RCP R8, R8 ;  /* 0x0000000800087308 */ /* 0x001e240000001000 */
[----:B0-----:R-:W-:Y:S01]  /*2bb0*/  VIADD R4, R8, 0xffffffe ;  /* 0x0ffffffe08047836 */ /* 0x001fe20000000000 */
[----:B------:R-:W-:Y:S02]  /*2bc0*/  IABS R8, R6 ;  /* 0x0000000600087213 */ /* 0x000fe40000000000 */
[----:B------:R-:W-:-:S03]  /*2bd0*/  LOP3.LUT R6, R6, R7, RZ, 0x3c, !PT ;  /* 0x0000000706067212 */ /* 0x000fc600078e3cff */
[----:B------:R0:W1:Y:S01]  /*2be0*/  F2I.FTZ.U32.TRUNC.NTZ R5, R4 ;  /* 0x0000000400057305 */ /* 0x000062000021f000 */
[----:B------:R-:W-:Y:S01]  /*2bf0*/  ISETP.GE.AND P2, PT, R6, RZ, PT ;  /* 0x000000ff0600720c */ /* 0x000fe20003f46270 */
[----:B0-----:R-:W-:Y:S02]  /*2c00*/  IMAD.MOV.U32 R4, RZ, RZ, RZ ;  /* 0x000000ffff047224 */ /* 0x001fe400078e00ff */
[----:B-1----:R-:W-:-:S04]  /*2c10*/  IMAD.MOV R10, RZ, RZ, -R5 ;  /* 0x000000ffff0a7224 */ /* 0x002fc800078e0a05 */
[----:B------:R-:W-:-:S04]  /*2c20*/  IMAD R9, R10, R3, RZ ;  /* 0x000000030a097224 */ /* 0x000fc800078e02ff */
[----:B------:R-:W-:-:S04]  /*2c30*/  IMAD.HI.U32 R9, R5, R9, R4 ;  /* 0x0000000905097227 */ /* 0x000fc800078e0004 */
[----:B------:R-:W-:Y:S02]  /*2c40*/  IMAD.MOV.U32 R4, RZ, RZ, R11 ;  /* 0x000000ffff047224 */ /* 0x000fe400078e000b */
        /* <DEDUP_REMOVED lines=8> */
[----:B------:R-:W-:Y:S01]  /*2cd0*/  @!P2 IMAD.MOV R17, RZ, RZ, -R17 ;  /* 0x000000ffff11a224 */ /* 0x000fe200078e0a11 */
[----:B------:R-:W-:-:S07]  /*2ce0*/  @!P0 LOP3.LUT R17, RZ, R7, RZ, 0x33, !PT ;  /* 0x00000007ff118212 */ /* 0x000fce00078e33ff */
.L_x_22:
        /* <DEDUP_REMOVED lines=70> */
[----:B------:R-:W-:Y:S01]  /*3150*/  SHF.R.S32.HI R73, RZ, 0x1f, R18 ;  /* 0x0000001fff497819 */ /* 0x000fe20000011412 */
[----:B------:R-:W0:Y:S01]  /*3160*/  S2UR UR6, SR_CgaCtaId ;  /* 0x00000000000679c3 */ /* 0x000e220000008800 */
[----:B------:R-:W-:Y:S02]  /*3170*/  UMOV UR36, 0x400 ;  /* 0x0000040000247882 */ /* 0x000fe40000000000 */
[----:B------:R-:W-:-:S04]  /*3180*/  LEA.HI R19, R73, R18, RZ, 0x7 ;  /* 0x0000001249137211 */ /* 0x000fc800078f38ff */
[----:B------:R-:W-:-:S05]  /*3190*/  SHF.R.S32.HI R24, RZ, 0x7, R19 ;  /* 0x00000007ff187819 */ /* 0x000fca0000011413 */
[----:B------:R-:W1:Y:S01]  /*31a0*/  SHFL.IDX PT, R0, R24, RZ, 0x1f ;  /* 0x00001fff18007589 */ /* 0x000e6200000e0000 */
[----:B0-----:R-:W-:Y:S01]  /*31b0*/  ULEA UR36, UR6, UR36, 0x18 ;  /* 0x0000002406247291 */ /* 0x001fe2000f8ec03f */
[----:B-1----:R-:W-:-:S13]  /*31c0*/  R2UR UR4, R0 ;  /* 0x00000000000472ca */ /* 0x002fda00000e0000 */
[----:B------:R-:W-:-:S04]  /*31d0*/  ULEA.HI UR5, UR4, UR4, URZ, 0x1 ;  /* 0x0000000404057291 */ /* 0x000fc8000f8f083f */
[----:B------:R-:W-:-:S04]  /*31e0*/  ULOP3.LUT UR5, UR5, 0x1fffe, URZ, 0xc0, !UPT ;  /* 0x0001fffe05057892 */ /* 0x000fc8000f8ec03f */
[----:B------:R-:W-:Y:S02]  /*31f0*/  UIADD3 UR5, UR4, -UR5, URZ ;  /* 0x8000000504057290 */ /* 0x000fe4000fffe03f */
[----:B------:R-:W-:Y:S02]  /*3200*/  UIADD3 UR4, UR36, 0x26800, URZ ;  /* 0x0002680024047890 */ /* 0x000fe4000fffe03f */
[----:B------:R-:W-:Y:S02]  /*3210*/  ULEA UR5, UR5, UR36, 0xf ;  /* 0x0000002405057291 */ /* 0x000fe4000f8e783f */
[----:B------:R-:W-:Y:S02]  /*3220*/  ULOP3.LUT UP0, URZ, UR4, 0x3ff, URZ, 0xc0, !UPT ;  /* 0x000003ff043f7892 */ /* 0x000fe4000f80c03f */
[----:B------:R-:W-:-:S04]  /*3230*/  UIADD3 UR5, UR5, 0x400, URZ ;  /* 0x0000040005057890 */ /* 0x000fc8000fffe03f */
[----:B------:R-:W-:Y:S01]  /*3240*/  PLOP3.LUT P0, PT, PT, PT, UP0, 0x80, 0x0 ;  /* 0x000000000000781c */ /* 0x000fe20003f0f008 */
[----:B------:R-:W-:-:S04]  /*3250*/  USHF.R.U32.HI UR5, URZ, 0x4, UR5 ;  /* 0x000000043f057899 */ /* 0x000fc80008011605 */
[----:B------:R-:W-:-:S08]  /*3260*/  ULOP3.LUT UR37, UR5, 0x3fff, URZ, 0xc0, !UPT ;  /* 0x00003fff05257892 */ /* 0x000fd0000f8ec03f */
[----:B------:R-:W-:Y:S05]  /*3270*/  @!P0 BRA `(.L_x_23) ;  /* 0x0000000000408947 */ /* 0x000fea0003800000 */
[----:B------:R-:W-:Y:S01]  /*3280*/  MOV R0, 0x0 ;  /* 0x0000000000007802 */ /* 0x000fe20000000f00 */
[----:B------:R-:W-:Y:S01]  /*3290*/  ULDC.64 UR4, c[0x4][0x90] ;  /* 0x0100240000047ab9 */ /* 0x000fe20000000a00 */
[----:B------:R-:W-:Y:S01]  /*32a0*/  ULDC.64 UR6, c[0x4][0x20] ;  /* 0x0100080000067ab9 */ /* 0x000fe20000000a00 */
[----:B------:R-:W-:Y:S01]  /*32b0*/  MOV R4, UR4 ;  /* 0x0000000400047c02 */ /* 0x000fe20008000f00 */
[----:B------:R0:W1:Y:S01]  /*32c0*/  LDC.64 R14, c[0x4][R0] ;  /* 0x01000000000e7b82 */ /* 0x0000620000000a00 */
[----:B------:R-:W-:Y:S01]  /*32d0*/  IMAD.U32 R5, RZ, RZ, UR5 ;  /* 0x00000005ff057e24 */ /* 0x000fe2000f8e00ff */
[----:B------:R-:W-:Y:S01]  /*32e0*/  ULDC.64 UR4, c[0x4][0x98] ;  /* 0x0100260000047ab9 */ /* 0x000fe20000000a00 */
[----:B------:R-:W-:Y:S02]  /*32f0*/  IMAD.U32 R10, RZ, RZ, UR6 ;  /* 0x00000006ff0a7e24 */ /* 0x000fe4000f8e00ff */
[----:B------:R-:W-:Y:S02]  /*3300*/  IMAD.U32 R6, RZ, RZ, UR4 ;  /* 0x00000004ff067e24 */ /* 0x000fe4000f8e00ff */
[----:B------:R-:W-:-:S02]  /*3310*/  IMAD.U32 R7, RZ, RZ, UR5 ;  /* 0x00000005ff077e24 */ /* 0x000fc4000f8e00ff */
[----:B------:R-:W-:Y:S02]  /*3320*/  IMAD.U32 R11, RZ, RZ, UR7 ;  /* 0x00000007ff0b7e24 */ /* 0x000fe4000f8e00ff */
[----:B------:R-:W-:Y:S02]  /*3330*/  IMAD.MOV.U32 R8, RZ, RZ, 0x70 ;  /* 0x00000070ff087424 */ /* 0x000fe400078e00ff */
[----:B------:R-:W-:Y:S02]  /*3340*/  IMAD.MOV.U32 R12, RZ, RZ, 0x1 ;  /* 0x00000001ff0c7424 */ /* 0x000fe400078e00ff */
[----:B0-----:R-:W-:-:S07]  /*3350*/  IMAD.MOV.U32 R13, RZ, RZ, RZ ;  /* 0x000000ffff0d7224 */ /* 0x001fce00078e00ff */
[----:B------:R-:W-:-:S07]  /*3360*/  LEPC R20, `(.L_x_23) ;  /* 0x000000001014794e */ /* 0x000fce0000000000 */
[----:B-1----:R-:W-:Y:S05]  /*3370*/  CALL.ABS.NOINC R14 ;  /* 0x000000000e007343 */ /* 0x002fea0003c00000 */
.L_x_23:
[----:B------:R-:W2:Y:S01]  /*3380*/  LDL.LU R20, [R1+0x14] ;  /* 0x0000140001147983 */ /* 0x000ea20000300800 */
[----:B------:R-:W-:Y:S02]  /*3390*/  SHF.L.U32 R13, RZ, 0x1f, RZ ;  /* 0x0000001fff0d7819 */ /* 0x000fe400000006ff */
[----:B------:R-:W-:Y:S02]  /*33a0*/  LOP3.LUT R19, R19, 0xffffff80, RZ, 0xc0, !PT ;  /* 0xffffff8013137812 */ /* 0x000fe400078ec0ff */
[----:B------:R-:W0:Y:S01]  /*33b0*/  SYNCS.PHASECHK.TRANS64.TRYWAIT P1, [UR36+0x28c00], R13 ;  /* 0x028c000dff0075a7 */ /* 0x000e220008020164 */
[----:B------:R-:W-:Y:S02]  /*33c0*/  LEA.HI R3, R24, R24, RZ, 0x1 ;  /* 0x0000001818037211 */ /* 0x000fe400078f08ff */
[----:B------:R-:W-:Y:S02]  /*33d0*/  IMAD.IADD R19, R18, 0x1, -R19 ;  /* 0x0000000112137824 */ /* 0x000fe400078e0a13 */
[----:B------:R-:W-:-:S03]  /*33e0*/  LOP3.LUT R3, R3, 0xfffffe, RZ, 0xc0, !PT ;  /* 0x00fffffe03037812 */ /* 0x000fc600078ec0ff */
[----:B------:R-:W-:Y:S02]  /*33f0*/  SHF.R.S32.HI R4, RZ, 0x1f, R19 ;  /* 0x0000001fff047819 */ /* 0x000fe40000011413 */
[----:B------:R-:W-:Y:S02]  /*3400*/  IMAD.IADD R3, R24, 0x1, -R3 ;  /* 0x0000000118037824 */ /* 0x000fe400078e0a03 */
[CC--:B------:R-:W-:Y:S02]  /*3410*/  LEA.HI R0, R4.reuse, R19.reuse, RZ, 0x2 ;  /* 0x0000001304007211 */ /* 0x0c0fe400078f10ff */
[----:B------:R-:W-:Y:S02]  /*3420*/  LEA.HI R4, R4, R19, RZ, 0x5 ;  /* 0x0000001304047211 */ /* 0x000fe400078f28ff */
[--C-:B------:R-:W-:Y:S02]  /*3430*/  SHF.R.S32.HI R5, RZ, 0x2, R0.reuse ;  /* 0x00000002ff057819 */ /* 0x100fe40000011400 */
[----:B------:R-:W-:-:S02]  /*3440*/  SHF.R.S32.HI R6, RZ, 0x1f, R0 ;  /* 0x0000001fff067819 */ /* 0x000fc40000011400 */
[----:B------:R-:W-:Y:S02]  /*3450*/  LOP3.LUT R0, R0, 0x7ffffffc, RZ, 0xc0, !PT ;  /* 0x7ffffffc00007812 */ /* 0x000fe400078ec0ff */
[----:B------:R-:W-:Y:S02]  /*3460*/  LEA.HI R6, R6, R5, RZ, 0x3 ;  /* 0x0000000506067211 */ /* 0x000fe400078f18ff */
[----:B------:R-:W-:Y:S02]  /*3470*/  IADD3 R0, -R0, R19, RZ ;  /* 0x0000001300007210 */ /* 0x000fe40007ffe1ff */
[----:B------:R-:W-:Y:S02]  /*3480*/  LOP3.LUT R6, R6, 0xfffffff8, RZ, 0xc0, !PT ;  /* 0xfffffff806067812 */ /* 0x000fe400078ec0ff */
[----:B------:R-:W-:Y:S01]  /*3490*/  SHF.R.S32.HI R4, RZ, 0x5, R4 ;  /* 0x00000005ff047819 */ /* 0x000fe20000011404 */
[----:B------:R-:W-:Y:S02]  /*34a0*/  IMAD.SHL.U32 R0, R0, 0x2, RZ ;  /* 0x0000000200007824 */ /* 0x000fe400078e00ff */
[----:B------:R-:W-:Y:S01]  /*34b0*/  IMAD.IADD R5, R5, 0x1, -R6 ;  /* 0x0000000105057824 */ /* 0x000fe200078e0a06 */
[----:B--2---:R-:W-:-:S04]  /*34c0*/  LOP3.LUT R7, R20, 0x1, RZ, 0xfc, !PT ;  /* 0x0000000114077812 */ /* 0x004fc800078efcff */
[----:B------:R-:W-:Y:S01]  /*34d0*/  ISETP.NE.AND P0, PT, R7, 0x3, PT ;  /* 0x000000030700780c */ /* 0x000fe20003f05270 */
[----:B0-----:R-:W-:-:S12]  /*34e0*/  @!P1 BRA `(.L_x_24) ;  /* 0x000000a400909947 */ /* 0x001fd80003800000 */
.L_x_148:
[----:B0-----:R-:W-:Y:S02]  /*34f0*/  IMAD R6, R4, 0x10, R5 ;  /* 0x0000001004067824 */ /* 0x001fe400078e0205 */
[----:B------:R-:W-:Y:S01]  /*3500*/  IMAD R4, R3, 0x100, R0 ;  /* 0x0000010003047824 */ /* 0x000fe200078e0200 */
[----:B------:R-:W-:Y:S06]  /*3510*/  @!P0 BRA `(.L_x_25) ;  /* 0x0000000000048947 */ /* 0x000fec0003800000 */
[----:B------:R-:W-:Y:S01]  /*3520*/  BPT.TRAP 0x1 ;  /* 0x000000040000795c */ /* 0x000fe20000300000 */
.L_x_25:
[----:B------:R0:W1:Y:S01]  /*3530*/  SYNCS.PHASECHK.TRANS64.TRYWAIT P2, [UR36+0x28c30], R13 ;  /* 0x028c300dff0075a7 */ /* 0x0000620008040164 */
[----:B------:R-:W-:Y:S05]  /*3540*/  @!P0 BRA `(.L_x_26) ;  /* 0x0000000000048947 */ /* 0x000fea0003800000 */
[----:B------:R-:W-:Y:S01]  /*3550*/  BPT.TRAP 0x1 ;  /* 0x000000040000795c */ /* 0x000fe20000300000 */
.L_x_26:
[----:B------:R-:W2:Y:S02]  /*3560*/  S2R R3, SR_TID.X ;  /* 0x0000000000037919 */ /* 0x000ea40000002100 */
[----:B--2---:R-:W-:-:S04]  /*3570*/  LOP3.LUT R3, R3, 0x7f, RZ, 0xc0, !PT ;  /* 0x0000007f03037812 */ /* 0x004fc800078ec0ff */
[----:B------:R-:W-:Y:S01]  /*3580*/  ISETP.NE.AND P1, PT, R3, RZ, PT ;  /* 0x000000ff0300720c */ /* 0x000fe20003f25270 */
[----:B-1----:R-:W-:-:S12]  /*3590*/  @P2 BRA `(.L_x_27) ;  /* 0x0000000000082947 */ /* 0x002fd80003800000 */
[----:B------:R-:W1:Y:S02]  /*35a0*/  SYNCS.PHASECHK.TRANS64.TRYWAIT P2, [UR36+0x28c30], R13 ;  /* 0x028c300dff0075a7 */ /* 0x000e640008040164 */
[----:B-1----:R-:W-:Y:S05]  /*35b0*/  @!P2 BRA `(.L_x_28) ;  /* 0x000000a40074a947 */ /* 0x002fea0003800000 */
.L_x_27:
[----:B------:R-:W-:Y:S05]  /*35c0*/  WARPSYNC.ALL ;  /* 0x0000000000007948 */ /* 0x000fea0003800000 */
[----:B------:R-:W-:Y:S01]  /*35d0*/  UIADD3 UR4, UR36, 0x20400, URZ ;  /* 0x0002040024047890 */ /* 0x000fe2000fffe03f */
[----:B------:R-:W-:Y:S01]  /*35e0*/  WARPGROUP.ARRIVE ;  /* 0x00000000000079c5 */ /* 0x000fe20000000000 */
[----:B------:R-:W-:Y:S01]  /*35f0*/  UIADD3 UR5, UR36, 0x22400, URZ ;  /* 0x0002240024057890 */ /* 0x000fe2000fffe03f */
[----:B------:R-:W-:Y:S01]  /*3600*/  IMAD R3, R17, -0x40, R22 ;  /* 0xffffffc011037824 */ /* 0x000fe200078e0216 */
[----:B------:R-:W-:Y:S02]  /*3610*/  USHF.R.U32.HI UR4, URZ, 0x4, UR4 ;  /* 0x000000043f047899 */ /* 0x000fe40008011604 */
[----:B------:R-:W-:-:S02]  /*3620*/  USHF.R.U32.HI UR5, URZ, 0x4, UR5 ;  /* 0x000000043f057899 */ /* 0x000fc40008011605 */
[----:B------:R-:W-:Y:S01]  /*3630*/  ULOP3.LUT UR4, UR4, 0x3fff, URZ, 0xc0, !UPT ;  /* 0x00003fff04047892 */ /* 0x000fe2000f8ec03f */
[----:B------:R-:W-:Y:S01]  /*3640*/  IADD3 R3, -R0, 0x40, R3 ;  /* 0x0000004000037810 */ /* 0x000fe20007ffe103 */
[----:B------:R-:W-:Y:S02]  /*3650*/  ULOP3.LUT UR5, UR5, 0x3fff, URZ, 0xc0, !UPT ;  /* 0x00003fff05057892 */ /* 0x000fe4000f8ec03f */
[----:B------:R-:W-:Y:S01]  /*3660*/  ULOP3.LUT UR8, UR4, 0x10000, URZ, 0xfc, !UPT ;  /* 0x0001000004087892 */ /* 0x000fe2000f8efc3f */
[C---:B------:R-:W-:Y:S01]  /*3670*/  ISETP.GT.AND P6, PT, R3.reuse, RZ, PT ;  /* 0x000000ff0300720c */ /* 0x040fe20003fc4270 */
[----:B------:R-:W-:Y:S01]  /*3680*/  ULOP3.LUT UR6, UR5, 0x10000, URZ, 0xfc, !UPT ;  /* 0x0001000005067892 */ /* 0x000fe2000f8efc3f */
[C---:B------:R-:W-:Y:S01]  /*3690*/  ISETP.GT.AND P2, PT, R3.reuse, 0x1, PT ;  /* 0x000000010300780c */ /* 0x040fe20003f44270 */
[----:B------:R-:W-:Y:S01]  /*36a0*/  UMOV UR9, 0x40000040 ;  /* 0x4000004000097882 */ /* 0x000fe20000000000 */
[----:B------:R-:W-:Y:S01]  /*36b0*/  UMOV UR7, 0x40000040 ;  /* 0x4000004000077882 */ /* 0x000fe20000000000 */
[----:B------:R-:W-:Y:S01]  /*36c0*/  UMOV UR5, UR9 ;  /* 0x0000000900057c82 */ /* 0x000fe20008000000 */
[----:B------:R-:W-:Y:S01]  /*36d0*/  UMOV UR4, UR8 ;  /* 0x0000000800047c82 */ /* 0x000fe20008000000 */
[----:B------:R-:W-:Y:S01]  /*36e0*/  UIADD3 UR12, UR8, 0x2, URZ ;  /* 0x00000002080c7890 */ /* 0x000fe2000fffe03f */
[----:B------:R-:W-:Y:S01]  /*36f0*/  ISETP.GT.AND P3, PT, R3, 0x8, PT ;  /* 0x000000080300780c */ /* 0x000fe20003f64270 */
[----:B------:R-:W-:-:S02]  /*3700*/  UIADD3 UR14, UR6, 0x2, URZ ;  /* 0x00000002060e7890 */ /* 0x000fc4000fffe03f */
[----:B------:R-:W-:Y:S01]  /*3710*/  HGMMA.64x64x16.F32 R24, gdesc[UR4], RZ, !UPT, gsb0 ;  /* 0x00e00000041879f0 */ /* 0x000fe2000c0008ff */
[----:B------:R-:W-:Y:S01]  /*3720*/  UMOV UR13, 0x40000040 ;  /* 0x40000040000d7882 */ /* 0x000fe20000000000 */
[----:B------:R-:W-:Y:S01]  /*3730*/  UMOV UR15, 0x40000040 ;  /* 0x40000040000f7882 */ /* 0x000fe20000000000 */
[----:B------:R-:W-:Y:S01]  /*3740*/  UIADD3 UR16, UR8, 0x4, URZ ;  /* 0x0000000408107890 */ /* 0x000fe2000fffe03f */
[C---:B------:R-:W-:Y:S01]  /*3750*/  ISETP.GT.AND P4, PT, R3.reuse, 0x9, PT ;  /* 0x000000090300780c */ /* 0x040fe20003f84270 */
[----:B------:R-:W-:Y:S01]  /*3760*/  UIADD3 UR18, UR6, 0x4, URZ ;  /* 0x0000000406127890 */ /* 0x000fe2000fffe03f */
[----:B------:R-:W-:Y:S01]  /*3770*/  ISETP.GT.AND P5, PT, R3, 0x10, PT ;  /* 0x000000100300780c */ /* 0x000fe20003fa4270 */
[----:B------:R-:W-:Y:S01]  /*3780*/  UMOV UR17, 0x40000040 ;  /* 0x4000004000117882 */ /* 0x000fe20000000000 */
[----:B------:R-:W-:Y:S01]  /*3790*/  UMOV UR19, 0x40000040 ;  /* 0x4000004000137882 */ /* 0x000fe20000000000 */
[----:B------:R-:W-:Y:S02]  /*37a0*/  UIADD3 UR20, UR8, 0x6, URZ ;  /* 0x0000000608147890 */ /* 0x000fe4000fffe03f */
[----:B------:R-:W-:Y:S01]  /*37b0*/  UIADD3 UR22, UR6, 0x6, URZ ;  /* 0x0000000606167890 */ /* 0x000fe2000fffe03f */
[----:B------:R-:W-:Y:S01]  /*37c0*/  UMOV UR21, 0x40000040 ;  /* 0x4000004000157882 */ /* 0x000fe20000000000 */
[----:B------:R-:W-:Y:S01]  /*37d0*/  UMOV UR23, 0x40000040 ;  /* 0x4000004000177882 */ /* 0x000fe20000000000 */
[----:B------:R-:W-:Y:S01]  /*37e0*/  ULDC UR4, c[0x0][0x988] ;  /* 0x0002620000047ab9 */ /* 0x000fe20000000800 */
[----:B------:R-:W-:-:S02]  /*37f0*/  WARPGROUP.DEPBAR.LE gsb0, 0x0 ;  /* 0x00008000000079c5 */ /* 0x000fc40000010000 */
[----:B------:R-:W-:-:S06]  /*3800*/  WARPGROUP.ARRIVE ;  /* 0x00000000000079c5 */ /* 0x000fcc0000000000 */
[----:B------:R-:W-:Y:S03]  /*3810*/  HGMMA.64x64x16.F32 R24, gdesc[UR12], R24, gsb0 ;  /* 0x00e000000c1879f0 */ /* 0x000fe60008000818 */
[----:B------:R-:W-:Y:S02]  /*3820*/  WARPGROUP.DEPBAR.LE gsb0, 0x0 ;  /* 0x00008000000079c5 */ /* 0x000fe40000010000 */
[----:B------:R-:W-:-:S06]  /*3830*/  WARPGROUP.ARRIVE ;  /* 0x00000000000079c5 */ /* 0x000fcc0000000000 */
[----:B------:R-:W-:Y:S03]  /*3840*/  HGMMA.64x64x16.F32 R24, gdesc[UR16], R24, gsb0 ;  /* 0x00e00000101879f0 */ /* 0x000fe60008000818 */
[----:B------:R-:W-:Y:S02]  /*3850*/  WARPGROUP.DEPBAR.LE gsb0, 0x0 ;  /* 0x00008000000079c5 */ /* 0x000fe40000010000 */
[----:B------:R-:W-:-:S06]  /*3860*/  WARPGROUP.ARRIVE ;  /* 0x00000000000079c5 */ /* 0x000fcc0000000000 */
[----:B------:R-:W-:Y:S03]  /*3870*/  HGMMA.64x64x16.F32 R24, gdesc[UR20], R24, gsb0 ;  /* 0x00e00000141879f0 */ /* 0x000fe60008000818 */
[----:B------:R-:W-:Y:S02]  /*3880*/  WARPGROUP.DEPBAR.LE gsb0, 0x0 ;  /* 0x00008000000079c5 */ /* 0x000fe40000010000 */
[----:B------:R-:W-:Y:S02]  /*3890*/  FSEL R5, R24, -INF , P6 ;  /* 0xff80000018057808 */ /* 0x000fe40003000000 */
[----:B------:R-:W-:Y:S02]  /*38a0*/  FSEL R25, R25, -INF , P2 ;  /* 0xff80000019197808 */ /* 0x000fe40001000000 */
[----:B------:R-:W-:Y:S02]  /*38b0*/  FSEL R11, R28, -INF , P3 ;  /* 0xff8000001c0b7808 */ /* 0x000fe40001800000 */
[----:B------:R-:W-:-:S02]  /*38c0*/  FMNMX.FTZ R0, R5, R25, !PT ;  /* 0x0000001905007209 */ /* 0x000fc40007810000 */
[----:B------:R-:W-:Y:S02]  /*38d0*/  FSEL R29, R29, -INF , P4 ;  /* 0xff8000001d1d7808 */ /* 0x000fe40002000000 */
[----:B------:R-:W-:Y:S02]  /*38e0*/  FMNMX.FTZ R0, R11, R0, !PT ;  /* 0x000000000b007209 */ /* 0x000fe40007810000 */
[----:B------:R-:W-:Y:S02]  /*38f0*/  FSEL R7, R26, -INF , P6 ;  /* 0xff8000001a077808 */ /* 0x000fe40003000000 */
[----:B------:R-:W-:Y:S02]  /*3900*/  ISETP.GT.AND P6, PT, R3, 0x11, PT ;  /* 0x000000110300780c */ /* 0x000fe40003fc4270 */
[----:B------:R-:W-:Y:S02]  /*3910*/  FSEL R19, R32, -INF , P5 ;  /* 0xff80000020137808 */ /* 0x000fe40002800000 */
[----:B------:R-:W-:-:S02]  /*3920*/  FMNMX.FTZ R0, R29, R0, !PT ;  /* 0x000000001d007209 */ /* 0x000fc40007810000 */
[----:B------:R-:W-:Y:S02]  /*3930*/  FSEL R27, R27, -INF , P2 ;  /* 0xff8000001b1b7808 */ /* 0x000fe40001000000 */
[----:B------:R-:W-:Y:S02]  /*3940*/  ISETP.GT.AND P2, PT, R3, 0x18, PT ;  /* 0x000000180300780c */ /* 0x000fe40003f44270 */
[----:B------:R-:W-:Y:S02]  /*3950*/  FSEL R33, R33, -INF , P6 ;  /* 0xff80000021217808 */ /* 0x000fe40003000000 */
[----:B------:R-:W-:Y:S02]  /*3960*/  FMNMX.FTZ R0, R19, R0, !PT ;  /* 0x0000000013007209 */ /* 0x000fe40007810000 */
[----:B------:R-:W-:Y:S02]  /*3970*/  FSEL R9, R30, -INF , P3 ;  /* 0xff8000001e097808 */ /* 0x000fe40001800000 */
[----:B------:R-:W-:-:S02]  /*3980*/  ISETP.GT.AND P3, PT, R3, 0x19, PT ;  /* 0x000000190300780c */ /* 0x000fc40003f64270 */
        /* <DEDUP_REMOVED lines=35> */
[----:B------:R-:W-:-:S02]  /*3bc0*/  FMNMX.FTZ R0, R69, R0, !PT ;  /* 0x0000000045007209 */ /* 0x000fc40007810000 */
[----:B------:R-:W-:Y:S02]  /*3bd0*/  FSEL R47, R47, -INF , P2 ;  /* 0xff8000002f2f7808 */ /* 0x000fe40001000000 */
[----:B------:R-:W-:Y:S02]  /*3be0*/  FMNMX.FTZ R10, R71, R0, !PT ;  /* 0x00000000470a7209 */ /* 0x000fe40007810000 */
[----:B------:R-:W-:Y:S02]  /*3bf0*/  FMNMX.FTZ R0, R7, R27, !PT ;  /* 0x0000001b07007209 */ /* 0x000fe40007810000 */
[----:B------:R-:W-:Y:S01]  /*3c00*/  FSEL R49, R50, -INF , P3 ;  /* 0xff80000032317808 */ /* 0x000fe20001800000 */
[----:B------:R-:W2:Y:S01]  /*3c10*/  SHFL.BFLY PT, R3, R10, 0x2, 0x1f ;  /* 0x0c401f000a037f89 */ /* 0x000ea200000e0000 */
[----:B------:R-:W-:Y:S02]  /*3c20*/  FMNMX.FTZ R0, R9, R0, !PT ;  /* 0x0000000009007209 */ /* 0x000fe40007810000 */
[----:B------:R-:W-:-:S02]  /*3c30*/  FSEL R51, R51, -INF , P4 ;  /* 0xff80000033337808 */ /* 0x000fc40002000000 */
[----:B------:R-:W-:Y:S02]  /*3c40*/  FMNMX.FTZ R0, R31, R0, !PT ;  /* 0x000000001f007209 */ /* 0x000fe40007810000 */
[----:B------:R-:W-:Y:S02]  /*3c50*/  FSEL R53, R54, -INF , P5 ;  /* 0xff80000036357808 */ /* 0x000fe40002800000 */
[----:B------:R-:W-:Y:S02]  /*3c60*/  FMNMX.FTZ R0, R15, R0, !PT ;  /* 0x000000000f007209 */ /* 0x000fe40007810000 */
[----:B------:R-:W-:Y:S02]  /*3c70*/  FSEL R55, R55, -INF , P6 ;  /* 0xff80000037377808 */ /* 0x000fe40003000000 */
[----:B------:R-:W-:-:S04]  /*3c80*/  FMNMX.FTZ R0, R35, R0, !PT ;  /* 0x0000000023007209 */ /* 0x000fc80007810000 */
[----:B-1----:R-:W-:Y:S01]  /*3c90*/  FMNMX.FTZ R8, R21, R0, !PT ;  /* 0x0000000015087209 */ /* 0x002fe20007810000 */
[----:B------:R-:W-:-:S03]  /*3ca0*/  IMAD.U32 R0, RZ, RZ, UR4 ;  /* 0x00000004ff007e24 */ /* 0x000fc6000f8e00ff */
[----:B------:R-:W-:Y:S02]  /*3cb0*/  FMNMX.FTZ R8, R39, R8, !PT ;  /* 0x0000000827087209 */ /* 0x000fe40007810000 */
[----:B--2---:R-:W-:Y:S02]  /*3cc0*/  FMNMX.FTZ R12, R10, R3, !PT ;  /* 0x000000030a0c7209 */ /* 0x004fe40007810000 */
[----:B------:R-:W-:-:S03]  /*3cd0*/  FMNMX.FTZ R8, R41, R8, !PT ;  /* 0x0000000829087209 */ /* 0x000fc60007810000 */
[----:B------:R-:W1:Y:S01]  /*3ce0*/  SHFL.BFLY PT, R3, R12, 0x1, 0x1f ;  /* 0x0c201f000c037f89 */ /* 0x000e6200000e0000 */
[----:B------:R-:W-:-:S04]  /*3cf0*/  FMNMX.FTZ R8, R43, R8, !PT ;  /* 0x000000082b087209 */ /* 0x000fc80007810000 */
[----:B------:R-:W-:-:S04]  /*3d00*/  FMNMX.FTZ R8, R45, R8, !PT ;  /* 0x000000082d087209 */ /* 0x000fc80007810000 */
[----:B------:R-:W-:-:S04]  /*3d10*/  FMNMX.FTZ R8, R47, R8, !PT ;  /* 0x000000082f087209 */ /* 0x000fc80007810000 */
[----:B------:R-:W-:-:S04]  /*3d20*/  FMNMX.FTZ R8, R49, R8, !PT ;  /* 0x0000000831087209 */ /* 0x000fc80007810000 */
[----:B------:R-:W-:-:S04]  /*3d30*/  FMNMX.FTZ R8, R51, R8, !PT ;  /* 0x0000000833087209 */ /* 0x000fc80007810000 */
[----:B------:R-:W-:Y:S02]  /*3d40*/  FMNMX.FTZ R8, R53, R8, !PT ;  /* 0x0000000835087209 */ /* 0x000fe40007810000 */
[----:B-1----:R-:W-:Y:S02]  /*3d50*/  FMNMX.FTZ R3, R12, R3, !PT ;  /* 0x000000030c037209 */ /* 0x002fe40007810000 */
[----:B------:R-:W-:Y:S02]  /*3d60*/  FMNMX.FTZ R8, R55, R8, !PT ;  /* 0x0000000837087209 */ /* 0x000fe40007810000 */
[C---:B------:R-:W-:Y:S01]  /*3d70*/  FSETP.NEU.FTZ.AND P2, PT, R3.reuse, -INF , PT ;  /* 0xff8000000300780b */ /* 0x040fe20003f5d000 */
[----:B------:R-:W-:-:S05]  /*3d80*/  FMUL.FTZ R10, R3, R0 ;  /* 0x00000000030a7220 */ /* 0x000fca0000410000 */
[----:B------:R-:W-:-:S05]  /*3d90*/  FSEL R12, R10, RZ, P2 ;  /* 0x000000ff0a0c7208 */ /* 0x000fca0001000000 */
[-CC-:B------:R-:W-:Y:S01]  /*3da0*/  FFMA.FTZ R5, R5, R0.reuse, -R12.reuse ;  /* 0x0000000005057223 */ /* 0x180fe2000001080c */
[-CC-:B------:R-:W-:Y:S01]  /*3db0*/  FFMA.FTZ R25, R25, R0.reuse, -R12.reuse ;  /* 0x0000000019197223 */ /* 0x180fe2000001080c */
[-CC-:B------:R-:W-:Y:S01]  /*3dc0*/  FFMA.FTZ R11, R11, R0.reuse, -R12.reuse ;  /* 0x000000000b0b7223 */ /* 0x180fe2000001080c */
[-CC-:B------:R-:W-:Y:S01]  /*3dd0*/  FFMA.FTZ R29, R29, R0.reuse, -R12.reuse ;  /* 0x000000001d1d7223 */ /* 0x180fe2000001080c */
[----:B------:R1:W-:Y:S01]  /*3de0*/  MUFU.EX2 R152, R5 ;  /* 0x0000000500987308 */ /* 0x0003e20000000800 */
[-CC-:B------:R-:W-:Y:S01]  /*3df0*/  FFMA.FTZ R19, R19, R0.reuse, -R12.reuse ;  /* 0x0000000013137223 */ /* 0x180fe2000001080c */
[-CC-:B------:R-:W-:Y:S01]  /*3e00*/  FFMA.FTZ R33, R33, R0.reuse, -R12.reuse ;  /* 0x0000000021217223 */ /* 0x180fe2000001080c */
[-CC-:B------:R-:W-:Y:S01]  /*3e10*/  FFMA.FTZ R23, R23, R0.reuse, -R12.reuse ;  /* 0x0000000017177223 */ /* 0x180fe2000001080c */
[-CC-:B------:R-:W-:Y:S01]  /*3e20*/  FFMA.FTZ R37, R37, R0.reuse, -R12.reuse ;  /* 0x0000000025257223 */ /* 0x180fe2000001080c */
[-CC-:B------:R-:W-:Y:S01]  /*3e30*/  FFMA.FTZ R57, R57, R0.reuse, -R12.reuse ;  /* 0x0000000039397223 */ /* 0x180fe2000001080c */
[-CC-:B------:R-:W-:Y:S01]  /*3e40*/  FFMA.FTZ R59, R59, R0.reuse, -R12.reuse ;  /* 0x000000003b3b7223 */ /* 0x180fe2000001080c */
[-CC-:B------:R-:W-:Y:S01]  /*3e50*/  FFMA.FTZ R61, R61, R0.reuse, -R12.reuse ;  /* 0x000000003d3d7223 */ /* 0x180fe2000001080c */
[----:B------:R-:W2:Y:S01]  /*3e60*/  MUFU.EX2 R25, R25 ;  /* 0x0000001900197308 */ /* 0x000ea20000000800 */
[----:B-1----:R-:W1:Y:S01]  /*3e70*/  SHFL.BFLY PT, R5, R8, 0x2, 0x1f ;  /* 0x0c401f0008057f89 */ /* 0x002e6200000e0000 */
[-CC-:B------:R-:W-:Y:S01]  /*3e80*/  FFMA.FTZ R63, R63, R0.reuse, -R12.reuse ;  /* 0x000000003f3f7223 */ /* 0x180fe2000001080c */
[-CC-:B------:R-:W-:Y:S01]  /*3e90*/  FFMA.FTZ R65, R65, R0.reuse, -R12.reuse ;  /* 0x0000000041417223 */ /* 0x180fe2000001080c */
[-CC-:B------:R-:W-:Y:S01]  /*3ea0*/  FFMA.FTZ R67, R67, R0.reuse, -R12.reuse ;  /* 0x0000000043437223 */ /* 0x180fe2000001080c */
[-CC-:B------:R-:W-:Y:S01]  /*3eb0*/  FFMA.FTZ R69, R69, R0.reuse, -R12.reuse ;  /* 0x0000000045457223 */ /* 0x180fe2000001080c */
[----:B------:R-:W-:-:S02]  /*3ec0*/  FFMA.FTZ R12, R71, R0, -R12 ;  /* 0x00000000470c7223 */ /* 0x000fc4000001080c */
[----:B------:R-:W3:Y:S08]  /*3ed0*/  MUFU.EX2 R11, R11 ;  /* 0x0000000b000b7308 */ /* 0x000ef00000000800 */
[----:B------:R-:W4:Y:S08]  /*3ee0*/  MUFU.EX2 R154, R29 ;  /* 0x0000001d009a7308 */ /* 0x000f300000000800 */
[----:B------:R-:W-:Y:S01]  /*3ef0*/  MUFU.EX2 R19, R19 ;  /* 0x0000001300137308 */ /* 0x000fe20000000800 */
[----:B-1----:R-:W-:-:S05]  /*3f00*/  FMNMX.FTZ R10, R8, R5, !PT ;  /* 0x00000005080a7209 */ /* 0x002fca0007810000 */
[----:B------:R-:W1:Y:S02]  /*3f10*/  SHFL.BFLY PT, R5, R10, 0x1, 0x1f ;  /* 0x0c201f000a057f89 */ /* 0x000e6400000e0000 */
[----:B------:R-:W-:Y:S08]  /*3f20*/  MUFU.EX2 R156, R33 ;  /* 0x00000021009c7308 */ /* 0x000ff00000000800 */
[----:B------:R-:W-:Y:S08]  /*3f30*/  MUFU.EX2 R23, R23 ;  /* 0x0000001700177308 */ /* 0x000ff00000000800 */
[----:B------:R-:W-:Y:S01]  /*3f40*/  MUFU.EX2 R158, R37 ;  /* 0x00000025009e7308 */ /* 0x000fe20000000800 */
[----:B-1----:R-:W-:-:S07]  /*3f50*/  FMNMX.FTZ R5, R10, R5, !PT ;  /* 0x000000050a057209 */ /* 0x002fce0007810000 */
[----:B------:R-:W-:Y:S01]  /*3f60*/  MUFU.EX2 R57, R57 ;  /* 0x0000003900397308 */ /* 0x000fe20000000800 */
[C---:B------:R-:W-:Y:S01]  /*3f70*/  FSETP.NEU.FTZ.AND P2, PT, R5.reuse, -INF , PT ;  /* 0xff8000000500780b */ /* 0x040fe20003f5d000 */
[----:B------:R-:W-:-:S05]  /*3f80*/  FMUL.FTZ R8, R5, R0 ;  /* 0x0000000005087220 */ /* 0x000fca0000410000 */
[----:B------:R-:W-:Y:S01]  /*3f90*/  FSEL R24, R8, RZ, P2 ;  /* 0x000000ff08187208 */ /* 0x000fe20001000000 */
[----:B------:R-:W-:Y:S04]  /*3fa0*/  MUFU.EX2 R160, R59 ;  /* 0x0000003b00a07308 */ /* 0x000fe80000000800 */
[--C-:B------:R-:W-:Y:S01]  /*3fb0*/  FFMA.FTZ R8, R7, R0, -R24.reuse ;  /* 0x0000000007087223 */ /* 0x100fe20000010818 */
[----:B------:R-:W-:Y:S01]  /*3fc0*/  LEA.HI R7, R73, R18, RZ, 0x4 ;  /* 0x0000001249077211 */ /* 0x000fe200078f20ff */
[-CC-:B------:R-:W-:Y:S01]  /*3fd0*/  FFMA.FTZ R10, R9, R0.reuse, -R24.reuse ;  /* 0x00000000090a7223 */ /* 0x180fe20000010818 */
[-CC-:B------:R-:W-:Y:S01]  /*3fe0*/  FFMA.FTZ R27, R27, R0.reuse, -R24.reuse ;  /* 0x000000001b1b7223 */ /* 0x180fe20000010818 */
[----:B------:R1:W-:Y:S01]  /*3ff0*/  MUFU.EX2 R153, R8 ;  /* 0x0000000800997308 */ /* 0x0003e20000000800 */
[----:B------:R-:W-:Y:S01]  /*4000*/  LOP3.LUT R9, R7, 0xfffffff0, RZ, 0xc0, !PT ;  /* 0xfffffff007097812 */ /* 0x000fe200078ec0ff */
[-CC-:B------:R-:W-:Y:S01]  /*4010*/  FFMA.FTZ R31, R31, R0.reuse, -R24.reuse ;  /* 0x000000001f1f7223 */ /* 0x180fe20000010818 */
[-CC-:B------:R-:W-:Y:S01]  /*4020*/  FFMA.FTZ R15, R15, R0.reuse, -R24.reuse ;  /* 0x000000000f0f7223 */ /* 0x180fe20000010818 */
[-CC-:B------:R-:W-:Y:S01]  /*4030*/  FFMA.FTZ R35, R35, R0.reuse, -R24.reuse ;  /* 0x0000000023237223 */ /* 0x180fe20000010818 */
[--C-:B------:R-:W-:Y:S01]  /*4040*/  FFMA.FTZ R21, R21, R0, -R24.reuse ;  /* 0x0000000015157223 */ /* 0x100fe20000010818 */
[----:B------:R-:W-:Y:S01]  /*4050*/  IMAD.IADD R9, R18, 0x1, -R9 ;  /* 0x0000000112097824 */ /* 0x000fe200078e0a09 */
[----:B------:R-:W-:Y:S01]  /*4060*/  LEA.HI R18, R73, R18, RZ, 0x5 ;  /* 0x0000001249127211 */ /* 0x000fe200078f28ff */
[----:B------:R5:W-:Y:S01]  /*4070*/  MUFU.EX2 R155, R10 ;  /* 0x0000000a009b7308 */ /* 0x000be20000000800 */
[-CC-:B------:R-:W-:Y:S01]  /*4080*/  FFMA.FTZ R39, R39, R0.reuse, -R24.reuse ;  /* 0x0000000027277223 */ /* 0x180fe20000010818 */
[-CC-:B------:R-:W-:Y:S01]  /*4090*/  FFMA.FTZ R41, R41, R0.reuse, -R24.reuse ;  /* 0x0000000029297223 */ /* 0x180fe20000010818 */
[----:B-1----:R-:W-:Y:S01]  /*40a0*/  SHF.R.S32.HI R8, RZ, 0x1f, R9 ;  /* 0x0000001fff087819 */ /* 0x002fe20000011409 */
[-CC-:B------:R-:W-:Y:S01]  /*40b0*/  FFMA.FTZ R43, R43, R0.reuse, -R24.reuse ;  /* 0x000000002b2b7223 */ /* 0x180fe20000010818 */
[-CC-:B------:R-:W-:Y:S01]  /*40c0*/  FFMA.FTZ R45, R45, R0.reuse, -R24.reuse ;  /* 0x000000002d2d7223 */ /* 0x180fe20000010818 */
[-CC-:B------:R-:W-:Y:S01]  /*40d0*/  FFMA.FTZ R47, R47, R0.reuse, -R24.reuse ;  /* 0x000000002f2f7223 */ /* 0x180fe20000010818 */
[----:B------:R-:W-:Y:S01]  /*40e0*/  LEA.HI R8, R8, R9, RZ, 0x3 ;  /* 0x0000000908087211 */ /* 0x000fe200078f18ff */
[----:B------:R1:W-:Y:S01]  /*40f0*/  MUFU.EX2 R26, R27 ;  /* 0x0000001b001a7308 */ /* 0x0003e20000000800 */
[-CC-:B------:R-:W-:Y:S01]  /*4100*/  FFMA.FTZ R49, R49, R0.reuse, -R24.reuse ;  /* 0x0000000031317223 */ /* 0x180fe20000010818 */
[-CC-:B------:R-:W-:Y:S01]  /*4110*/  FFMA.FTZ R51, R51, R0.reuse, -R24.reuse ;  /* 0x0000000033337223 */ /* 0x180fe20000010818 */
[----:B-----5:R-:W-:Y:S01]  /*4120*/  LOP3.LUT R10, R8, 0xfffffff8, RZ, 0xc0, !PT ;  /* 0xfffffff8080a7812 */ /* 0x020fe200078ec0ff */
[-CC-:B------:R-:W-:Y:S01]  /*4130*/  FFMA.FTZ R53, R53, R0.reuse, -R24.reuse ;  /* 0x0000000035357223 */ /* 0x180fe20000010818 */
[----:B------:R-:W-:-:S03]  /*4140*/  FFMA.FTZ R55, R55, R0, -R24 ;  /* 0x0000000037377223 */ /* 0x000fc60000010818 */
[----:B------:R-:W-:Y:S01]  /*4150*/  IMAD.IADD R10, R9, 0x1, -R10 ;  /* 0x00000001090a7824 */ /* 0x000fe200078e0a0a */
[----:B------:R-:W-:Y:S01]  /*4160*/  SHF.R.S32.HI R9, RZ, 0x4, R7 ;  /* 0x00000004ff097819 */ /* 0x000fe20000011407 */
[----:B------:R-:W-:Y:S02]  /*4170*/  MUFU.EX2 R28, R31 ;  /* 0x0000001f001c7308 */ /* 0x000fe40000000800 */
[----:B------:R-:W-:Y:S01]  /*4180*/  IMAD.SHL.U32 R7, R10, 0x40, RZ ;  /* 0x000000400a077824 */ /* 0x000fe200078e00ff */
[----:B------:R-:W-:Y:S01]  /*4190*/  SHF.L.U32 R14, R9, 0x3, RZ ;  /* 0x00000003090e7819 */ /* 0x000fe200000006ff */
[----:B------:R-:W-:Y:S02]  /*41a0*/  IMAD.SHL.U32 R9, R18, 0x20, RZ ;  /* 0x0000002012097824 */ /* 0x000fe400078e00ff */
[----:B--2---:R-:W-:Y:S01]  /*41b0*/  FADD.FTZ R18, R152, R25 ;  /* 0x0000001998127221 */ /* 0x004fe20000010000 */
[----:B------:R-:W-:Y:S02]  /*41c0*/  LOP3.LUT P2, RZ, R10, 0x4, RZ, 0xc0, !PT ;  /* 0x000000040aff7812 */ /* 0x000fe4000784c0ff */
[----:B------:R-:W-:Y:S01]  /*41d0*/  LOP3.LUT R7, R7, 0x1c0, RZ, 0xc0, !PT ;  /* 0x000001c007077812 */ /* 0x000fe200078ec0ff */
[----:B------:R-:W-:Y:S01]  /*41e0*/  MUFU.EX2 R15, R15 ;  /* 0x0000000f000f7308 */ /* 0x000fe20000000800 */
[----:B------:R-:W-:Y:S01]  /*41f0*/  LOP3.LUT R34, R9, 0x7ffffc00, RZ, 0xc0, !PT ;  /* 0x7ffffc0009227812 */ /* 0x000fe200078ec0ff */
[----:B---3--:R-:W-:Y:S01]  /*4200*/  FADD.FTZ R9, R11, R18 ;  /* 0x000000120b097221 */ /* 0x008fe20000010000 */
[----:B------:R-:W-:Y:S01]  /*4210*/  LOP3.LUT R14, R7, 0x8, R14, 0xf8, !PT ;  /* 0x00000008070e7812 */ /* 0x000fe200078ef80e */
[----:B------:R-:W-:Y:S01]  /*4220*/  IMAD.SHL.U32 R18, R8, 0x40, RZ ;  /* 0x0000004008127824 */ /* 0x000fe200078e00ff */
[----:B------:R-:W-:Y:S01]  /*4230*/  SHF.R.U32.HI R7, RZ, 0x3, R7 ;  /* 0x00000003ff077819 */ /* 0x000fe20000011607 */
[----:B----4-:R-:W-:Y:S01]  /*4240*/  FADD.FTZ R8, R154, R9 ;  /* 0x000000099a087221 */ /* 0x010fe20000010000 */
[----:B------:R-:W-:Y:S01]  /*4250*/  LOP3.LUT P3, RZ, R10, 0x2, RZ, 0xc0, !PT ;  /* 0x000000020aff7812 */ /* 0x000fe2000786c0ff */
[----:B------:R-:W2:Y:S01]  /*4260*/  MUFU.EX2 R30, R35 ;  /* 0x00000023001e7308 */ /* 0x000ea20000000800 */
[----:B-1----:R-:W-:Y:S01]  /*4270*/  LOP3.LUT R27, R14, R7, RZ, 0x3c, !PT ;  /* 0x000000070e1b7212 */ /* 0x002fe200078e3cff */
[----:B------:R-:W-:Y:S01]  /*4280*/  IMAD.U32 R14, RZ, RZ, UR36 ;  /* 0x00000024ff0e7e24 */ /* 0x000fe2000f8e00ff */
[----:B------:R-:W-:-:S02]  /*4290*/  LOP3.LUT R9, R18, 0x7ffffe00, RZ, 0xc0, !PT ;  /* 0x7ffffe0012097812 */ /* 0x000fc400078ec0ff */
[----:B------:R-:W-:Y:S01]  /*42a0*/  F2FP.F16.F32.PACK_AB R154, R154, R11 ;  /* 0x0000000b9a9a723e */ /* 0x000fe200000000ff */
[----:B------:R-:W-:Y:S01]  /*42b0*/  @!P1 VIADD R7, R14, 0x28c40 ;  /* 0x00028c400e079836 */ /* 0x000fe20000000000 */
[----:B------:R-:W-:Y:S01]  /*42c0*/  IADD3 R27, R27, R9, R34 ;  /* 0x000000091b1b7210 */ /* 0x000fe20007ffe022 */
[----:B------:R-:W1:Y:S01]  /*42d0*/  MUFU.EX2 R21, R21 ;  /* 0x0000001500157308 */ /* 0x000e620000000800 */
[----:B------:R-:W-:Y:S02]  /*42e0*/  F2FP.F16.F32.PACK_AB R152, R25, R152 ;  /* 0x000000981998723e */ /* 0x000fe400000000ff */
[----:B------:R-:W-:-:S04]  /*42f0*/  @!P1 PRMT R7, RZ, 0x654, R7 ;  /* 0x00000654ff079816 */ /* 0x000fc80000000007 */
[----:B------:R3:W-:Y:S01]  /*4300*/  @!P1 SYNCS.ARRIVE.TRANS64.RED.A1T0 RZ, [R7+URZ], RZ ;  /* 0x000000ff07ff99a7 */ /* 0x0007e2000810043f */
[----:B------:R-:W4:Y:S01]  /*4310*/  MUFU.EX2 R32, R39 ;  /* 0x0000002700207308 */ /* 0x000f220000000800 */
[----:B--2---:R-:W-:Y:S01]  /*4320*/  F2FP.F16.F32.PACK_AB R157, R30, R15 ;  /* 0x0000000f1e9d723e */ /* 0x004fe200000000ff */
[----:B---3--:R-:W-:Y:S01]  /*4330*/  FADD.FTZ R7, R19, R8 ;  /* 0x0000000813077221 */ /* 0x008fe20000010000 */
[----:B------:R-:W-:-:S05]  /*4340*/  FADD.FTZ R8, R153, R26 ;  /* 0x0000001a99087221 */ /* 0x000fca0000010000 */
[----:B------:R-:W-:Y:S01]  /*4350*/  MUFU.EX2 R41, R41 ;  /* 0x0000002900297308 */ /* 0x000fe20000000800 */
[----:B------:R-:W-:Y:S01]  /*4360*/  F2FP.F16.F32.PACK_AB R153, R26, R153 ;  /* 0x000000991a99723e */ /* 0x000fe200000000ff */
[----:B------:R-:W-:Y:S01]  /*4370*/  FADD.FTZ R34, R156, R7 ;  /* 0x000000079c227221 */ /* 0x000fe20000010000 */
[----:B------:R-:W-:Y:S01]  /*4380*/  FADD.FTZ R7, R155, R8 ;  /* 0x000000089b077221 */ /* 0x000fe20000010000 */
[C---:B------:R-:W-:Y:S02]  /*4390*/  F2FP.F16.F32.PACK_AB R155, R28.reuse, R155 ;  /* 0x0000009b1c9b723e */ /* 0x040fe400000000ff */
[----:B------:R-:W-:Y:S01]  /*43a0*/  FADD.FTZ R9, R23, R34 ;  /* 0x0000002217097221 */ /* 0x000fe20000010000 */
[----:B------:R-:W-:Y:S01]  /*43b0*/  FADD.FTZ R8, R28, R7 ;  /* 0x000000071c087221 */ /* 0x000fe20000010000 */
[----:B------:R-:W2:Y:S01]  /*43c0*/  MUFU.EX2 R10, R43 ;  /* 0x0000002b000a7308 */ /* 0x000ea20000000800 */
[----:B------:R-:W-:Y:S01]  /*43d0*/  F2FP.F16.F32.PACK_AB R156, R156, R19 ;  /* 0x000000139c9c723e */ /* 0x000fe200000000ff */
[C---:B------:R-:W-:Y:S01]  /*43e0*/  FADD.FTZ R34, R158.reuse, R9 ;  /* 0x000000099e227221 */ /* 0x040fe20000010000 */
[----:B------:R-:W-:Y:S01]  /*43f0*/  FADD.FTZ R7, R15, R8 ;  /* 0x000000080f077221 */ /* 0x000fe20000010000 */
[----:B------:R-:W-:-:S02]  /*4400*/  F2FP.F16.F32.PACK_AB R158, R158, R23 ;  /* 0x000000179e9e723e */ /* 0x000fc400000000ff */
[----:B------:R-:W-:Y:S01]  /*4410*/  FADD.FTZ R9, R57, R34 ;  /* 0x0000002239097221 */ /* 0x000fe20000010000 */
[----:B------:R-:W-:Y:S01]  /*4420*/  FADD.FTZ R8, R30, R7 ;  /* 0x000000071e087221 */ /* 0x000fe20000010000 */
[----:B------:R-:W3:Y:S01]  /*4430*/  MUFU.EX2 R61, R61 ;  /* 0x0000003d003d7308 */ /* 0x000ee20000000800 */
[----:B------:R-:W-:Y:S02]  /*4440*/  IMAD.MOV.U32 R30, RZ, RZ, 0x40 ;  /* 0x00000040ff1e7424 */ /* 0x000fe400078e00ff */
[----:B------:R-:W-:Y:S01]  /*4450*/  FADD.FTZ R34, R160, R9 ;  /* 0x00000009a0227221 */ /* 0x000fe20000010000 */
[----:B-1----:R-:W-:Y:S01]  /*4460*/  FADD.FTZ R7, R21, R8 ;  /* 0x0000000815077221 */ /* 0x002fe20000010000 */
[----:B------:R-:W-:Y:S01]  /*4470*/  LEA R8, R27, UR36, 0x1 ;  /* 0x000000241b087c11 */ /* 0x000fe2000f8e08ff */
[----:B------:R-:W-:Y:S01]  /*4480*/  BAR.SYNC.DEFER_BLOCKING 0xf, 0x100 ;  /* 0x03c4000000007b1d */ /* 0x000fe20000010000 */
[----:B------:R-:W-:Y:S01]  /*4490*/  SEL R30, R30, 0xffffffc0, !P2 ;  /* 0xffffffc01e1e7807 */ /* 0x000fe20005000000 */
[C---:B----4-:R-:W-:Y:S01]  /*44a0*/  FADD.FTZ R28, R32.reuse, R7 ;  /* 0x00000007201c7221 */ /* 0x050fe20000010000 */
[----:B------:R-:W-:Y:S01]  /*44b0*/  F2FP.F16.F32.PACK_AB R159, R32, R21 ;  /* 0x00000015209f723e */ /* 0x000fe200000000ff */
[----:B------:R-:W-:Y:S01]  /*44c0*/  VIADD R11, R8, 0x26800 ;  /* 0x00026800080b7836 */ /* 0x000fe20000000000 */
[----:B--2---:R-:W-:Y:S01]  /*44d0*/  F2FP.F16.F32.PACK_AB R161, R10, R41 ;  /* 0x000000290aa1723e */ /* 0x004fe200000000ff */
[----:B------:R-:W1:Y:S01]  /*44e0*/  MUFU.EX2 R45, R45 ;  /* 0x0000002d002d7308 */ /* 0x000e620000000800 */
[----:B------:R-:W-:Y:S01]  /*44f0*/  FADD.FTZ R7, R41, R28 ;  /* 0x0000001c29077221 */ /* 0x000fe20000010000 */
[----:B------:R-:W-:Y:S01]  /*4500*/  VIADD R9, R8, 0x26820 ;  /* 0x0002682008097836 */ /* 0x000fe20000000000 */
[----:B------:R-:W-:Y:S01]  /*4510*/  F2FP.F16.F32.PACK_AB R160, R160, R57 ;  /* 0x00000039a0a0723e */ /* 0x000fe200000000ff */
[----:B------:R-:W-:-:S02]  /*4520*/  @P3 VIADD R9, R11, 0xffffffe0 ;  /* 0xffffffe00b093836 */ /* 0x000fc40000000000 */
[----:B------:R-:W-:Y:S01]  /*4530*/  FADD.FTZ R28, R10, R7 ;  /* 0x000000070a1c7221 */ /* 0x000fe20000010000 */
[----:B---3--:R-:W-:Y:S01]  /*4540*/  FADD.FTZ R7, R61, R34 ;  /* 0x000000223d077221 */ /* 0x008fe20000010000 */
[----:B------:R-:W-:Y:S01]  /*4550*/  IMAD.IADD R10, R11, 0x1, R30 ;  /* 0x000000010b0a7824 */ /* 0x000fe200078e021e */
[----:B------:R-:W2:Y:S01]  /*4560*/  MUFU.EX2 R20, R63 ;  /* 0x0000003f00147308 */ /* 0x000ea20000000800 */
[----:B------:R-:W-:-:S07]  /*4570*/  IADD3 R11, R30, R9, RZ ;  /* 0x000000091e0b7210 */ /* 0x000fce0007ffe0ff */
[----:B------:R-:W3:Y:S01]  /*4580*/  MUFU.EX2 R18, R47 ;  /* 0x0000002f00127308 */ /* 0x000ee20000000800 */
[----:B-1----:R-:W-:Y:S01]  /*4590*/  FADD.FTZ R15, R45, R28 ;  /* 0x0000001c2d0f7221 */ /* 0x002fe20000010000 */
[----:B------:R1:W-:Y:S04]  /*45a0*/  STSM.16.M88.4 [R8+0x26800], R152 ;  /* 0x0268009808007844 */ /* 0x0003e80000000200 */
[----:B------:R1:W-:Y:S02]  /*45b0*/  STSM.16.M88.4 [R9], R156 ;  /* 0x0000009c09007844 */ /* 0x0003e40000000200 */
[----:B------:R-:W-:Y:S01]  /*45c0*/  MUFU.EX2 R65, R65 ;  /* 0x0000004100417308 */ /* 0x000fe20000000800 */
[C---:B--2---:R-:W-:Y:S01]  /*45d0*/  F2FP.F16.F32.PACK_AB R162, R20.reuse, R61 ;  /* 0x0000003d14a2723e */ /* 0x044fe200000000ff */
[----:B------:R-:W-:-:S06]  /*45e0*/  FADD.FTZ R20, R20, R7 ;  /* 0x0000000714147221 */ /* 0x000fcc0000010000 */
[----:B------:R-:W2:Y:S01]  /*45f0*/  MUFU.EX2 R22, R67 ;  /* 0x0000004300167308 */ /* 0x000ea20000000800 */
[C---:B---3--:R-:W-:Y:S01]  /*4600*/  F2FP.F16.F32.PACK_AB R163, R18.reuse, R45 ;  /* 0x0000002d12a3723e */ /* 0x048fe200000000ff */
[----:B------:R-:W-:-:S04]  /*4610*/  FADD.FTZ R18, R18, R15 ;  /* 0x0000000f12127221 */ /* 0x000fc80000010000 */
[----:B------:R1:W-:Y:S02]  /*4620*/  STSM.16.M88.4 [R10], R160 ;  /* 0x000000a00a007844 */ /* 0x0003e40000000200 */
[----:B------:R-:W-:Y:S08]  /*4630*/  MUFU.EX2 R49, R49 ;  /* 0x0000003100317308 */ /* 0x000ff00000000800 */
[----:B------:R-:W3:Y:S01]  /*4640*/  MUFU.EX2 R24, R51 ;  /* 0x0000003300187308 */ /* 0x000ee20000000800 */
[----:B--2---:R-:W-:Y:S01]  /*4650*/  F2FP.F16.F32.PACK_AB R164, R22, R65 ;  /* 0x0000004116a4723e */ /* 0x004fe200000000ff */
[----:B------:R-:W-:-:S04]  /*4660*/  FADD.FTZ R65, R65, R20 ;  /* 0x0000001441417221 */ /* 0x000fc80000010000 */
[----:B------:R-:W-:Y:S02]  /*4670*/  FADD.FTZ R22, R22, R65 ;  /* 0x0000004116167221 */ /* 0x000fe40000010000 */
[----:B------:R-:W2:Y:S08]  /*4680*/  MUFU.EX2 R69, R69 ;  /* 0x0000004500457308 */ /* 0x000eb00000000800 */
[----:B------:R-:W4:Y:S01]  /*4690*/  MUFU.EX2 R12, R12 ;  /* 0x0000000c000c7308 */ /* 0x000f220000000800 */
[----:B---3--:R-:W-:Y:S01]  /*46a0*/  F2FP.F16.F32.PACK_AB R165, R24, R49 ;  /* 0x0000003118a5723e */ /* 0x008fe200000000ff */
[----:B------:R-:W-:-:S04]  /*46b0*/  FADD.FTZ R49, R49, R18 ;  /* 0x0000001231317221 */ /* 0x000fc80000010000 */
[----:B------:R-:W-:Y:S02]  /*46c0*/  FADD.FTZ R24, R24, R49 ;  /* 0x0000003118187221 */ /* 0x000fe40000010000 */
[----:B------:R-:W-:Y:S01]  /*46d0*/  MUFU.EX2 R53, R53 ;  /* 0x0000003500357308 */ /* 0x000fe20000000800 */
[----:B--2---:R-:W-:-:S07]  /*46e0*/  FADD.FTZ R7, R69, R22 ;  /* 0x0000001645077221 */ /* 0x004fce0000010000 */
[----:B------:R-:W2:Y:S01]  /*46f0*/  MUFU.EX2 R26, R55 ;  /* 0x00000037001a7308 */ /* 0x000ea20000000800 */
[C---:B----4-:R-:W-:Y:S01]  /*4700*/  F2FP.F16.F32.PACK_AB R166, R12.reuse, R69 ;  /* 0x000000450ca6723e */ /* 0x050fe200000000ff */
[----:B------:R-:W-:Y:S01]  /*4710*/  FADD.FTZ R7, R12, R7 ;  /* 0x000000070c077221 */ /* 0x000fe20000010000 */
[----:B--2---:R-:W-:Y:S01]  /*4720*/  F2FP.F16.F32.PACK_AB R167, R26, R53 ;  /* 0x000000351aa7723e */ /* 0x004fe200000000ff */
[----:B------:R-:W-:-:S04]  /*4730*/  FADD.FTZ R53, R53, R24 ;  /* 0x0000001835357221 */ /* 0x000fc80000010000 */
[----:B------:R1:W-:Y:S01]  /*4740*/  STSM.16.M88.4 [R11], R164 ;  /* 0x000000a40b007844 */ /* 0x0003e20000000200 */
[----:B------:R-:W-:Y:S01]  /*4750*/  FADD.FTZ R12, R26, R53 ;  /* 0x000000351a0c7221 */ /* 0x000fe20000010000 */
[----:B------:R-:W-:Y:S06]  /*4760*/  @!P0 BRA `(.L_x_29) ;  /* 0x0000000000048947 */ /* 0x000fec0003800000 */
[----:B------:R-:W-:Y:S01]  /*4770*/  BPT.TRAP 0x1 ;  /* 0x000000040000795c */ /* 0x000fe20000300000 */
.L_x_29:
[----:B------:R2:W3:Y:S01]  /*4780*/  SYNCS.PHASECHK.TRANS64.TRYWAIT P2, [UR36+0x28c50], R13 ;  /* 0x028c500dff0075a7 */ /* 0x0004e20008040164 */
[----:B------:R-:W-:Y:S05]  /*4790*/  @!P0 BRA `(.L_x_30) ;  /* 0x0000000000048947 */ /* 0x000fea0003800000 */
[----:B------:R-:W-:Y:S01]  /*47a0*/  BPT.TRAP 0x1 ;  /* 0x000000040000795c */ /* 0x000fe20000300000 */
.L_x_30:
[----:B------:R-:W-:Y:S01]  /*47b0*/  ULOP3.LUT UR24, UR37, 0x2000000, URZ, 0xfc, !UPT ;  /* 0x0200000025187892 */ /* 0x000fe2000f8efc3f */
[----:B---3--:R-:W-:Y:S11]  /*47c0*/  @P2 BRA `(.L_x_31) ;  /* 0x0000000000082947 */ /* 0x008ff60003800000 */
[----:B------:R-:W3:Y:S02]  /*47d0*/  SYNCS.PHASECHK.TRANS64.TRYWAIT P2, [UR36+0x28c50], R13 ;  /* 0x028c500dff0075a7 */ /* 0x000ee40008040164 */
[----:B---3--:R-:W-:Y:S05]  /*47e0*/  @!P2 BRA `(.L_x_32) ;  /* 0x000000940000a947 */ /* 0x008fea0003800000 */
.L_x_31:
[----:B------:R-:W-:Y:S01]  /*47f0*/  WARPGROUP.ARRIVE ;  /* 0x00000000000079c5 */ /* 0x000fe20000000000 */
[----:B------:R-:W-:Y:S01]  /*4800*/  UMOV UR10, UR24 ;  /* 0x00000018000a7c82 */ /* 0x000fe20008000000 */
[----:B------:R-:W-:Y:S01]  /*4810*/  UMOV UR11, 0x40000040 ;  /* 0x40000040000b7882 */ /* 0x000fe20000000000 */
[----:B------:R-:W-:Y:S01]  /*4820*/  UIADD3 UR4, UR24, 0x80, URZ ;  /* 0x0000008018047890 */ /* 0x000fe2000fffe03f */
[----:B0-23--:R-:W-:Y:S02]  /*4830*/  VIADD R13, R17, 0xfffffffe ;  /* 0xfffffffe110d7836 */ /* 0x00dfe40000000000 */
[----:B------:R-:W-:Y:S01]  /*4840*/  HGMMA.64x256x16.F32 R24, R152, gdesc[UR8].tnspB, RZ, !UPT, gsb0 ;  /* 0x43e0000898187df0 */ /* 0x000fe2000c0008ff */
[----:B------:R-:W-:Y:S01]  /*4850*/  UMOV UR11, 0x40000040 ;  /* 0x40000040000b7882 */ /* 0x000fe20000000000 */
[----:B------:R-:W-:Y:S01]  /*4860*/  @!P1 VIADD R14, R14, 0x28c60 ;  /* 0x00028c600e0e9836 */ /* 0x000fe20000000000 */
[----:B------:R-:W-:Y:S01]  /*4870*/  ISETP.GE.AND P2, PT, R13, R16, PT ;  /* 0x000000100d00720c */ /* 0x000fe20003f46270 */
[----:B------:R-:W-:Y:S01]  /*4880*/  UMOV UR10, UR4 ;  /* 0x00000004000a7c82 */ /* 0x000fe20008000000 */
[----:B------:R-:W-:-:S02]  /*4890*/  UIADD3 UR4, UR24, 0x100, URZ ;  /* 0x0000010018047890 */ /* 0x000fc4000fffe03f */
[----:B------:R-:W-:Y:S01]  /*48a0*/  @!P1 PRMT R14, RZ, 0x654, R14 ;  /* 0x00000654ff0e9816 */ /* 0x000fe2000000000e */
[----:B------:R-:W-:Y:S02]  /*48b0*/  WARPGROUP.DEPBAR.LE gsb0, 0x0 ;  /* 0x00008000000079c5 */ /* 0x000fe40000010000 */
[----:B------:R-:W-:-:S15]  /*48c0*/  WARPGROUP.ARRIVE ;  /* 0x00000000000079c5 */ /* 0x000fde0000000000 */
[----:B------:R-:W-:-:S03]  /*48d0*/  NOP ;  /* 0x0000000000007918 */ /* 0x000fc60000000000 */
[----:B------:R-:W-:Y:S01]  /*48e0*/  HGMMA.64x256x16.F32 R24, R156, gdesc[UR8].tnspB, R24, gsb0 ;  /* 0x43e000089c187df0 */ /* 0x000fe20008000818 */
[----:B------:R-:W-:Y:S01]  /*48f0*/  UMOV UR10, UR4 ;  /* 0x00000004000a7c82 */ /* 0x000fe20008000000 */
[----:B------:R-:W-:Y:S01]  /*4900*/  UMOV UR11, 0x40000040 ;  /* 0x40000040000b7882 */ /* 0x000fe20000000000 */
[----:B------:R-:W-:Y:S01]  /*4910*/  UIADD3 UR4, UR24, 0x180, URZ ;  /* 0x0000018018047890 */ /* 0x000fe2000fffe03f */
[----:B------:R-:W-:Y:S02]  /*4920*/  WARPGROUP.DEPBAR.LE gsb0, 0x0 ;  /* 0x00008000000079c5 */ /* 0x000fe40000010000 */
[----:B------:R-:W-:-:S15]  /*4930*/  WARPGROUP.ARRIVE ;  /* 0x00000000000079c5 */ /* 0x000fde0000000000 */
[----:B------:R-:W-:-:S07]  /*4940*/  NOP ;  /* 0x0000000000007918 */ /* 0x000fce0000000000 */
[----:B------:R-:W-:Y:S01]  /*4950*/  HGMMA.64x256x16.F32 R24, R160, gdesc[UR8].tnspB, R24, gsb0 ;  /* 0x43e00008a0187df0 */ /* 0x000fe20008000818 */
[----:B------:R-:W-:Y:S01]  /*4960*/  UMOV UR10, UR4 ;  /* 0x00000004000a7c82 */ /* 0x000fe20008000000 */
[----:B------:R-:W-:Y:S01]  /*4970*/  UMOV UR11, 0x40000040 ;  /* 0x40000040000b7882 */ /* 0x000fe20000000000 */
[----:B------:R-:W-:Y:S01]  /*4980*/  UMOV UR4, URZ ;  /* 0x0000003f00047c82 */ /* 0x000fe20008000000 */
[----:B------:R-:W-:Y:S02]  /*4990*/  WARPGROUP.DEPBAR.LE gsb0, 0x0 ;  /* 0x00008000000079c5 */ /* 0x000fe40000010000 */
[----:B------:R-:W-:-:S15]  /*49a0*/  WARPGROUP.ARRIVE ;  /* 0x00000000000079c5 */ /* 0x000fde0000000000 */
[----:B------:R-:W-:-:S07]  /*49b0*/  NOP ;  /* 0x0000000000007918 */ /* 0x000fce0000000000 */
[----:B------:R-:W-:Y:S03]  /*49c0*/  HGMMA.64x256x16.F32 R24, R164, gdesc[UR8].tnspB, R24, gsb0 ;  /* 0x43e00008a4187df0 */ /* 0x000fe60008000818 */
[----:B------:R-:W-:Y:S02]  /*49d0*/  WARPGROUP.DEPBAR.LE gsb0, 0x0 ;  /* 0x00008000000079c5 */ /* 0x000fe40000010000 */
[----:B------:R-:W-:Y:S01]  /*49e0*/  @!PT LDS RZ, [RZ] ;  /* 0x00000000fffff984 */ /* 0x000fe20000000800 */
[----:B------:R-:W-:Y:S01]  /*49f0*/  @!PT LDS RZ, [RZ] ;  /* 0x00000000fffff984 */ /* 0x000fe20000000800 */
[----:B------:R-:W-:Y:S01]  /*4a00*/  @!PT LDS RZ, [RZ] ;  /* 0x00000000fffff984 */ /* 0x000fe20000000800 */
[----:B------:R-:W-:Y:S01]  /*4a10*/  @!PT LDS RZ, [RZ] ;  /* 0x00000000fffff984 */ /* 0x000fe20000000800 */
[----:B------:R0:W-:Y:S06]  /*4a20*/  MEMBAR.ALL.CTA ;  /* 0x0000000000007992 */ /* 0x0001ec0000008000 */
[----:B0-----:R-:W0:Y:S02]  /*4a30*/  FENCE.VIEW.ASYNC.S ;  /* 0x00000000000073c6 */ /* 0x001e240000000000 */
[----:B0-----:R-:W-:Y:S01]  /*4a40*/  NOP ;  /* 0x0000000000007918 */ /* 0x001fe20000000000 */
[----:B------:R-:W-:Y:S06]  /*4a50*/  BAR.ARV 0xe, 0x100 ;  /* 0x0384000000007b1d */ /* 0x000fec0000002000 */
[----:B------:R0:W-:Y:S01]  /*4a60*/  @!P1 SYNCS.ARRIVE.TRANS64.RED.A1T0 RZ, [R14+URZ], RZ ;  /* 0x000000ff0eff99a7 */ /* 0x0001e2000810043f */
[----:B------:R-:W-:Y:S05]  /*4a70*/  @!P2 BRA `(.L_x_33) ;  /* 0x000000180028a947 */ /* 0x000fea0003800000 */
[----:B------:R-:W-:Y:S01]  /*4a80*/  IMAD.MOV.U32 R185, RZ, RZ, RZ ;  /* 0x000000ffffb97224 */ /* 0x000fe200078e00ff */
[----:B------:R-:W-:-:S06]  /*4a90*/  UMOV UR4, URZ ;  /* 0x0000003f00047c82 */ /* 0x000fcc0008000000 */
.L_x_42:
[----:B------:R-:W-:Y:S01]  /*4aa0*/  UIADD3 UR5, UR4, 0x1, URZ ;  /* 0x0000000104057890 */ /* 0x000fe2000fffe03f */
[C---:B------:R-:W-:Y:S01]  /*4ab0*/  ISETP.GT.AND P2, PT, R13.reuse, R16, PT ;  /* 0x000000100d00720c */ /* 0x040fe20003f44270 */
[----:B------:R-:W-:Y:S02]  /*4ac0*/  VIADD R13, R13, 0xffffffff ;  /* 0xffffffff0d0d7836 */ /* 0x000fe40000000000 */
[----:B------:R-:W-:-:S04]  /*4ad0*/  UISETP.NE.AND UP0, UPT, UR5, 0x2, UPT ;  /* 0x000000020500788c */ /* 0x000fc8000bf05270 */
[----:B------:R-:W-:Y:S02]  /*4ae0*/  USEL UR7, URZ, 0x1, UP0 ;  /* 0x000000013f077887 */ /* 0x000fe40008000000 */
[----:B------:R-:W-:-:S04]  /*4af0*/  USEL UR5, UR5, URZ, UP0 ;  /* 0x0000003f05057287 */ /* 0x000fc80008000000 */
[----:B------:R-:W-:Y:S01]  /*4b00*/  LOP3.LUT R185, R185, UR7, RZ, 0x3c, !PT ;  /* 0x00000007b9b97c12 */ /* 0x000fe2000f8e3cff */
[----:B--23--:R-:W-:Y:S07]  /*4b10*/  @!P0 BRA `(.L_x_34) ;  /* 0x0000000000048947 */ /* 0x00cfee0003800000 */
[----:B------:R-:W-:Y:S01]  /*4b20*/  BPT.TRAP 0x1 ;  /* 0x000000040000795c */ /* 0x000fe20000300000 */
.L_x_34:
[----:B------:R-:W-:Y:S01]  /*4b30*/  ULEA UR7, UR5, UR36, 0x3 ;  /* 0x0000002405077291 */ /* 0x000fe2000f8e183f */
[----:B0-----:R-:W-:-:S08]  /*4b40*/  SHF.L.U32 R14, R185, 0x1f, RZ ;  /* 0x0000001fb90e7819 */ /* 0x001fd000000006ff */
[----:B------:R0:W2:Y:S01]  /*4b50*/  SYNCS.PHASECHK.TRANS64.TRYWAIT P3, [UR7+0x28c30], R14 ;  /* 0x028c300eff0075a7 */ /* 0x0000a20008060147 */
[----:B------:R-:W-:Y:S05]  /*4b60*/  @!P0 BRA `(.L_x_35) ;  /* 0x0000000000048947 */ /* 0x000fea0003800000 */
[----:B------:R-:W-:Y:S01]  /*4b70*/  BPT.TRAP 0x1 ;  /* 0x000000040000795c */ /* 0x000fe20000300000 */
.L_x_35:
[----:B--2---:R-:W-:Y:S05]  /*4b80*/  @P3 BRA `(.L_x_36) ;  /* 0x0000000000083947 */ /* 0x004fea0003800000 */
[----:B------:R-:W2:Y:S02]  /*4b90*/  SYNCS.PHASECHK.TRANS64.TRYWAIT P3, [UR7+0x28c30], R14 ;  /* 0x028c300eff0075a7 */ /* 0x000ea40008060147 */
[----:B--2---:R-:W-:Y:S05]  /*4ba0*/  @!P3 BRA `(.L_x_37) ;  /* 0x000000900024b947 */ /* 0x004fea0003800000 */
.L_x_36:
[----:B------:R-:W-:Y:S01]  /*4bb0*/  ULEA UR10, UR5, UR6, 0x9 ;  /* 0x00000006050a7291 */ /* 0x000fe2000f8e483f */
[----:B-1----:R-:W-:Y:S01]  /*4bc0*/  WARPGROUP.ARRIVE ;  /* 0x00000000000079c5 */ /* 0x002fe20000000000 */
[----:B------:R-:W-:Y:S01]  /*4bd0*/  UMOV UR11, 0x40000040 ;  /* 0x40000040000b7882 */ /* 0x000fe20000000000 */
[----:B------:R-:W-:Y:S01]  /*4be0*/  UMOV UR15, 0x40000040 ;  /* 0x40000040000f7882 */ /* 0x000fe20000000000 */
[----:B------:R-:W-:Y:S01]  /*4bf0*/  UIADD3 UR14, UR10, 0x2, URZ ;  /* 0x000000020a0e7890 */ /* 0x000fe2000fffe03f */
[----:B------:R-:W-:Y:S01]  /*4c00*/  ISETP.NE.AND P3, PT, R4, RZ, PT ;  /* 0x000000ff0400720c */ /* 0x000fe20003f65270 */
[----:B------:R-:W-:Y:S01]  /*4c10*/  UIADD3 UR18, UR10, 0x4, URZ ;  /* 0x000000040a127890 */ /* 0x000fe2000fffe03f */
[----:B------:R-:W-:Y:S02]  /*4c20*/  UMOV UR19, 0x40000040 ;  /* 0x4000004000137882 */ /* 0x000fe40000000000 */
[----:B------:R-:W-:Y:S01]  /*4c30*/  HGMMA.64x64x16.F32 R152, gdesc[UR8], RZ, !UPT, gsb0 ;  /* 0x00e00000089879f0 */ /* 0x000fe2000c0008ff */
[----:B------:R-:W-:Y:S01]  /*4c40*/  UIADD3 UR22, UR10, 0x6, URZ ;  /* 0x000000060a167890 */ /* 0x000fe2000fffe03f */
[----:B------:R-:W-:Y:S01]  /*4c50*/  UMOV UR23, 0x40000040 ;  /* 0x4000004000177882 */ /* 0x000fe20000000000 */
        /* <DEDUP_REMOVED lines=10> */
[----:B------:R-:W-:Y:S02]  /*4d00*/  FMNMX.FTZ R0, R152, R3, !PT ;  /* 0x0000000398007209 */ /* 0x000fe40007810000 */
[----:B------:R-:W-:Y:S02]  /*4d10*/  FMNMX.FTZ R18, R154, R5, !PT ;  /* 0x000000059a127209 */ /* 0x000fe40007810000 */
[----:B--2---:R-:W-:-:S04]  /*4d20*/  FMNMX.FTZ R15, R153, R0, !PT ;  /* 0x00000000990f7209 */ /* 0x004fc80007810000 */
[----:B------:R-:W-:-:S04]  /*4d30*/  FMNMX.FTZ R0, R156, R15, !PT ;  /* 0x0000000f9c007209 */ /* 0x000fc80007810000 */
        /* <DEDUP_REMOVED lines=11> */
[----:B------:R-:W-:Y:S02]  /*4df0*/  FMNMX.FTZ R0, R180, R15, !PT ;  /* 0x0000000fb4007209 */ /* 0x000fe40007810000 */
[----:B------:R-:W-:Y:S02]  /*4e00*/  FMNMX.FTZ R15, R155, R18, !PT ;  /* 0x000000129b0f7209 */ /* 0x000fe40007810000 */
[----:B------:R-:W-:Y:S02]  /*4e10*/  FMNMX.FTZ R19, R181, R0, !PT ;  /* 0x00000000b5137209 */ /* 0x000fe40007810000 */
[----:B------:R-:W-:-:S03]  /*4e20*/  FMNMX.FTZ R18, R158, R15, !PT ;  /* 0x0000000f9e127209 */ /* 0x000fc60007810000 */
[----:B------:R-:W1:Y:S01]  /*4e30*/  SHFL.BFLY PT, R0, R19, 0x2, 0x1f ;  /* 0x0c401f0013007f89 */ /* 0x000e6200000e0000 */
[----:B------:R-:W-:-:S04]  /*4e40*/  FMNMX.FTZ R15, R159, R18, !PT ;  /* 0x000000129f0f7209 */ /* 0x000fc80007810000 */
[----:B------:R-:W-:Y:S02]  /*4e50*/  FMNMX.FTZ R18, R162, R15, !PT ;  /* 0x0000000fa2127209 */ /* 0x000fe40007810000 */
[----:B-1----:R-:W-:Y:S02]  /*4e60*/  FMNMX.FTZ R20, R19, R0, !PT ;  /* 0x0000000013147209 */ /* 0x002fe40007810000 */
[----:B------:R-:W1:Y:S03]  /*4e70*/  LDC R0, c[0x0][0x988] ;  /* 0x00026200ff007b82 */ /* 0x000e660000000800 */
[----:B------:R-:W2:Y:S02]  /*4e80*/  SHFL.BFLY PT, R17, R20, 0x1, 0x1f ;  /* 0x0c201f0014117f89 */ /* 0x000ea400000e0000 */
[----:B--2---:R-:W-:Y:S02]  /*4e90*/  FMNMX.FTZ R15, R20, R17, !PT ;  /* 0x00000011140f7209 */ /* 0x004fe40007810000 */
[----:B------:R-:W-:-:S03]  /*4ea0*/  FMNMX.FTZ R17, R163, R18, !PT ;  /* 0x00000012a3117209 */ /* 0x000fc60007810000 */
[C---:B------:R-:W-:Y:S01]  /*4eb0*/  FADD.FTZ R3, -R15.reuse, R3 ;  /* 0x000000030f037221 */ /* 0x040fe20000010100 */
[----:B------:R-:W-:Y:S01]  /*4ec0*/  FMNMX.FTZ R18, R166, R17, !PT ;  /* 0x00000011a6127209 */ /* 0x000fe20007810000 */
[-C--:B-1----:R-:W-:Y:S02]  /*4ed0*/  FMUL.FTZ R187, R15, R0.reuse ;  /* 0x000000000fbb7220 */ /* 0x082fe40000410000 */
[----:B------:R-:W-:Y:S01]  /*4ee0*/  FMUL.FTZ R19, R3, R0 ;  /* 0x0000000003137220 */ /* 0x000fe20000410000 */
[----:B------:R-:W-:Y:S01]  /*4ef0*/  FMNMX.FTZ R3, R167, R18, !PT ;  /* 0x00000012a7037209 */ /* 0x000fe20007810000 */
[-CC-:B------:R-:W-:Y:S01]  /*4f00*/  FFMA.FTZ R157, R157, R0.reuse, -R187.reuse ;  /* 0x000000009d9d7223 */ /* 0x180fe200000108bb */
[-CC-:B------:R-:W-:Y:S01]  /*4f10*/  FFMA.FTZ R22, R165, R0.reuse, -R187.reuse ;  /* 0x00000000a5167223 */ /* 0x180fe200000108bb */
[----:B------:R1:W2:Y:S01]  /*4f20*/  MUFU.EX2 R18, R19 ;  /* 0x0000001300127308 */ /* 0x0002a20000000800 */
[----:B------:R-:W-:Y:S01]  /*4f30*/  FMNMX.FTZ R20, R170, R3, !PT ;  /* 0x00000003aa147209 */ /* 0x000fe20007810000 */
[-CC-:B------:R-:W-:Y:S01]  /*4f40*/  FFMA.FTZ R3, R152, R0.reuse, -R187.reuse ;  /* 0x0000000098037223 */ /* 0x180fe200000108bb */
[-CC-:B------:R-:W-:Y:S01]  /*4f50*/  FFMA.FTZ R152, R153, R0.reuse, -R187.reuse ;  /* 0x0000000099987223 */ /* 0x180fe200000108bb */
[--C-:B------:R-:W-:Y:S01]  /*4f60*/  FFMA.FTZ R153, R169, R0, -R187.reuse ;  /* 0x00000000a9997223 */ /* 0x100fe200000108bb */
[----:B------:R-:W-:Y:S01]  /*4f70*/  FMNMX.FTZ R17, R171, R20, !PT ;  /* 0x00000014ab117209 */ /* 0x000fe20007810000 */
[-CC-:B------:R-:W-:Y:S01]  /*4f80*/  FFMA.FTZ R165, R180, R0.reuse, -R187.reuse ;  /* 0x00000000b4a57223 */ /* 0x180fe200000108bb */
[-CC-:B------:R-:W-:Y:S01]  /*4f90*/  FFMA.FTZ R21, R164, R0.reuse, -R187.reuse ;  /* 0x00000000a4157223 */ /* 0x180fe200000108bb */
[----:B------:R-:W3:Y:S01]  /*4fa0*/  MUFU.EX2 R3, R3 ;  /* 0x0000000300037308 */ /* 0x000ee20000000800 */
[----:B------:R-:W-:Y:S01]  /*4fb0*/  FMNMX.FTZ R20, R174, R17, !PT ;  /* 0x00000011ae147209 */ /* 0x000fe20007810000 */
[----:B------:R-:W-:-:S03]  /*4fc0*/  FFMA.FTZ R164, R173, R0, -R187 ;  /* 0x00000000ada47223 */ /* 0x000fc600000108bb */
[----:B------:R-:W-:-:S03]  /*4fd0*/  FMNMX.FTZ R17, R175, R20, !PT ;  /* 0x00000014af117209 */ /* 0x000fc60007810000 */
[----:B------:R-:W4:Y:S01]  /*4fe0*/  MUFU.EX2 R152, R152 ;  /* 0x0000009800987308 */ /* 0x000f220000000800 */
[----:B------:R-:W-:Y:S01]  /*4ff0*/  FMNMX.FTZ R20, R178, R17, !PT ;  /* 0x00000011b2147209 */ /* 0x000fe20007810000 */
[-CC-:B------:R-:W-:Y:S01]  /*5000*/  FFMA.FTZ R17, R156, R0.reuse, -R187.reuse ;  /* 0x000000009c117223 */ /* 0x180fe200000108bb */
[-CC-:B------:R-:W-:Y:S01]  /*5010*/  FFMA.FTZ R156, R160, R0.reuse, -R187.reuse ;  /* 0x00000000a09c7223 */ /* 0x180fe200000108bb */
[--C-:B------:R-:W-:Y:S01]  /*5020*/  FFMA.FTZ R160, R168, R0, -R187.reuse ;  /* 0x00000000a8a07223 */ /* 0x100fe200000108bb */
[----:B-1----:R-:W-:Y:S01]  /*5030*/  FMNMX.FTZ R19, R179, R20, !PT ;  /* 0x00000014b3137209 */ /* 0x002fe20007810000 */
[--C-:B------:R-:W-:Y:S01]  /*5040*/  FFMA.FTZ R168, R177, R0, -R187.reuse ;  /* 0x00000000b1a87223 */ /* 0x100fe200000108bb */
[----:B--2---:R-:W-:Y:S01]  /*5050*/  FMUL.FTZ R24, R24, R18 ;  /* 0x0000001218187220 */ /* 0x004fe20000410000 */
[----:B------:R-:W1:Y:S01]  /*5060*/  MUFU.EX2 R17, R17 ;  /* 0x0000001100117308 */ /* 0x000e620000000800 */
[----:B------:R-:W-:Y:S01]  /*5070*/  FMNMX.FTZ R20, R182, R19, !PT ;  /* 0x00000013b6147209 */ /* 0x000fe20007810000 */
[-CC-:B------:R-:W-:Y:S01]  /*5080*/  FFMA.FTZ R19, R161, R0.reuse, -R187.reuse ;  /* 0x00000000a1137223 */ /* 0x180fe200000108bb */
[----:B------:R-:W-:Y:S01]  /*5090*/  FFMA.FTZ R161, R176, R0, -R187 ;  /* 0x00000000b0a17223 */ /* 0x000fe200000108bb */
[----:B---3--:R-:W-:Y:S01]  /*50a0*/  FFMA.FTZ R7, R18, R7, R3 ;  /* 0x0000000712077223 */ /* 0x008fe20000010003 */
[----:B------:R-:W-:Y:S01]  /*50b0*/  FMNMX.FTZ R23, R183, R20, !PT ;  /* 0x00000014b7177209 */ /* 0x000fe20007810000 */
[-C--:B------:R-:W-:Y:S01]  /*50c0*/  FMUL.FTZ R25, R25, R18.reuse ;  /* 0x0000001219197220 */ /* 0x080fe20000410000 */
[-C--:B------:R-:W-:Y:S01]  /*50d0*/  FMUL.FTZ R28, R28, R18.reuse ;  /* 0x000000121c1c7220 */ /* 0x080fe20000410000 */
[----:B------:R2:W-:Y:S01]  /*50e0*/  MUFU.EX2 R20, R157 ;  /* 0x0000009d00147308 */ /* 0x0005e20000000800 */
[-C--:B------:R-:W-:Y:S01]  /*50f0*/  FMUL.FTZ R29, R29, R18.reuse ;  /* 0x000000121d1d7220 */ /* 0x080fe20000410000 */
[----:B------:R-:W3:Y:S01]  /*5100*/  SHFL.BFLY PT, R184, R23, 0x2, 0x1f ;  /* 0x0c401f0017b87f89 */ /* 0x000ee200000e0000 */
[-C--:B------:R-:W-:Y:S01]  /*5110*/  FMUL.FTZ R32, R32, R18.reuse ;  /* 0x0000001220207220 */ /* 0x080fe20000410000 */
[-C--:B------:R-:W-:Y:S01]  /*5120*/  FMUL.FTZ R33, R33, R18.reuse ;  /* 0x0000001221217220 */ /* 0x080fe20000410000 */
[-C--:B------:R-:W-:Y:S01]  /*5130*/  FMUL.FTZ R36, R36, R18.reuse ;  /* 0x0000001224247220 */ /* 0x080fe20000410000 */
[-C--:B------:R-:W-:Y:S01]  /*5140*/  FMUL.FTZ R37, R37, R18.reuse ;  /* 0x0000001225257220 */ /* 0x080fe20000410000 */
[----:B------:R-:W-:Y:S01]  /*5150*/  FMUL.FTZ R40, R40, R18 ;  /* 0x0000001228287220 */ /* 0x000fe20000410000 */
[----:B------:R-:W-:Y:S01]  /*5160*/  MUFU.EX2 R156, R156 ;  /* 0x0000009c009c7308 */ /* 0x000fe20000000800 */
[-CC-:B--2---:R-:W-:Y:S01]  /*5170*/  FFMA.FTZ R157, R172, R0.reuse, -R187.reuse ;  /* 0x00000000ac9d7223 */ /* 0x184fe200000108bb */
[----:B------:R-:W-:Y:S01]  /*5180*/  FFMA.FTZ R172, R181, R0, -R187 ;  /* 0x00000000b5ac7223 */ /* 0x000fe200000108bb */
[----:B------:R-:W-:-:S02]  /*5190*/  IMAD.U32 R181, RZ, RZ, UR4 ;  /* 0x00000004ffb57e24 */ /* 0x000fc4000f8e00ff */
[-C--:B------:R-:W-:Y:S01]  /*51a0*/  FMUL.FTZ R41, R41, R18.reuse ;  /* 0x0000001229297220 */ /* 0x080fe20000410000 */
[-C--:B------:R-:W-:Y:S01]  /*51b0*/  FMUL.FTZ R44, R44, R18.reuse ;  /* 0x000000122c2c7220 */ /* 0x080fe20000410000 */
[-C--:B------:R-:W-:Y:S01]  /*51c0*/  FMUL.FTZ R45, R45, R18.reuse ;  /* 0x000000122d2d7220 */ /* 0x080fe20000410000 */
[-C--:B------:R-:W-:Y:S01]  /*51d0*/  FMUL.FTZ R48, R48, R18.reuse ;  /* 0x0000001230307220 */ /* 0x080fe20000410000 */
[----:B------:R-:W-:Y:S01]  /*51e0*/  MUFU.EX2 R19, R19 ;  /* 0x0000001300137308 */ /* 0x000fe20000000800 */
[-C--:B------:R-:W-:Y:S01]  /*51f0*/  FMUL.FTZ R49, R49, R18.reuse ;  /* 0x0000001231317220 */ /* 0x080fe20000410000 */
[-C--:B------:R-:W-:Y:S01]  /*5200*/  FMUL.FTZ R52, R52, R18.reuse ;  /* 0x0000001234347220 */ /* 0x080fe20000410000 */
[-C--:B------:R-:W-:Y:S01]  /*5210*/  FMUL.FTZ R53, R53, R18.reuse ;  /* 0x0000001235357220 */ /* 0x080fe20000410000 */
[-C--:B------:R-:W-:Y:S01]  /*5220*/  FMUL.FTZ R56, R56, R18.reuse ;  /* 0x0000001238387220 */ /* 0x080fe20000410000 */
[-C--:B------:R-:W-:Y:S01]  /*5230*/  FMUL.FTZ R57, R57, R18.reuse ;  /* 0x0000001239397220 */ /* 0x080fe20000410000 */
[-C--:B------:R-:W-:Y:S01]  /*5240*/  FMUL.FTZ R60, R60, R18.reuse ;  /* 0x000000123c3c7220 */ /* 0x080fe20000410000 */
[-C--:B------:R-:W-:Y:S01]  /*5250*/  FMUL.FTZ R61, R61, R18.reuse ;  /* 0x000000123d3d7220 */ /* 0x080fe20000410000 */
[----:B------:R-:W-:Y:S01]  /*5260*/  MUFU.EX2 R21, R21 ;  /* 0x0000001500157308 */ /* 0x000fe20000000800 */
[----:B------:R-:W-:Y:S01]  /*5270*/  FMUL.FTZ R64, R64, R18 ;  /* 0x0000001240407220 */ /* 0x000fe20000410000 */
[----:B---3--:R-:W-:Y:S01]  /*5280*/  FMNMX.FTZ R184, R23, R184, !PT ;  /* 0x000000b817b87209 */ /* 0x008fe20007810000 */
[-C--:B------:R-:W-:Y:S01]  /*5290*/  FMUL.FTZ R65, R65, R18.reuse ;  /* 0x0000001241417220 */ /* 0x080fe20000410000 */
[-C--:B------:R-:W-:Y:S01]  /*52a0*/  FMUL.FTZ R68, R68, R18.reuse ;  /* 0x0000001244447220 */ /* 0x080fe20000410000 */
[-C--:B------:R-:W-:Y:S01]  /*52b0*/  FMUL.FTZ R69, R69, R18.reuse ;  /* 0x0000001245457220 */ /* 0x080fe20000410000 */
[-C--:B------:R-:W-:Y:S01]  /*52c0*/  FMUL.FTZ R72, R72, R18.reuse ;  /* 0x0000001248487220 */ /* 0x080fe20000410000 */
[----:B------:R-:W2:Y:S01]  /*52d0*/  SHFL.BFLY PT, R23, R184, 0x1, 0x1f ;  /* 0x0c201f00b8177f89 */ /* 0x000ea200000e0000 */
        /* <DEDUP_REMOVED lines=23> */
[----:B--2---:R-:W-:Y:S01]  /*5450*/  FMNMX.FTZ R23, R184, R23, !PT ;  /* 0x00000017b8177209 */ /* 0x004fe20007810000 */
[----:B------:R-:W-:Y:S01]  /*5460*/  MUFU.EX2 R157, R157 ;  /* 0x0000009d009d7308 */ /* 0x000fe20000000800 */
[-C--:B------:R-:W-:Y:S01]  /*5470*/  FMUL.FTZ R113, R113, R18.reuse ;  /* 0x0000001271717220 */ /* 0x080fe20000410000 */
[-C--:B------:R-:W-:Y:S01]  /*5480*/  FMUL.FTZ R116, R116, R18.reuse ;  /* 0x0000001274747220 */ /* 0x080fe20000410000 */
[----:B------:R-:W-:Y:S01]  /*5490*/  FMUL.FTZ R117, R117, R18 ;  /* 0x0000001275757220 */ /* 0x000fe20000410000 */
[C---:B------:R-:W-:Y:S01]  /*54a0*/  FADD.FTZ R5, -R23.reuse, R5 ;  /* 0x0000000517057221 */ /* 0x040fe20000010100 */
[----:B------:R-:W-:Y:S01]  /*54b0*/  FMUL.FTZ R177, R23, R0 ;  /* 0x0000000017b17220 */ /* 0x000fe20000410000 */
[-C--:B------:R-:W-:Y:S01]  /*54c0*/  FMUL.FTZ R120, R120, R18.reuse ;  /* 0x0000001278787220 */ /* 0x080fe20000410000 */
[----:B------:R-:W-:Y:S01]  /*54d0*/  FMUL.FTZ R121, R121, R18 ;  /* 0x0000001279797220 */ /* 0x000fe20000410000 */
[-C--:B------:R-:W-:Y:S01]  /*54e0*/  FMUL.FTZ R5, R5, R0.reuse ;  /* 0x0000000005057220 */ /* 0x080fe20000410000 */
[-CC-:B------:R-:W-:Y:S01]  /*54f0*/  FFMA.FTZ R176, R154, R0.reuse, -R177.reuse ;  /* 0x000000009ab07223 */ /* 0x180fe200000108b1 */
[-CC-:B------:R-:W-:Y:S01]  /*5500*/  FFMA.FTZ R186, R167, R0.reuse, -R177.reuse ;  /* 0x00000000a7ba7223 */ /* 0x180fe200000108b1 */
[-CC-:B------:R-:W-:Y:S01]  /*5510*/  FFMA.FTZ R167, R170, R0.reuse, -R177.reuse ;  /* 0x00000000aaa77223 */ /* 0x180fe200000108b1 */
[-CC-:B------:R-:W-:Y:S01]  /*5520*/  FFMA.FTZ R170, R171, R0.reuse, -R177.reuse ;  /* 0x00000000abaa7223 */ /* 0x180fe200000108b1 */
[-CC-:B------:R-:W-:Y:S01]  /*5530*/  FFMA.FTZ R155, R155, R0.reuse, -R177.reuse ;  /* 0x000000009b9b7223 */ /* 0x180fe200000108b1 */
[----:B------:R-:W-:Y:S01]  /*5540*/  IMAD.U32 R171, RZ, RZ, UR7 ;  /* 0x00000007ffab7e24 */ /* 0x000fe2000f8e00ff */
[----:B------:R-:W-:Y:S01]  /*5550*/  MUFU.EX2 R5, R5 ;  /* 0x0000000500057308 */ /* 0x000fe20000000800 */
[-CC-:B------:R-:W-:Y:S01]  /*5560*/  FFMA.FTZ R169, R158, R0.reuse, -R177.reuse ;  /* 0x000000009ea97223 */ /* 0x180fe200000108b1 */
[----:B------:R-:W-:Y:S01]  /*5570*/  FFMA.FTZ R180, R159, R0, -R177 ;  /* 0x000000009fb47223 */ /* 0x000fe200000108b1 */
[----:B------:R-:W-:-:S02]  /*5580*/  @!P1 VIADD R154, R171, 0x28c40 ;  /* 0x00028c40ab9a9836 */ /* 0x000fc40000000000 */
[-CC-:B------:R-:W-:Y:S01]  /*5590*/  FFMA.FTZ R159, R162, R0.reuse, -R177.reuse ;  /* 0x00000000a29f7223 */ /* 0x180fe200000108b1 */
[-CC-:B------:R-:W-:Y:S01]  /*55a0*/  FFMA.FTZ R184, R163, R0.reuse, -R177.reuse ;  /* 0x00000000a3b87223 */ /* 0x180fe200000108b1 */
[-CC-:B------:R-:W-:Y:S01]  /*55b0*/  FFMA.FTZ R163, R166, R0.reuse, -R177.reuse ;  /* 0x00000000a6a37223 */ /* 0x180fe200000108b1 */
[-CC-:B------:R-:W-:Y:S01]  /*55c0*/  FFMA.FTZ R175, R175, R0.reuse, -R177.reuse ;  /* 0x00000000afaf7223 */ /* 0x180fe200000108b1 */
[----:B------:R-:W2:Y:S01]  /*55d0*/  MUFU.EX2 R176, R176 ;  /* 0x000000b000b07308 */ /* 0x000ea20000000800 */
[----:B------:R-:W-:Y:S01]  /*55e0*/  @!P1 PRMT R154, RZ, 0x654, R154 ;  /* 0x00000654ff9a9816 */ /* 0x000fe2000000009a */
[-CC-:B------:R-:W-:Y:S01]  /*55f0*/  FFMA.FTZ R173, R174, R0.reuse, -R177.reuse ;  /* 0x00000000aead7223 */ /* 0x180fe200000108b1 */
[----:B------:R-:W-:Y:S02]  /*5600*/  @!P3 IMAD R158, R181, 0x40, R6 ;  /* 0x00000040b59eb824 */ /* 0x000fe400078e0206 */
[-CC-:B------:R-:W-:Y:S01]  /*5610*/  FFMA.FTZ R178, R178, R0.reuse, -R177.reuse ;  /* 0x00000000b2b27223 */ /* 0x180fe200000108b1 */
[----:B------:R4:W-:Y:S01]  /*5620*/  @!P1 SYNCS.ARRIVE.TRANS64.RED.A1T0 RZ, [R154+URZ], RZ ;  /* 0x000000ff9aff99a7 */ /* 0x0009e2000810043f */
[-CC-:B------:R-:W-:Y:S01]  /*5630*/  FFMA.FTZ R179, R179, R0.reuse, -R177.reuse ;  /* 0x00000000b3b37223 */ /* 0x180fe200000108b1 */
[-CC-:B------:R-:W-:Y:S01]  /*5640*/  FFMA.FTZ R182, R182, R0.reuse, -R177.reuse ;  /* 0x00000000b6b67223 */ /* 0x180fe200000108b1 */
[----:B------:R-:W3:Y:S01]  /*5650*/  MUFU.EX2 R155, R155 ;  /* 0x0000009b009b7308 */ /* 0x000ee20000000800 */
[----:B------:R-:W-:Y:S01]  /*5660*/  @!P3 LEA R158, R158, UR36, 0x2 ;  /* 0x000000249e9ebc11 */ /* 0x000fe2000f8e10ff */
[----:B------:R-:W-:Y:S01]  /*5670*/  FFMA.FTZ R177, R183, R0, -R177 ;  /* 0x00000000b7b17223 */ /* 0x000fe200000108b1 */
[-C--:B------:R-:W-:Y:S01]  /*5680*/  FMUL.FTZ R124, R124, R18.reuse ;  /* 0x000000127c7c7220 */ /* 0x080fe20000410000 */
[----:B------:R-:W-:Y:S01]  /*5690*/  FMUL.FTZ R125, R125, R18 ;  /* 0x000000127d7d7220 */ /* 0x000fe20000410000 */
[C---:B----4-:R-:W-:Y:S01]  /*56a0*/  FADD.FTZ R154, R152.reuse, R7 ;  /* 0x00000007989a7221 */ /* 0x050fe20000010000 */
[----:B------:R-:W-:Y:S01]  /*56b0*/  @!P3 STS [R158+0x28800], R18 ;  /* 0x028800129e00b388 */ /* 0x000fe20000000800 */
[----:B------:R-:W-:Y:S01]  /*56c0*/  F2FP.F16.F32.PACK_AB R152, R152, R3 ;  /* 0x000000039898723e */ /* 0x000fe200000000ff */
[----:B------:R-:W4:Y:S01]  /*56d0*/  MUFU.EX2 R169, R169 ;  /* 0x000000a900a97308 */ /* 0x000f220000000800 */
[----:B-1----:R-:W-:Y:S01]  /*56e0*/  FADD.FTZ R7, R17, R154 ;  /* 0x0000009a11077221 */ /* 0x002fe20000010000 */
[----:B--2---:R-:W-:Y:S01]  /*56f0*/  FFMA.FTZ R12, R5, R12, R176 ;  /* 0x0000000c050c7223 */ /* 0x004fe200000100b0 */
[----:B------:R1:W-:Y:S01]  /*5700*/  @!P3 STS [R158+0x28820], R5 ;  /* 0x028820059e00b388 */ /* 0x0003e20000000800 */
[-C--:B------:R-:W-:Y:S01]  /*5710*/  FMUL.FTZ R128, R128, R18.reuse ;  /* 0x0000001280807220 */ /* 0x080fe20000410000 */
[----:B------:R-:W-:Y:S01]  /*5720*/  FADD.FTZ R7, R20, R7 ;  /* 0x0000000714077221 */ /* 0x000fe20000010000 */
[-C--:B------:R-:W-:Y:S01]  /*5730*/  FMUL.FTZ R129, R129, R18.reuse ;  /* 0x0000001281817220 */ /* 0x080fe20000410000 */
[-C--:B------:R-:W-:Y:S01]  /*5740*/  FMUL.FTZ R132, R132, R18.reuse ;  /* 0x0000001284847220 */ /* 0x080fe20000410000 */
[----:B------:R-:W2:Y:S01]  /*5750*/  MUFU.EX2 R180, R180 ;  /* 0x000000b400b47308 */ /* 0x000ea20000000800 */
[----:B---3--:R-:W-:Y:S01]  /*5760*/  FADD.FTZ R12, R155, R12 ;  /* 0x0000000c9b0c7221 */ /* 0x008fe20000010000 */
[----:B------:R-:W-:Y:S01]  /*5770*/  FADD.FTZ R154, R156, R7 ;  /* 0x000000079c9a7221 */ /* 0x000fe20000010000 */
[-C--:B------:R-:W-:Y:S01]  /*5780*/  FMUL.FTZ R133, R133, R18.reuse ;  /* 0x0000001285857220 */ /* 0x080fe20000410000 */
[-C--:B------:R-:W-:Y:S01]  /*5790*/  FMUL.FTZ R136, R136, R18.reuse ;  /* 0x0000001288887220 */ /* 0x080fe20000410000 */
[-C--:B------:R-:W-:Y:S01]  /*57a0*/  FMUL.FTZ R137, R137, R18.reuse ;  /* 0x0000001289897220 */ /* 0x080fe20000410000 */
[----:B------:R-:W-:Y:S01]  /*57b0*/  FADD.FTZ R154, R19, R154 ;  /* 0x0000009a139a7221 */ /* 0x000fe20000010000 */
[-C--:B------:R-:W-:Y:S01]  /*57c0*/  FMUL.FTZ R140, R140, R18.reuse ;  /* 0x000000128c8c7220 */ /* 0x080fe20000410000 */
[----:B------:R-:W3:Y:S01]  /*57d0*/  MUFU.EX2 R159, R159 ;  /* 0x0000009f009f7308 */ /* 0x000ee20000000800 */
[----:B----4-:R-:W-:Y:S01]  /*57e0*/  FADD.FTZ R7, R169, R12 ;  /* 0x0000000ca9077221 */ /* 0x010fe20000010000 */
[-C--:B------:R-:W-:Y:S01]  /*57f0*/  FMUL.FTZ R141, R141, R18.reuse ;  /* 0x000000128d8d7220 */ /* 0x080fe20000410000 */
[-C--:B------:R-:W-:Y:S01]  /*5800*/  FMUL.FTZ R144, R144, R18.reuse ;  /* 0x0000001290907220 */ /* 0x080fe20000410000 */
[-C--:B------:R-:W-:Y:S01]  /*5810*/  FMUL.FTZ R145, R145, R18.reuse ;  /* 0x0000001291917220 */ /* 0x080fe20000410000 */
[-C--:B------:R-:W-:Y:S01]  /*5820*/  FMUL.FTZ R148, R148, R18.reuse ;  /* 0x0000001294947220 */ /* 0x080fe20000410000 */
[----:B------:R-:W-:Y:S01]  /*5830*/  FMUL.FTZ R149, R149, R18 ;  /* 0x0000001295957220 */ /* 0x000fe20000410000 */
[----:B------:R-:W-:Y:S01]  /*5840*/  F2FP.F16.F32.PACK_AB R156, R19, R156 ;  /* 0x0000009c139c723e */ /* 0x000fe200000000ff */
[----:B------:R-:W4:Y:S01]  /*5850*/  MUFU.EX2 R184, R184 ;  /* 0x000000b800b87308 */ /* 0x000f220000000800 */
[----:B--2---:R-:W-:Y:S01]  /*5860*/  FADD.FTZ R12, R180, R7 ;  /* 0x00000007b40c7221 */ /* 0x004fe20000010000 */
[----:B-1----:R-:W-:Y:S01]  /*5870*/  F2FP.F16.F32.PACK_AB R158, R22, R21 ;  /* 0x00000015169e723e */ /* 0x002fe200000000ff */
[-C--:B------:R-:W-:Y:S01]  /*5880*/  FMUL.FTZ R26, R26, R5.reuse ;  /* 0x000000051a1a7220 */ /* 0x080fe20000410000 */
[-C--:B------:R-:W-:Y:S01]  /*5890*/  FMUL.FTZ R27, R27, R5.reuse ;  /* 0x000000051b1b7220 */ /* 0x080fe20000410000 */
[-C--:B------:R-:W-:Y:S01]  /*58a0*/  FMUL.FTZ R30, R30, R5.reuse ;  /* 0x000000051e1e7220 */ /* 0x080fe20000410000 */
[-C--:B------:R-:W-:Y:S01]  /*58b0*/  FMUL.FTZ R31, R31, R5.reuse ;  /* 0x000000051f1f7220 */ /* 0x080fe20000410000 */
[-C--:B------:R-:W-:Y:S01]  /*58c0*/  FMUL.FTZ R34, R34, R5.reuse ;  /* 0x0000000522227220 */ /* 0x080fe20000410000 */
[----:B------:R-:W1:Y:S01]  /*58d0*/  MUFU.EX2 R163, R163 ;  /* 0x000000a300a37308 */ /* 0x000e620000000800 */
[----:B---3--:R-:W-:Y:S01]  /*58e0*/  FADD.FTZ R7, R159, R12 ;  /* 0x0000000c9f077221 */ /* 0x008fe20000010000 */
[-C--:B------:R-:W-:Y:S01]  /*58f0*/  FMUL.FTZ R35, R35, R5.reuse ;  /* 0x0000000523237220 */ /* 0x080fe20000410000 */
[-C--:B------:R-:W-:Y:S01]  /*5900*/  FMUL.FTZ R38, R38, R5.reuse ;  /* 0x0000000526267220 */ /* 0x080fe20000410000 */
[-C--:B------:R-:W-:Y:S01]  /*5910*/  FMUL.FTZ R39, R39, R5.reuse ;  /* 0x0000000527277220 */ /* 0x080fe20000410000 */
[-C--:B------:R-:W-:Y:S01]  /*5920*/  FMUL.FTZ R42, R42, R5.reuse ;  /* 0x000000052a2a7220 */ /* 0x080fe20000410000 */
[-C--:B------:R-:W-:Y:S01]  /*5930*/  FMUL.FTZ R43, R43, R5.reuse ;  /* 0x000000052b2b7220 */ /* 0x080fe20000410000 */
[-C--:B------:R-:W-:Y:S01]  /*5940*/  FMUL.FTZ R46, R46, R5.reuse ;  /* 0x000000052e2e7220 */ /* 0x080fe20000410000 */
[----:B------:R-:W2:Y:S01]  /*5950*/  MUFU.EX2 R186, R186 ;  /* 0x000000ba00ba7308 */ /* 0x000ea20000000800 */
[----:B----4-:R-:W-:Y:S01]  /*5960*/  FADD.FTZ R12, R184, R7 ;  /* 0x00000007b80c7221 */ /* 0x010fe20000010000 */
[-C--:B------:R-:W-:Y:S01]  /*5970*/  FMUL.FTZ R47, R47, R5.reuse ;  /* 0x000000052f2f7220 */ /* 0x080fe20000410000 */
[-C--:B------:R-:W-:Y:S01]  /*5980*/  FMUL.FTZ R50, R50, R5.reuse ;  /* 0x0000000532327220 */ /* 0x080fe20000410000 */
[-C--:B------:R-:W-:Y:S01]  /*5990*/  FMUL.FTZ R51, R51, R5.reuse ;  /* 0x0000000533337220 */ /* 0x080fe20000410000 */
[-C--:B------:R-:W-:Y:S01]  /*59a0*/  FMUL.FTZ R54, R54, R5.reuse ;  /* 0x0000000536367220 */ /* 0x080fe20000410000 */
[-C--:B------:R-:W-:Y:S01]  /*59b0*/  FMUL.FTZ R55, R55, R5.reuse ;  /* 0x0000000537377220 */ /* 0x080fe20000410000 */
[-C--:B------:R-:W-:Y:S01]  /*59c0*/  FMUL.FTZ R58, R58, R5.reuse ;  /* 0x000000053a3a7220 */ /* 0x080fe20000410000 */
[----:B------:R3:W-:Y:S01]  /*59d0*/  MUFU.EX2 R174, R175 ;  /* 0x000000af00ae7308 */ /* 0x0007e20000000800 */
[----:B-1----:R-:W-:Y:S01]  /*59e0*/  FADD.FTZ R7, R163, R12 ;  /* 0x0000000ca3077221 */ /* 0x002fe20000010000 */
[-C--:B------:R-:W-:Y:S01]  /*59f0*/  FMUL.FTZ R59, R59, R5.reuse ;  /* 0x000000053b3b7220 */ /* 0x080fe20000410000 */
[-C--:B------:R-:W-:Y:S01]  /*5a00*/  FMUL.FTZ R62, R62, R5.reuse ;  /* 0x000000053e3e7220 */ /* 0x080fe20000410000 */
[-C--:B------:R-:W-:Y:S01]  /*5a10*/  FMUL.FTZ R63, R63, R5.reuse ;  /* 0x000000053f3f7220 */ /* 0x080fe20000410000 */
[-C--:B------:R-:W-:Y:S01]  /*5a20*/  FMUL.FTZ R66, R66, R5.reuse ;  /* 0x0000000542427220 */ /* 0x080fe20000410000 */
[-C--:B------:R-:W-:Y:S01]  /*5a30*/  FMUL.FTZ R67, R67, R5.reuse ;  /* 0x0000000543437220 */ /* 0x080fe20000410000 */
[-C--:B------:R-:W-:Y:S01]  /*5a40*/  FMUL.FTZ R70, R70, R5.reuse ;  /* 0x0000000546467220 */ /* 0x080fe20000410000 */
[----:B------:R-:W1:Y:S01]  /*5a50*/  MUFU.EX2 R167, R167 ;  /* 0x000000a700a77308 */ /* 0x000e620000000800 */
[----:B---3--:R-:W-:Y:S01]  /*5a60*/  FADD.FTZ R175, R21, R154 ;  /* 0x0000009a15af7221 */ /* 0x008fe20000010000 */
[----:B--2---:R-:W-:Y:S01]  /*5a70*/  FADD.FTZ R12, R186, R7 ;  /* 0x00000007ba0c7221 */ /* 0x004fe20000010000 */
[-C--:B------:R-:W-:Y:S01]  /*5a80*/  FMUL.FTZ R71, R71, R5.reuse ;  /* 0x0000000547477220 */ /* 0x080fe20000410000 */
[-C--:B------:R-:W-:Y:S01]  /*5a90*/  FMUL.FTZ R74, R74, R5.reuse ;  /* 0x000000054a4a7220 */ /* 0x080fe20000410000 */
[----:B------:R-:W-:Y:S01]  /*5aa0*/  FADD.FTZ R175, R22, R175 ;  /* 0x000000af16af7221 */ /* 0x000fe20000010000 */
[-C--:B------:R-:W-:Y:S01]  /*5ab0*/  FMUL.FTZ R75, R75, R5.reuse ;  /* 0x000000054b4b7220 */ /* 0x080fe20000410000 */
[-C--:B------:R-:W-:Y:S01]  /*5ac0*/  FMUL.FTZ R78, R78, R5.reuse ;  /* 0x000000054e4e7220 */ /* 0x080fe20000410000 */
[----:B------:R-:W2:Y:S01]  /*5ad0*/  MUFU.EX2 R164, R164 ;  /* 0x000000a400a47308 */ /* 0x000ea20000000800 */
[----:B------:R-:W-:Y:S01]  /*5ae0*/  FADD.FTZ R154, R160, R175 ;  /* 0x000000afa09a7221 */ /* 0x000fe20000010000 */
[----:B------:R-:W-:Y:S01]  /*5af0*/  F2FP.F16.F32.PACK_AB R160, R153, R160 ;  /* 0x000000a099a0723e */ /* 0x000fe200000000ff */
[-C--:B------:R-:W-:Y:S01]  /*5b00*/  FMUL.FTZ R79, R79, R5.reuse ;  /* 0x000000054f4f7220 */ /* 0x080fe20000410000 */
[-C--:B------:R-:W-:Y:S01]  /*5b10*/  FMUL.FTZ R82, R82, R5.reuse ;  /* 0x0000000552527220 */ /* 0x080fe20000410000 */
[----:B------:R-:W-:Y:S01]  /*5b20*/  FADD.FTZ R154, R153, R154 ;  /* 0x0000009a999a7221 */ /* 0x000fe20000010000 */
[----:B------:R-:W-:Y:S01]  /*5b30*/  F2FP.F16.F32.PACK_AB R153, R155, R176 ;  /* 0x000000b09b99723e */ /* 0x000fe200000000ff */
[----:B------:R-:W-:Y:S01]  /*5b40*/  FMUL.FTZ R83, R83, R5 ;  /* 0x0000000553537220 */ /* 0x000fe20000410000 */
[----:B------:R-:W3:Y:S01]  /*5b50*/  MUFU.EX2 R170, R170 ;  /* 0x000000aa00aa7308 */ /* 0x000ee20000000800 */
[----:B------:R-:W-:Y:S01]  /*5b60*/  FADD.FTZ R7, R157, R154 ;  /* 0x0000009a9d077221 */ /* 0x000fe20000010000 */
[----:B-1----:R-:W-:Y:S01]  /*5b70*/  FADD.FTZ R3, R167, R12 ;  /* 0x0000000ca7037221 */ /* 0x002fe20000010000 */
[----:B------:R-:W-:Y:S01]  /*5b80*/  F2FP.F16.F32.PACK_AB R154, R20, R17 ;  /* 0x00000011149a723e */ /* 0x000fe200000000ff */
[----:B------:R-:W-:Y:S01]  /*5b90*/  FMUL.FTZ R86, R86, R5 ;  /* 0x0000000556567220 */ /* 0x000fe20000410000 */
[----:B------:R-:W-:Y:S01]  /*5ba0*/  F2FP.F16.F32.PACK_AB R155, R180, R169 ;  /* 0x000000a9b49b723e */ /* 0x000fe200000000ff */
[----:B------:R-:W-:Y:S01]  /*5bb0*/  BAR.SYNC.DEFER_BLOCKING 0xf, 0x100 ;  /* 0x03c4000000007b1d */ /* 0x000fe20000010000 */
[-C--:B------:R-:W-:Y:S01]  /*5bc0*/  FMUL.FTZ R87, R87, R5.reuse ;  /* 0x0000000557577220 */ /* 0x080fe20000410000 */
[----:B------:R-:W-:Y:S01]  /*5bd0*/  FMUL.FTZ R90, R90, R5 ;  /* 0x000000055a5a7220 */ /* 0x000fe20000410000 */
[C---:B--2---:R-:W-:Y:S01]  /*5be0*/  FADD.FTZ R18, R164.reuse, R7 ;  /* 0x00000007a4127221 */ /* 0x044fe20000010000 */
[----:B------:R-:W-:Y:S01]  /*5bf0*/  F2FP.F16.F32.PACK_AB R162, R164, R157 ;  /* 0x0000009da4a2723e */ /* 0x000fe200000000ff */
[----:B------:R-:W-:Y:S01]  /*5c00*/  FMUL.FTZ R91, R91, R5 ;  /* 0x000000055b5b7220 */ /* 0x000fe20000410000 */
[----:B------:R-:W1:Y:S01]  /*5c10*/  MUFU.EX2 R161, R161 ;  /* 0x000000a100a17308 */ /* 0x000e620000000800 */
[----:B------:R-:W-:Y:S01]  /*5c20*/  F2FP.F16.F32.PACK_AB R157, R184, R159 ;  /* 0x0000009fb89d723e */ /* 0x000fe200000000ff */
[----:B------:R-:W-:Y:S01]  /*5c30*/  FMUL.FTZ R94, R94, R5 ;  /* 0x000000055e5e7220 */ /* 0x000fe20000410000 */
[----:B------:R-:W-:Y:S01]  /*5c40*/  F2FP.F16.F32.PACK_AB R159, R186, R163 ;  /* 0x000000a3ba9f723e */ /* 0x000fe200000000ff */
[-C--:B------:R-:W-:Y:S01]  /*5c50*/  FMUL.FTZ R95, R95, R5.reuse ;  /* 0x000000055f5f7220 */ /* 0x080fe20000410000 */
[----:B---3--:R-:W-:Y:S01]  /*5c60*/  FADD.FTZ R12, R170, R3 ;  /* 0x00000003aa0c7221 */ /* 0x008fe20000010000 */
[-C--:B------:R-:W-:Y:S01]  /*5c70*/  FMUL.FTZ R98, R98, R5.reuse ;  /* 0x0000000562627220 */ /* 0x080fe20000410000 */
[-C--:B------:R-:W-:Y:S01]  /*5c80*/  FMUL.FTZ R99, R99, R5.reuse ;  /* 0x0000000563637220 */ /* 0x080fe20000410000 */
[----:B------:R-:W2:Y:S01]  /*5c90*/  MUFU.EX2 R173, R173 ;  /* 0x000000ad00ad7308 */ /* 0x000ea20000000800 */
[-C--:B------:R-:W-:Y:S01]  /*5ca0*/  FMUL.FTZ R102, R102, R5.reuse ;  /* 0x0000000566667220 */ /* 0x080fe20000410000 */
[-C--:B------:R-:W-:Y:S01]  /*5cb0*/  FMUL.FTZ R103, R103, R5.reuse ;  /* 0x0000000567677220 */ /* 0x080fe20000410000 */
[-C--:B------:R-:W-:Y:S01]  /*5cc0*/  FMUL.FTZ R106, R106, R5.reuse ;  /* 0x000000056a6a7220 */ /* 0x080fe20000410000 */
[-C--:B------:R-:W-:Y:S01]  /*5cd0*/  FMUL.FTZ R107, R107, R5.reuse ;  /* 0x000000056b6b7220 */ /* 0x080fe20000410000 */
[-C--:B------:R-:W-:Y:S01]  /*5ce0*/  FMUL.FTZ R110, R110, R5.reuse ;  /* 0x000000056e6e7220 */ /* 0x080fe20000410000 */
[-C--:B------:R-:W-:Y:S01]  /*5cf0*/  FMUL.FTZ R111, R111, R5.reuse ;  /* 0x000000056f6f7220 */ /* 0x080fe20000410000 */
[-C--:B------:R-:W-:Y:S01]  /*5d00*/  FMUL.FTZ R114, R114, R5.reuse ;  /* 0x0000000572727220 */ /* 0x080fe20000410000 */
[----:B------:R-:W3:Y:S01]  /*5d10*/  MUFU.EX2 R168, R168 ;  /* 0x000000a800a87308 */ /* 0x000ee20000000800 */
[----:B-1----:R-:W-:Y:S01]  /*5d20*/  FADD.FTZ R7, R161, R18 ;  /* 0x00000012a1077221 */ /* 0x002fe20000010000 */
[----:B------:R1:W-:Y:S01]  /*5d30*/  STSM.16.M88.4 [R8+0x26800], R152 ;  /* 0x0268009808007844 */ /* 0x0003e20000000200 */
[-C--:B------:R-:W-:Y:S01]  /*5d40*/  FMUL.FTZ R115, R115, R5.reuse ;  /* 0x0000000573737220 */ /* 0x080fe20000410000 */
[-C--:B------:R-:W-:Y:S01]  /*5d50*/  FMUL.FTZ R118, R118, R5.reuse ;  /* 0x0000000576767220 */ /* 0x080fe20000410000 */
[-C--:B------:R-:W-:Y:S01]  /*5d60*/  FMUL.FTZ R119, R119, R5.reuse ;  /* 0x0000000577777220 */ /* 0x080fe20000410000 */
[----:B------:R1:W-:Y:S01]  /*5d70*/  STSM.16.M88.4 [R9], R156 ;  /* 0x0000009c09007844 */ /* 0x0003e20000000200 */
[----:B------:R-:W-:Y:S01]  /*5d80*/  FMUL.FTZ R122, R122, R5 ;  /* 0x000000057a7a7220 */ /* 0x000fe20000410000 */
[----:B------:R-:W4:Y:S01]  /*5d90*/  MUFU.EX2 R165, R165 ;  /* 0x000000a500a57308 */ /* 0x000f220000000800 */
[----:B--2---:R-:W-:Y:S01]  /*5da0*/  FADD.FTZ R3, R173, R12 ;  /* 0x0000000cad037221 */ /* 0x004fe20000010000 */
[----:B------:R-:W-:Y:S01]  /*5db0*/  F2FP.F16.F32.PACK_AB R163, R174, R173 ;  /* 0x000000adaea3723e */ /* 0x000fe200000000ff */
[-C--:B------:R-:W-:Y:S01]  /*5dc0*/  FMUL.FTZ R123, R123, R5.reuse ;  /* 0x000000057b7b7220 */ /* 0x080fe20000410000 */
[-C--:B------:R-:W-:Y:S01]  /*5dd0*/  FMUL.FTZ R126, R126, R5.reuse ;  /* 0x000000057e7e7220 */ /* 0x080fe20000410000 */
[----:B------:R-:W-:Y:S01]  /*5de0*/  FADD.FTZ R3, R174, R3 ;  /* 0x00000003ae037221 */ /* 0x000fe20000010000 */
[-C--:B------:R-:W-:Y:S01]  /*5df0*/  FMUL.FTZ R127, R127, R5.reuse ;  /* 0x000000057f7f7220 */ /* 0x080fe20000410000 */
[----:B------:R-:W-:Y:S01]  /*5e00*/  FMUL.FTZ R130, R130, R5 ;  /* 0x0000000582827220 */ /* 0x000fe20000410000 */
[----:B------:R-:W2:Y:S01]  /*5e10*/  MUFU.EX2 R178, R178 ;  /* 0x000000b200b27308 */ /* 0x000ea20000000800 */
[C---:B---3--:R-:W-:Y:S01]  /*5e20*/  FADD.FTZ R12, R168.reuse, R7 ;  /* 0x00000007a80c7221 */ /* 0x048fe20000010000 */
[----:B------:R-:W-:Y:S01]  /*5e30*/  F2FP.F16.F32.PACK_AB R164, R168, R161 ;  /* 0x000000a1a8a4723e */ /* 0x000fe200000000ff */
[----:B------:R-:W-:Y:S01]  /*5e40*/  FMUL.FTZ R131, R131, R5 ;  /* 0x0000000583837220 */ /* 0x000fe20000410000 */
[----:B------:R-:W-:Y:S01]  /*5e50*/  F2FP.F16.F32.PACK_AB R161, R170, R167 ;  /* 0x000000a7aaa1723e */ /* 0x000fe200000000ff */
[-C--:B------:R-:W-:Y:S01]  /*5e60*/  FMUL.FTZ R134, R134, R5.reuse ;  /* 0x0000000586867220 */ /* 0x080fe20000410000 */
[-C--:B------:R-:W-:Y:S01]  /*5e70*/  FMUL.FTZ R135, R135, R5.reuse ;  /* 0x0000000587877220 */ /* 0x080fe20000410000 */
[-C--:B------:R-:W-:Y:S01]  /*5e80*/  FMUL.FTZ R138, R138, R5.reuse ;  /* 0x000000058a8a7220 */ /* 0x080fe20000410000 */
[----:B------:R-:W3:Y:S01]  /*5e90*/  MUFU.EX2 R172, R172 ;  /* 0x000000ac00ac7308 */ /* 0x000ee20000000800 */
[----:B----4-:R-:W-:Y:S01]  /*5ea0*/  FADD.FTZ R7, R165, R12 ;  /* 0x0000000ca5077221 */ /* 0x010fe20000010000 */
[----:B------:R1:W-:Y:S01]  /*5eb0*/  STSM.16.M88.4 [R10], R160 ;  /* 0x000000a00a007844 */ /* 0x0003e20000000200 */
[-C--:B------:R-:W-:Y:S01]  /*5ec0*/  FMUL.FTZ R139, R139, R5.reuse ;  /* 0x000000058b8b7220 */ /* 0x080fe20000410000 */
[-C--:B------:R-:W-:Y:S01]  /*5ed0*/  FMUL.FTZ R142, R142, R5.reuse ;  /* 0x000000058e8e7220 */ /* 0x080fe20000410000 */
[-C--:B------:R-:W-:Y:S01]  /*5ee0*/  FMUL.FTZ R143, R143, R5.reuse ;  /* 0x000000058f8f7220 */ /* 0x080fe20000410000 */
[-C--:B------:R-:W-:Y:S01]  /*5ef0*/  FMUL.FTZ R146, R146, R5.reuse ;  /* 0x0000000592927220 */ /* 0x080fe20000410000 */
[-C--:B------:R-:W-:Y:S01]  /*5f00*/  FMUL.FTZ R147, R147, R5.reuse ;  /* 0x0000000593937220 */ /* 0x080fe20000410000 */
[----:B------:R-:W4:Y:S01]  /*5f10*/  MUFU.EX2 R179, R179 ;  /* 0x000000b300b37308 */ /* 0x000f220000000800 */
[----:B--2---:R-:W-:Y:S01]  /*5f20*/  FADD.FTZ R12, R178, R3 ;  /* 0x00000003b20c7221 */ /* 0x004fe20000010000 */
[-C--:B------:R-:W-:Y:S01]  /*5f30*/  FMUL.FTZ R150, R150, R5.reuse ;  /* 0x0000000596967220 */ /* 0x080fe20000410000 */
[----:B------:R-:W-:-:S05]  /*5f40*/  FMUL.FTZ R151, R151, R5 ;  /* 0x0000000597977220 */ /* 0x000fca0000410000 */
[----:B------:R-:W2:Y:S01]  /*5f50*/  MUFU.EX2 R182, R182 ;  /* 0x000000b600b67308 */ /* 0x000ea20000000800 */
[C---:B---3--:R-:W-:Y:S01]  /*5f60*/  F2FP.F16.F32.PACK_AB R166, R172.reuse, R165 ;  /* 0x000000a5aca6723e */ /* 0x048fe200000000ff */
[----:B------:R-:W-:-:S06]  /*5f70*/  FADD.FTZ R7, R172, R7 ;  /* 0x00000007ac077221 */ /* 0x000fcc0000010000 */
[----:B------:R-:W3:Y:S01]  /*5f80*/  MUFU.EX2 R177, R177 ;  /* 0x000000b100b17308 */ /* 0x000ee20000000800 */
[C---:B----4-:R-:W-:Y:S01]  /*5f90*/  FADD.FTZ R3, R179.reuse, R12 ;  /* 0x0000000cb3037221 */ /* 0x050fe20000010000 */
[----:B------:R-:W-:-:S03]  /*5fa0*/  F2FP.F16.F32.PACK_AB R165, R179, R178 ;  /* 0x000000b2b3a5723e */ /* 0x000fc600000000ff */
[----:B--2---:R-:W-:Y:S01]  /*5fb0*/  FADD.FTZ R12, R182, R3 ;  /* 0x00000003b60c7221 */ /* 0x004fe20000010000 */
[----:B---3--:R-:W-:-:S03]  /*5fc0*/  F2FP.F16.F32.PACK_AB R167, R177, R182 ;  /* 0x000000b6b1a7723e */ /* 0x008fc600000000ff */
[----:B------:R-:W-:Y:S02]  /*5fd0*/  FADD.FTZ R12, R177, R12 ;  /* 0x0000000cb10c7221 */ /* 0x000fe40000010000 */
[----:B------:R1:W-:Y:S01]  /*5fe0*/  STSM.16.M88.4 [R11], R164 ;  /* 0x000000a40b007844 */ /* 0x0003e20000000200 */
[----:B------:R-:W-:Y:S05]  /*5ff0*/  @!P0 BRA `(.L_x_38) ;  /* 0x0000000000048947 */ /* 0x000fea0003800000 */
[----:B------:R-:W-:Y:S01]  /*6000*/  BPT.TRAP 0x1 ;  /* 0x000000040000795c */ /* 0x000fe20000300000 */
.L_x_38:
[----:B------:R2:W3:Y:S01]  /*6010*/  SYNCS.PHASECHK.TRANS64.TRYWAIT P3, [UR7+0x28c50], R14 ;  /* 0x028c500eff0075a7 */ /* 0x0004e20008060147 */
[----:B------:R-:W-:Y:S05]  /*6020*/  @!P0 BRA `(.L_x_39) ;  /* 0x0000000000048947 */ /* 0x000fea0003800000 */
[----:B------:R-:W-:Y:S01]  /*6030*/  BPT.TRAP 0x1 ;  /* 0x000000040000795c */ /* 0x000fe20000300000 */
.L_x_39:
[----:B---3--:R-:W-:Y:S05]  /*6040*/  @P3 BRA `(.L_x_40) ;  /* 0x0000000000083947 */ /* 0x008fea0003800000 */
[----:B------:R-:W3:Y:S02]  /*6050*/  SYNCS.PHASECHK.TRANS64.TRYWAIT P3, [UR7+0x28c50], R14 ;  /* 0x028c500eff0075a7 */ /* 0x000ee40008060147 */
[----:B---3--:R-:W-:Y:S05]  /*6060*/  @!P3 BRA `(.L_x_41) ;  /* 0x0000007c000cb947 */ /* 0x008fea0003800000 */
.L_x_40:
[----:B------:R-:W-:Y:S01]  /*6070*/  ULEA UR4, UR5, UR24, 0xc ;  /* 0x0000001805047291 */ /* 0x000fe2000f8e603f */
[----:B------:R-:W-:Y:S01]  /*6080*/  WARPGROUP.ARRIVE ;  /* 0x00000000000079c5 */ /* 0x000fe20000000000 */
[----:B------:R-:W-:Y:S01]  /*6090*/  UMOV UR11, 0x40000040 ;  /* 0x40000040000b7882 */ /* 0x000fe20000000000 */
[----:B---3--:R-:W-:Y:S01]  /*60a0*/  @!P1 VIADD R171, R171, 0x28c60 ;  /* 0x00028c60abab9836 */ /* 0x008fe20000000000 */
[----:B------:R-:W-:Y:S01]  /*60b0*/  MOV R5, R23 ;  /* 0x0000001700057202 */ /* 0x000fe20000000f00 */
[----:B------:R-:W-:Y:S02]  /*60c0*/  IMAD.MOV.U32 R3, RZ, RZ, R15 ;  /* 0x000000ffff037224 */ /* 0x000fe400078e000f */
[----:B------:R-:W-:Y:S01]  /*60d0*/  UMOV UR10, UR4 ;  /* 0x00000004000a7c82 */ /* 0x000fe20008000000 */
[----:B------:R-:W-:Y:S01]  /*60e0*/  @!P1 PRMT R171, RZ, 0x654, R171 ;  /* 0x00000654ffab9816 */ /* 0x000fe200000000ab */
[----:B------:R-:W-:Y:S01]  /*60f0*/  HGMMA.64x256x16.F32 R24, R152, gdesc[UR8].tnspB, R24, gsb0 ;  /* 0x43e0000898187df0 */ /* 0x000fe20008000818 */
[----:B------:R-:W-:Y:S01]  /*6100*/  UIADD3 UR10, UR4, 0x80, URZ ;  /* 0x00000080040a7890 */ /* 0x000fe2000fffe03f */
[----:B------:R-:W-:Y:S01]  /*6110*/  UMOV UR11, 0x40000040 ;  /* 0x40000040000b7882 */ /* 0x000fe20000000000 */
[----:B------:R-:W-:-:S02]  /*6120*/  WARPGROUP.DEPBAR.LE gsb0, 0x0 ;  /* 0x00008000000079c5 */ /* 0x000fc40000010000 */
[----:B------:R-:W-:-:S15]  /*6130*/  WARPGROUP.ARRIVE ;  /* 0x00000000000079c5 */ /* 0x000fde0000000000 */
[----:B------:R-:W-:-:S08]  /*6140*/  NOP ;  /* 0x0000000000007918 */ /* 0x000fd00000000000 */
[----:B------:R-:W-:Y:S01]  /*6150*/  HGMMA.64x256x16.F32 R24, R156, gdesc[UR8].tnspB, R24, gsb0 ;  /* 0x43e000089c187df0 */ /* 0x000fe20008000818 */
[----:B------:R-:W-:Y:S01]  /*6160*/  UIADD3 UR10, UR4, 0x100, URZ ;  /* 0x00000100040a7890 */ /* 0x000fe2000fffe03f */
        /* <DEDUP_REMOVED lines=8> */
[----:B------:R-:W-:Y:S01]  /*61f0*/  UMOV UR4, UR5 ;  /* 0x0000000500047c82 */ /* 0x000fe20008000000 */
        /* <DEDUP_REMOVED lines=10> */
[----:B---3--:R-:W3:Y:S02]  /*62a0*/  FENCE.VIEW.ASYNC.S ;  /* 0x00000000000073c6 */ /* 0x008ee40000000000 */
[----:B---3--:R-:W-:Y:S01]  /*62b0*/  NOP ;  /* 0x0000000000007918 */ /* 0x008fe20000000000 */
[----:B------:R-:W-:Y:S06]  /*62c0*/  BAR.ARV 0xe, 0x100 ;  /* 0x0384000000007b1d */ /* 0x000fec0000002000 */
[----:B------:R3:W-:Y:S01]  /*62d0*/  @!P1 SYNCS.ARRIVE.TRANS64.RED.A1T0 RZ, [R171+URZ], RZ ;  /* 0x000000ffabff99a7 */ /* 0x0007e2000810043f */
[----:B------:R-:W-:Y:S05]  /*62e0*/  @P2 BRA `(.L_x_42) ;  /* 0xffffffe400ec2947 */ /* 0x000fea000383ffff */
[----:B------:R-:W-:Y:S01]  /*62f0*/  IMAD.MOV.U32 R5, RZ, RZ, R23 ;  /* 0x000000ffff057224 */ /* 0x000fe200078e0017 */
[----:B------:R-:W-:Y:S01]  /*6300*/  USHF.L.U32 UR4, UR5, 0x6, URZ ;  /* 0x0000000605047899 */ /* 0x000fe2000800063f */
[----:B------:R-:W-:-:S11]  /*6310*/  IMAD.MOV.U32 R3, RZ, RZ, R15 ;  /* 0x000000ffff037224 */ /* 0x000fd600078e000f */
.L_x_33:
[----:B-1----:R-:W1:Y:S01]  /*6320*/  SHFL.BFLY PT, R8, R7, 0x2, 0x1f ;  /* 0x0c401f0007087f89 */ /* 0x002e6200000e0000 */
[----:B------:R-:W-:Y:S08]  /*6330*/  BAR.ARV 0x8, 0x100 ;  /* 0x0204000000007b1d */ /* 0x000ff00000002000 */
[----:B------:R-:W-:Y:S01]  /*6340*/  BAR.SYNC.DEFER_BLOCKING 0xf, 0x100 ;  /* 0x03c4000000007b1d */ /* 0x000fe20000010000 */
[----:B------:R-:W-:Y:S01]  /*6350*/  ISETP.NE.AND P0, PT, R4, RZ, PT ;  /* 0x000000ff0400720c */ /* 0x000fe20003f05270 */
[----:B------:R-:W-:-:S02]  /*6360*/  IMAD.MOV.U32 R4, RZ, RZ, RZ ;  /* 0x000000ffff047224 */ /* 0x000fc400078e00ff */
[----:B------:R-:W-:Y:S02]  /*6370*/  VIADD R6, R6, UR4 ;  /* 0x0000000406067c36 */ /* 0x000fe40008000000 */
[----:B------:R-:W4:Y:S01]  /*6380*/  SHFL.BFLY PT, R11, R12, 0x2, 0x1f ;  /* 0x0c401f000c0b7f89 */ /* 0x000f2200000e0000 */
[----:B-1----:R-:W-:Y:S01]  /*6390*/  FADD.FTZ R8, R8, R7 ;  /* 0x0000000708087221 */ /* 0x002fe20000010000 */
[----:B------:R-:W-:-:S06]  /*63a0*/  IMAD.MOV.U32 R7, RZ, RZ, -0x800000 ;  /* 0xff800000ff077424 */ /* 0x000fcc00078e00ff */
[----:B------:R-:W-:Y:S01]  /*63b0*/  @!P0 LEA R6, R6, UR36, 0x2 ;  /* 0x0000002406068c11 */ /* 0x000fe2000f8e10ff */
[----:B------:R-:W1:Y:S01]  /*63c0*/  SHFL.BFLY PT, R9, R8, 0x1, 0x1f ;  /* 0x0c201f0008097f89 */ /* 0x000e6200000e0000 */
[----:B----4-:R-:W-:-:S05]  /*63d0*/  FADD.FTZ R11, R11, R12 ;  /* 0x0000000c0b0b7221 */ /* 0x010fca0000010000 */
[----:B------:R-:W0:Y:S01]  /*63e0*/  SHFL.BFLY PT, R10, R11, 0x1, 0x1f ;  /* 0x0c201f000b0a7f89 */ /* 0x000e2200000e0000 */
[----:B-1----:R-:W-:Y:S01]  /*63f0*/  FADD.FTZ R13, R8, R9 ;  /* 0x00000009080d7221 */ /* 0x002fe20000010000 */
[----:B------:R-:W-:-:S04]  /*6400*/  IMAD.MOV.U32 R9, RZ, RZ, RZ ;  /* 0x000000ffff097224 */ /* 0x000fc800078e00ff */
[----:B------:R-:W-:-:S13]  /*6410*/  FSETP.NE.FTZ.AND P1, PT, R13, RZ, PT ;  /* 0x000000ff0d00720b */ /* 0x000fda0003f35000 */
[----:B------:R-:W1:Y:S01]  /*6420*/  @P1 MUFU.RCP R9, R13 ;  /* 0x0000000d00091308 */ /* 0x000e620000001000 */
[----:B------:R-:W-:Y:S01]  /*6430*/  @P1 FMUL.FTZ R8, R0, 0.69314718246459960938 ;  /* 0x3f31721800081820 */ /* 0x000fe20000410000 */
[----:B0-2---:R-:W-:-:S05]  /*6440*/  FADD.FTZ R14, R11, R10 ;  /* 0x0000000a0b0e7221 */ /* 0x005fca0000010000 */
[----:B------:R-:W-:Y:S01]  /*6450*/  FSETP.NE.FTZ.AND P2, PT, R14, RZ, PT ;  /* 0x000000ff0e00720b */ /* 0x000fe20003f55000 */
[----:B------:R-:W-:Y:S01]  /*6460*/  @P1 MUFU.LG2 R10, R13 ;  /* 0x0000000d000a1308 */ /* 0x000fe20000000c00 */
[----:B-1----:R0:W-:Y:S01]  /*6470*/  @!P0 STS [R6+0x28800], R9 ;  /* 0x0288000906008388 */ /* 0x0021e20000000800 */
[-C--:B------:R-:W-:Y:S01]  /*6480*/  FMUL.FTZ R24, R24, R9.reuse ;  /* 0x0000000918187220 */ /* 0x080fe20000410000 */
[----:B------:R-:W-:-:S09]  /*6490*/  FMUL.FTZ R25, R25, R9 ;  /* 0x0000000919197220 */ /* 0x000fd20000410000 */
[----:B------:R-:W1:Y:S01]  /*64a0*/  @P2 MUFU.RCP R4, R14 ;  /* 0x0000000e00042308 */ /* 0x000e620000001000 */
[-C--:B------:R-:W-:Y:S01]  /*64b0*/  FMUL.FTZ R28, R28, R9.reuse ;  /* 0x000000091c1c7220 */ /* 0x080fe20000410000 */
[-C--:B------:R-:W-:Y:S01]  /*64c0*/  FMUL.FTZ R29, R29, R9.reuse ;  /* 0x000000091d1d7220 */ /* 0x080fe20000410000 */
[-C--:B------:R-:W-:Y:S01]  /*64d0*/  FMUL.FTZ R32, R32, R9.reuse ;  /* 0x0000000920207220 */ /* 0x080fe20000410000 */
[-C--:B------:R-:W-:Y:S01]  /*64e0*/  FMUL.FTZ R33, R33, R9.reuse ;  /* 0x0000000921217220 */ /* 0x080fe20000410000 */
[-C--:B------:R-:W-:Y:S01]  /*64f0*/  FMUL.FTZ R36, R36, R9.reuse ;  /* 0x0000000924247220 */ /* 0x080fe20000410000 */
[-C--:B------:R-:W-:Y:S01]  /*6500*/  FMUL.FTZ R37, R37, R9.reuse ;  /* 0x0000000925257220 */ /* 0x080fe20000410000 */
[-C--:B------:R-:W-:Y:S01]  /*6510*/  FMUL.FTZ R40, R40, R9.reuse ;  /* 0x0000000928287220 */ /* 0x080fe20000410000 */
[----:B------:R-:W2:Y:S01]  /*6520*/  @P2 MUFU.LG2 R11, R14 ;  /* 0x0000000e000b2308 */ /* 0x000ea20000000c00 */
        /* <DEDUP_REMOVED lines=8> */
[----:B-1----:R1:W-:Y:S01]  /*65b0*/  @!P0 STS [R6+0x28820], R4 ;  /* 0x0288200406008388 */ /* 0x0023e20000000800 */
        /* <DEDUP_REMOVED lines=47> */
[----:B------:R-:W-:Y:S01]  /*68b0*/  @P2 FMUL.FTZ R13, R0, 0.69314718246459960938 ;  /* 0x3f317218000d2820 */ /* 0x000fe20000410000 */
[----:B0-----:R-:W-:Y:S01]  /*68c0*/  @P1 FMUL.FTZ R9, R10, 0.69314718246459960938 ;  /* 0x3f3172180a091820 */ /* 0x001fe20000410000 */
[----:B--2---:R-:W-:Y:S01]  /*68d0*/  @P2 FMUL.FTZ R0, R11, 0.69314718246459960938 ;  /* 0x3f3172180b002820 */ /* 0x004fe20000410000 */
[----:B-1----:R-:W-:Y:S01]  /*68e0*/  IMAD.MOV.U32 R6, RZ, RZ, -0x800000 ;  /* 0xff800000ff067424 */ /* 0x002fe200078e00ff */
[----:B------:R-:W-:Y:S01]  /*68f0*/  PLOP3.LUT P0, PT, PT, PT, PT, 0x8, 0x0 ;  /* 0x000000000000781c */ /* 0x000fe20003f0e170 */
        /* <DEDUP_REMOVED lines=64> */
[----:B------:R-:W-:Y:S01]  /*6d00*/  @P1 FFMA.FTZ R6, R8, R3, R9 ;  /* 0x0000000308061223 */ /* 0x000fe20000010009 */
[----:B------:R-:W-:Y:S01]  /*6d10*/  @P2 FFMA.FTZ R7, R13, R5, R0 ;  /* 0x000000050d072223 */ /* 0x000fe20000010000 */
[----:B------:R-:W-:Y:S06]  /*6d20*/  BAR.ARV 0xe, 0x100 ;  /* 0x0384000000007b1d */ /* 0x000fec0000002000 */
.L_x_13:
[----:B------:R-:W-:Y:S05]  /*6d30*/  @P0 BRA `(.L_x_43) ;  /* 0x0000002000e00947 */ /* 0x000fea0003800000 */
[----:B------:R-:W2:Y:S01]  /*6d40*/  S2R R0, SR_TID.X ;  /* 0x0000000000007919 */ /* 0x000ea20000002100 */
[----:B------:R-:W4:Y:S01]  /*6d50*/  S2UR UR5, SR_CgaCtaId ;  /* 0x00000000000579c3 */ /* 0x000f220000008800 */
[----:B------:R-:W-:Y:S01]  /*6d60*/  UMOV UR4, 0x400 ;  /* 0x0000040000047882 */ /* 0x000fe20000000000 */
[----:B------:R-:W-:-:S06]  /*6d70*/  IADD3 R3, -R2, RZ, RZ ;  /* 0x000000ff02037210 */ /* 0x000fcc0007ffe1ff */
[----:B------:R-:W-:Y:S01]  /*6d80*/  BAR.SYNC.DEFER_BLOCKING 0x1, 0x100 ;  /* 0x0044000000007b1d */ /* 0x000fe20000010000 */
[----:B------:R-:W-:-:S07]  /*6d90*/  SHF.R.S32.HI R19, RZ, 0x1f, R2 ;  /* 0x0000001fff137819 */ /* 0x000fce0000011402 */
[----:B------:R-:W5:Y:S08]  /*6da0*/  S2UR UR6, SR_CTAID.Y ;  /* 0x00000000000679c3 */ /* 0x000f700000002600 */
[----:B------:R-:W5:Y:S01]  /*6db0*/  LDC R4, c[0x0][0xc50] ;  /* 0x00031400ff047b82 */ /* 0x000f620000000800 */
[----:B----4-:R-:W-:-:S07]  /*6dc0*/  ULEA UR4, UR5, UR4, 0x18 ;  /* 0x0000000405047291 */ /* 0x010fce000f8ec03f */
[----:B------:R-:W4:Y:S01]  /*6dd0*/  LDC R9, c[0x0][0xbe8] ;  /* 0x0002fa00ff097b82 */ /* 0x000f220000000800 */
[----:B------:R-:W-:Y:S01]  /*6de0*/  UIADD3 UR4, UR4, 0x28c20, URZ ;  /* 0x00028c2004047890 */ /* 0x000fe2000fffe03f */
[----:B--2---:R-:W-:-:S03]  /*6df0*/  VIADD R152, R0, 0xffffff80 ;  /* 0xffffff8000987836 */ /* 0x004fc60000000000 */
[----:B------:R-:W-:Y:S02]  /*6e00*/  UPRMT UR4, URZ, 0x654, UR4 ;  /* 0x000006543f047896 */ /* 0x000fe40008000004 */
[----:B------:R-:W-:-:S04]  /*6e10*/  SHF.R.S32.HI R21, RZ, 0x1f, R152 ;  /* 0x0000001fff157819 */ /* 0x000fc80000011498 */
[----:B01----:R-:W-:Y:S01]  /*6e20*/  LEA.HI R5, R21, R152, RZ, 0x7 ;  /* 0x0000009815057211 */ /* 0x003fe200078f38ff */
[----:B-----5:R-:W-:Y:S02]  /*6e30*/  IMAD R3, R4, R3, UR6 ;  /* 0x0000000604037e24 */ /* 0x020fe4000f8e0203 */
[----:B------:R-:W-:Y:S01]  /*6e40*/  SYNCS.ARRIVE.TRANS64.RED.A1T0 RZ, [UR4], RZ ;  /* 0x000000ffffff79a7 */ /* 0x000fe20008100404 */
[----:B------:R-:W-:Y:S02]  /*6e50*/  SHF.R.S32.HI R8, RZ, 0x7, R5 ;  /* 0x00000007ff087819 */ /* 0x000fe40000011405 */
[----:B------:R-:W-:Y:S02]  /*6e60*/  LOP3.LUT R11, R5, 0xffffff80, RZ, 0xc0, !PT ;  /* 0xffffff80050b7812 */ /* 0x000fe400078ec0ff */
[----:B------:R-:W-:Y:S01]  /*6e70*/  SHF.R.S32.HI R4, RZ, 0x1f, R3 ;  /* 0x0000001fff047819 */ /* 0x000fe20000011403 */
[----:B------:R-:W0:Y:S02]  /*6e80*/  SHFL.IDX PT, R10, R8, RZ, 0x1f ;  /* 0x00001fff080a7589 */ /* 0x000e2400000e0000 */
[----:B------:R-:W-:-:S05]  /*6e90*/  IMAD.IADD R0, R152, 0x1, -R11 ;  /* 0x0000000198007824 */ /* 0x000fca00078e0a0b */
[----:B------:R-:W-:Y:S02]  /*6ea0*/  SHF.R.S32.HI R157, RZ, 0x1f, R0 ;  /* 0x0000001fff9d7819 */ /* 0x000fe40000011400 */
[----:B0-----:R-:W-:Y:S02]  /*6eb0*/  ISETP.NE.AND P0, PT, R10, RZ, PT ;  /* 0x000000ff0a00720c */ /* 0x001fe40003f05270 */
[----:B------:R-:W-:-:S11]  /*6ec0*/  LEA.HI R10, R157, R0, RZ, 0x2 ;  /* 0x000000009d0a7211 */ /* 0x000fd600078f10ff */
[----:B----4-:R-:W-:Y:S05]  /*6ed0*/  @P0 BRA `(.L_x_44) ;  /* 0x0000000400380947 */ /* 0x010fea0003800000 */
[----:B------:R-:W0:Y:S01]  /*6ee0*/  LDC R18, c[0x0][0xbe8] ;  /* 0x0002fa00ff127b82 */ /* 0x000e220000000800 */
[----:B------:R-:W-:Y:S01]  /*6ef0*/  LOP3.LUT R5, R5, 0xffffff80, RZ, 0xc0, !PT ;  /* 0xffffff8005057812 */ /* 0x000fe200078ec0ff */
[----:B------:R-:W1:Y:S01]  /*6f00*/  S2R R16, SR_CTAID.X ;  /* 0x0000000000107919 */ /* 0x000e620000002500 */
[----:B------:R-:W-:-:S03]  /*6f10*/  ULDC.64 UR4, c[0x0][0xbd0] ;  /* 0x0002f40000047ab9 */ /* 0x000fc60000000a00 */
[----:B------:R-:W-:Y:S01]  /*6f20*/  IMAD.IADD R153, R152, 0x1, -R5 ;  /* 0x0000000198997824 */ /* 0x000fe200078e0a05 */
[----:B------:R-:W-:Y:S01]  /*6f30*/  LEA.HI R5, R21, R152, RZ, 0x2 ;  /* 0x0000009815057211 */ /* 0x000fe200078f10ff */
[----:B------:R-:W2:Y:S03]  /*6f40*/  S2UR UR6, SR_CTAID.Z ;  /* 0x00000000000679c3 */ /* 0x000ea60000002700 */
[----:B------:R-:W-:Y:S02]  /*6f50*/  SHF.R.S32.HI R12, RZ, 0x1f, R153 ;  /* 0x0000001fff0c7819 */ /* 0x000fe40000011499 */
[----:B------:R-:W-:Y:S02]  /*6f60*/  LOP3.LUT R5, R5, 0xfffffffc, RZ, 0xc0, !PT ;  /* 0xfffffffc05057812 */ /* 0x000fe400078ec0ff */
[CC--:B------:R-:W-:Y:S01]  /*6f70*/  LEA.HI R154, R12.reuse, R153.reuse, RZ, 0x2 ;  /* 0x000000990c9a7211 */ /* 0x0c0fe200078f10ff */
[----:B------:R-:W4:Y:S01]  /*6f80*/  LDC.64 R22, c[0x0][0xbd8] ;  /* 0x0002f600ff167b82 */ /* 0x000f220000000a00 */
[----:B------:R-:W-:Y:S01]  /*6f90*/  LEA.HI R13, R12, R153, RZ, 0x5 ;  /* 0x000000990c0d7211 */ /* 0x000fe200078f28ff */
[----:B------:R-:W-:Y:S01]  /*6fa0*/  IMAD.IADD R5, R152, 0x1, -R5 ;  /* 0x0000000198057824 */ /* 0x000fe200078e0a05 */
[----:B------:R-:W-:-:S02]  /*6fb0*/  SHF.R.S32.HI R11, RZ, 0x2, R154 ;  /* 0x00000002ff0b7819 */ /* 0x000fc4000001149a */
[----:B------:R-:W-:Y:S02]  /*6fc0*/  SHF.R.S32.HI R14, RZ, 0x1f, R154 ;  /* 0x0000001fff0e7819 */ /* 0x000fe4000001149a */
[----:B------:R-:W-:Y:S02]  /*6fd0*/  SHF.R.S32.HI R13, RZ, 0x5, R13 ;  /* 0x00000005ff0d7819 */ /* 0x000fe4000001140d */
[----:B0-----:R-:W-:Y:S02]  /*6fe0*/  ISETP.NE.AND P0, PT, R18, 0x1, PT ;  /* 0x000000011200780c */ /* 0x001fe40003f05270 */
[----:B------:R-:W-:Y:S02]  /*6ff0*/  LEA.HI R14, R14, R11, RZ, 0x3 ;  /* 0x0000000b0e0e7211 */ /* 0x000fe400078f18ff */
[----:B------:R-:W-:Y:S02]  /*7000*/  LOP3.LUT R154, R154, 0x7ffffffc, RZ, 0xc0, !PT ;  /* 0x7ffffffc9a9a7812 */ /* 0x000fe400078ec0ff */
[----:B------:R-:W-:-:S03]  /*7010*/  LOP3.LUT R14, R14, 0xfffffff8, RZ, 0xc0, !PT ;  /* 0xfffffff80e0e7812 */ /* 0x000fc600078ec0ff */
[----:B------:R-:W-:Y:S02]  /*7020*/  IMAD.IADD R154, R153, 0x1, -R154 ;  /* 0x00000001999a7824 */ /* 0x000fe400078e0a9a */
[----:B------:R-:W-:Y:S01]  /*7030*/  IMAD.IADD R14, R11, 0x1, -R14 ;  /* 0x000000010b0e7824 */ /* 0x000fe200078e0a0e */
[----:B------:R-:W-:Y:S01]  /*7040*/  LEA.HI R11, R5, R5, RZ, 0x1 ;  /* 0x00000005050b7211 */ /* 0x000fe200078f08ff */
[----:B------:R-:W0:Y:S01]  /*7050*/  @P0 LDC R20, c[0x0][0xbec] ;  /* 0x0002fb00ff140b82 */ /* 0x000e220000000800 */
[----:B------:R-:W-:Y:S02]  /*7060*/  IMAD.SHL.U32 R154, R154, 0x2, RZ ;  /* 0x000000029a9a7824 */ /* 0x000fe400078e00ff */
[----:B------:R-:W-:Y:S01]  /*7070*/  LOP3.LUT R12, R11, 0x1ffffffe, RZ, 0xc0, !PT ;  /* 0x1ffffffe0b0c7812 */ /* 0x000fe200078ec0ff */
[----:B------:R-:W-:Y:S02]  /*7080*/  IMAD R155, R13, 0x10, R14 ;  /* 0x000000100d9b7824 */ /* 0x000fe400078e020e */
[----:B------:R-:W-:-:S02]  /*7090*/  IMAD R11, R19, UR4, RZ ;  /* 0x00000004130b7c24 */ /* 0x000fc4000f8e02ff */
[----:B------:R-:W5:Y:S01]  /*70a0*/  @P0 LDC R17, c[0x0][0xbf0] ;  /* 0x0002fc00ff110b82 */ /* 0x000f620000000800 */
[----:B------:R-:W-:Y:S02]  /*70b0*/  IMAD.IADD R5, R5, 0x1, -R12 ;  /* 0x0000000105057824 */ /* 0x000fe400078e0a0c */
[----:B------:R-:W-:Y:S01]  /*70c0*/  IMAD.WIDE.U32 R12, R2, UR4, RZ ;  /* 0x00000004020c7c25 */ /* 0x000fe2000f8e00ff */
[----:B--2---:R-:W-:-:S03]  /*70d0*/  USHF.R.S32.HI UR4, URZ, 0x1f, UR6 ;  /* 0x0000001f3f047899 */ /* 0x004fc60008011406 */
[----:B------:R-:W-:Y:S02]  /*70e0*/  IMAD R5, R5, 0x8, R155 ;  /* 0x0000000805057824 */ /* 0x000fe400078e029b */
[----:B------:R-:W-:Y:S02]  /*70f0*/  IMAD R11, R2, UR5, R11 ;  /* 0x00000005020b7c24 */ /* 0x000fe4000f8e020b */
[----:B----4-:R-:W-:Y:S01]  /*7100*/  IMAD R14, R22, UR4, RZ ;  /* 0x00000004160e7c24 */ /* 0x010fe2000f8e02ff */
[----:B------:R-:W-:Y:S01]  /*7110*/  ULDC.64 UR4, c[0x0][0xbe0] ;  /* 0x0002f80000047ab9 */ /* 0x000fe20000000a00 */
[----:B-1----:R-:W-:Y:S02]  /*7120*/  IMAD R5, R16, 0x40, R5 ;  /* 0x0000004010057824 */ /* 0x002fe400078e0205 */
[----:B------:R-:W-:Y:S02]  /*7130*/  IMAD R15, R23, UR6, R14 ;  /* 0x00000006170f7c24 */ /* 0x000fe4000f8e020e */
[----:B0-----:R-:W-:-:S04]  /*7140*/  @P0 IMAD.HI.U32 R14, R5, R20, RZ ;  /* 0x00000014050e0227 */ /* 0x001fc800078e00ff */
[----:B------:R-:W-:Y:S01]  /*7150*/  IMAD.IADD R13, R13, 0x1, R11 ;  /* 0x000000010d0d7824 */ /* 0x000fe200078e020b */
[----:B------:R-:W-:Y:S02]  /*7160*/  MOV R11, R5 ;  /* 0x00000005000b7202 */ /* 0x000fe40000000f00 */
[----:B-----5:R-:W-:Y:S01]  /*7170*/  @P0 SHF.R.U32.HI R11, RZ, R17, R14 ;  /* 0x00000011ff0b0219 */ /* 0x020fe2000001160e */
[----:B------:R-:W-:-:S04]  /*7180*/  IMAD.WIDE.U32 R12, R22, UR6, R12 ;  /* 0x00000006160c7c25 */ /* 0x000fc8000f8e000c */
[----:B------:R-:W-:Y:S02]  /*7190*/  IMAD.IADD R13, R13, 0x1, R15 ;  /* 0x000000010d0d7824 */ /* 0x000fe400078e020f */
[----:B------:R-:W-:Y:S02]  /*71a0*/  IMAD.MOV R15, RZ, RZ, -R11 ;  /* 0x000000ffff0f7224 */ /* 0x000fe400078e0a0b */
[----:B------:R-:W-:Y:S02]  /*71b0*/  IMAD R14, R4, UR4, RZ ;  /* 0x00000004040e7c24 */ /* 0x000fe4000f8e02ff */
[----:B------:R-:W-:-:S04]  /*71c0*/  IMAD.WIDE.U32 R12, R3, UR4, R12 ;  /* 0x00000004030c7c25 */ /* 0x000fc8000f8e000c */
[----:B------:R-:W-:Y:S01]  /*71d0*/  IMAD R5, R18, R15, R5 ;  /* 0x0000000f12057224 */ /* 0x000fe200078e0205 */
[----:B------:R-:W-:Y:S01]  /*71e0*/  SHF.R.S32.HI R15, RZ, 0x1f, R11 ;  /* 0x0000001fff0f7819 */ /* 0x000fe2000001140b */
[----:B------:R-:W-:Y:S01]  /*71f0*/  IMAD R14, R3, UR5, R14 ;  /* 0x00000005030e7c24 */ /* 0x000fe2000f8e020e */
[----:B------:R-:W-:Y:S01]  /*7200*/  IADD3 R12, P0, R11, R12, RZ ;  /* 0x0000000c0b0c7210 */ /* 0x000fe20007f1e0ff */
[----:B------:R-:W-:Y:S01]  /*7210*/  ULDC.64 UR4, c[0x0][0xbc8] ;  /* 0x0002f20000047ab9 */ /* 0x000fe20000000a00 */
[----:B------:R-:W-:Y:S02]  /*7220*/  SHF.R.S32.HI R11, RZ, 0x1f, R5 ;  /* 0x0000001fff0b7819 */ /* 0x000fe40000011405 */
[----:B------:R-:W-:-:S03]  /*7230*/  IADD3.X R13, R15, R13, R14, P0, !PT ;  /* 0x0000000d0f0d7210 */ /* 0x000fc600007fe40e */
[----:B------:R-:W-:Y:S01]  /*7240*/  IMAD R14, R11, UR4, RZ ;  /* 0x000000040b0e7c24 */ /* 0x000fe2000f8e02ff */
[----:B------:R-:W-:Y:S01]  /*7250*/  LEA.HI R11, R8, R8, RZ, 0x1 ;  /* 0x00000008080b7211 */ /* 0x000fe200078f08ff */
[----:B------:R-:W-:-:S03]  /*7260*/  IMAD.WIDE.U32 R12, R5, UR4, R12 ;  /* 0x00000004050c7c25 */ /* 0x000fc6000f8e000c */
[----:B------:R-:W-:Y:S01]  /*7270*/  LOP3.LUT R11, R11, 0xfffffe, RZ, 0xc0, !PT ;  /* 0x00fffffe0b0b7812 */ /* 0x000fe200078ec0ff */
[----:B------:R-:W-:Y:S01]  /*7280*/  IMAD R5, R5, UR5, R14 ;  /* 0x0000000505057c24 */ /* 0x000fe2000f8e020e */
[----:B------:R-:W-:Y:S02]  /*7290*/  ULDC.64 UR4, c[0x0][0xba8] ;  /* 0x0002ea0000047ab9 */ /* 0x000fe40000000a00 */
[----:B------:R-:W-:Y:S01]  /*72a0*/  LEA R17, P0, R12, UR4, 0x2 ;  /* 0x000000040c117c11 */ /* 0x000fe2000f8010ff */
[----:B------:R-:W-:Y:S01]  /*72b0*/  IMAD.IADD R5, R13, 0x1, R5 ;  /* 0x000000010d057824 */ /* 0x000fe200078e0205 */
[----:B------:R-:W-:Y:S01]  /*72c0*/  ULDC UR4, c[0x0][0xa88] ;  /* 0x0002a20000047ab9 */ /* 0x000fe20000000800 */
[----:B------:R-:W-:Y:S02]  /*72d0*/  IMAD.IADD R11, R8, 0x1, -R11 ;  /* 0x00000001080b7824 */ /* 0x000fe400078e0a0b */
[----:B------:R-:W-:Y:S01]  /*72e0*/  SHFL.IDX PT, R14, R17, 0x1, 0x1c1f ;  /* 0x003c1f00110e7f89 */ /* 0x000fe200000e0000 */
[----:B------:R-:W-:Y:S01]  /*72f0*/  LEA.HI.X R20, R12, UR5, R5, 0x2, P0 ;  /* 0x000000050c147c11 */ /* 0x000fe200080f1405 */
[----:B------:R-:W-:-:S02]  /*7300*/  IMAD.U32 R11, R11, -0x100, RZ ;  /* 0xffffff000b0b7824 */ /* 0x000fc400078e00ff */
[----:B------:R-:W-:Y:S01]  /*7310*/  SHFL.IDX PT, R12, R17, RZ, 0x1c1f ;  /* 0x001c1fff110c7589 */ /* 0x000fe200000e0000 */
[----:B------:R-:W-:Y:S02]  /*7320*/  IMAD R5, R16, 0x40, R155 ;  /* 0x0000004010057824 */ /* 0x000fe400078e029b */
[----:B------:R-:W-:Y:S01]  /*7330*/  IMAD R16, R18, UR4, RZ ;  /* 0x0000000412107c24 */ /* 0x000fe2000f8e02ff */
[----:B------:R-:W0:Y:S01]  /*7340*/  SHFL.IDX PT, R13, R20, RZ, 0x1c1f ;  /* 0x001c1fff140d7589 */ /* 0x000e2200000e0000 */
[----:B------:R-:W-:Y:S01]  /*7350*/  ISETP.NE.AND P0, PT, R154, R11, PT ;  /* 0x0000000b9a00720c */ /* 0x000fe20003f05270 */
[C---:B------:R-:W-:Y:S02]  /*7360*/  VIADD R11, R5.reuse, 0x8 ;  /* 0x00000008050b7836 */ /* 0x040fe40000000000 */
[----:B------:R-:W1:Y:S01]  /*7370*/  SHFL.IDX PT, R15, R20, 0x1, 0x1c1f ;  /* 0x003c1f00140f7f89 */ /* 0x000e6200000e0000 */
[-C--:B------:R-:W-:Y:S02]  /*7380*/  ISETP.GE.OR P1, PT, R5, R16.reuse, P0 ;  /* 0x000000100500720c */ /* 0x080fe40000726670 */
[----:B------:R-:W-:-:S11]  /*7390*/  ISETP.GE.OR P0, PT, R11, R16, P0 ;  /* 0x000000100b00720c */ /* 0x000fd60000706670 */
[----:B0-----:R0:W-:Y:S04]  /*73a0*/  @!P1 ST.E desc[UR42][R12.64], R6 ;  /* 0x000000060c009985 */ /* 0x0011e8000c10192a */
[----:B-1----:R0:W-:Y:S02]  /*73b0*/  @!P0 ST.E desc[UR42][R14.64], R7 ;  /* 0x000000070e008985 */ /* 0x0021e4000c10192a */
.L_x_44:
[----:B------:R-:W-:Y:S01]  /*73c0*/  ISETP.NE.AND P0, PT, R9, 0x1, PT ;  /* 0x000000010900780c */ /* 0x000fe20003f05270 */
[----:B0-----:R-:W0:Y:S01]  /*73d0*/  S2R R15, SR_CTAID.X ;  /* 0x00000000000f7919 */ /* 0x001e220000002500 */
[--C-:B------:R-:W-:Y:S01]  /*73e0*/  SHF.R.S32.HI R5, RZ, 0x2, R10.reuse ;  /* 0x00000002ff057819 */ /* 0x100fe2000001140a */
[----:B------:R-:W1:Y:S01]  /*73f0*/  S2UR UR6, SR_CTAID.Z ;  /* 0x00000000000679c3 */ /* 0x000e620000002700 */
[----:B------:R-:W-:Y:S01]  /*7400*/  SHF.R.S32.HI R6, RZ, 0x1f, R10 ;  /* 0x0000001fff067819 */ /* 0x000fe2000001140a */
[----:B------:R-:W-:Y:S01]  /*7410*/  ULDC.64 UR4, c[0x0][0xb38] ;  /* 0x0002ce0000047ab9 */ /* 0x000fe20000000a00 */
[----:B------:R-:W-:Y:S01]  /*7420*/  LEA.HI R21, R21, R152, RZ, 0x2 ;  /* 0x0000009815157211 */ /* 0x000fe200078f10ff */
[----:B------:R-:W-:Y:S01]  /*7430*/  BSSY B0, `(.L_x_45) ;  /* 0x0000101000007945 */ /* 0x000fe20003800000 */
[----:B------:R-:W-:Y:S02]  /*7440*/  LEA.HI R6, R6, R5, RZ, 0x3 ;  /* 0x0000000506067211 */ /* 0x000fe400078f18ff */
[----:B------:R-:W-:Y:S01]  /*7450*/  LOP3.LUT R21, R21, 0xfffffffc, RZ, 0xc0, !PT ;  /* 0xfffffffc15157812 */ /* 0x000fe200078ec0ff */
[----:B------:R-:W2:Y:S01]  /*7460*/  LDC.64 R12, c[0x0][0xb40] ;  /* 0x0002d000ff0c7b82 */ /* 0x000ea20000000a00 */
[----:B------:R-:W-:-:S02]  /*7470*/  LOP3.LUT R6, R6, 0xfffffff8, RZ, 0xc0, !PT ;  /* 0xfffffff806067812 */ /* 0x000fc400078ec0ff */
[----:B------:R-:W-:Y:S02]  /*7480*/  IADD3 R21, R152, -R21, RZ ;  /* 0x8000001598157210 */ /* 0x000fe40007ffe0ff */
[----:B------:R-:W-:Y:S01]  /*7490*/  LEA.HI R157, R157, R0, RZ, 0x5 ;  /* 0x000000009d9d7211 */ /* 0x000fe200078f28ff */
[----:B------:R-:W-:Y:S01]  /*74a0*/  IMAD.IADD R14, R5, 0x1, -R6 ;  /* 0x00000001050e7824 */ /* 0x000fe200078e0a06 */
[----:B------:R-:W-:Y:S01]  /*74b0*/  LEA.HI R5, R21, R21, RZ, 0x1 ;  /* 0x0000001515057211 */ /* 0x000fe200078f08ff */
[----:B------:R-:W4:Y:S01]  /*74c0*/  @P0 LDC R16, c[0x0][0xbec] ;  /* 0x0002fb00ff100b82 */ /* 0x000f220000000800 */
[----:B------:R-:W-:Y:S02]  /*74d0*/  SHF.R.S32.HI R157, RZ, 0x5, R157 ;  /* 0x00000005ff9d7819 */ /* 0x000fe4000001149d */
[----:B------:R-:W-:Y:S01]  /*74e0*/  LOP3.LUT R6, R5, 0x1ffffffe, RZ, 0xc0, !PT ;  /* 0x1ffffffe05067812 */ /* 0x000fe200078ec0ff */
[----:B------:R-:W-:Y:S02]  /*74f0*/  IMAD R5, R19, UR4, RZ ;  /* 0x0000000413057c24 */ /* 0x000fe4000f8e02ff */
[----:B------:R-:W-:-:S02]  /*7500*/  IMAD R14, R157, 0x10, R14 ;  /* 0x000000109d0e7824 */ /* 0x000fc400078e020e */
[----:B------:R-:W5:Y:S01]  /*7510*/  @P0 LDC R17, c[0x0][0xbf0] ;  /* 0x0002fc00ff110b82 */ /* 0x000f620000000800 */
[----:B------:R-:W-:Y:S02]  /*7520*/  IMAD.IADD R21, R21, 0x1, -R6 ;  /* 0x0000000115157824 */ /* 0x000fe400078e0a06 */
[----:B------:R-:W-:Y:S01]  /*7530*/  IMAD.WIDE.U32 R6, R2, UR4, RZ ;  /* 0x0000000402067c25 */ /* 0x000fe2000f8e00ff */
[----:B-1----:R-:W-:-:S03]  /*7540*/  USHF.R.S32.HI UR4, URZ, 0x1f, UR6 ;  /* 0x0000001f3f047899 */ /* 0x002fc60008011406 */
[----:B------:R-:W-:Y:S02]  /*7550*/  IMAD R5, R2, UR5, R5 ;  /* 0x0000000502057c24 */ /* 0x000fe4000f8e0205 */
[----:B------:R-:W-:Y:S02]  /*7560*/  IMAD R21, R21, 0x8, R14 ;  /* 0x0000000815157824 */ /* 0x000fe400078e020e */
[----:B------:R-:W-:Y:S02]  /*7570*/  IMAD.IADD R7, R7, 0x1, R5 ;  /* 0x0000000107077824 */ /* 0x000fe400078e0205 */
[----:B--2---:R-:W-:Y:S01]  /*7580*/  IMAD R2, R12, UR4, RZ ;  /* 0x000000040c027c24 */ /* 0x004fe2000f8e02ff */
[----:B------:R-:W-:Y:S01]  /*7590*/  ULDC.64 UR4, c[0x0][0xb48] ;  /* 0x0002d20000047ab9 */ /* 0x000fe20000000a00 */
[----:B0-----:R-:W-:Y:S02]  /*75a0*/  IMAD R21, R15, 0x40, R21 ;  /* 0x000000400f157824 */ /* 0x001fe400078e0215 */
[----:B------:R-:W-:-:S02]  /*75b0*/  IMAD R11, R13, UR6, R2 ;  /* 0x000000060d0b7c24 */ /* 0x000fc4000f8e0202 */
[----:B------:R-:W-:-:S04]  /*75c0*/  IMAD.WIDE.U32 R6, R12, UR6, R6 ;  /* 0x000000060c067c25 */ /* 0x000fc8000f8e0006 */
[----:B----4-:R-:W-:-:S04]  /*75d0*/  @P0 IMAD.HI.U32 R16, R21, R16, RZ ;  /* 0x0000001015100227 */ /* 0x010fc800078e00ff */
[----:B------:R-:W-:Y:S02]  /*75e0*/  IMAD R4, R4, UR4, RZ ;  /* 0x0000000404047c24 */ /* 0x000fe4000f8e02ff */
[----:B------:R-:W-:Y:S01]  /*75f0*/  IMAD.MOV.U32 R5, RZ, RZ, R21 ;  /* 0x000000ffff057224 */ /* 0x000fe200078e0015 */
[----:B-----5:R-:W-:Y:S01]  /*7600*/  @P0 SHF.R.U32.HI R5, RZ, R17, R16 ;  /* 0x00000011ff050219 */ /* 0x020fe20000011610 */
[----:B------:R-:W-:Y:S02]  /*7610*/  IMAD.IADD R7, R7, 0x1, R11 ;  /* 0x0000000107077824 */ /* 0x000fe400078e020b */
[C---:B------:R-:W-:Y:S01]  /*7620*/  IMAD R11, R3.reuse, UR5, R4 ;  /* 0x00000005030b7c24 */ /* 0x040fe2000f8e0204 */
[----:B------:R-:W-:Y:S01]  /*7630*/  SHF.R.S32.HI R4, RZ, 0x1f, R5 ;  /* 0x0000001fff047819 */ /* 0x000fe20000011405 */
[----:B------:R-:W-:Y:S01]  /*7640*/  IMAD.WIDE.U32 R2, R3, UR4, R6 ;  /* 0x0000000403027c25 */ /* 0x000fe2000f8e0006 */
[----:B------:R-:W-:Y:S01]  /*7650*/  ULDC.64 UR4, c[0x0][0xb30] ;  /* 0x0002cc0000047ab9 */ /* 0x000fe20000000a00 */
[----:B------:R-:W-:-:S02]  /*7660*/  LEA.HI R6, R8, R8, RZ, 0x1 ;  /* 0x0000000808067211 */ /* 0x000fc400078f08ff */
[----:B------:R-:W-:Y:S01]  /*7670*/  IMAD.MOV R12, RZ, RZ, -R5 ;  /* 0x000000ffff0c7224 */ /* 0x000fe200078e0a05 */
[----:B------:R-:W-:Y:S01]  /*7680*/  IADD3 R3, R3, R11, RZ ;  /* 0x0000000b03037210 */ /* 0x000fe20007ffe0ff */
[----:B------:R-:W-:Y:S01]  /*7690*/  IMAD R4, R4, UR4, RZ ;  /* 0x0000000404047c24 */ /* 0x000fe2000f8e02ff */
[----:B------:R-:W-:Y:S01]  /*76a0*/  LOP3.LUT R13, R6, 0xfffffe, RZ, 0xc0, !PT ;  /* 0x00fffffe060d7812 */ /* 0x000fe200078ec0ff */
[----:B------:R-:W-:Y:S02]  /*76b0*/  IMAD R7, R9, R12, R21 ;  /* 0x0000000c09077224 */ /* 0x000fe400078e0215 */
[C---:B------:R-:W-:Y:S02]  /*76c0*/  IMAD R11, R5.reuse, UR5, R4 ;  /* 0x00000005050b7c24 */ /* 0x040fe4000f8e0204 */
[----:B------:R-:W-:Y:S01]  /*76d0*/  IMAD.WIDE.U32 R2, R5, UR4, R2 ;  /* 0x0000000405027c25 */ /* 0x000fe2000f8e0002 */
[----:B------:R-:W-:Y:S01]  /*76e0*/  SHF.R.S32.HI R4, RZ, 0x1f, R7 ;  /* 0x0000001fff047819 */ /* 0x000fe20000011407 */
[----:B------:R-:W-:-:S02]  /*76f0*/  ULDC.64 UR4, c[0x0][0xb28] ;  /* 0x0002ca0000047ab9 */ /* 0x000fc40000000a00 */
[----:B------:R-:W-:Y:S01]  /*7700*/  IMAD.IADD R3, R3, 0x1, R11 ;  /* 0x0000000103037824 */ /* 0x000fe200078e020b */
[----:B------:R-:W-:Y:S01]  /*7710*/  LOP3.LUT R11, R10, 0x7ffffffc, RZ, 0xc0, !PT ;  /* 0x7ffffffc0a0b7812 */ /* 0x000fe200078ec0ff */
[----:B------:R-:W-:Y:S02]  /*7720*/  IMAD R4, R4, UR4, RZ ;  /* 0x0000000404047c24 */ /* 0x000fe4000f8e02ff */
[----:B------:R-:W-:-:S04]  /*7730*/  IMAD.WIDE.U32 R2, R7, UR4, R2 ;  /* 0x0000000407027c25 */ /* 0x000fc8000f8e0002 */
[----:B------:R-:W-:Y:S01]  /*7740*/  IMAD R5, R7, UR5, R4 ;  /* 0x0000000507057c24 */ /* 0x000fe2000f8e0204 */
[----:B------:R-:W-:Y:S01]  /*7750*/  ULDC.64 UR4, c[0x0][0xb00] ;  /* 0x0002c00000047ab9 */ /* 0x000fe20000000a00 */
[----:B------:R-:W-:Y:S01]  /*7760*/  IMAD R7, R15, 0x40, R14 ;  /* 0x000000400f077824 */ /* 0x000fe200078e020e */
[----:B------:R-:W-:Y:S01]  /*7770*/  LEA R4, P0, R2, UR4, 0x2 ;  /* 0x0000000402047c11 */ /* 0x000fe2000f8010ff */
[----:B------:R-:W-:Y:S01]  /*7780*/  ULDC UR4, c[0x0][0xa88] ;  /* 0x0002a20000047ab9 */ /* 0x000fe20000000800 */
[----:B------:R-:W-:Y:S02]  /*7790*/  IMAD.IADD R5, R3, 0x1, R5 ;  /* 0x0000000103057824 */ /* 0x000fe400078e0205 */
[----:B------:R-:W-:Y:S02]  /*77a0*/  IMAD R6, R9, UR4, RZ ;  /* 0x0000000409067c24 */ /* 0x000fe4000f8e02ff */
[----:B------:R-:W-:Y:S01]  /*77b0*/  IMAD.IADD R13, R8, 0x1, -R13 ;  /* 0x00000001080d7824 */ /* 0x000fe200078e0a0d */
[----:B------:R-:W-:Y:S01]  /*77c0*/  LEA.HI.X R5, R2, UR5, R5, 0x2, P0 ;  /* 0x0000000502057c11 */ /* 0x000fe200080f1405 */
[----:B------:R-:W-:Y:S01]  /*77d0*/  IMAD.IADD R0, R0, 0x1, -R11 ;  /* 0x0000000100007824 */ /* 0x000fe200078e0a0b */
[----:B------:R-:W-:Y:S01]  /*77e0*/  ISETP.GE.AND P0, PT, R7, R6, PT ;  /* 0x000000060700720c */ /* 0x000fe20003f06270 */
[----:B------:R0:W1:Y:S02]  /*77f0*/  SHFL.IDX PT, R2, R4, RZ, 0x1c1f ;  /* 0x001c1fff04027589 */ /* 0x00006400000e0000 */
[----:B------:R-:W-:-:S02]  /*7800*/  IMAD R0, R13, 0x80, R0 ;  /* 0x000000800d007824 */ /* 0x000fc400078e0200 */
[----:B------:R0:W2:Y:S02]  /*7810*/  SHFL.IDX PT, R3, R5, RZ, 0x1c1f ;  /* 0x001c1fff05037589 */ /* 0x0000a400000e0000 */
[----:B------:R-:W-:-:S06]  /*7820*/  IMAD.SHL.U32 R0, R0, 0x2, RZ ;  /* 0x0000000200007824 */ /* 0x000fcc00078e00ff */
[----:B0-----:R-:W-:Y:S05]  /*7830*/  @P0 BRA `(.L_x_46) ;  /* 0x0000000c00000947 */ /* 0x001fea0003800000 */
[C---:B------:R-:W-:Y:S01]  /*7840*/  VIADD R9, R0.reuse, 0x8 ;  /* 0x0000000800097836 */ /* 0x040fe20000000000 */
[----:B------:R-:W-:Y:S01]  /*7850*/  ULDC UR4, c[0x0][0xac8] ;  /* 0x0002b20000047ab9 */ /* 0x000fe20000000800 */
[C---:B------:R-:W-:Y:S01]  /*7860*/  VIADD R11, R0.reuse, 0x10 ;  /* 0x00000010000b7836 */ /* 0x040fe20000000000 */
[C---:B------:R-:W-:Y:S01]  /*7870*/  IADD3 R13, R0.reuse, 0x18, RZ ;  /* 0x00000018000d7810 */ /* 0x040fe20007ffe0ff */
[C---:B------:R-:W-:Y:S01]  /*7880*/  VIADD R16, R0.reuse, 0x20 ;  /* 0x0000002000107836 */ /* 0x040fe20000000000 */
[C---:B------:R-:W-:Y:S01]  /*7890*/  ISETP.GE.AND P2, PT, R0.reuse, UR4, PT ;  /* 0x0000000400007c0c */ /* 0x040fe2000bf46270 */
[C---:B------:R-:W-:Y:S01]  /*78a0*/  VIADD R17, R0.reuse, 0x28 ;  /* 0x0000002800117836 */ /* 0x040fe20000000000 */
[----:B------:R-:W-:Y:S01]  /*78b0*/  ISETP.GE.AND P3, PT, R9, UR4, PT ;  /* 0x0000000409007c0c */ /* 0x000fe2000bf66270 */
[C---:B------:R-:W-:Y:S01]  /*78c0*/  VIADD R18, R0.reuse, 0x30 ;  /* 0x0000003000127836 */ /* 0x040fe20000000000 */
[----:B------:R-:W-:Y:S01]  /*78d0*/  ISETP.GE.AND P4, PT, R11, UR4, PT ;  /* 0x000000040b007c0c */ /* 0x000fe2000bf86270 */
[C---:B------:R-:W-:Y:S01]  /*78e0*/  VIADD R19, R0.reuse, 0x38 ;  /* 0x0000003800137836 */ /* 0x040fe20000000000 */
[----:B------:R-:W-:Y:S01]  /*78f0*/  ISETP.GE.AND P5, PT, R13, UR4, PT ;  /* 0x000000040d007c0c */ /* 0x000fe2000bfa6270 */
[----:B------:R-:W-:Y:S01]  /*7900*/  VIADD R20, R0, 0x40 ;  /* 0x0000004000147836 */ /* 0x000fe20000000000 */
[----:B------:R-:W-:Y:S01]  /*7910*/  ISETP.GE.AND P0, PT, R16, UR4, PT ;  /* 0x0000000410007c0c */ /* 0x000fe2000bf06270 */
[C---:B------:R-:W-:Y:S01]  /*7920*/  VIADD R21, R0.reuse, 0x48 ;  /* 0x0000004800157836 */ /* 0x040fe20000000000 */
[----:B------:R-:W-:Y:S01]  /*7930*/  ISETP.GE.AND P1, PT, R17, UR4, PT ;  /* 0x0000000411007c0c */ /* 0x000fe2000bf26270 */
[----:B------:R-:W-:-:S02]  /*7940*/  VIADD R22, R0, 0x50 ;  /* 0x0000005000167836 */ /* 0x000fc40000000000 */
[C---:B------:R-:W-:Y:S01]  /*7950*/  @!P2 LEA.HI R8, R0.reuse, R0, RZ, 0x1 ;  /* 0x000000000008a211 */ /* 0x040fe200078f08ff */
[----:B------:R-:W-:Y:S01]  /*7960*/  VIADD R23, R0, 0x58 ;  /* 0x0000005800177836 */ /* 0x000fe20000000000 */
[----:B------:R-:W-:Y:S02]  /*7970*/  @!P3 LEA.HI R10, R9, R9, RZ, 0x1 ;  /* 0x00000009090ab211 */ /* 0x000fe400078f08ff */
[----:B------:R-:W-:Y:S02]  /*7980*/  @!P4 LEA.HI R12, R11, R11, RZ, 0x1 ;  /* 0x0000000b0b0cc211 */ /* 0x000fe400078f08ff */
[----:B------:R-:W-:Y:S02]  /*7990*/  @!P5 LEA.HI R14, R13, R13, RZ, 0x1 ;  /* 0x0000000d0d0ed211 */ /* 0x000fe400078f08ff */
[----:B------:R-:W-:Y:S02]  /*79a0*/  @!P2 LOP3.LUT R9, R8, 0xfffffffe, RZ, 0xc0, !PT ;  /* 0xfffffffe0809a812 */ /* 0x000fe400078ec0ff */
[----:B------:R-:W-:-:S02]  /*79b0*/  @!P3 LOP3.LUT R11, R10, 0xfffffffe, RZ, 0xc0, !PT ;  /* 0xfffffffe0a0bb812 */ /* 0x000fc400078ec0ff */
[----:B------:R-:W-:Y:S01]  /*79c0*/  @!P4 LOP3.LUT R13, R12, 0xfffffffe, RZ, 0xc0, !PT ;  /* 0xfffffffe0c0dc812 */ /* 0x000fe200078ec0ff */
[--C-:B-12---:R-:W-:Y:S01]  /*79d0*/  @!P2 IMAD.WIDE R8, R9, 0x4, R2.reuse ;  /* 0x000000040908a825 */ /* 0x106fe200078e0202 */
[----:B------:R-:W-:Y:S02]  /*79e0*/  @!P5 LOP3.LUT R15, R14, 0xfffffffe, RZ, 0xc0, !PT ;  /* 0xfffffffe0e0fd812 */ /* 0x000fe400078ec0ff */
[----:B------:R-:W-:Y:S01]  /*79f0*/  ISETP.GE.AND P6, PT, R22, UR4, PT ;  /* 0x0000000416007c0c */ /* 0x000fe2000bfc6270 */
[--C-:B------:R-:W-:Y:S01]  /*7a00*/  @!P3 IMAD.WIDE R10, R11, 0x4, R2.reuse ;  /* 0x000000040b0ab825 */ /* 0x100fe200078e0202 */
[----:B------:R0:W-:Y:S01]  /*7a10*/  @!P2 ST.E.64 desc[UR42][R8.64], R24 ;  /* 0x000000180800a985 */ /* 0x0001e2000c101b2a */
[----:B------:R-:W-:Y:S02]  /*7a20*/  ISETP.GE.AND P2, PT, R18, UR4, PT ;  /* 0x0000000412007c0c */ /* 0x000fe4000bf46270 */
[----:B------:R-:W-:Y:S01]  /*7a30*/  @!P4 IMAD.WIDE R12, R13, 0x4, R2 ;  /* 0x000000040d0cc825 */ /* 0x000fe200078e0202 */
[----:B------:R1:W-:Y:S01]  /*7a40*/  @!P3 ST.E.64 desc[UR42][R10.64], R28 ;  /* 0x0000001c0a00b985 */ /* 0x0003e2000c101b2a */
[----:B------:R-:W-:-:S02]  /*7a50*/  ISETP.GE.AND P3, PT, R19, UR4, PT ;  /* 0x0000000413007c0c */ /* 0x000fc4000bf66270 */
[----:B------:R-:W-:Y:S01]  /*7a60*/  @!P5 IMAD.WIDE R14, R15, 0x4, R2 ;  /* 0x000000040f0ed825 */ /* 0x000fe200078e0202 */
[----:B------:R2:W-:Y:S01]  /*7a70*/  @!P4 ST.E.64 desc[UR42][R12.64], R32 ;  /* 0x000000200c00c985 */ /* 0x0005e2000c101b2a */
[----:B------:R-:W-:Y:S02]  /*7a80*/  ISETP.GE.AND P4, PT, R20, UR4, PT ;  /* 0x0000000414007c0c */ /* 0x000fe4000bf86270 */
[----:B------:R-:W-:Y:S01]  /*7a90*/  @!P0 LEA.HI R16, R16, R16, RZ, 0x1 ;  /* 0x0000001010108211 */ /* 0x000fe200078f08ff */
[----:B------:R4:W-:Y:S01]  /*7aa0*/  @!P5 ST.E.64 desc[UR42][R14.64], R36 ;  /* 0x000000240e00d985 */ /* 0x0009e2000c101b2a */
[----:B------:R-:W-:Y:S01]  /*7ab0*/  ISETP.GE.AND P5, PT, R21, UR4, PT ;  /* 0x0000000415007c0c */ /* 0x000fe2000bfa6270 */
[----:B0-----:R-:W-:Y:S01]  /*7ac0*/  VIADD R24, R0, 0x60 ;  /* 0x0000006000187836 */ /* 0x001fe20000000000 */
[----:B------:R-:W-:Y:S02]  /*7ad0*/  @!P1 LEA.HI R17, R17, R17, RZ, 0x1 ;  /* 0x0000001111119211 */ /* 0x000fe400078f08ff */
[----:B------:R-:W-:-:S02]  /*7ae0*/  @!P0 LOP3.LUT R9, R16, 0xfffffffe, RZ, 0xc0, !PT ;  /* 0xfffffffe10098812 */ /* 0x000fc400078ec0ff */
[----:B-1----:R-:W-:Y:S02]  /*7af0*/  @!P1 LOP3.LUT R11, R17, 0xfffffffe, RZ, 0xc0, !PT ;  /* 0xfffffffe110b9812 */ /* 0x002fe400078ec0ff */
[----:B------:R-:W-:Y:S01]  /*7b00*/  @!P2 LEA.HI R18, R18, R18, RZ, 0x1 ;  /* 0x000000121212a211 */ /* 0x000fe200078f08ff */
[--C-:B------:R-:W-:Y:S01]  /*7b10*/  @!P0 IMAD.WIDE R8, R9, 0x4, R2.reuse ;  /* 0x0000000409088825 */ /* 0x100fe200078e0202 */
[----:B------:R-:W-:Y:S02]  /*7b20*/  @!P3 LEA.HI R19, R19, R19, RZ, 0x1 ;  /* 0x000000131313b211 */ /* 0x000fe400078f08ff */
[----:B------:R-:W-:Y:S01]  /*7b30*/  @!P4 LEA.HI R20, R20, R20, RZ, 0x1 ;  /* 0x000000141414c211 */ /* 0x000fe200078f08ff */
[----:B------:R-:W-:Y:S01]  /*7b40*/  @!P1 IMAD.WIDE R10, R11, 0x4, R2 ;  /* 0x000000040b0a9825 */ /* 0x000fe200078e0202 */
[----:B------:R-:W-:Y:S01]  /*7b50*/  @!P5 LEA.HI R21, R21, R21, RZ, 0x1 ;  /* 0x000000151515d211 */ /* 0x000fe200078f08ff */
[----:B------:R0:W-:Y:S01]  /*7b60*/  @!P0 ST.E.64 desc[UR42][R8.64], R40 ;  /* 0x0000002808008985 */ /* 0x0001e2000c101b2a */
[----:B------:R-:W-:-:S02]  /*7b70*/  @!P6 LEA.HI R22, R22, R22, RZ, 0x1 ;  /* 0x000000161616e211 */ /* 0x000fc400078f08ff */
[----:B--2---:R-:W-:Y:S01]  /*7b80*/  @!P2 LOP3.LUT R13, R18, 0xfffffffe, RZ, 0xc0, !PT ;  /* 0xfffffffe120da812 */ /* 0x004fe200078ec0ff */
[----:B------:R1:W-:Y:S01]  /*7b90*/  @!P1 ST.E.64 desc[UR42][R10.64], R44 ;  /* 0x0000002c0a009985 */ /* 0x0003e2000c101b2a */
[----:B------:R-:W-:Y:S02]  /*7ba0*/  @!P3 LOP3.LUT R19, R19, 0xfffffffe, RZ, 0xc0, !PT ;  /* 0xfffffffe1313b812 */ /* 0x000fe400078ec0ff */
[----:B----4-:R-:W-:Y:S01]  /*7bb0*/  @!P4 LOP3.LUT R15, R20, 0xfffffffe, RZ, 0xc0, !PT ;  /* 0xfffffffe140fc812 */ /* 0x010fe200078ec0ff */
[----:B------:R-:W-:Y:S01]  /*7bc0*/  VIADD R20, R0, 0x78 ;  /* 0x0000007800147836 */ /* 0x000fe20000000000 */
[----:B------:R-:W-:Y:S02]  /*7bd0*/  @!P5 LOP3.LUT R21, R21, 0xfffffffe, RZ, 0xc0, !PT ;  /* 0xfffffffe1515d812 */ /* 0x000fe400078ec0ff */
[----:B------:R-:W-:Y:S01]  /*7be0*/  @!P6 LOP3.LUT R17, R22, 0xfffffffe, RZ, 0xc0, !PT ;  /* 0xfffffffe1611e812 */ /* 0x000fe200078ec0ff */
[----:B------:R-:W-:Y:S01]  /*7bf0*/  VIADD R22, R0, 0x88 ;  /* 0x0000008800167836 */ /* 0x000fe20000000000 */
[----:B------:R-:W-:Y:S01]  /*7c00*/  ISETP.GE.AND P1, PT, R23, UR4, PT ;  /* 0x0000000417007c0c */ /* 0x000fe2000bf26270 */
[----:B0-----:R-:W-:Y:S01]  /*7c10*/  @!P2 IMAD.WIDE R8, R13, 0x4, R2 ;  /* 0x000000040d08a825 */ /* 0x001fe200078e0202 */
[----:B------:R-:W-:-:S02]  /*7c20*/  ISETP.GE.AND P0, PT, R24, UR4, PT ;  /* 0x0000000418007c0c */ /* 0x000fc4000bf06270 */
[----:B------:R-:W-:Y:S01]  /*7c30*/  IADD3 R18, R0, 0x68, RZ ;  /* 0x0000006800127810 */ /* 0x000fe20007ffe0ff */
[--C-:B-1----:R-:W-:Y:S01]  /*7c40*/  @!P3 IMAD.WIDE R10, R19, 0x4, R2.reuse ;  /* 0x00000004130ab825 */ /* 0x102fe200078e0202 */
[----:B------:R0:W-:Y:S02]  /*7c50*/  @!P2 ST.E.64 desc[UR42][R8.64], R48 ;  /* 0x000000300800a985 */ /* 0x0001e4000c101b2a */
[----:B------:R-:W-:Y:S01]  /*7c60*/  ISETP.GE.AND P2, PT, R18, UR4, PT ;  /* 0x0000000412007c0c */ /* 0x000fe2000bf46270 */
[--C-:B------:R-:W-:Y:S01]  /*7c70*/  @!P4 IMAD.WIDE R12, R15, 0x4, R2.reuse ;  /* 0x000000040f0cc825 */ /* 0x100fe200078e0202 */
[----:B------:R1:W-:Y:S01]  /*7c80*/  @!P3 ST.E.64 desc[UR42][R10.64], R52 ;  /* 0x000000340a00b985 */ /* 0x0003e2000c101b2a */
[----:B------:R-:W-:Y:S02]  /*7c90*/  ISETP.GE.AND P3, PT, R22, UR4, PT ;  /* 0x0000000416007c0c */ /* 0x000fe4000bf66270 */
[----:B------:R-:W-:Y:S01]  /*7ca0*/  @!P5 IMAD.WIDE R14, R21, 0x4, R2 ;  /* 0x00000004150ed825 */ /* 0x000fe200078e0202 */
[----:B------:R2:W-:Y:S01]  /*7cb0*/  @!P4 ST.E.64 desc[UR42][R12.64], R56 ;  /* 0x000000380c00c985 */ /* 0x0005e2000c101b2a */
[----:B------:R-:W-:-:S02]  /*7cc0*/  @!P1 LEA.HI R23, R23, R23, RZ, 0x1 ;  /* 0x0000001717179211 */ /* 0x000fc400078f08ff */
[----:B------:R-:W-:Y:S01]  /*7cd0*/  @!P6 IMAD.WIDE R16, R17, 0x4, R2 ;  /* 0x000000041110e825 */ /* 0x000fe200078e0202 */
[----:B------:R4:W-:Y:S01]  /*7ce0*/  @!P5 ST.E.64 desc[UR42][R14.64], R60 ;  /* 0x0000003c0e00d985 */ /* 0x0009e2000c101b2a */
[----:B------:R-:W-:Y:S02]  /*7cf0*/  ISETP.GE.AND P5, PT, R20, UR4, PT ;  /* 0x0000000414007c0c */ /* 0x000fe4000bfa6270 */
[C---:B------:R-:W-:Y:S01]  /*7d00*/  VIADD R19, R0.reuse, 0x70 ;  /* 0x0000007000137836 */ /* 0x040fe20000000000 */
[----:B------:R5:W-:Y:S01]  /*7d10*/  @!P6 ST.E.64 desc[UR42][R16.64], R64 ;  /* 0x000000401000e985 */ /* 0x000be2000c101b2a */
[----:B------:R-:W-:Y:S01]  /*7d20*/  VIADD R21, R0, 0x80 ;  /* 0x0000008000157836 */ /* 0x000fe20000000000 */
[----:B------:R-:W-:Y:S02]  /*7d30*/  @!P0 LEA.HI R24, R24, R24, RZ, 0x1 ;  /* 0x0000001818188211 */ /* 0x000fe400078f08ff */
[----:B------:R-:W-:Y:S02]  /*7d40*/  ISETP.GE.AND P6, PT, R19, UR4, PT ;  /* 0x0000000413007c0c */ /* 0x000fe4000bfc6270 */
[----:B------:R-:W-:-:S02]  /*7d50*/  ISETP.GE.AND P4, PT, R21, UR4, PT ;  /* 0x0000000415007c0c */ /* 0x000fc4000bf86270 */
[----:B0-----:R-:W-:Y:S01]  /*7d60*/  @!P1 LOP3.LUT R9, R23, 0xfffffffe, RZ, 0xc0, !PT ;  /* 0xfffffffe17099812 */ /* 0x001fe200078ec0ff */
[----:B------:R-:W-:Y:S01]  /*7d70*/  VIADD R23, R0, 0x90 ;  /* 0x0000009000177836 */ /* 0x000fe20000000000 */
[----:B-1----:R-:W-:Y:S01]  /*7d80*/  @!P0 LOP3.LUT R11, R24, 0xfffffffe, RZ, 0xc0, !PT ;  /* 0xfffffffe180b8812 */ /* 0x002fe200078ec0ff */
[----:B------:R-:W-:Y:S01]  /*7d90*/  VIADD R24, R0, 0x98 ;  /* 0x0000009800187836 */ /* 0x000fe20000000000 */
        /* <DEDUP_REMOVED lines=10> */
[----:B------:R-:W-:Y:S01]  /*7e40*/  @!P6 LOP3.LUT R19, R19, 0xfffffffe, RZ, 0xc0, !PT ;  /* 0xfffffffe1313e812 */ /* 0x000fe200078ec0ff */
[----:B------:R-:W-:Y:S01]  /*7e50*/  VIADD R18, R0, 0xa0 ;  /* 0x000000a000127836 */ /* 0x000fe20000000000 */
[----:B----4-:R-:W-:Y:S01]  /*7e60*/  @!P5 LOP3.LUT R15, R20, 0xfffffffe, RZ, 0xc0, !PT ;  /* 0xfffffffe140fd812 */ /* 0x010fe200078ec0ff */
[----:B------:R-:W-:Y:S01]  /*7e70*/  VIADD R20, R0, 0xb0 ;  /* 0x000000b000147836 */ /* 0x000fe20000000000 */
[----:B------:R-:W-:Y:S02]  /*7e80*/  @!P4 LOP3.LUT R21, R21, 0xfffffffe, RZ, 0xc0, !PT ;  /* 0xfffffffe1515c812 */ /* 0x000fe400078ec0ff */
[----:B-----5:R-:W-:Y:S01]  /*7e90*/  @!P3 LOP3.LUT R17, R22, 0xfffffffe, RZ, 0xc0, !PT ;  /* 0xfffffffe1611b812 */ /* 0x020fe200078ec0ff */
[----:B------:R-:W-:Y:S01]  /*7ea0*/  VIADD R22, R0, 0xc0 ;  /* 0x000000c000167836 */ /* 0x000fe20000000000 */
[----:B------:R-:W-:Y:S01]  /*7eb0*/  ISETP.GE.AND P0, PT, R23, UR4, PT ;  /* 0x0000000417007c0c */ /* 0x000fe2000bf06270 */
[----:B0-----:R-:W-:Y:S01]  /*7ec0*/  @!P2 IMAD.WIDE R8, R13, 0x4, R2 ;  /* 0x000000040d08a825 */ /* 0x001fe200078e0202 */
[----:B------:R-:W-:-:S03]  /*7ed0*/  ISETP.GE.AND P1, PT, R24, UR4, PT ;  /* 0x0000000418007c0c */ /* 0x000fc6000bf26270 */
[--C-:B-1----:R-:W-:Y:S01]  /*7ee0*/  @!P6 IMAD.WIDE R10, R19, 0x4, R2.reuse ;  /* 0x00000004130ae825 */ /* 0x102fe200078e0202 */
[----:B------:R0:W-:Y:S01]  /*7ef0*/  @!P2 ST.E.64 desc[UR42][R8.64], R76 ;  /* 0x0000004c0800a985 */ /* 0x0001e2000c101b2a */
[----:B------:R-:W-:Y:S02]  /*7f00*/  ISETP.GE.AND P2, PT, R18, UR4, PT ;  /* 0x0000000412007c0c */ /* 0x000fe4000bf46270 */
[--C-:B------:R-:W-:Y:S01]  /*7f10*/  @!P5 IMAD.WIDE R12, R15, 0x4, R2.reuse ;  /* 0x000000040f0cd825 */ /* 0x100fe200078e0202 */
[----:B------:R1:W-:Y:S01]  /*7f20*/  @!P6 ST.E.64 desc[UR42][R10.64], R80 ;  /* 0x000000500a00e985 */ /* 0x0003e2000c101b2a */
[----:B------:R-:W-:Y:S02]  /*7f30*/  ISETP.GE.AND P6, PT, R22, UR4, PT ;  /* 0x0000000416007c0c */ /* 0x000fe4000bfc6270 */
[----:B------:R-:W-:Y:S01]  /*7f40*/  @!P4 IMAD.WIDE R14, R21, 0x4, R2 ;  /* 0x00000004150ec825 */ /* 0x000fe200078e0202 */
[----:B------:R2:W-:Y:S01]  /*7f50*/  @!P5 ST.E.64 desc[UR42][R12.64], R84 ;  /* 0x000000540c00d985 */ /* 0x0005e2000c101b2a */
[----:B------:R-:W-:-:S02]  /*7f60*/  IADD3 R21, R0, 0xb8, RZ ;  /* 0x000000b800157810 */ /* 0x000fc40007ffe0ff */
[----:B------:R-:W-:Y:S01]  /*7f70*/  @!P3 IMAD.WIDE R16, R17, 0x4, R2 ;  /* 0x000000041110b825 */ /* 0x000fe200078e0202 */
[----:B------:R4:W-:Y:S01]  /*7f80*/  @!P4 ST.E.64 desc[UR42][R14.64], R88 ;  /* 0x000000580e00c985 */ /* 0x0009e2000c101b2a */
[----:B------:R-:W-:Y:S02]  /*7f90*/  ISETP.GE.AND P4, PT, R20, UR4, PT ;  /* 0x0000000414007c0c */ /* 0x000fe4000bf86270 */
[----:B------:R-:W-:Y:S01]  /*7fa0*/  VIADD R19, R0, 0xa8 ;  /* 0x000000a800137836 */ /* 0x000fe20000000000 */
[----:B------:R5:W-:Y:S01]  /*7fb0*/  @!P3 ST.E.64 desc[UR42][R16.64], R92 ;  /* 0x0000005c1000b985 */ /* 0x000be2000c101b2a */
[----:B------:R-:W-:Y:S02]  /*7fc0*/  ISETP.GE.AND P5, PT, R21, UR4, PT ;  /* 0x0000000415007c0c */ /* 0x000fe4000bfa6270 */
[----:B------:R-:W-:Y:S02]  /*7fd0*/  @!P0 LEA.HI R23, R23, R23, RZ, 0x1 ;  /* 0x0000001717178211 */ /* 0x000fe400078f08ff */
[----:B------:R-:W-:-:S02]  /*7fe0*/  ISETP.GE.AND P3, PT, R19, UR4, PT ;  /* 0x0000000413007c0c */ /* 0x000fc4000bf66270 */
[----:B------:R-:W-:Y:S02]  /*7ff0*/  @!P1 LEA.HI R24, R24, R24, RZ, 0x1 ;  /* 0x0000001818189211 */ /* 0x000fe400078f08ff */
[----:B0-----:R-:W-:Y:S02]  /*8000*/  @!P0 LOP3.LUT R9, R23, 0xfffffffe, RZ, 0xc0, !PT ;  /* 0xfffffffe17098812 */ /* 0x001fe400078ec0ff */
[----:B------:R-:W-:Y:S02]  /*8010*/  @!P2 LEA.HI R18, R18, R18, RZ, 0x1 ;  /* 0x000000121212a211 */ /* 0x000fe400078f08ff */
[----:B-1----:R-:W-:Y:S01]  /*8020*/  @!P1 LOP3.LUT R11, R24, 0xfffffffe, RZ, 0xc0, !PT ;  /* 0xfffffffe180b9812 */ /* 0x002fe200078ec0ff */
[--C-:B------:R-:W-:Y:S01]  /*8030*/  @!P0 IMAD.WIDE R8, R9, 0x4, R2.reuse ;  /* 0x0000000409088825 */ /* 0x100fe200078e0202 */
[----:B------:R-:W-:Y:S02]  /*8040*/  @!P4 LEA.HI R20, R20, R20, RZ, 0x1 ;  /* 0x000000141414c211 */ /* 0x000fe400078f08ff */
[----:B--2---:R-:W-:Y:S01]  /*8050*/  @!P2 LOP3.LUT R13, R18, 0xfffffffe, RZ, 0xc0, !PT ;  /* 0xfffffffe120da812 */ /* 0x004fe200078ec0ff */
[--C-:B------:R-:W-:Y:S01]  /*8060*/  @!P1 IMAD.WIDE R10, R11, 0x4, R2.reuse ;  /* 0x000000040b0a9825 */ /* 0x100fe200078e0202 */
[----:B------:R-:W-:Y:S01]  /*8070*/  @!P3 LEA.HI R19, R19, R19, RZ, 0x1 ;  /* 0x000000131313b211 */ /* 0x000fe200078f08ff */
[----:B------:R0:W-:Y:S01]  /*8080*/  @!P0 ST.E.64 desc[UR42][R8.64], R96 ;  /* 0x0000006008008985 */ /* 0x0001e2000c101b2a */
[----:B------:R-:W-:Y:S01]  /*8090*/  @!P5 LEA.HI R21, R21, R21, RZ, 0x1 ;  /* 0x000000151515d211 */ /* 0x000fe200078f08ff */
[----:B------:R-:W-:Y:S01]  /*80a0*/  @!P2 IMAD.WIDE R12, R13, 0x4, R2 ;  /* 0x000000040d0ca825 */ /* 0x000fe200078e0202 */
[----:B------:R-:W-:Y:S01]  /*80b0*/  @!P3 LOP3.LUT R19, R19, 0xfffffffe, RZ, 0xc0, !PT ;  /* 0xfffffffe1313b812 */ /* 0x000fe200078ec0ff */
[----:B------:R1:W-:Y:S01]  /*80c0*/  @!P1 ST.E.64 desc[UR42][R10.64], R100 ;  /* 0x000000640a009985 */ /* 0x0003e2000c101b2a */
[----:B------:R-:W-:Y:S01]  /*80d0*/  @!P6 LEA.HI R22, R22, R22, RZ, 0x1 ;  /* 0x000000161616e211 */ /* 0x000fe200078f08ff */
[----:B------:R-:W-:Y:S01]  /*80e0*/  VIADD R18, R0, 0xc8 ;  /* 0x000000c800127836 */ /* 0x000fe20000000000 */
[----:B----4-:R-:W-:Y:S01]  /*80f0*/  @!P4 LOP3.LUT R15, R20, 0xfffffffe, RZ, 0xc0, !PT ;  /* 0xfffffffe140fc812 */ /* 0x010fe200078ec0ff */
[----:B------:R-:W-:Y:S01]  /*8100*/  @!P2 ST.E.64 desc[UR42][R12.64], R104 ;  /* 0x000000680c00a985 */ /* 0x000fe2000c101b2a */
[----:B------:R-:W-:Y:S01]  /*8110*/  @!P5 LOP3.LUT R21, R21, 0xfffffffe, RZ, 0xc0, !PT ;  /* 0xfffffffe1515d812 */ /* 0x000fe200078ec0ff */
[----:B------:R-:W-:Y:S01]  /*8120*/  VIADD R20, R0, 0xd8 ;  /* 0x000000d800147836 */ /* 0x000fe20000000000 */
[----:B-----5:R-:W-:-:S02]  /*8130*/  @!P6 LOP3.LUT R17, R22, 0xfffffffe, RZ, 0xc0, !PT ;  /* 0xfffffffe1611e812 */ /* 0x020fc400078ec0ff */
[----:B------:R-:W-:Y:S01]  /*8140*/  ISETP.GE.AND P0, PT, R18, UR4, PT ;  /* 0x0000000412007c0c */ /* 0x000fe2000bf06270 */
[----:B0-----:R-:W-:Y:S01]  /*8150*/  @!P3 IMAD.WIDE R8, R19, 0x4, R2 ;  /* 0x000000041308b825 */ /* 0x001fe200078e0202 */
[----:B------:R-:W-:-:S03]  /*8160*/  ISETP.GE.AND P2, PT, R20, UR4, PT ;  /* 0x0000000414007c0c */ /* 0x000fc6000bf46270 */
[--C-:B-1----:R-:W-:Y:S01]  /*8170*/  @!P4 IMAD.WIDE R10, R15, 0x4, R2.reuse ;  /* 0x000000040f0ac825 */ /* 0x102fe200078e0202 */
[----:B------:R0:W-:Y:S03]  /*8180*/  @!P3 ST.E.64 desc[UR42][R8.64], R108 ;  /* 0x0000006c0800b985 */ /* 0x0001e6000c101b2a */
[--C-:B------:R-:W-:Y:S01]  /*8190*/  @!P5 IMAD.WIDE R14, R21, 0x4, R2.reuse ;  /* 0x00000004150ed825 */ /* 0x100fe200078e0202 */
[----:B------:R1:W-:Y:S03]  /*81a0*/  @!P4 ST.E.64 desc[UR42][R10.64], R112 ;  /* 0x000000700a00c985 */ /* 0x0003e6000c101b2a */
[----:B------:R-:W-:Y:S01]  /*81b0*/  VIADD R19, R0, 0xd0 ;  /* 0x000000d000137836 */ /* 0x000fe20000000000 */
[----:B------:R2:W-:Y:S01]  /*81c0*/  @!P5 ST.E.64 desc[UR42][R14.64], R116 ;  /* 0x000000740e00d985 */ /* 0x0005e2000c101b2a */
[----:B------:R-:W-:Y:S01]  /*81d0*/  @!P6 IMAD.WIDE R16, R17, 0x4, R2 ;  /* 0x000000041110e825 */ /* 0x000fe200078e0202 */
[----:B------:R-:W-:-:S02]  /*81e0*/  @!P0 LEA.HI R18, R18, R18, RZ, 0x1 ;  /* 0x0000001212128211 */ /* 0x000fc400078f08ff */
[----:B------:R-:W-:Y:S01]  /*81f0*/  ISETP.GE.AND P1, PT, R19, UR4, PT ;  /* 0x0000000413007c0c */ /* 0x000fe2000bf26270 */
[C---:B------:R-:W-:Y:S01]  /*8200*/  VIADD R21, R0.reuse, 0xe0 ;  /* 0x000000e000157836 */ /* 0x040fe20000000000 */
[----:B------:R4:W-:Y:S01]  /*8210*/  @!P6 ST.E.64 desc[UR42][R16.64], R120 ;  /* 0x000000781000e985 */ /* 0x0009e2000c101b2a */
[----:B0-----:R-:W-:Y:S01]  /*8220*/  VIADD R9, R0, 0xf8 ;  /* 0x000000f800097836 */ /* 0x001fe20000000000 */
[----:B------:R-:W-:Y:S01]  /*8230*/  @!P2 LEA.HI R20, R20, R20, RZ, 0x1 ;  /* 0x000000141414a211 */ /* 0x000fe200078f08ff */
[C---:B------:R-:W-:Y:S01]  /*8240*/  VIADD R12, R0.reuse, 0xe8 ;  /* 0x000000e8000c7836 */ /* 0x040fe20000000000 */
[----:B------:R-:W-:Y:S01]  /*8250*/  ISETP.GE.AND P3, PT, R21, UR4, PT ;  /* 0x0000000415007c0c */ /* 0x000fe2000bf66270 */
[----:B------:R-:W-:Y:S01]  /*8260*/  VIADD R13, R0, 0xf0 ;  /* 0x000000f0000d7836 */ /* 0x000fe20000000000 */
[----:B------:R-:W-:Y:S02]  /*8270*/  ISETP.GE.AND P6, PT, R9, UR4, PT ;  /* 0x0000000409007c0c */ /* 0x000fe4000bfc6270 */
[----:B------:R-:W-:-:S02]  /*8280*/  ISETP.GE.AND P4, PT, R12, UR4, PT ;  /* 0x000000040c007c0c */ /* 0x000fc4000bf86270 */
[----:B------:R-:W-:Y:S02]  /*8290*/  ISETP.GE.AND P5, PT, R13, UR4, PT ;  /* 0x000000040d007c0c */ /* 0x000fe4000bfa6270 */
[----:B------:R-:W-:-:S04]  /*82a0*/  @!P1 LEA.HI R19, R19, R19, RZ, 0x1 ;  /* 0x0000001313139211 */ /* 0x000fc800078f08ff */
[----:B-1----:R-:W-:Y:S02]  /*82b0*/  @!P1 LOP3.LUT R11, R19, 0xfffffffe, RZ, 0xc0, !PT ;  /* 0xfffffffe130b9812 */ /* 0x002fe400078ec0ff */
[----:B------:R-:W-:Y:S02]  /*82c0*/  @!P3 LEA.HI R21, R21, R21, RZ, 0x1 ;  /* 0x000000151515b211 */ /* 0x000fe400078f08ff */
[----:B------:R-:W-:Y:S02]  /*82d0*/  @!P6 LEA.HI R10, R9, R9, RZ, 0x1 ;  /* 0x00000009090ae211 */ /* 0x000fe400078f08ff */
[----:B------:R-:W-:Y:S02]  /*82e0*/  @!P4 LEA.HI R12, R12, R12, RZ, 0x1 ;  /* 0x0000000c0c0cc211 */ /* 0x000fe400078f08ff */
[----:B------:R-:W-:Y:S02]  /*82f0*/  @!P5 LEA.HI R8, R13, R13, RZ, 0x1 ;  /* 0x0000000d0d08d211 */ /* 0x000fe400078f08ff */
[----:B------:R-:W-:-:S02]  /*8300*/  @!P0 LOP3.LUT R9, R18, 0xfffffffe, RZ, 0xc0, !PT ;  /* 0xfffffffe12098812 */ /* 0x000fc400078ec0ff */
[----:B------:R-:W-:Y:S02]  /*8310*/  @!P2 LOP3.LUT R13, R20, 0xfffffffe, RZ, 0xc0, !PT ;  /* 0xfffffffe140da812 */ /* 0x000fe400078ec0ff */
[----:B--2---:R-:W-:Y:S02]  /*8320*/  @!P3 LOP3.LUT R15, R21, 0xfffffffe, RZ, 0xc0, !PT ;  /* 0xfffffffe150fb812 */ /* 0x004fe400078ec0ff */
[----:B----4-:R-:W-:Y:S01]  /*8330*/  @!P4 LOP3.LUT R17, R12, 0xfffffffe, RZ, 0xc0, !PT ;  /* 0xfffffffe0c11c812 */ /* 0x010fe200078ec0ff */
[--C-:B------:R-:W-:Y:S01]  /*8340*/  @!P2 IMAD.WIDE R12, R13, 0x4, R2.reuse ;  /* 0x000000040d0ca825 */ /* 0x100fe200078e0202 */
[----:B------:R-:W-:Y:S02]  /*8350*/  @!P5 LOP3.LUT R19, R8, 0xfffffffe, RZ, 0xc0, !PT ;  /* 0xfffffffe0813d812 */ /* 0x000fe400078ec0ff */
[----:B------:R-:W-:Y:S01]  /*8360*/  @!P6 LOP3.LUT R21, R10, 0xfffffffe, RZ, 0xc0, !PT ;  /* 0xfffffffe0a15e812 */ /* 0x000fe200078ec0ff */
[----:B------:R-:W-:-:S04]  /*8370*/  @!P0 IMAD.WIDE R8, R9, 0x4, R2 ;  /* 0x0000000409088825 */ /* 0x000fc800078e0202 */
[--C-:B------:R-:W-:Y:S01]  /*8380*/  @!P1 IMAD.WIDE R10, R11, 0x4, R2.reuse ;  /* 0x000000040b0a9825 */ /* 0x100fe200078e0202 */
[----:B------:R0:W-:Y:S03]  /*8390*/  @!P0 ST.E.64 desc[UR42][R8.64], R124 ;  /* 0x0000007c08008985 */ /* 0x0001e6000c101b2a */
[--C-:B------:R-:W-:Y:S01]  /*83a0*/  @!P3 IMAD.WIDE R14, R15, 0x4, R2.reuse ;  /* 0x000000040f0eb825 */ /* 0x100fe200078e0202 */
[----:B------:R0:W-:Y:S03]  /*83b0*/  @!P1 ST.E.64 desc[UR42][R10.64], R128 ;  /* 0x000000800a009985 */ /* 0x0001e6000c101b2a */
[--C-:B------:R-:W-:Y:S01]  /*83c0*/  @!P4 IMAD.WIDE R16, R17, 0x4, R2.reuse ;  /* 0x000000041110c825 */ /* 0x100fe200078e0202 */
[----:B------:R0:W-:Y:S03]  /*83d0*/  @!P2 ST.E.64 desc[UR42][R12.64], R132 ;  /* 0x000000840c00a985 */ /* 0x0001e6000c101b2a */
[--C-:B------:R-:W-:Y:S01]  /*83e0*/  @!P5 IMAD.WIDE R18, R19, 0x4, R2.reuse ;  /* 0x000000041312d825 */ /* 0x100fe200078e0202 */
[----:B------:R0:W-:Y:S03]  /*83f0*/  @!P3 ST.E.64 desc[UR42][R14.64], R136 ;  /* 0x000000880e00b985 */ /* 0x0001e6000c101b2a */
[----:B------:R-:W-:Y:S01]  /*8400*/  @!P6 IMAD.WIDE R2, R21, 0x4, R2 ;  /* 0x000000041502e825 */ /* 0x000fe200078e0202 */
[----:B------:R0:W-:Y:S04]  /*8410*/  @!P4 ST.E.64 desc[UR42][R16.64], R140 ;  /* 0x0000008c1000c985 */ /* 0x0001e8000c101b2a */
[----:B------:R0:W-:Y:S04]  /*8420*/  @!P5 ST.E.64 desc[UR42][R18.64], R144 ;  /* 0x000000901200d985 */ /* 0x0001e8000c101b2a */
[----:B------:R0:W-:Y:S02]  /*8430*/  @!P6 ST.E.64 desc[UR42][R2.64], R148 ;  /* 0x000000940200e985 */ /* 0x0001e4000c101b2a */
.L_x_46:
[----:B------:R-:W-:Y:S05]  /*8440*/  BSYNC B0 ;  /* 0x0000000000007941 */ /* 0x000fea0003800000 */
.L_x_45:
[----:B------:R-:W-:Y:S01]  /*8450*/  VIADD R7, R7, 0x8 ;  /* 0x0000000807077836 */ /* 0x000fe20000000000 */
[----:B0-2---:R0:W2:Y:S04]  /*8460*/  SHFL.IDX PT, R3, R5, 0x1, 0x1c1f ;  /* 0x003c1f0005037f89 */ /* 0x0050a800000e0000 */
[----:B------:R-:W-:Y:S01]  /*8470*/  ISETP.GE.AND P0, PT, R7, R6, PT ;  /* 0x000000060700720c */ /* 0x000fe20003f06270 */
[----:B-1----:R0:W1:-:S12]  /*8480*/  SHFL.IDX PT, R2, R4, 0x1, 0x1c1f ;  /* 0x003c1f0004027f89 */ /* 0x00205800000e0000 */
[----:B0-----:R-:W-:Y:S05]  /*8490*/  @P0 BRA `(.L_x_10) ;  /* 0x00000054006c0947 */ /* 0x001fea0003800000 */
[C---:B------:R-:W-:Y:S01]  /*84a0*/  IADD3 R5, R0.reuse, 0x8, RZ ;  /* 0x0000000800057810 */ /* 0x040fe20007ffe0ff */
[C---:B------:R-:W-:Y:S01]  /*84b0*/  VIADD R7, R0.reuse, 0x10 ;  /* 0x0000001000077836 */ /* 0x040fe20000000000 */
[----:B------:R-:W-:Y:S01]  /*84c0*/  ULDC UR4, c[0x0][0xac8] ;  /* 0x0002b20000047ab9 */ /* 0x000fe20000000800 */
[C---:B------:R-:W-:Y:S01]  /*84d0*/  VIADD R10, R0.reuse, 0x18 ;  /* 0x00000018000a7836 */ /* 0x040fe20000000000 */
[C---:B------:R-:W-:Y:S01]  /*84e0*/  ISETP.GE.AND P0, PT, R0.reuse, UR4, PT ;  /* 0x0000000400007c0c */ /* 0x040fe2000bf06270 */
        /* <DEDUP_REMOVED lines=8> */
[C---:B------:R-:W-:Y:S01]  /*8570*/  VIADD R15, R0.reuse, 0x40 ;  /* 0x00000040000f7836 */ /* 0x040fe20000000000 */
[C---:B------:R-:W-:Y:S01]  /*8580*/  IADD3 R19, R0.reuse, 0x58, RZ ;  /* 0x0000005800137810 */ /* 0x040fe20007ffe0ff */
[----:B------:R-:W-:-:S02]  /*8590*/  VIADD R16, R0, 0x48 ;  /* 0x0000004800107836 */ /* 0x000fc40000000000 */
[C---:B------:R-:W-:Y:S01]  /*85a0*/  @!P0 LEA.HI R4, R0.reuse, R0, RZ, 0x1 ;  /* 0x0000000000048211 */ /* 0x040fe200078f08ff */
[C---:B------:R-:W-:Y:S01]  /*85b0*/  VIADD R18, R0.reuse, 0x50 ;  /* 0x0000005000127836 */ /* 0x040fe20000000000 */
[----:B------:R-:W-:Y:S01]  /*85c0*/  @!P1 LEA.HI R6, R5, R5, RZ, 0x1 ;  /* 0x0000000505069211 */ /* 0x000fe200078f08ff */
[----:B------:R-:W-:Y:S01]  /*85d0*/  VIADD R20, R0, 0x80 ;  /* 0x0000008000147836 */ /* 0x000fe20000000000 */
[----:B------:R-:W-:Y:S02]  /*85e0*/  @!P2 LEA.HI R8, R7, R7, RZ, 0x1 ;  /* 0x000000070708a211 */ /* 0x000fe400078f08ff */
[----:B------:R-:W-:Y:S02]  /*85f0*/  @!P0 LOP3.LUT R5, R4, 0xfffffffe, RZ, 0xc0, !PT ;  /* 0xfffffffe04058812 */ /* 0x000fe400078ec0ff */
[----:B------:R-:W-:Y:S02]  /*8600*/  @!P1 LOP3.LUT R7, R6, 0xfffffffe, RZ, 0xc0, !PT ;  /* 0xfffffffe06079812 */ /* 0x000fe400078ec0ff */
[----:B------:R-:W-:Y:S01]  /*8610*/  @!P2 LOP3.LUT R9, R8, 0xfffffffe, RZ, 0xc0, !PT ;  /* 0xfffffffe0809a812 */ /* 0x000fe200078ec0ff */
[----:B-12---:R-:W-:Y:S01]  /*8620*/  @!P0 IMAD.WIDE R4, R5, 0x4, R2 ;  /* 0x0000000405048825 */ /* 0x006fe200078e0202 */
[----:B------:R-:W-:-:S02]  /*8630*/  ISETP.GE.AND P3, PT, R15, UR4, PT ;  /* 0x000000040f007c0c */ /* 0x000fc4000bf66270 */
[----:B------:R-:W-:Y:S01]  /*8640*/  ISETP.GE.AND P4, PT, R16, UR4, PT ;  /* 0x0000000410007c0c */ /* 0x000fe2000bf86270 */
[--C-:B------:R-:W-:Y:S01]  /*8650*/  @!P1 IMAD.WIDE R6, R7, 0x4, R2.reuse ;  /* 0x0000000407069825 */ /* 0x100fe200078e0202 */
[----:B------:R0:W-:Y:S01]  /*8660*/  @!P0 ST.E.64 desc[UR42][R4.64], R26 ;  /* 0x0000001a04008985 */ /* 0x0001e2000c101b2a */
[----:B------:R-:W-:Y:S02]  /*8670*/  ISETP.GE.AND P0, PT, R12, UR4, PT ;  /* 0x000000040c007c0c */ /* 0x000fe4000bf06270 */
[----:B------:R-:W-:Y:S01]  /*8680*/  @!P2 IMAD.WIDE R8, R9, 0x4, R2 ;  /* 0x000000040908a825 */ /* 0x000fe200078e0202 */
[----:B------:R1:W-:Y:S01]  /*8690*/  @!P1 ST.E.64 desc[UR42][R6.64], R30 ;  /* 0x0000001e06009985 */ /* 0x0003e2000c101b2a */
[----:B------:R-:W-:Y:S02]  /*86a0*/  ISETP.GE.AND P1, PT, R13, UR4, PT ;  /* 0x000000040d007c0c */ /* 0x000fe4000bf26270 */
[----:B------:R-:W-:Y:S01]  /*86b0*/  @!P5 LEA.HI R10, R10, R10, RZ, 0x1 ;  /* 0x0000000a0a0ad211 */ /* 0x000fe200078f08ff */
[----:B------:R2:W-:Y:S01]  /*86c0*/  @!P2 ST.E.64 desc[UR42][R8.64], R34 ;  /* 0x000000220800a985 */ /* 0x0005e2000c101b2a */
[----:B------:R-:W-:-:S02]  /*86d0*/  ISETP.GE.AND P2, PT, R14, UR4, PT ;  /* 0x000000040e007c0c */ /* 0x000fc4000bf46270 */
[----:B------:R-:W-:Y:S02]  /*86e0*/  @!P6 LEA.HI R11, R11, R11, RZ, 0x1 ;  /* 0x0000000b0b0be211 */ /* 0x000fe400078f08ff */
[----:B------:R-:W-:Y:S02]  /*86f0*/  @!P3 LEA.HI R15, R15, R15, RZ, 0x1 ;  /* 0x0000000f0f0fb211 */ /* 0x000fe400078f08ff */
[----:B0-----:R-:W-:Y:S02]  /*8700*/  @!P5 LOP3.LUT R5, R10, 0xfffffffe, RZ, 0xc0, !PT ;  /* 0xfffffffe0a05d812 */ /* 0x001fe400078ec0ff */
[----:B------:R-:W-:Y:S02]  /*8710*/  @!P0 LEA.HI R12, R12, R12, RZ, 0x1 ;  /* 0x0000000c0c0c8211 */ /* 0x000fe400078f08ff */
[----:B-1----:R-:W-:Y:S01]  /*8720*/  @!P6 LOP3.LUT R7, R11, 0xfffffffe, RZ, 0xc0, !PT ;  /* 0xfffffffe0b07e812 */ /* 0x002fe200078ec0ff */
[----:B------:R-:W-:Y:S01]  /*8730*/  @!P5 IMAD.WIDE R4, R5, 0x4, R2 ;  /* 0x000000040504d825 */ /* 0x000fe200078e0202 */
[----:B------:R-:W-:-:S02]  /*8740*/  @!P1 LEA.HI R13, R13, R13, RZ, 0x1 ;  /* 0x0000000d0d0d9211 */ /* 0x000fc400078f08ff */
[----:B------:R-:W-:Y:S01]  /*8750*/  @!P2 LEA.HI R14, R14, R14, RZ, 0x1 ;  /* 0x0000000e0e0ea211 */ /* 0x000fe200078f08ff */
[----:B------:R-:W-:Y:S01]  /*8760*/  @!P6 IMAD.WIDE R6, R7, 0x4, R2 ;  /* 0x000000040706e825 */ /* 0x000fe200078e0202 */
[----:B------:R-:W-:Y:S01]  /*8770*/  @!P4 LEA.HI R16, R16, R16, RZ, 0x1 ;  /* 0x000000101010c211 */ /* 0x000fe200078f08ff */
[----:B------:R0:W-:Y:S01]  /*8780*/  @!P5 ST.E.64 desc[UR42][R4.64], R38 ;  /* 0x000000260400d985 */ /* 0x0001e2000c101b2a */
[----:B--2---:R-:W-:Y:S02]  /*8790*/  @!P0 LOP3.LUT R9, R12, 0xfffffffe, RZ, 0xc0, !PT ;  /* 0xfffffffe0c098812 */ /* 0x004fe400078ec0ff */
[----:B------:R-:W-:Y:S01]  /*87a0*/  @!P1 LOP3.LUT R13, R13, 0xfffffffe, RZ, 0xc0, !PT ;  /* 0xfffffffe0d0d9812 */ /* 0x000fe200078ec0ff */
[----:B------:R1:W-:Y:S01]  /*87b0*/  @!P6 ST.E.64 desc[UR42][R6.64], R42 ;  /* 0x0000002a0600e985 */ /* 0x0003e2000c101b2a */
[----:B------:R-:W-:Y:S01]  /*87c0*/  @!P2 LOP3.LUT R11, R14, 0xfffffffe, RZ, 0xc0, !PT ;  /* 0xfffffffe0e0ba812 */ /* 0x000fe200078ec0ff */
[----:B------:R-:W-:Y:S01]  /*87d0*/  VIADD R14, R0, 0x60 ;  /* 0x00000060000e7836 */ /* 0x000fe20000000000 */
[----:B------:R-:W-:-:S02]  /*87e0*/  @!P3 LOP3.LUT R15, R15, 0xfffffffe, RZ, 0xc0, !PT ;  /* 0xfffffffe0f0fb812 */ /* 0x000fc400078ec0ff */
[----:B------:R-:W-:Y:S01]  /*87f0*/  @!P4 LOP3.LUT R17, R16, 0xfffffffe, RZ, 0xc0, !PT ;  /* 0xfffffffe1011c812 */ /* 0x000fe200078ec0ff */
[----:B------:R-:W-:Y:S01]  /*8800*/  VIADD R16, R0, 0x70 ;  /* 0x0000007000107836 */ /* 0x000fe20000000000 */
[----:B------:R-:W-:Y:S02]  /*8810*/  ISETP.GE.AND P5, PT, R18, UR4, PT ;  /* 0x0000000412007c0c */ /* 0x000fe4000bfa6270 */
[----:B------:R-:W-:Y:S01]  /*8820*/  ISETP.GE.AND P6, PT, R19, UR4, PT ;  /* 0x0000000413007c0c */ /* 0x000fe2000bfc6270 */
[----:B0-----:R-:W-:-:S04]  /*8830*/  @!P0 IMAD.WIDE R4, R9, 0x4, R2 ;  /* 0x0000000409048825 */ /* 0x001fc800078e0202 */
[--C-:B-1----:R-:W-:Y:S01]  /*8840*/  @!P1 IMAD.WIDE R6, R13, 0x4, R2.reuse ;  /* 0x000000040d069825 */ /* 0x102fe200078e0202 */
[----:B------:R0:W-:Y:S01]  /*8850*/  @!P0 ST.E.64 desc[UR42][R4.64], R46 ;  /* 0x0000002e04008985 */ /* 0x0001e2000c101b2a */
[----:B------:R-:W-:Y:S02]  /*8860*/  ISETP.GE.AND P0, PT, R20, UR4, PT ;  /* 0x0000000414007c0c */ /* 0x000fe4000bf06270 */
[--C-:B------:R-:W-:Y:S01]  /*8870*/  @!P2 IMAD.WIDE R8, R11, 0x4, R2.reuse ;  /* 0x000000040b08a825 */ /* 0x100fe200078e0202 */
[----:B------:R1:W-:Y:S01]  /*8880*/  @!P1 ST.E.64 desc[UR42][R6.64], R50 ;  /* 0x0000003206009985 */ /* 0x0003e2000c101b2a */
[----:B------:R-:W-:Y:S02]  /*8890*/  @!P5 LEA.HI R18, R18, R18, RZ, 0x1 ;  /* 0x000000121212d211 */ /* 0x000fe400078f08ff */
[----:B------:R-:W-:Y:S01]  /*88a0*/  @!P3 IMAD.WIDE R10, R15, 0x4, R2 ;  /* 0x000000040f0ab825 */ /* 0x000fe200078e0202 */
[----:B------:R2:W-:Y:S01]  /*88b0*/  @!P2 ST.E.64 desc[UR42][R8.64], R54 ;  /* 0x000000360800a985 */ /* 0x0005e2000c101b2a */
[----:B------:R-:W-:-:S02]  /*88c0*/  ISETP.GE.AND P2, PT, R16, UR4, PT ;  /* 0x0000000410007c0c */ /* 0x000fc4000bf46270 */
[----:B------:R-:W-:Y:S01]  /*88d0*/  @!P4 IMAD.WIDE R12, R17, 0x4, R2 ;  /* 0x00000004110cc825 */ /* 0x000fe200078e0202 */
[----:B------:R4:W-:Y:S01]  /*88e0*/  @!P3 ST.E.64 desc[UR42][R10.64], R58 ;  /* 0x0000003a0a00b985 */ /* 0x0009e2000c101b2a */
[----:B------:R-:W-:Y:S02]  /*88f0*/  @!P6 LEA.HI R19, R19, R19, RZ, 0x1 ;  /* 0x000000131313e211 */ /* 0x000fe400078f08ff */
[C---:B------:R-:W-:Y:S01]  /*8900*/  VIADD R15, R0.reuse, 0x68 ;  /* 0x00000068000f7836 */ /* 0x040fe20000000000 */
[----:B------:R5:W-:Y:S01]  /*8910*/  @!P4 ST.E.64 desc[UR42][R12.64], R62 ;  /* 0x0000003e0c00c985 */ /* 0x000be2000c101b2a */
[----:B------:R-:W-:Y:S01]  /*8920*/  VIADD R17, R0, 0x78 ;  /* 0x0000007800117836 */ /* 0x000fe20000000000 */
[----:B------:R-:W-:Y:S02]  /*8930*/  ISETP.GE.AND P4, PT, R14, UR4, PT ;  /* 0x000000040e007c0c */ /* 0x000fe4000bf86270 */
[----:B------:R-:W-:Y:S02]  /*8940*/  ISETP.GE.AND P3, PT, R15, UR4, PT ;  /* 0x000000040f007c0c */ /* 0x000fe4000bf66270 */
[----:B------:R-:W-:-:S02]  /*8950*/  ISETP.GE.AND P1, PT, R17, UR4, PT ;  /* 0x0000000411007c0c */ /* 0x000fc4000bf26270 */
[----:B0-----:R-:W-:Y:S01]  /*8960*/  @!P5 LOP3.LUT R5, R18, 0xfffffffe, RZ, 0xc0, !PT ;  /* 0xfffffffe1205d812 */ /* 0x001fe200078ec0ff */
[C---:B------:R-:W-:Y:S01]  /*8970*/  VIADD R18, R0.reuse, 0x88 ;  /* 0x0000008800127836 */ /* 0x040fe20000000000 */
        /* <DEDUP_REMOVED lines=14> */
[----:B----4-:R-:W-:Y:S02]  /*8a60*/  @!P2 LOP3.LUT R11, R16, 0xfffffffe, RZ, 0xc0, !PT ;  /* 0xfffffffe100ba812 */ /* 0x010fe400078ec0ff */
[----:B------:R-:W-:Y:S02]  /*8a70*/  @!P1 LOP3.LUT R17, R17, 0xfffffffe, RZ, 0xc0, !PT ;  /* 0xfffffffe11119812 */ /* 0x000fe400078ec0ff */
[----:B-----5:R-:W-:Y:S01]  /*8a80*/  @!P0 LOP3.LUT R13, R20, 0xfffffffe, RZ, 0xc0, !PT ;  /* 0xfffffffe140d8812 */ /* 0x020fe200078ec0ff */
[----:B------:R-:W-:Y:S01]  /*8a90*/  VIADD R20, R0, 0xb8 ;  /* 0x000000b800147836 */ /* 0x000fe20000000000 */
[----:B------:R-:W-:Y:S01]  /*8aa0*/  ISETP.GE.AND P6, PT, R18, UR4, PT ;  /* 0x0000000412007c0c */ /* 0x000fe2000bfc6270 */
[----:B0-----:R-:W-:Y:S01]  /*8ab0*/  @!P4 IMAD.WIDE R4, R9, 0x4, R2 ;  /* 0x000000040904c825 */ /* 0x001fe200078e0202 */
[----:B------:R-:W-:-:S02]  /*8ac0*/  ISETP.GE.AND P5, PT, R19, UR4, PT ;  /* 0x0000000413007c0c */ /* 0x000fc4000bfa6270 */
[----:B------:R-:W-:Y:S01]  /*8ad0*/  IADD3 R16, R0, 0xa8, RZ ;  /* 0x000000a800107810 */ /* 0x000fe20007ffe0ff */
[--C-:B-1----:R-:W-:Y:S01]  /*8ae0*/  @!P3 IMAD.WIDE R6, R15, 0x4, R2.reuse ;  /* 0x000000040f06b825 */ /* 0x102fe200078e0202 */
[----:B------:R0:W-:Y:S03]  /*8af0*/  @!P4 ST.E.64 desc[UR42][R4.64], R74 ;  /* 0x0000004a0400c985 */ /* 0x0001e6000c101b2a */
        /* <DEDUP_REMOVED lines=12> */
[----:B------:R-:W-:Y:S02]  /*8bc0*/  ISETP.GE.AND P0, PT, R14, UR4, PT ;  /* 0x000000040e007c0c */ /* 0x000fe4000bf06270 */
[----:B------:R-:W-:Y:S02]  /*8bd0*/  ISETP.GE.AND P4, PT, R15, UR4, PT ;  /* 0x000000040f007c0c */ /* 0x000fe4000bf86270 */
[----:B------:R-:W-:-:S02]  /*8be0*/  ISETP.GE.AND P2, PT, R17, UR4, PT ;  /* 0x0000000411007c0c */ /* 0x000fc4000bf46270 */
[----:B------:R-:W-:Y:S02]  /*8bf0*/  @!P5 LEA.HI R19, R19, R19, RZ, 0x1 ;  /* 0x000000131313d211 */ /* 0x000fe400078f08ff */
        /* <DEDUP_REMOVED lines=42> */
[----:B0-----:R-:W-:Y:S02]  /*8ea0*/  @!P5 LOP3.LUT R5, R18, 0xfffffffe, RZ, 0xc0, !PT ;  /* 0xfffffffe1205d812 */ /* 0x001fe400078ec0ff */
        /* <DEDUP_REMOVED lines=12> */
[----:B----4-:R-:W-:Y:S02]  /*8f70*/  @!P2 LOP3.LUT R11, R16, 0xfffffffe, RZ, 0xc0, !PT ;  /* 0xfffffffe100ba812 */ /* 0x010fe400078ec0ff */
[----:B------:R-:W-:Y:S02]  /*8f80*/  @!P3 LOP3.LUT R17, R17, 0xfffffffe, RZ, 0xc0, !PT ;  /* 0xfffffffe1111b812 */ /* 0x000fe400078ec0ff */
[----:B-----5:R-:W-:Y:S02]  /*8f90*/  @!P4 LOP3.LUT R13, R20, 0xfffffffe, RZ, 0xc0, !PT ;  /* 0xfffffffe140dc812 */ /* 0x020fe400078ec0ff */
[----:B------:R-:W-:Y:S01]  /*8fa0*/  IADD3 R0, R0, 0xf8, RZ ;  /* 0x000000f800007810 */ /* 0x000fe20007ffe0ff */
[----:B0-----:R-:W-:-:S04]  /*8fb0*/  @!P0 IMAD.WIDE R4, R9, 0x4, R2 ;  /* 0x0000000409048825 */ /* 0x001fc800078e0202 */
[--C-:B-1----:R-:W-:Y:S01]  /*8fc0*/  @!P1 IMAD.WIDE R6, R15, 0x4, R2.reuse ;  /* 0x000000040f069825 */ /* 0x102fe200078e0202 */
[----:B------:R0:W-:Y:S01]  /*8fd0*/  @!P0 ST.E.64 desc[UR42][R4.64], R130 ;  /* 0x0000008204008985 */ /* 0x0001e2000c101b2a */
[----:B------:R-:W-:Y:S02]  /*8fe0*/  ISETP.GE.AND P0, PT, R0, UR4, PT ;  /* 0x0000000400007c0c */ /* 0x000fe4000bf06270 */
[--C-:B------:R-:W-:Y:S01]  /*8ff0*/  @!P2 IMAD.WIDE R8, R11, 0x4, R2.reuse ;  /* 0x000000040b08a825 */ /* 0x100fe200078e0202 */
[----:B------:R0:W-:Y:S03]  /*9000*/  @!P1 ST.E.64 desc[UR42][R6.64], R134 ;  /* 0x0000008606009985 */ /* 0x0001e6000c101b2a */
[--C-:B------:R-:W-:Y:S01]  /*9010*/  @!P3 IMAD.WIDE R10, R17, 0x4, R2.reuse ;  /* 0x00000004110ab825 */ /* 0x100fe200078e0202 */
[----:B------:R0:W-:Y:S03]  /*9020*/  @!P2 ST.E.64 desc[UR42][R8.64], R138 ;  /* 0x0000008a0800a985 */ /* 0x0001e6000c101b2a */
[----:B------:R-:W-:Y:S01]  /*9030*/  @!P4 IMAD.WIDE R12, R13, 0x4, R2 ;  /* 0x000000040d0cc825 */ /* 0x000fe200078e0202 */
[----:B------:R0:W-:Y:S04]  /*9040*/  @!P3 ST.E.64 desc[UR42][R10.64], R142 ;  /* 0x0000008e0a00b985 */ /* 0x0001e8000c101b2a */
[----:B------:R0:W-:Y:S01]  /*9050*/  @!P4 ST.E.64 desc[UR42][R12.64], R146 ;  /* 0x000000920c00c985 */ /* 0x0001e2000c101b2a */
[----:B------:R-:W-:Y:S05]  /*9060*/  @P0 BRA `(.L_x_10) ;  /* 0x0000004800780947 */ /* 0x000fea0003800000 */
[----:B------:R-:W-:-:S04]  /*9070*/  LEA.HI R0, R0, R0, RZ, 0x1 ;  /* 0x0000000000007211 */ /* 0x000fc800078f08ff */
[----:B0-----:R-:W-:-:S05]  /*9080*/  LOP3.LUT R5, R0, 0xfffffffe, RZ, 0xc0, !PT ;  /* 0xfffffffe00057812 */ /* 0x001fca00078ec0ff */
[----:B------:R-:W-:-:S05]  /*9090*/  IMAD.WIDE R2, R5, 0x4, R2 ;  /* 0x0000000405027825 */ /* 0x000fca00078e0202 */
[----:B------:R0:W-:Y:S01]  /*90a0*/  ST.E.64 desc[UR42][R2.64], R150 ;  /* 0x0000009602007985 */ /* 0x0001e2000c101b2a */
[----:B------:R-:W-:Y:S05]  /*90b0*/  BRA `(.L_x_10) ;  /* 0x0000004800647947 */ /* 0x000fea0003800000 */
.L_x_43:
[----:B------:R-:W2:Y:S02]  /*90c0*/  S2R R0, SR_TID.X ;  /* 0x0000000000007919 */ /* 0x000ea40000002100 */
[----:B--2---:R-:W-:-:S05]  /*90d0*/  VIADD R3, R0, 0xffffff80 ;  /* 0xffffff8000037836 */ /* 0x004fca0000000000 */
[----:B------:R-:W-:-:S13]  /*90e0*/  ISETP.GT.AND P0, PT, R3, 0x3f, PT ;  /* 0x0000003f0300780c */ /* 0x000fda0003f04270 */
[----:B------:R-:W-:Y:S05]  /*90f0*/  @P0 BRA `(.L_x_10) ;  /* 0x0000004800540947 */ /* 0x000fea0003800000 */
[----:B------:R-:W2:Y:S01]  /*9100*/  S2R R3, SR_CTAID.X ;  /* 0x0000000000037919 */ /* 0x000ea20000002500 */
[----:B------:R-:W4:Y:S01]  /*9110*/  LDC R8, c[0x0][0xbe8] ;  /* 0x0002fa00ff087b82 */ /* 0x000f220000000800 */
[----:B------:R-:W-:Y:S01]  /*9120*/  ULDC UR4, c[0x0][0xa88] ;  /* 0x0002a20000047ab9 */ /* 0x000fe20000000800 */
[----:B--2---:R-:W-:Y:S02]  /*9130*/  IMAD R0, R3, 0x40, R0 ;  /* 0x0000004003007824 */ /* 0x004fe400078e0200 */
[----:B----4-:R-:W-:Y:S02]  /*9140*/  IMAD R3, R8, UR4, RZ ;  /* 0x0000000408037c24 */ /* 0x010fe4000f8e02ff */
[----:B------:R-:W-:-:S05]  /*9150*/  VIADD R0, R0, 0xffffff80 ;  /* 0xffffff8000007836 */ /* 0x000fca0000000000 */
[----:B------:R-:W-:-:S13]  /*9160*/  ISETP.GE.AND P0, PT, R0, R3, PT ;  /* 0x000000030000720c */ /* 0x000fda0003f06270 */
[----:B------:R-:W-:Y:S05]  /*9170*/  @P0 BRA `(.L_x_10) ;  /* 0x0000004800340947 */ /* 0x000fea0003800000 */
[----:B------:R-:W-:Y:S01]  /*9180*/  ISETP.NE.AND P0, PT, R8, 0x1, PT ;  /* 0x000000010800780c */ /* 0x000fe20003f05270 */
[----:B------:R-:W2:Y:S01]  /*9190*/  S2UR UR4, SR_CTAID.Z ;  /* 0x00000000000479c3 */ /* 0x000ea20000002700 */
[--C-:B------:R-:W-:Y:S01]  /*91a0*/  SHF.R.S32.HI R3, RZ, 0x1f, R2.reuse ;  /* 0x0000001fff037819 */ /* 0x100fe20000011402 */
[----:B------:R-:W-:Y:S01]  /*91b0*/  ULDC.64 UR6, c[0x0][0xbd0] ;  /* 0x0002f40000067ab9 */ /* 0x000fe20000000a00 */
[----:B------:R-:W-:Y:S02]  /*91c0*/  IMAD.MOV R7, RZ, RZ, -R2 ;  /* 0x000000ffff077224 */ /* 0x000fe400078e0a02 */
[----:B01----:R-:W-:-:S03]  /*91d0*/  IMAD.WIDE.U32 R4, R2, UR6, RZ ;  /* 0x0000000602047c25 */ /* 0x003fc6000f8e00ff */
[----:B------:R-:W0:Y:S01]  /*91e0*/  LDC.64 R12, c[0x0][0xbd8] ;  /* 0x0002f600ff0c7b82 */ /* 0x000e220000000a00 */
[----:B------:R-:W-:-:S04]  /*91f0*/  IMAD R3, R3, UR6, RZ ;  /* 0x0000000603037c24 */ /* 0x000fc8000f8e02ff */
[----:B------:R-:W-:Y:S02]  /*9200*/  IMAD R3, R2, UR7, R3 ;  /* 0x0000000702037c24 */ /* 0x000fe4000f8e0203 */
[----:B------:R-:W-:Y:S01]  /*9210*/  IMAD.MOV.U32 R2, RZ, RZ, R4 ;  /* 0x000000ffff027224 */ /* 0x000fe200078e0004 */
[----:B------:R-:W1:Y:S01]  /*9220*/  @P0 LDC R9, c[0x0][0xbec] ;  /* 0x0002fb00ff090b82 */ /* 0x000e620000000800 */
[----:B------:R-:W-:Y:S02]  /*9230*/  IMAD.IADD R3, R5, 0x1, R3 ;  /* 0x0000000105037824 */ /* 0x000fe400078e0203 */
[----:B------:R-:W-:-:S05]  /*9240*/  IMAD.MOV.U32 R5, RZ, RZ, R0 ;  /* 0x000000ffff057224 */ /* 0x000fca00078e0000 */
[----:B------:R-:W4:Y:S01]  /*9250*/  S2UR UR8, SR_CTAID.Y ;  /* 0x00000000000879c3 */ /* 0x000f220000002600 */
[----:B--2---:R-:W-:-:S07]  /*9260*/  USHF.R.S32.HI UR5, URZ, 0x1f, UR4 ;  /* 0x0000001f3f057899 */ /* 0x004fce0008011404 */
[----:B------:R-:W4:Y:S01]  /*9270*/  LDC R10, c[0x0][0xc50] ;  /* 0x00031400ff0a7b82 */ /* 0x000f220000000800 */
[C---:B0-----:R-:W-:Y:S02]  /*9280*/  IMAD R14, R12.reuse, UR5, RZ ;  /* 0x000000050c0e7c24 */ /* 0x041fe4000f8e02ff */
[----:B------:R-:W-:-:S04]  /*9290*/  IMAD.WIDE.U32 R2, R12, UR4, R2 ;  /* 0x000000040c027c25 */ /* 0x000fc8000f8e0002 */
[----:B------:R-:W-:Y:S01]  /*92a0*/  IMAD R13, R13, UR4, R14 ;  /* 0x000000040d0d7c24 */ /* 0x000fe2000f8e020e */
[----:B------:R-:W0:Y:S01]  /*92b0*/  @P0 LDC R11, c[0x0][0xbf0] ;  /* 0x0002fc00ff0b0b82 */ /* 0x000e220000000800 */
[----:B-1----:R-:W-:Y:S01]  /*92c0*/  @P0 IMAD.HI.U32 R6, R0, R9, RZ ;  /* 0x0000000900060227 */ /* 0x002fe200078e00ff */
[----:B------:R-:W-:-:S03]  /*92d0*/  ULDC.64 UR4, c[0x0][0xbe0] ;  /* 0x0002f80000047ab9 */ /* 0x000fc60000000a00 */
[----:B------:R-:W-:Y:S02]  /*92e0*/  IMAD.IADD R3, R13, 0x1, R3 ;  /* 0x000000010d037824 */ /* 0x000fe400078e0203 */
[----:B----4-:R-:W-:-:S04]  /*92f0*/  IMAD R9, R10, R7, UR8 ;  /* 0x000000080a097e24 */ /* 0x010fc8000f8e0207 */
[----:B------:R-:W-:Y:S01]  /*9300*/  IMAD.WIDE.U32 R2, R9, UR4, R2 ;  /* 0x0000000409027c25 */ /* 0x000fe2000f8e0002 */
[----:B------:R-:W-:Y:S02]  /*9310*/  SHF.R.S32.HI R4, RZ, 0x1f, R9 ;  /* 0x0000001fff047819 */ /* 0x000fe40000011409 */
[----:B0-----:R-:W-:-:S03]  /*9320*/  @P0 SHF.R.U32.HI R5, RZ, R11, R6 ;  /* 0x0000000bff050219 */ /* 0x001fc60000011606 */
[----:B------:R-:W-:Y:S01]  /*9330*/  IMAD R4, R4, UR4, RZ ;  /* 0x0000000404047c24 */ /* 0x000fe2000f8e02ff */
[----:B------:R-:W-:Y:S01]  /*9340*/  IADD3 R2, P0, R5, R2, RZ ;  /* 0x0000000205027210 */ /* 0x000fe20007f1e0ff */
[--C-:B------:R-:W-:Y:S02]  /*9350*/  IMAD.MOV R7, RZ, RZ, -R5.reuse ;  /* 0x000000ffff077224 */ /* 0x100fe400078e0a05 */
[----:B------:R-:W-:Y:S01]  /*9360*/  IMAD R4, R9, UR5, R4 ;  /* 0x0000000509047c24 */ /* 0x000fe2000f8e0204 */
[----:B------:R-:W-:Y:S01]  /*9370*/  SHF.R.S32.HI R9, RZ, 0x1f, R5 ;  /* 0x0000001fff097819 */ /* 0x000fe20000011405 */
[----:B------:R-:W-:Y:S01]  /*9380*/  IMAD R7, R8, R7, R0 ;  /* 0x0000000708077224 */ /* 0x000fe200078e0200 */
[----:B------:R-:W-:Y:S02]  /*9390*/  ULDC.64 UR4, c[0x0][0xbc8] ;  /* 0x0002f20000047ab9 */ /* 0x000fe40000000a00 */
[----:B------:R-:W-:Y:S02]  /*93a0*/  IADD3.X R3, R9, R3, R4, P0, !PT ;  /* 0x0000000309037210 */ /* 0x000fe400007fe404 */
[----:B------:R-:W-:Y:S01]  /*93b0*/  SHF.R.S32.HI R0, RZ, 0x1f, R7 ;  /* 0x0000001fff007819 */ /* 0x000fe20000011407 */
[----:B------:R-:W-:-:S04]  /*93c0*/  IMAD.WIDE.U32 R2, R7, UR4, R2 ;  /* 0x0000000407027c25 */ /* 0x000fc8000f8e0002 */
[----:B------:R-:W-:-:S04]  /*93d0*/  IMAD R0, R0, UR4, RZ ;  /* 0x0000000400007c24 */ /* 0x000fc8000f8e02ff */
[----:B------:R-:W-:Y:S01]  /*93e0*/  IMAD R5, R7, UR5, R0 ;  /* 0x0000000507057c24 */ /* 0x000fe2000f8e0200 */
[----:B------:R-:W-:Y:S02]  /*93f0*/  ULDC.64 UR4, c[0x0][0xba8] ;  /* 0x0002ea0000047ab9 */ /* 0x000fe40000000a00 */
[----:B------:R-:W-:Y:S02]  /*9400*/  LEA R4, P0, R2, UR4, 0x2 ;  /* 0x0000000402047c11 */ /* 0x000fe4000f8010ff */
[----:B------:R-:W-:-:S04]  /*9410*/  IADD3 R3, R3, R5, RZ ;  /* 0x0000000503037210 */ /* 0x000fc80007ffe0ff */
[----:B------:R-:W-:Y:S01]  /*9420*/  LEA.HI.X R5, R2, UR5, R3, 0x2, P0 ;  /* 0x0000000502057c11 */ /* 0x000fe200080f1403 */
[----:B------:R-:W-:-:S05]  /*9430*/  IMAD.MOV.U32 R3, RZ, RZ, -0x800000 ;  /* 0xff800000ff037424 */ /* 0x000fca00078e00ff */
[----:B------:R0:W-:Y:S01]  /*9440*/  STG.E desc[UR42][R4.64], R3 ;  /* 0x0000000304007986 */ /* 0x0001e2000c10192a */
[----:B------:R-:W-:Y:S05]  /*9450*/  BRA `(.L_x_10) ;  /* 0x00000044007c7947 */ /* 0x000fea0003800000 */
.L_x_8:
[----:B------:R-:W-:-:S08]  /*9460*/  NOP ;  /* 0x0000000000007918 */ /* 0x000fd00000000000 */
[----:B-1----:R-:W0:-:S00]  /*9470*/  USETMAXREG.DEALLOC.CTAPOOL 0x18 ;  /* 0x00000018000079c8 */ /* 0x002e0000080e0500 */
[----:B0-----:R-:W-:Y:S01]  /*9480*/  LOP3.LUT R19, R0, 0x3, RZ, 0xc0, !PT ;  /* 0x0000000300137812 */ /* 0x001fe200078ec0ff */
[----:B------:R-:W0:Y:S05]  /*9490*/  S2R R17, SR_CTAID.Z ;  /* 0x0000000000117919 */ /* 0x000e2a0000002700 */
[----:B------:R-:W1:Y:S01]  /*94a0*/  S2UR UR6, SR_CTAID.Y ;  /* 0x00000000000679c3 */ /* 0x000e620000002600 */
[----:B------:R-:W2:Y:S02]  /*94b0*/  SHFL.IDX PT, R0, R19, RZ, 0x1f ;  /* 0x00001fff13007589 */ /* 0x000ea400000e0000 */
[----:B--2---:R-:W-:-:S13]  /*94c0*/  ISETP.NE.AND P0, PT, R0, RZ, PT ;  /* 0x000000ff0000720c */ /* 0x004fda0003f05270 */
[----:B01----:R-:W-:Y:S05]  /*94d0*/  @!P0 BRA `(.L_x_47) ;  /* 0x0000000000288947 */ /* 0x003fea0003800000 */
[----:B------:R-:W-:Y:S01]  /*94e0*/  ULDC UR7, c[0x0][0xc50] ;  /* 0x0003140000077ab9 */ /* 0x000fe20000000800 */
[----:B------:R-:W-:Y:S01]  /*94f0*/  UMOV UR36, UR6 ;  /* 0x0000000600247c82 */ /* 0x000fe20008000000 */
[----:B------:R-:W-:-:S06]  /*9500*/  UISETP.NE.AND UP0, UPT, UR7, 0x1, UPT ;  /* 0x000000010700788c */ /* 0x000fcc000bf05270 */
[----:B------:R-:W-:-:S13]  /*9510*/  PLOP3.LUT P0, PT, PT, PT, UP0, 0x80, 0x0 ;  /* 0x000000000000781c */ /* 0x000fda0003f0f008 */
[----:B------:R-:W-:Y:S05]  /*9520*/  @!P0 BRA `(.L_x_48) ;  /* 0x0000000000308947 */ /* 0x000fea0003800000 */
[----:B------:R-:W-:Y:S01]  /*9530*/  ULDC UR4, c[0x0][0xc54] ;  /* 0x0003150000047ab9 */ /* 0x000fe20000000800 */
[----:B------:R-:W-:Y:S01]  /*9540*/  ULDC UR36, c[0x0][0xc58] ;  /* 0x0003160000247ab9 */ /* 0x000fe20000000800 */
[----:B------:R-:W-:-:S04]  /*9550*/  UIMAD.WIDE.U32 UR4, UR6, UR4, URZ ;  /* 0x00000004060472a5 */ /* 0x000fc8000f8e003f */
[----:B------:R-:W-:Y:S01]  /*9560*/  USHF.R.U32.HI UR36, URZ, UR36, UR5 ;  /* 0x000000243f247299 */ /* 0x000fe20008011605 */
[----:B------:R-:W-:Y:S11]  /*9570*/  BRA `(.L_x_48) ;  /* 0x00000000001c7947 */ /* 0x000ff60003800000 */
.L_x_47:
[----:B------:R-:W-:Y:S01]  /*9580*/  ULDC UR7, c[0x0][0xc50] ;  /* 0x0003140000077ab9 */ /* 0x000fe20000000800 */
[----:B------:R-:W-:Y:S01]  /*9590*/  UMOV UR36, UR6 ;  /* 0x0000000600247c82 */ /* 0x000fe20008000000 */
[----:B------:R-:W-:-:S11]  /*95a0*/  UISETP.NE.AND UP0, UPT, UR7, 0x1, UPT ;  /* 0x000000010700788c */ /* 0x000fd6000bf05270 */
[----:B------:R-:W-:Y:S01]  /*95b0*/  @UP0 ULDC UR4, c[0x0][0xc54] ;  /* 0x0003150000040ab9 */ /* 0x000fe20000000800 */
[----:B------:R-:W-:Y:S01]  /*95c0*/  @UP0 ULDC UR8, c[0x0][0xc58] ;  /* 0x0003160000080ab9 */ /* 0x000fe20000000800 */
[----:B------:R-:W-:-:S04]  /*95d0*/  UIMAD.WIDE.U32 UR4, UR6, UR4, URZ ;  /* 0x00000004060472a5 */ /* 0x000fc8000f8e003f */
[----:B------:R-:W-:-:S12]  /*95e0*/  @UP0 USHF.R.U32.HI UR36, URZ, UR8, UR5 ;  /* 0x000000083f240299 */ /* 0x000fd80008011605 */
.L_x_48:
[----:B------:R-:W-:Y:S01]  /*95f0*/  ISETP.GE.AND P0, PT, R17, RZ, PT ;  /* 0x000000ff1100720c */ /* 0x000fe20003f06270 */
[----:B------:R-:W-:Y:S01]  /*9600*/  UIADD3 UR4, -UR36, URZ, URZ ;  /* 0x0000003f24047290 */ /* 0x000fe2000fffe13f */
[----:B------:R-:W-:Y:S02]  /*9610*/  IMAD.MOV.U32 R0, RZ, RZ, 0x1 ;  /* 0x00000001ff007424 */ /* 0x000fe400078e00ff */
[----:B------:R-:W-:Y:S01]  /*9620*/  IMAD.MOV.U32 R6, RZ, RZ, RZ ;  /* 0x000000ffff067224 */ /* 0x000fe200078e00ff */
[----:B------:R-:W-:Y:S01]  /*9630*/  UIMAD UR4, UR7, UR4, UR6 ;  /* 0x00000004070472a4 */ /* 0x000fe2000f8e0206 */
[----:B------:R-:W-:-:S07]  /*9640*/  IMAD.MOV.U32 R9, RZ, RZ, 0x1 ;  /* 0x00000001ff097424 */ /* 0x000fce00078e00ff */
[----:B------:R-:W-:Y:S05]  /*9650*/  @!P0 BRA `(.L_x_49) ;  /* 0x00000040003c8947 */ /* 0x000fea0003800000 */
[----:B------:R-:W-:Y:S01]  /*9660*/  ULDC.64 UR6, c[0x0][0x418] ;  /* 0x0001060000067ab9 */ /* 0x000fe20000000a00 */
[----:B------:R-:W-:Y:S01]  /*9670*/  ULDC UR5, c[0x0][0x424] ;  /* 0x0001090000057ab9 */ /* 0x000fe20000000800 */
[----:B------:R-:W-:Y:S01]  /*9680*/  UISETP.NE.U32.AND UP0, UPT, UR6, URZ, UPT ;  /* 0x0000003f0600728c */ /* 0x000fe2000bf05070 */
[----:B------:R0:W-:Y:S01]  /*9690*/  STL [R1+0xc], RZ ;  /* 0x00000cff01007387 */ /* 0x0001e20000100800 */
[----:B------:R-:W-:Y:S02]  /*96a0*/  ULOP3.LUT UR40, UR4, 0xffff, URZ, 0xc0, !UPT ;  /* 0x0000ffff04287892 */ /* 0x000fe4000f8ec03f */
[----:B------:R-:W-:Y:S01]  /*96b0*/  UISETP.NE.AND.EX UP0, UPT, UR7, URZ, UPT, UP0 ;  /* 0x0000003f0700728c */ /* 0x000fe2000bf05300 */
[----:B------:R-:W-:-:S03]  /*96c0*/  ULDC UR6, c[0x0][0x2f0] ;  /* 0x0000bc0000067ab9 */ /* 0x000fc60000000800 */
[----:B------:R-:W-:-:S04]  /*96d0*/  USEL UR5, UR5, 0x1, UP0 ;  /* 0x0000000105057887 */ /* 0x000fc80008000000 */
[----:B------:R-:W-:-:S04]  /*96e0*/  UIMAD UR5, UR5, UR6, URZ ;  /* 0x00000006050572a4 */ /* 0x000fc8000f8e023f */
[----:B------:R-:W-:Y:S02]  /*96f0*/  UISETP.GE.AND UP0, UPT, UR5, 0x1, UPT ;  /* 0x000000010500788c */ /* 0x000fe4000bf06270 */
[----:B------:R-:W-:-:S04]  /*9700*/  UIADD3 UR5, UR5, 0x3f, URZ ;  /* 0x0000003f05057890 */ /* 0x000fc8000fffe03f */
[----:B------:R-:W-:Y:S01]  /*9710*/  PLOP3.LUT P0, PT, PT, PT, UP0, 0x80, 0x0 ;  /* 0x000000000000781c */ /* 0x000fe20003f0f008 */
[----:B------:R-:W-:-:S04]  /*9720*/  USHF.R.S32.HI UR6, URZ, 0x1f, UR5 ;  /* 0x0000001f3f067899 */ /* 0x000fc80008011405 */
[----:B------:R-:W-:-:S04]  /*9730*/  ULEA.HI UR6, UR6, UR5, URZ, 0x6 ;  /* 0x0000000506067291 */ /* 0x000fc8000f8f303f */
[----:B------:R-:W-:-:S04]  /*9740*/  USHF.R.S32.HI UR39, URZ, 0x6, UR6 ;  /* 0x000000063f277899 */ /* 0x000fc80008011406 */
[----:B0-----:R-:W-:Y:S08]  /*9750*/  @!P0 BRA `(.L_x_50) ;  /* 0x00000000007c8947 */ /* 0x001ff00003800000 */
[----:B------:R-:W-:-:S04]  /*9760*/  USHF.R.U32.HI UR4, URZ, 0x10, UR4 ;  /* 0x000000103f047899 */ /* 0x000fc80008011604 */
[----:B------:R-:W-:-:S11]  /*9770*/  UISETP.NE.AND UP0, UPT, UR4, URZ, UPT ;  /* 0x0000003f0400728c */ /* 0x000fd6000bf05270 */
[----:B------:R-:W-:Y:S02]  /*9780*/  @!UP0 ULDC UR4, c[0x0][0x9f0] ;  /* 0x00027c0000048ab9 */ /* 0x000fe40000000800 */
[----:B------:R-:W-:Y:S01]  /*9790*/  IMAD.U32 R6, RZ, RZ, UR4 ;  /* 0x00000004ff067e24 */ /* 0x000fe2000f8e00ff */
[----:B------:R-:W-:-:S04]  /*97a0*/  UIADD3 UR5, UR39, -0x1, UR4 ;  /* 0xffffffff27057890 */ /* 0x000fc8000fffe004 */
[-C--:B------:R-:W-:Y:S02]  /*97b0*/  IABS R4, R6.reuse ;  /* 0x0000000600047213 */ /* 0x080fe40000000000 */
[----:B------:R-:W-:Y:S02]  /*97c0*/  IABS R6, R6 ;  /* 0x0000000600067213 */ /* 0x000fe40000000000 */
[----:B------:R-:W0:Y:S08]  /*97d0*/  I2F.RP R5, R4 ;  /* 0x0000000400057306 */ /* 0x000e300000209400 */
[----:B0-----:R-:W0:Y:S02]  /*97e0*/  MUFU.RCP R5, R5 ;  /* 0x0000000500057308 */ /* 0x001e240000001000 */
[----:B0-----:R-:W-:Y:S01]  /*97f0*/  VIADD R2, R5, 0xffffffe ;  /* 0x0ffffffe05027836 */ /* 0x001fe20000000000 */
[----:B------:R-:W-:-:S05]  /*9800*/  IADD3 R5, RZ, -R6, RZ ;  /* 0x80000006ff057210 */ /* 0x000fca0007ffe0ff */
[----:B------:R0:W1:Y:S02]  /*9810*/  F2I.FTZ.U32.TRUNC.NTZ R3, R2 ;  /* 0x0000000200037305 */ /* 0x000064000021f000 */
[----:B0-----:R-:W-:Y:S02]  /*9820*/  IMAD.MOV.U32 R2, RZ, RZ, RZ ;  /* 0x000000ffff027224 */ /* 0x001fe400078e00ff */
[----:B-1----:R-:W-:-:S04]  /*9830*/  IMAD.MOV R7, RZ, RZ, -R3 ;  /* 0x000000ffff077224 */ /* 0x002fc800078e0a03 */
[----:B------:R-:W-:-:S04]  /*9840*/  IMAD R7, R7, R4, RZ ;  /* 0x0000000407077224 */ /* 0x000fc800078e02ff */
[----:B------:R-:W-:-:S04]  /*9850*/  IMAD.HI.U32 R3, R3, R7, R2 ;  /* 0x0000000703037227 */ /* 0x000fc800078e0002 */
[----:B------:R-:W-:Y:S01]  /*9860*/  IMAD.U32 R7, RZ, RZ, UR5 ;  /* 0x00000005ff077e24 */ /* 0x000fe2000f8e00ff */
[----:B------:R-:W-:-:S04]  /*9870*/  ULOP3.LUT UR5, UR5, UR4, URZ, 0x3c, !UPT ;  /* 0x0000000405057292 */ /* 0x000fc8000f8e3c3f */
[----:B------:R-:W-:Y:S02]  /*9880*/  IABS R2, R7 ;  /* 0x0000000700027213 */ /* 0x000fe40000000000 */
[----:B------:R-:W-:-:S03]  /*9890*/  ISETP.LE.AND P2, PT, RZ, UR5, PT ;  /* 0x00000005ff007c0c */ /* 0x000fc6000bf43270 */
[----:B------:R-:W-:-:S04]  /*98a0*/  IMAD.HI.U32 R3, R3, R2, RZ ;  /* 0x0000000203037227 */ /* 0x000fc800078e00ff */
[----:B------:R-:W-:-:S05]  /*98b0*/  IMAD R5, R3, R5, R2 ;  /* 0x0000000503057224 */ /* 0x000fca00078e0202 */
[----:B------:R-:W-:-:S13]  /*98c0*/  ISETP.GT.U32.AND P1, PT, R4, R5, PT ;  /* 0x000000050400720c */ /* 0x000fda0003f24070 */
[----:B------:R-:W-:Y:S02]  /*98d0*/  @!P1 IMAD.IADD R5, R5, 0x1, -R4 ;  /* 0x0000000105059824 */ /* 0x000fe400078e0a04 */
[----:B------:R-:W-:Y:S01]  /*98e0*/  @!P1 VIADD R3, R3, 0x1 ;  /* 0x0000000103039836 */ /* 0x000fe20000000000 */
[----:B------:R-:W-:Y:S02]  /*98f0*/  ISETP.NE.AND P1, PT, RZ, UR4, PT ;  /* 0x00000004ff007c0c */ /* 0x000fe4000bf25270 */
[----:B------:R-:W-:-:S13]  /*9900*/  ISETP.GE.U32.AND P0, PT, R5, R4, PT ;  /* 0x000000040500720c */ /* 0x000fda0003f06070 */
[----:B------:R-:W-:-:S04]  /*9910*/  @P0 VIADD R3, R3, 0x1 ;  /* 0x0000000103030836 */ /* 0x000fc80000000000 */
[----:B------:R-:W-:Y:S01]  /*9920*/  @!P2 IMAD.MOV R3, RZ, RZ, -R3 ;  /* 0x000000ffff03a224 */ /* 0x000fe200078e0a03 */
[----:B------:R-:W-:-:S05]  /*9930*/  @!P1 LOP3.LUT R3, RZ, UR4, RZ, 0x33, !PT ;  /* 0x00000004ff039c12 */ /* 0x000fca000f8e33ff */
[----:B------:R0:W-:Y:S02]  /*9940*/  STL [R1+0xc], R3 ;  /* 0x00000c0301007387 */ /* 0x0001e40000100800 */
.L_x_50:
[----:B0-----:R-:W2:Y:S01]  /*9950*/  LDL R3, [R1+0xc] ;  /* 0x00000c0001037983 */ /* 0x001ea20000100800 */
[----:B------:R-:W-:Y:S02]  /*9960*/  IMAD.MOV.U32 R6, RZ, RZ, RZ ;  /* 0x000000ffff067224 */ /* 0x000fe400078e00ff */
[----:B------:R-:W-:Y:S02]  /*9970*/  IMAD.MOV.U32 R9, RZ, RZ, 0x1 ;  /* 0x00000001ff097424 */ /* 0x000fe400078e00ff */
[----:B--2---:R-:W-:-:S05]  /*9980*/  IMAD R2, R3, UR40, RZ ;  /* 0x0000002803027c24 */ /* 0x004fca000f8e02ff */
[----:B------:R-:W-:Y:S01]  /*9990*/  VIADDMNMX R18, R2, R3, UR39, PT ;  /* 0x0000002702127e46 */ /* 0x000fe2000b800103 */
[----:B------:R0:W-:Y:S03]  /*99a0*/  STL [R1+0x8], R2 ;  /* 0x0000080201007387 */ /* 0x0001e60000100800 */
[----:B------:R-:W-:Y:S01]  /*99b0*/  ISETP.GT.AND P0, PT, R18, R2, PT ;  /* 0x000000021200720c */ /* 0x000fe20003f04270 */
[----:B------:R0:W-:-:S12]  /*99c0*/  STL [R1+0x10], R18 ;  /* 0x0000101201007387 */ /* 0x0001d80000100800 */
[----:B0-----:R-:W-:Y:S05]  /*99d0*/  @!P0 BRA `(.L_x_49) ;  /* 0x0000003c005c8947 */ /* 0x001fea0003800000 */
[----:B------:R-:W0:Y:S01]  /*99e0*/  S2UR UR4, SR_CgaCtaId ;  /* 0x00000000000479c3 */ /* 0x000e220000008800 */
[----:B------:R-:W-:Y:S02]  /*99f0*/  UMOV UR38, 0x400 ;  /* 0x0000040000267882 */ /* 0x000fe40000000000 */
[----:B0-----:R-:W-:-:S04]  /*9a00*/  ULEA UR38, UR4, UR38, 0x18 ;  /* 0x0000002604267291 */ /* 0x001fc8000f8ec03f */
[----:B------:R-:W-:-:S04]  /*9a10*/  UIADD3 UR4, UR38, 0x22400, URZ ;  /* 0x0002240026047890 */ /* 0x000fc8000fffe03f */
[----:B------:R-:W-:-:S06]  /*9a20*/  ULOP3.LUT UP0, URZ, UR4, 0x3ff, URZ, 0xc0, !UPT ;  /* 0x000003ff043f7892 */ /* 0x000fcc000f80c03f */
[----:B------:R-:W-:-:S13]  /*9a30*/  PLOP3.LUT P0, PT, PT, PT, UP0, 0x80, 0x0 ;  /* 0x000000000000781c */ /* 0x000fda0003f0f008 */
[----:B------:R-:W-:Y:S05]  /*9a40*/  @!P0 BRA `(.L_x_51) ;  /* 0x0000000000408947 */ /* 0x000fea0003800000 */
[----:B------:R-:W-:Y:S01]  /*9a50*/  MOV R2, 0x0 ;  /* 0x0000000000027802 */ /* 0x000fe20000000f00 */
[----:B------:R-:W-:Y:S01]  /*9a60*/  ULDC.64 UR6, c[0x4][0x90] ;  /* 0x0100240000067ab9 */ /* 0x000fe20000000a00 */
[----:B------:R-:W-:Y:S01]  /*9a70*/  ULDC.64 UR8, c[0x4][0x98] ;  /* 0x0100260000087ab9 */ /* 0x000fe20000000a00 */
[----:B------:R-:W-:Y:S01]  /*9a80*/  ULDC.64 UR4, c[0x4][0x8] ;  /* 0x0100020000047ab9 */ /* 0x000fe20000000a00 */
[----:B------:R-:W-:Y:S01]  /*9a90*/  IMAD.U32 R4, RZ, RZ, UR6 ;  /* 0x00000006ff047e24 */ /* 0x000fe2000f8e00ff */
[----:B------:R-:W-:Y:S01]  /*9aa0*/  MOV R7, UR9 ;  /* 0x0000000900077c02 */ /* 0x000fe20008000f00 */
[----:B------:R-:W0:Y:S01]  /*9ab0*/  LDC.64 R2, c[0x4][R2] ;  /* 0x0100000002027b82 */ /* 0x000e220000000a00 */
[----:B------:R-:W-:Y:S02]  /*9ac0*/  IMAD.U32 R5, RZ, RZ, UR7 ;  /* 0x00000007ff057e24 */ /* 0x000fe4000f8e00ff */
[----:B------:R-:W-:Y:S02]  /*9ad0*/  IMAD.U32 R6, RZ, RZ, UR8 ;  /* 0x00000008ff067e24 */ /* 0x000fe4000f8e00ff */
[----:B------:R-:W-:-:S02]  /*9ae0*/  IMAD.U32 R10, RZ, RZ, UR4 ;  /* 0x00000004ff0a7e24 */ /* 0x000fc4000f8e00ff */
[----:B------:R-:W-:Y:S02]  /*9af0*/  IMAD.U32 R11, RZ, RZ, UR5 ;  /* 0x00000005ff0b7e24 */ /* 0x000fe4000f8e00ff */
[----:B------:R-:W-:Y:S02]  /*9b00*/  IMAD.MOV.U32 R8, RZ, RZ, 0x70 ;  /* 0x00000070ff087424 */ /* 0x000fe400078e00ff */
[----:B------:R-:W-:Y:S02]  /*9b10*/  IMAD.MOV.U32 R12, RZ, RZ, 0x1 ;  /* 0x00000001ff0c7424 */ /* 0x000fe400078e00ff */
[----:B------:R-:W-:-:S07]  /*9b20*/  IMAD.MOV.U32 R13, RZ, RZ, RZ ;  /* 0x000000ffff0d7224 */ /* 0x000fce00078e00ff */
[----:B------:R-:W-:-:S07]  /*9b30*/  LEPC R20, `(.L_x_51) ;  /* 0x000000001014794e */ /* 0x000fce0000000000 */
[----:B0-----:R-:W-:Y:S05]  /*9b40*/  CALL.ABS.NOINC R2 ;  /* 0x0000000002007343 */ /* 0x001fea0003c00000 */
.L_x_51:
        /* <DEDUP_REMOVED lines=8> */
[----:B------:R0:W1:Y:S01]  /*9bd0*/  LDC.64 R2, c[0x4][R16] ;  /* 0x0100000010027b82 */ /* 0x0000620000000a00 */
[----:B------:R-:W-:Y:S01]  /*9be0*/  IMAD.U32 R4, RZ, RZ, UR6 ;  /* 0x00000006ff047e24 */ /* 0x000fe2000f8e00ff */
[----:B------:R-:W-:Y:S01]  /*9bf0*/  MOV R10, UR4 ;  /* 0x00000004000a7c02 */ /* 0x000fe20008000f00 */
        /* <DEDUP_REMOVED lines=9> */
.L_x_53:
[----:B------:R0:W1:Y:S01]  /*9c90*/  LDC.64 R2, c[0x4][R16] ;  /* 0x0100000010027b82 */ /* 0x0000620000000a00 */
[----:B------:R-:W-:Y:S01]  /*9ca0*/  ULDC.64 UR6, c[0x4][0x90] ;  /* 0x0100240000067ab9 */ /* 0x000fe20000000a00 */
[----:B------:R-:W-:Y:S01]  /*9cb0*/  ULDC.64 UR8, c[0x4][0x98] ;  /* 0x0100260000087ab9 */ /* 0x000fe20000000a00 */
[----:B------:R-:W-:Y:S01]  /*9cc0*/  ULDC.64 UR4, c[0x4][0x18] ;  /* 0x0100060000047ab9 */ /* 0x000fe20000000a00 */
        /* <DEDUP_REMOVED lines=11> */
.L_x_52:
[----:B------:R-:W0:Y:S02]  /*9d80*/  LDC.64 R2, c[0x0][0x9f8] ;  /* 0x00027e00ff027b82 */ /* 0x000e240000000a00 */
[----:B0-----:R-:W-:-:S04]  /*9d90*/  ISETP.NE.U32.AND P0, PT, R2, RZ, PT ;  /* 0x000000ff0200720c */ /* 0x001fc80003f05070 */
[----:B------:R-:W-:-:S13]  /*9da0*/  ISETP.NE.AND.EX P0, PT, R3, RZ, PT, P0 ;  /* 0x000000ff0300720c */ /* 0x000fda0003f05300 */
[----:B------:R-:W0:Y:S02]  /*9db0*/  @P0 LDC.64 R2, c[0x0][0x9f8] ;  /* 0x00027e00ff020b82 */ /* 0x000e240000000a00 */
[----:B0-----:R-:W-:-:S05]  /*9dc0*/  @P0 IMAD.WIDE R2, R17, 0x4, R2 ;  /* 0x0000000411020825 */ /* 0x001fca00078e0202 */
[----:B------:R0:W2:Y:S01]  /*9dd0*/  @P0 LDG.E R17, desc[UR42][R2.64] ;  /* 0x0000002a02110981 */ /* 0x0000a2000c1e1900 */
[----:B------:R-:W-:Y:S01]  /*9de0*/  UMOV UR4, 0xffffffff ;  /* 0xffffffff00047882 */ /* 0x000fe20000000000 */
[----:B------:R-:W-:Y:S01]  /*9df0*/  VIADD R0, R18, 0xffffffff ;  /* 0xffffffff12007836 */ /* 0x000fe20000000000 */
[----:B0-----:R-:W0:Y:S02]  /*9e00*/  LDC.64 R2, c[0x0][0x418] ;  /* 0x00010600ff027b82 */ /* 0x001e240000000a00 */
[----:B0-----:R-:W-:-:S04]  /*9e10*/  ISETP.NE.U32.AND P0, PT, R2, RZ, PT ;  /* 0x000000ff0200720c */ /* 0x001fc80003f05070 */
[----:B------:R-:W-:-:S04]  /*9e20*/  ISETP.NE.AND.EX P1, PT, R3, RZ, PT, P0 ;  /* 0x000000ff0300720c */ /* 0x000fc80003f25300 */
[----:B------:R-:W-:-:S05]  /*9e30*/  P2R R4, PR, RZ, 0x2 ;  /* 0x00000002ff047803 */ /* 0x000fca0000000000 */
[----:B------:R0:W-:Y:S01]  /*9e40*/  STL [R1], R4 ;  /* 0x0000000401007387 */ /* 0x0001e20000100800 */
[----:B--2---:R-:W-:Y:S02]  /*9e50*/  SHF.R.S32.HI R18, RZ, 0x1f, R17 ;  /* 0x0000001fff127819 */ /* 0x004fe40000011411 */
[----:B------:R-:W-:Y:S01]  /*9e60*/  SEL R16, R17, RZ, !P1 ;  /* 0x000000ff11107207 */ /* 0x000fe20004800000 */
[----:B0-----:R-:W-:Y:S06]  /*9e70*/  BRA.DIV UR4, `(.L_x_54) ;  /* 0x0000003e049c7947 */ /* 0x001fec000b800000 */
[----:B------:R0:W1:Y:S02]  /*9e80*/  SHFL.IDX PT, R14, R19, RZ, 0x1f ;  /* 0x00001fff130e7589 */ /* 0x00006400000e0000 */
.L_x_150:
[----:B------:R2:W-:Y:S01]  /*9e90*/  STL [R1+0x4], R0 ;  /* 0x0000040001007387 */ /* 0x0005e20000100800 */
[----:B-1----:R-:W-:Y:S02]  /*9ea0*/  ISETP.NE.AND P0, PT, R14, RZ, PT ;  /* 0x000000ff0e00720c */ /* 0x002fe40003f05270 */
[----:B------:R-:W-:-:S04]  /*9eb0*/  PLOP3.LUT P2, PT, PT, PT, PT, 0x8, 0x0 ;  /* 0x000000000000781c */ /* 0x000fc80003f4e170 */
[----:B0-----:R-:W-:-:S07]  /*9ec0*/  P2R R19, PR, RZ, 0x4 ;  /* 0x00000004ff137803 */ /* 0x001fce0000000000 */
[----:B--2---:R-:W-:Y:S05]  /*9ed0*/  @P0 BRA `(.L_x_55) ;  /* 0x0000000000e00947 */ /* 0x004fea0003800000 */
[----:B------:R-:W-:-:S03]  /*9ee0*/  UMOV UR4, 0xffffffff ;  /* 0xffffffff00047882 */ /* 0x000fc60000000000 */
[----:B------:R-:W-:Y:S05]  /*9ef0*/  BRA.DIV UR4, `(.L_x_56) ;  /* 0x0000003e049c7947 */ /* 0x000fea000b800000 */
[----:B------:R-:W-:-:S13]  /*9f00*/  ELECT P6, URZ, PT ;  /* 0x00000000003f782f */ /* 0x000fda00038c0000 */
.L_x_153:
[----:B------:R-:W-:Y:S05]  /*9f10*/  @!P6 BRA `(.L_x_55) ;  /* 0x0000000000d0e947 */ /* 0x000fea0003800000 */
[----:B------:R-:W-:Y:S01]  /*9f20*/  IMAD.MOV.U32 R16, RZ, RZ, R17 ;  /* 0x000000ffff107224 */ /* 0x000fe200078e0011 */
[----:B------:R-:W-:Y:S06]  /*9f30*/  @!P1 BRA `(.L_x_57) ;  /* 0x00000000004c9947 */ /* 0x000fec0003800000 */
[----:B------:R-:W0:Y:S01]  /*9f40*/  LDC R6, c[0x0][0x43c] ;  /* 0x00010f00ff067b82 */ /* 0x000e220000000800 */
[----:B------:R-:W-:Y:S01]  /*9f50*/  IMAD.MOV.U32 R7, RZ, RZ, R0 ;  /* 0x000000ffff077224 */ /* 0x000fe200078e0000 */
[----:B------:R-:W-:Y:S01]  /*9f60*/  ULDC.64 UR4, c[0x0][0x428] ;  /* 0x00010a0000047ab9 */ /* 0x000fe20000000a00 */
[----:B0-----:R-:W-:-:S13]  /*9f70*/  ISETP.NE.AND P0, PT, R6, 0x1, PT ;  /* 0x000000010600780c */ /* 0x001fda0003f05270 */
[----:B------:R-:W0:Y:S02]  /*9f80*/  @P0 LDC.64 R4, c[0x0][0x440] ;  /* 0x00011000ff040b82 */ /* 0x000e240000000a00 */
[----:B0-----:R-:W-:-:S04]  /*9f90*/  @P0 IMAD.HI.U32 R0, R7, R4, RZ ;  /* 0x0000000407000227 */ /* 0x001fc800078e00ff */
[----:B------:R-:W-:Y:S01]  /*9fa0*/  IMAD.MOV.U32 R4, RZ, RZ, R7 ;  /* 0x000000ffff047224 */ /* 0x000fe200078e0007 */
[----:B------:R-:W-:Y:S01]  /*9fb0*/  @P0 SHF.R.U32.HI R4, RZ, R5, R0 ;  /* 0x00000005ff040219 */ /* 0x000fe20000011600 */
[----:B------:R-:W-:-:S04]  /*9fc0*/  IMAD R0, R18, UR4, RZ ;  /* 0x0000000412007c24 */ /* 0x000fc8000f8e02ff */
[----:B------:R-:W-:-:S04]  /*9fd0*/  IMAD.MOV R5, RZ, RZ, -R4 ;  /* 0x000000ffff057224 */ /* 0x000fc800078e0a04 */
[----:B------:R-:W-:Y:S01]  /*9fe0*/  IMAD R7, R6, R5, R7 ;  /* 0x0000000506077224 */ /* 0x000fe200078e0207 */
[----:B------:R-:W-:-:S04]  /*9ff0*/  SHF.R.S32.HI R5, RZ, 0x1f, R4 ;  /* 0x0000001fff057819 */ /* 0x000fc80000011404 */
[----:B------:R0:W-:Y:S01]  /*a000*/  STL [R1+0x4], R7 ;  /* 0x0000040701007387 */ /* 0x0001e20000100800 */
[----:B------:R-:W-:-:S03]  /*a010*/  IMAD.WIDE.U32 R4, R17, UR4, R4 ;  /* 0x0000000411047c25 */ /* 0x000fc6000f8e0004 */
[----:B------:R-:W-:Y:S01]  /*a020*/  LEA R2, P0, R4, R2, 0x2 ;  /* 0x0000000204027211 */ /* 0x000fe200078010ff */
[----:B0-----:R-:W-:-:S05]  /*a030*/  IMAD R7, R17, UR5, R0 ;  /* 0x0000000511077c24 */ /* 0x001fca000f8e0200 */
[----:B------:R-:W-:-:S04]  /*a040*/  IADD3 R0, R5, R7, RZ ;  /* 0x0000000705007210 */ /* 0x000fc80007ffe0ff */
[----:B------:R-:W-:-:S05]  /*a050*/  LEA.HI.X R3, R4, R3, R0, 0x2, P0 ;  /* 0x0000000304037211 */ /* 0x000fca00000f1400 */
[----:B------:R0:W5:Y:S02]  /*a060*/  LDG.E R16, desc[UR42][R2.64] ;  /* 0x0000002a02107981 */ /* 0x000164000c1e1900 */
.L_x_57:
[----:B------:R-:W-:Y:S01]  /*a070*/  IMAD.MOV.U32 R0, RZ, RZ, 0x1 ;  /* 0x00000001ff007424 */ /* 0x000fe200078e00ff */
[----:B------:R-:W0:Y:S04]  /*a080*/  S2R R8, SR_TID.X ;  /* 0x0000000000087919 */ /* 0x000e280000002100 */
[----:B------:R-:W-:-:S04]  /*a090*/  SHF.L.U32 R0, R0, 0x1f, RZ ;  /* 0x0000001f00007819 */ /* 0x000fc800000006ff */
[----:B------:R-:W1:Y:S01]  /*a0a0*/  SYNCS.PHASECHK.TRANS64.TRYWAIT P0, [UR38+0x28c40], R0 ;  /* 0x028c4000ff0075a7 */ /* 0x000e620008000166 */
[----:B0-----:R-:W-:-:S04]  /*a0b0*/  LOP3.LUT R2, R8, 0x7f, RZ, 0xc0, !PT ;  /* 0x0000007f08027812 */ /* 0x001fc800078ec0ff */
[----:B------:R-:W-:Y:S01]  /*a0c0*/  ISETP.NE.AND P1, PT, R2, RZ, PT ;  /* 0x000000ff0200720c */ /* 0x000fe20003f25270 */
[----:B-1----:R-:W-:-:S12]  /*a0d0*/  @!P0 BRA `(.L_x_58) ;  /* 0x0000003c00448947 */ /* 0x002fd80003800000 */
.L_x_154:
[----:B------:R-:W-:Y:S05]  /*a0e0*/  @P1 BRA `(.L_x_59) ;  /* 0x0000000000181947 */ /* 0x000fea0003800000 */
[----:B------:R-:W1:Y:S01]  /*a0f0*/  S2R R2, SR_TID.X ;  /* 0x0000000000027919 */ /* 0x000e620000002100 */
[----:B0-----:R-:W-:-:S04]  /*a100*/  IMAD.MOV.U32 R0, RZ, RZ, 0x2000 ;  /* 0x00002000ff007424 */ /* 0x001fc800078e00ff */
[----:B------:R2:W-:Y:S01]  /*a110*/  SYNCS.ARRIVE.TRANS64 RZ, [UR38+0x28c30], R0 ;  /* 0x028c3000ffff79a7 */ /* 0x0005e20008000026 */
[----:B-1----:R-:W-:-:S13]  /*a120*/  LOP3.LUT P0, RZ, R2, 0x1f, RZ, 0xc0, !PT ;  /* 0x0000001f02ff7812 */ /* 0x002fda000780c0ff */
[----:B--2---:R-:W-:Y:S05]  /*a130*/  @!P0 BRA `(.L_x_59) ;  /* 0x0000000000048947 */ /* 0x004fea0003800000 */
[----:B------:R-:W-:Y:S01]  /*a140*/  BPT.TRAP 0x1 ;  /* 0x000000040000795c */ /* 0x000fe20000300000 */
.L_x_59:
[----:B0-----:R-:W2:Y:S01]  /*a150*/  LDL R0, [R1+0x4] ;  /* 0x0000040001007983 */ /* 0x001ea20000100800 */
[----:B------:R-:W-:Y:S01]  /*a160*/  ULDC.64 UR4, c[0x0][0x198] ;  /* 0x0000660000047ab9 */ /* 0x000fe20000000a00 */
[----:B-----5:R-:W-:Y:S01]  /*a170*/  R2UR UR13, R16 ;  /* 0x00000000100d72ca */ /* 0x020fe200000e0000 */
[----:B------:R-:W-:Y:S01]  /*a180*/  UIADD3 UR4, UP0, UR4, 0x370, URZ ;  /* 0x0000037004047890 */ /* 0x000fe2000ff1e03f */
[----:B------:R-:W-:Y:S01]  /*a190*/  PLOP3.LUT P0, PT, PT, PT, PT, 0x80, 0x0 ;  /* 0x000000000000781c */ /* 0x000fe20003f0f070 */
[----:B------:R-:W-:Y:S02]  /*a1a0*/  UIADD3 UR8, UR38, 0x22400, URZ ;  /* 0x0002240026087890 */ /* 0x000fe4000fffe03f */
[----:B------:R-:W-:Y:S01]  /*a1b0*/  UIADD3 UR9, UR38, 0x28c30, URZ ;  /* 0x00028c3026097890 */ /* 0x000fe2000fffe03f */
[----:B------:R-:W-:Y:S01]  /*a1c0*/  P2R R19, PR, RZ, 0x1 ;  /* 0x00000001ff137803 */ /* 0x000fe20000000000 */
[----:B------:R-:W-:Y:S01]  /*a1d0*/  UIADD3.X UR5, URZ, UR5, URZ, UP0, !UPT ;  /* 0x000000053f057290 */ /* 0x000fe200087fe43f */
[----:B------:R-:W-:Y:S01]  /*a1e0*/  UMOV UR6, 0x0 ;  /* 0x0000000000067882 */ /* 0x000fe20000000000 */
[----:B------:R-:W-:Y:S01]  /*a1f0*/  UMOV UR7, 0x14f00000 ;  /* 0x14f0000000077882 */ /* 0x000fe20000000000 */
[----:B------:R-:W-:Y:S01]  /*a200*/  UMOV UR10, URZ ;  /* 0x0000003f000a7c82 */ /* 0x000fe20008000000 */
[----:B------:R-:W-:Y:S01]  /*a210*/  UMOV UR12, UR36 ;  /* 0x00000024000c7c82 */ /* 0x000fe20008000000 */
[----:B--2---:R-:W-:-:S13]  /*a220*/  R2UR UR11, R0 ;  /* 0x00000000000b72ca */ /* 0x004fda00000e0000 */
[----:B------:R-:W-:-:S09]  /*a230*/  USHF.L.U32 UR11, UR11, 0x6, URZ ;  /* 0x000000060b0b7899 */ /* 0x000fd2000800063f */
[----:B------:R0:W-:Y:S02]  /*a240*/  UTMALDG.4D [UR8], [UR4], desc[UR6] ;  /* 0x00000608040075b4 */ /* 0x0001e40008019000 */
[----:B0-----:R-:W-:Y:S01]  /*a250*/  NOP ;  /* 0x0000000000007918 */ /* 0x001fe20000000000 */
.L_x_55:
[----:B------:R-:W-:Y:S05]  /*a260*/  WARPSYNC.ALL ;  /* 0x0000000000007948 */ /* 0x000fea0003800000 */
[----:B------:R-:W-:Y:S01]  /*a270*/  UIADD3 UR4, UR38, 0x20400, URZ ;  /* 0x0002040026047890 */ /* 0x000fe2000fffe03f */
[----:B------:R-:W-:Y:S03]  /*a280*/  BAR.SYNC.DEFER_BLOCKING 0x8, 0x100 ;  /* 0x0204000000007b1d */ /* 0x000fe60000010000 */
        /* <DEDUP_REMOVED lines=8> */
[----:B------:R-:W-:Y:S01]  /*a310*/  MOV R8, 0x70 ;  /* 0x0000007000087802 */ /* 0x000fe20000000f00 */
[----:B------:R-:W0:Y:S01]  /*a320*/  LDC.64 R2, c[0x4][R2] ;  /* 0x0100000002027b82 */ /* 0x000e220000000a00 */
[----:B------:R-:W-:Y:S02]  /*a330*/  IMAD.U32 R5, RZ, RZ, UR5 ;  /* 0x00000005ff057e24 */ /* 0x000fe4000f8e00ff */
[----:B------:R-:W-:Y:S02]  /*a340*/  IMAD.U32 R6, RZ, RZ, UR6 ;  /* 0x00000006ff067e24 */ /* 0x000fe4000f8e00ff */
[----:B------:R-:W-:-:S02]  /*a350*/  IMAD.U32 R7, RZ, RZ, UR7 ;  /* 0x00000007ff077e24 */ /* 0x000fc4000f8e00ff */
[----:B------:R-:W-:Y:S02]  /*a360*/  IMAD.U32 R10, RZ, RZ, UR8 ;  /* 0x00000008ff0a7e24 */ /* 0x000fe4000f8e00ff */
[----:B------:R-:W-:Y:S02]  /*a370*/  IMAD.U32 R11, RZ, RZ, UR9 ;  /* 0x00000009ff0b7e24 */ /* 0x000fe4000f8e00ff */
[----:B------:R-:W-:Y:S02]  /*a380*/  IMAD.MOV.U32 R12, RZ, RZ, 0x1 ;  /* 0x00000001ff0c7424 */ /* 0x000fe400078e00ff */
[----:B------:R-:W-:-:S07]  /*a390*/  IMAD.MOV.U32 R13, RZ, RZ, RZ ;  /* 0x000000ffff0d7224 */ /* 0x000fce00078e00ff */
[----:B------:R-:W-:-:S07]  /*a3a0*/  LEPC R20, `(.L_x_60) ;  /* 0x000000001014794e */ /* 0x000fce0000000000 */
[----:B0-----:R-:W-:Y:S05]  /*a3b0*/  CALL.ABS.NOINC R2 ;  /* 0x0000000002007343 */ /* 0x001fea0003c00000 */
.L_x_60:
[----:B------:R-:W0:Y:S01]  /*a3c0*/  S2R R4, SR_CTAID.Z ;  /* 0x0000000000047919 */ /* 0x000e220000002700 */
[----:B------:R-:W1:Y:S01]  /*a3d0*/  LDC R9, c[0x0][0x448] ;  /* 0x00011200ff097b82 */ /* 0x000e620000000800 */
[----:B------:R-:W-:Y:S01]  /*a3e0*/  USHF.R.S32.HI UR4, URZ, 0x1f, UR36 ;  /* 0x0000001f3f047899 */ /* 0x000fe20008011424 */
[----:B------:R-:W2:Y:S01]  /*a3f0*/  S2R R12, SR_TID.X ;  /* 0x00000000000c7919 */ /* 0x000ea20000002100 */
[----:B------:R-:W-:Y:S02]  /*a400*/  ULDC.64 UR8, c[0x0][0x2d8] ;  /* 0x0000b60000087ab9 */ /* 0x000fe40000000a00 */
[----:B------:R-:W-:Y:S01]  /*a410*/  UIMAD UR6, UR4, UR8, URZ ;  /* 0x00000008040672a4 */ /* 0x000fe2000f8e023f */
[----:B------:R-:W3:Y:S02]  /*a420*/  S2R R10, SR_CTAID.X ;  /* 0x00000000000a7919 */ /* 0x000ee40000002500 */
[----:B------:R-:W4:Y:S01]  /*a430*/  LDC.64 R2, c[0x0][0x2e0] ;  /* 0x0000b800ff027b82 */ /* 0x000f220000000a00 */
[----:B------:R-:W-:-:S02]  /*a440*/  UIMAD.WIDE.U32 UR4, UR36, UR8, URZ ;  /* 0x00000008240472a5 */ /* 0x000fc4000f8e003f */
[----:B------:R-:W-:-:S04]  /*a450*/  UIMAD UR6, UR36, UR9, UR6 ;  /* 0x00000009240672a4 */ /* 0x000fc8000f8e0206 */
[----:B------:R-:W-:Y:S01]  /*a460*/  UIADD3 UR5, UR5, UR6, URZ ;  /* 0x0000000605057290 */ /* 0x000fe2000fffe03f */
[----:B-1----:R-:W-:Y:S02]  /*a470*/  ISETP.NE.AND P0, PT, R9, 0x1, PT ;  /* 0x000000010900780c */ /* 0x002fe40003f05270 */
[----:B0-----:R-:W-:Y:S02]  /*a480*/  SHF.R.S32.HI R5, RZ, 0x1f, R4 ;  /* 0x0000001fff057819 */ /* 0x001fe40000011404 */
[----:B--2---:R-:W-:-:S03]  /*a490*/  LOP3.LUT R11, R12, 0x7f, RZ, 0xc0, !PT ;  /* 0x0000007f0c0b7812 */ /* 0x004fc600078ec0ff */
[----:B----4-:R-:W-:-:S06]  /*a4a0*/  IMAD R0, R5, R2, RZ ;  /* 0x0000000205007224 */ /* 0x010fcc00078e02ff */
[----:B------:R-:W0:Y:S01]  /*a4b0*/  @P0 LDC R7, c[0x0][0x44c] ;  /* 0x00011300ff070b82 */ /* 0x000e220000000800 */
[C---:B------:R-:W-:Y:S02]  /*a4c0*/  IMAD R5, R4.reuse, R3, R0 ;  /* 0x0000000304057224 */ /* 0x040fe400078e0200 */
[----:B------:R-:W-:Y:S01]  /*a4d0*/  IMAD.WIDE.U32 R2, R4, R2, UR4 ;  /* 0x0000000404027e25 */ /* 0x000fe2000f8e0002 */
[----:B------:R-:W-:-:S04]  /*a4e0*/  ULDC.64 UR4, c[0x0][0x2d0] ;  /* 0x0000b40000047ab9 */ /* 0x000fc80000000a00 */
[----:B------:R-:W1:Y:S01]  /*a4f0*/  @P0 LDC R0, c[0x0][0x450] ;  /* 0x00011400ff000b82 */ /* 0x000e620000000800 */
[----:B------:R-:W-:Y:S01]  /*a500*/  IMAD.IADD R3, R3, 0x1, R5 ;  /* 0x0000000103037824 */ /* 0x000fe200078e0205 */
[----:B------:R-:W-:Y:S01]  /*a510*/  SHF.R.U32.HI R5, RZ, 0x3, R11 ;  /* 0x00000003ff057819 */ /* 0x000fe2000001160b */
[----:B------:R-:W-:-:S05]  /*a520*/  IMAD.SHL.U32 R4, R12, 0x10, RZ ;  /* 0x000000100c047824 */ /* 0x000fca00078e00ff */
[----:B------:R-:W-:-:S05]  /*a530*/  LOP3.LUT R4, R5, 0x70, R4, 0xf8, !PT ;  /* 0x0000007005047812 */ /* 0x000fca00078ef804 */
[----:B---3--:R-:W-:-:S04]  /*a540*/  IMAD R6, R10, 0x40, R4 ;  /* 0x000000400a067824 */ /* 0x008fc800078e0204 */
[----:B0-----:R-:W-:-:S04]  /*a550*/  @P0 IMAD.HI.U32 R7, R6, R7, RZ ;  /* 0x0000000706070227 */ /* 0x001fc800078e00ff */
[----:B------:R-:W-:Y:S01]  /*a560*/  IMAD.MOV.U32 R4, RZ, RZ, R6 ;  /* 0x000000ffff047224 */ /* 0x000fe200078e0006 */
[----:B-1----:R-:W-:-:S05]  /*a570*/  @P0 SHF.R.U32.HI R4, RZ, R0, R7 ;  /* 0x00000000ff040219 */ /* 0x002fca0000011607 */
[----:B------:R-:W-:Y:S02]  /*a580*/  IMAD.MOV R0, RZ, RZ, -R4 ;  /* 0x000000ffff007224 */ /* 0x000fe400078e0a04 */
[----:B------:R-:W-:-:S04]  /*a590*/  IMAD.WIDE.U32 R2, R4, UR4, R2 ;  /* 0x0000000404027c25 */ /* 0x000fc8000f8e0002 */
[----:B------:R-:W-:Y:S01]  /*a5a0*/  IMAD R0, R9, R0, R6 ;  /* 0x0000000009007224 */ /* 0x000fe200078e0206 */
[----:B------:R-:W-:-:S05]  /*a5b0*/  SHF.R.S32.HI R6, RZ, 0x1f, R4 ;  /* 0x0000001fff067819 */ /* 0x000fca0000011404 */
[----:B------:R-:W-:-:S04]  /*a5c0*/  IMAD R6, R6, UR4, RZ ;  /* 0x0000000406067c24 */ /* 0x000fc8000f8e02ff */
[----:B------:R-:W-:Y:S01]  /*a5d0*/  IMAD R7, R4, UR5, R6 ;  /* 0x0000000504077c24 */ /* 0x000fe2000f8e0206 */
[----:B------:R-:W-:Y:S01]  /*a5e0*/  SHF.R.S32.HI R4, RZ, 0x1f, R0 ;  /* 0x0000001fff047819 */ /* 0x000fe20000011400 */
[----:B------:R-:W-:Y:S02]  /*a5f0*/  ULDC.64 UR4, c[0x0][0x2c8] ;  /* 0x0000b20000047ab9 */ /* 0x000fe40000000a00 */
[----:B------:R-:W-:Y:S02]  /*a600*/  IMAD.IADD R3, R3, 0x1, R7 ;  /* 0x0000000103037824 */ /* 0x000fe400078e0207 */
[----:B------:R-:W-:Y:S02]  /*a610*/  IMAD R7, R4, UR4, RZ ;  /* 0x0000000404077c24 */ /* 0x000fe4000f8e02ff */
[----:B------:R-:W-:-:S04]  /*a620*/  IMAD.WIDE.U32 R2, R0, UR4, R2 ;  /* 0x0000000400027c25 */ /* 0x000fc8000f8e0002 */
[----:B------:R-:W-:Y:S01]  /*a630*/  IMAD R4, R0, UR5, R7 ;  /* 0x0000000500047c24 */ /* 0x000fe2000f8e0207 */
[----:B------:R-:W-:Y:S02]  /*a640*/  ULDC.64 UR4, c[0x0][0x280] ;  /* 0x0000a00000047ab9 */ /* 0x000fe40000000a00 */
[----:B------:R-:W-:Y:S01]  /*a650*/  LEA R0, P0, R2, UR4, 0x1 ;  /* 0x0000000402007c11 */ /* 0x000fe2000f8008ff */
[----:B------:R-:W-:Y:S01]  /*a660*/  ULDC UR4, c[0x0][0x2b8] ;  /* 0x0000ae0000047ab9 */ /* 0x000fe20000000800 */
[----:B------:R-:W-:Y:S01]  /*a670*/  IADD3 R3, R3, R4, RZ ;  /* 0x0000000403037210 */ /* 0x000fe20007ffe0ff */
[----:B------:R-:W-:-:S03]  /*a680*/  IMAD.SHL.U32 R4, R11, 0x8, RZ ;  /* 0x000000080b047824 */ /* 0x000fc600078e00ff */
[----:B------:R-:W-:Y:S01]  /*a690*/  LEA.HI.X R3, R2, UR5, R3, 0x1, P0 ;  /* 0x0000000502037c11 */ /* 0x000fe200080f0c03 */
[----:B------:R-:W-:-:S05]  /*a6a0*/  IMAD.SHL.U32 R2, R12, 0x8, RZ ;  /* 0x000000080c027824 */ /* 0x000fca00078e00ff */
[C---:B------:R-:W-:Y:S02]  /*a6b0*/  LOP3.LUT R8, R2.reuse, 0x38, RZ, 0xc0, !PT ;  /* 0x0000003802087812 */ /* 0x040fe400078ec0ff */
[----:B------:R-:W-:Y:S02]  /*a6c0*/  LOP3.LUT R2, R2, 0x1f8, RZ, 0xc0, !PT ;  /* 0x000001f802027812 */ /* 0x000fe400078ec0ff */
[----:B------:R-:W-:Y:S01]  /*a6d0*/  ISETP.GE.AND P0, PT, R8, UR4, PT ;  /* 0x0000000408007c0c */ /* 0x000fe2000bf06270 */
[----:B------:R-:W-:Y:S01]  /*a6e0*/  UMOV UR4, 0xffffffff ;  /* 0xffffffff00047882 */ /* 0x000fe20000000000 */
[----:B------:R-:W-:-:S04]  /*a6f0*/  LOP3.LUT R7, R2, 0x38, R12, 0x78, !PT ;  /* 0x0000003802077812 */ /* 0x000fc800078e780c */
[----:B------:R-:W-:Y:S01]  /*a700*/  LOP3.LUT R4, R7, 0x200, R4, 0xf8, !PT ;  /* 0x0000020007047812 */ /* 0x000fe200078ef804 */
[----:B------:R-:W-:Y:S06]  /*a710*/  BRA.DIV UR4, `(.L_x_61) ;  /* 0x0000003604cc7947 */ /* 0x000fec000b800000 */
[----:B------:R-:W0:Y:S01]  /*a720*/  SHFL.IDX PT, R7, R0, RZ, 0x181f ;  /* 0x00181fff00077589 */ /* 0x000e2200000e0000 */
[----:B------:R-:W-:Y:S01]  /*a730*/  ULDC UR4, c[0x0][0x288] ;  /* 0x0000a20000047ab9 */ /* 0x000fe20000000800 */
[----:B------:R-:W-:Y:S02]  /*a740*/  IMAD R5, R10, 0x40, R5 ;  /* 0x000000400a057824 */ /* 0x000fe400078e0205 */
[----:B------:R-:W1:Y:S01]  /*a750*/  SHFL.IDX PT, R6, R3, RZ, 0x181f ;  /* 0x00181fff03067589 */ /* 0x000e6200000e0000 */
[----:B------:R-:W-:Y:S02]  /*a760*/  IMAD R2, R9, UR4, RZ ;  /* 0x0000000409027c24 */ /* 0x000fe4000f8e02ff */
[C---:B------:R-:W-:Y:S01]  /*a770*/  VIADD R11, R5.reuse, 0x10 ;  /* 0x00000010050b7836 */ /* 0x040fe20000000000 */
[----:B------:R-:W2:Y:S02]  /*a780*/  SHFL.IDX PT, R14, R0, 0x1, 0x181f ;  /* 0x00381f00000e7f89 */ /* 0x000ea400000e0000 */
[----:B------:R-:W-:-:S13]  /*a790*/  ISETP.GE.AND P1, PT, R5, R2, PT ;  /* 0x000000020500720c */ /* 0x000fda0003f26270 */
[----:B------:R-:W-:Y:S02]  /*a7a0*/  @!P1 LEA R9, R4, UR38, 0x1 ;  /* 0x0000002604099c11 */ /* 0x000fe4000f8e08ff */
[----:B0-----:R-:W-:-:S05]  /*a7b0*/  @!P1 LEA R7, P2, R8, R7, 0x1 ;  /* 0x0000000708079211 */ /* 0x001fca00078408ff */
[----:B-1----:R-:W-:-:S05]  /*a7c0*/  @!P1 IMAD.X R6, RZ, RZ, R6, P2 ;  /* 0x000000ffff069224 */ /* 0x002fca00010e0606 */
[----:B------:R-:W-:-:S04]  /*a7d0*/  @!P1 LOP3.LUT R7, R7, R6, RZ, 0x3c, !PT ;  /* 0x0000000607079212 */ /* 0x000fc800078e3cff */
[----:B------:R-:W-:-:S04]  /*a7e0*/  @!P1 LOP3.LUT R6, R7, R6, RZ, 0x3c, !PT ;  /* 0x0000000607069212 */ /* 0x000fc800078e3cff */
[----:B------:R-:W-:-:S05]  /*a7f0*/  @!P1 LOP3.LUT R7, R7, R6, RZ, 0x3c, !PT ;  /* 0x0000000607079212 */ /* 0x000fca00078e3cff */
[----:B------:R0:W-:Y:S01]  /*a800*/  @!P1 LDGSTS.E.BYPASS.LTC128B.128 [R9+0x20400], desc[UR42][R6.64], !P0 ;  /* 0x2040000006099fae */ /* 0x0001e2000c101d6a */
[----:B------:R-:W-:Y:S01]  /*a810*/  ISETP.GE.AND P1, PT, R11, R2, PT ;  /* 0x000000020b00720c */ /* 0x000fe20003f26270 */
[----:B------:R-:W-:Y:S02]  /*a820*/  VIADD R11, R5, 0x20 ;  /* 0x00000020050b7836 */ /* 0x000fe40000000000 */
[----:B0-----:R-:W0:Y:S10]  /*a830*/  SHFL.IDX PT, R6, R3, 0x1, 0x181f ;  /* 0x00381f0003067f89 */ /* 0x001e3400000e0000 */
[----:B--2---:R-:W-:-:S02]  /*a840*/  @!P1 LEA R7, P2, R8, R14, 0x1 ;  /* 0x0000000e08079211 */ /* 0x004fc400078408ff */
[----:B------:R-:W-:Y:S01]  /*a850*/  @!P1 LEA R9, R4, UR38, 0x1 ;  /* 0x0000002604099c11 */ /* 0x000fe2000f8e08ff */
[----:B------:R-:W1:Y:S02]  /*a860*/  SHFL.IDX PT, R14, R0, 0x2, 0x181f ;  /* 0x00581f00000e7f89 */ /* 0x000e6400000e0000 */
[----:B0-----:R-:W-:-:S05]  /*a870*/  @!P1 IMAD.X R6, RZ, RZ, R6, P2 ;  /* 0x000000ffff069224 */ /* 0x001fca00010e0606 */
[----:B------:R-:W-:-:S04]  /*a880*/  @!P1 LOP3.LUT R7, R7, R6, RZ, 0x3c, !PT ;  /* 0x0000000607079212 */ /* 0x000fc800078e3cff */
[----:B------:R-:W-:-:S04]  /*a890*/  @!P1 LOP3.LUT R6, R7, R6, RZ, 0x3c, !PT ;  /* 0x0000000607069212 */ /* 0x000fc800078e3cff */
[----:B------:R-:W-:-:S05]  /*a8a0*/  @!P1 LOP3.LUT R7, R7, R6, RZ, 0x3c, !PT ;  /* 0x0000000607079212 */ /* 0x000fca00078e3cff */
[----:B------:R0:W-:Y:S01]  /*a8b0*/  @!P1 LDGSTS.E.BYPASS.LTC128B.128 [R9+0x20c00], desc[UR42][R6.64], !P0 ;  /* 0x20c0000006099fae */ /* 0x0001e2000c101d6a */
[----:B------:R-:W-:-:S03]  /*a8c0*/  ISETP.GE.AND P1, PT, R11, R2, PT ;  /* 0x000000020b00720c */ /* 0x000fc60003f26270 */
[----:B0-----:R-:W0:Y:S10]  /*a8d0*/  SHFL.IDX PT, R6, R3, 0x2, 0x181f ;  /* 0x00581f0003067f89 */ /* 0x001e3400000e0000 */
[----:B-1----:R-:W-:-:S02]  /*a8e0*/  @!P1 LEA R7, P2, R8, R14, 0x1 ;  /* 0x0000000e08079211 */ /* 0x002fc400078408ff */
[----:B------:R-:W-:Y:S01]  /*a8f0*/  @!P1 LEA R9, R4, UR38, 0x1 ;  /* 0x0000002604099c11 */ /* 0x000fe2000f8e08ff */
[----:B------:R-:W1:Y:S04]  /*a900*/  SHFL.IDX PT, R3, R3, 0x3, 0x181f ;  /* 0x00781f0003037f89 */ /* 0x000e6800000e0000 */
[----:B------:R2:W3:Y:S01]  /*a910*/  SHFL.IDX PT, R14, R0, 0x3, 0x181f ;  /* 0x00781f00000e7f89 */ /* 0x0004e200000e0000 */
[----:B0-----:R-:W-:-:S05]  /*a920*/  @!P1 IMAD.X R6, RZ, RZ, R6, P2 ;  /* 0x000000ffff069224 */ /* 0x001fca00010e0606 */
[----:B------:R-:W-:-:S04]  /*a930*/  @!P1 LOP3.LUT R7, R7, R6, RZ, 0x3c, !PT ;  /* 0x0000000607079212 */ /* 0x000fc800078e3cff */
[----:B------:R-:W-:-:S04]  /*a940*/  @!P1 LOP3.LUT R6, R7, R6, RZ, 0x3c, !PT ;  /* 0x0000000607069212 */ /* 0x000fc800078e3cff */
[----:B------:R-:W-:-:S05]  /*a950*/  @!P1 LOP3.LUT R7, R7, R6, RZ, 0x3c, !PT ;  /* 0x0000000607079212 */ /* 0x000fca00078e3cff */
[----:B-1-3--:R2:W-:Y:S02]  /*a960*/  @!P1 LDGSTS.E.BYPASS.LTC128B.128 [R9+0x21400], desc[UR42][R6.64], !P0 ;  /* 0x2140000006099fae */ /* 0x00a5e4000c101d6a */
.L_x_163:
[----:B------:R-:W-:-:S04]  /*a970*/  IADD3 R5, R5, 0x30, RZ ;  /* 0x0000003005057810 */ /* 0x000fc80007ffe0ff */
[----:B------:R-:W-:-:S13]  /*a980*/  ISETP.GE.AND P1, PT, R5, R2, PT ;  /* 0x000000020500720c */ /* 0x000fda0003f26270 */
[----:B------:R-:W-:Y:S02]  /*a990*/  @!P1 LEA R2, P2, R8, R14, 0x1 ;  /* 0x0000000e08029211 */ /* 0x000fe400078408ff */
[----:B------:R-:W-:Y:S01]  /*a9a0*/  @!P1 LEA R5, R4, UR38, 0x1 ;  /* 0x0000002604059c11 */ /* 0x000fe2000f8e08ff */
[----:B------:R-:W-:Y:S02]  /*a9b0*/  IMAD.MOV.U32 R4, RZ, RZ, 0x1 ;  /* 0x00000001ff047424 */ /* 0x000fe400078e00ff */
[----:B------:R-:W-:-:S03]  /*a9c0*/  @!P1 IMAD.X R3, RZ, RZ, R3, P2 ;  /* 0x000000ffff039224 */ /* 0x000fc600010e0603 */
[----:B------:R-:W-:Y:S02]  /*a9d0*/  SHF.L.U32 R4, R4, 0x1f, RZ ;  /* 0x0000001f04047819 */ /* 0x000fe400000006ff */
[----:B------:R-:W-:Y:S01]  /*a9e0*/  @!PT LDS RZ, [RZ] ;  /* 0x00000000fffff984 */ /* 0x000fe20000000800 */
[----:B------:R-:W-:Y:S01]  /*a9f0*/  @!PT LDS RZ, [RZ] ;  /* 0x00000000fffff984 */ /* 0x000fe20000000800 */
[----:B------:R-:W-:Y:S01]  /*aa00*/  @!PT LDS RZ, [RZ] ;  /* 0x00000000fffff984 */ /* 0x000fe20000000800 */
[----:B------:R0:W-:Y:S01]  /*aa10*/  @!P1 LDGSTS.E.BYPASS.LTC128B.128 [R5+0x21c00], desc[UR42][R2.64], !P0 ;  /* 0x21c0000002059fae */ /* 0x0001e2000c101d6a */
[----:B------:R-:W-:Y:S01]  /*aa20*/  NOP ;  /* 0x0000000000007918 */ /* 0x000fe20000000000 */
[----:B------:R-:W-:Y:S02]  /*aa30*/  SYNCS.ARRIVE.TRANS64.RED.A0T1 RZ, [UR38+0x28c00], RZ ;  /* 0x028c00ffffff79a7 */ /* 0x000fe40008200426 */
[----:B------:R-:W-:Y:S01]  /*aa40*/  ARRIVES.LDGSTSBAR.64.TRANSCNT [UR38+0x28c00] ;  /* 0x028c0000ff0079b0 */ /* 0x000fe20008000aa6 */
[----:B------:R-:W-:Y:S01]  /*aa50*/  NOP ;  /* 0x0000000000007918 */ /* 0x000fe20000000000 */
[----:B------:R-:W-:Y:S01]  /*aa60*/  SYNCS.ARRIVE.TRANS64.A1T0 RZ, [UR38+0x28c00], RZ ;  /* 0x028c00ffffff79a7 */ /* 0x000fe20008100026 */
[----:B------:R-:W1:Y:S02]  /*aa70*/  SYNCS.PHASECHK.TRANS64.TRYWAIT P0, [UR38+0x28c20], R4 ;  /* 0x028c2004ff0075a7 */ /* 0x000e640008000166 */
[----:B01----:R-:W-:Y:S05]  /*aa80*/  @!P0 BRA `(.L_x_62) ;  /* 0x0000003800388947 */ /* 0x003fea0003800000 */
.L_x_164:
[----:B------:R-:W-:Y:S01]  /*aa90*/  ISETP.NE.AND P0, PT, R19, RZ, PT ;  /* 0x000000ff1300720c */ /* 0x000fe20003f05270 */
[----:B------:R-:W-:Y:S01]  /*aaa0*/  BSSY B0, `(.L_x_63) ;  /* 0x000007f000007945 */ /* 0x000fe20003800000 */
[----:B--2---:R-:W-:-:S11]  /*aab0*/  IMAD.MOV.U32 R0, RZ, RZ, 0x1 ;  /* 0x00000001ff007424 */ /* 0x004fd600078e00ff */
[----:B------:R-:W-:Y:S05]  /*aac0*/  @!P0 BRA `(.L_x_64) ;  /* 0x0000000400f08947 */ /* 0x000fea0003800000 */
[----:B------:R-:W1:Y:S01]  /*aad0*/  SYNCS.PHASECHK.TRANS64.TRYWAIT P0, [UR38+0x28c60], R4 ;  /* 0x028c6004ff0075a7 */ /* 0x000e620008000166 */
[----:B------:R-:W2:Y:S02]  /*aae0*/  S2R R2, SR_TID.X ;  /* 0x0000000000027919 */ /* 0x000ea40000002100 */
[----:B--2---:R-:W-:-:S04]  /*aaf0*/  LOP3.LUT R2, R2, 0x7f, RZ, 0xc0, !PT ;  /* 0x0000007f02027812 */ /* 0x004fc800078ec0ff */
[----:B------:R-:W-:Y:S01]  /*ab00*/  ISETP.NE.AND P1, PT, R2, RZ, PT ;  /* 0x000000ff0200720c */ /* 0x000fe20003f25270 */
[----:B-1----:R-:W-:-:S12]  /*ab10*/  @!P0 BRA `(.L_x_65) ;  /* 0x00000038002c8947 */ /* 0x002fd80003800000 */
.L_x_165:
[----:B------:R-:W-:Y:S04]  /*ab20*/  BSSY B1, `(.L_x_66) ;  /* 0x0000008000017945 */ /* 0x000fe80003800000 */
[----:B------:R-:W-:Y:S05]  /*ab30*/  @P1 BRA `(.L_x_67) ;  /* 0x0000000000181947 */ /* 0x000fea0003800000 */
[----:B0-----:R-:W0:Y:S01]  /*ab40*/  S2R R3, SR_TID.X ;  /* 0x0000000000037919 */ /* 0x001e220000002100 */
[----:B------:R-:W-:-:S04]  /*ab50*/  IMAD.MOV.U32 R2, RZ, RZ, 0x10000 ;  /* 0x00010000ff027424 */ /* 0x000fc800078e00ff */
[----:B------:R1:W-:Y:S01]  /*ab60*/  SYNCS.ARRIVE.TRANS64 RZ, [UR38+0x28c50], R2 ;  /* 0x028c5002ffff79a7 */ /* 0x0003e20008000026 */
[----:B0-----:R-:W-:-:S13]  /*ab70*/  LOP3.LUT P0, RZ, R3, 0x1f, RZ, 0xc0, !PT ;  /* 0x0000001f03ff7812 */ /* 0x001fda000780c0ff */
[----:B-1----:R-:W-:Y:S05]  /*ab80*/  @!P0 BRA `(.L_x_67) ;  /* 0x0000000000048947 */ /* 0x002fea0003800000 */
[----:B------:R-:W-:Y:S01]  /*ab90*/  BPT.TRAP 0x1 ;  /* 0x000000040000795c */ /* 0x000fe20000300000 */
.L_x_67:
[----:B------:R-:W-:Y:S05]  /*aba0*/  BSYNC B1 ;  /* 0x0000000000017941 */ /* 0x000fea0003800000 */
.L_x_66:
[----:B------:R-:W2:Y:S01]  /*abb0*/  LDL.LU R2, [R1+0x4] ;  /* 0x0000040001027983 */ /* 0x000ea20000300800 */
[----:B------:R-:W-:Y:S01]  /*abc0*/  ULDC.64 UR4, c[0x0][0x198] ;  /* 0x0000660000047ab9 */ /* 0x000fe20000000a00 */
[----:B------:R-:W-:Y:S01]  /*abd0*/  PLOP3.LUT P0, PT, PT, PT, PT, 0x80, 0x0 ;  /* 0x000000000000781c */ /* 0x000fe20003f0f070 */
[----:B------:R-:W-:Y:S02]  /*abe0*/  UIADD3 UR4, UP0, UR4, 0x470, URZ ;  /* 0x0000047004047890 */ /* 0x000fe4000ff1e03f */
[----:B------:R-:W-:Y:S02]  /*abf0*/  UIADD3 UR8, UR38, 0x400, URZ ;  /* 0x0000040026087890 */ /* 0x000fe4000fffe03f */
[----:B------:R-:W-:Y:S02]  /*ac00*/  UIADD3 UR9, UR38, 0x28c50, URZ ;  /* 0x00028c5026097890 */ /* 0x000fe4000fffe03f */
[----:B------:R-:W-:Y:S01]  /*ac10*/  UIADD3.X UR5, URZ, UR5, URZ, UP0, !UPT ;  /* 0x000000053f057290 */ /* 0x000fe200087fe43f */
[----:B------:R-:W-:Y:S01]  /*ac20*/  UMOV UR6, 0x0 ;  /* 0x0000000000067882 */ /* 0x000fe20000000000 */
[----:B------:R-:W-:Y:S01]  /*ac30*/  UMOV UR7, 0x14f00000 ;  /* 0x14f0000000077882 */ /* 0x000fe20000000000 */
[----:B------:R-:W-:Y:S01]  /*ac40*/  UMOV UR10, URZ ;  /* 0x0000003f000a7c82 */ /* 0x000fe20008000000 */
[----:B--2---:R-:W-:-:S08]  /*ac50*/  IMAD.SHL.U32 R2, R2, 0x40, RZ ;  /* 0x0000004002027824 */ /* 0x004fd000078e00ff */
.L_x_68:
[----:B------:R-:W-:-:S13]  /*ac60*/  @P0 ELECT P1, URZ, PT ;  /* 0x00000000003f082f */ /* 0x000fda0003820000 */
[----:B------:R-:W-:Y:S01]  /*ac70*/  @P1 R2UR UR13, R16 ;  /* 0x00000000100d12ca */ /* 0x000fe200000e0000 */
[----:B------:R-:W-:Y:S01]  /*ac80*/  UMOV UR12, UR36 ;  /* 0x00000024000c7c82 */ /* 0x000fe20008000000 */
[----:B------:R-:W-:Y:S02]  /*ac90*/  @P1 R2UR UR11, R2 ;  /* 0x00000000020b12ca */ /* 0x000fe400000e0000 */
[----:B------:R-:W-:Y:S02]  /*aca0*/  @P1 PLOP3.LUT P0, PT, P1, PT, PT, 0x8, 0x0 ;  /* 0x000000000000181c */ /* 0x000fe40000f0e170 */
[----:B------:R-:W-:-:S09]  /*acb0*/  PLOP3.LUT P1, PT, PT, PT, PT, 0x8, 0x0 ;  /* 0x000000000000781c */ /* 0x000fd20003f2e170 */
[----:B------:R1:W-:Y:S02]  /*acc0*/  UTMALDG.4D [UR8], [UR4], desc[UR6] ;  /* 0x00000608040075b4 */ /* 0x0003e40008019000 */
[----:B-1----:R-:W-:Y:S05]  /*acd0*/  @P0 BRA.U.ANY `(.L_x_68) ;  /* 0xfffffffd00e00947 */ /* 0x002fea000393ffff */
[----:B------:R-:W-:Y:S01]  /*ace0*/  PLOP3.LUT P0, PT, PT, PT, PT, 0x80, 0x0 ;  /* 0x000000000000781c */ /* 0x000fe20003f0f070 */
[----:B------:R-:W-:Y:S01]  /*acf0*/  UIADD3 UR8, UR38, 0x2400, URZ ;  /* 0x0000240026087890 */ /* 0x000fe2000fffe03f */
[----:B------:R-:W-:Y:S01]  /*ad00*/  UMOV UR6, 0x0 ;  /* 0x0000000000067882 */ /* 0x000fe20000000000 */
[----:B------:R-:W-:Y:S01]  /*ad10*/  UMOV UR7, 0x14f00000 ;  /* 0x14f0000000077882 */ /* 0x000fe20000000000 */
[----:B------:R-:W-:-:S09]  /*ad20*/  UMOV UR10, 0x40 ;  /* 0x00000040000a7882 */ /* 0x000fd20000000000 */
.L_x_69:
        /* <DEDUP_REMOVED lines=13> */
.L_x_70:
        /* <DEDUP_REMOVED lines=13> */
.L_x_71:
        /* <DEDUP_REMOVED lines=13> */
.L_x_72:
        /* <DEDUP_REMOVED lines=13> */
.L_x_73:
        /* <DEDUP_REMOVED lines=13> */
.L_x_74:
        /* <DEDUP_REMOVED lines=13> */
.L_x_75:
        /* <DEDUP_REMOVED lines=8> */
.L_x_64:
[----:B------:R-:W-:Y:S05]  /*b290*/  BSYNC B0 ;  /* 0x0000000000007941 */ /* 0x000fea0003800000 */
.L_x_63:
[----:B0-----:R-:W2:Y:S04]  /*b2a0*/  LDL.LU R4, [R1+0x10] ;  /* 0x0000100001047983 */ /* 0x001ea80000300800 */
[----:B------:R-:W3:Y:S01]  /*b2b0*/  LDL R3, [R1+0x8] ;  /* 0x0000080001037983 */ /* 0x000ee20000100800 */
[----:B------:R-:W-:Y:S02]  /*b2c0*/  IMAD.MOV.U32 R9, RZ, RZ, RZ ;  /* 0x000000ffff097224 */ /* 0x000fe400078e00ff */
[----:B------:R-:W-:Y:S02]  /*b2d0*/  IMAD.MOV.U32 R6, RZ, RZ, 0x1 ;  /* 0x00000001ff067424 */ /* 0x000fe400078e00ff */
[----:B--2---:R-:W-:-:S05]  /*b2e0*/  VIADD R7, R4, 0xfffffffe ;  /* 0xfffffffe04077836 */ /* 0x004fca0000000000 */
[----:B---3--:R-:W-:-:S13]  /*b2f0*/  ISETP.GE.AND P0, PT, R7, R3, PT ;  /* 0x000000030700720c */ /* 0x008fda0003f06270 */
[----:B------:R-:W-:Y:S05]  /*b300*/  @!P0 BRA `(.L_x_49) ;  /* 0x0000002400108947 */ /* 0x000fea0003800000 */
[----:B------:R-:W2:Y:S01]  /*b310*/  LDL.LU R4, [R1+0xc] ;  /* 0x00000c0001047983 */ /* 0x000ea20000300800 */
[----:B------:R-:W-:Y:S01]  /*b320*/  UIADD3 UR4, UR40, 0x1, URZ ;  /* 0x0000000128047890 */ /* 0x000fe2000fffe03f */
[----:B------:R-:W-:Y:S01]  /*b330*/  LOP3.LUT R2, RZ, R3, RZ, 0x33, !PT ;  /* 0x00000003ff027212 */ /* 0x000fe200078e33ff */
[----:B------:R-:W-:-:S04]  /*b340*/  IMAD.MOV.U32 R6, RZ, RZ, 0x1 ;  /* 0x00000001ff067424 */ /* 0x000fc800078e00ff */
[----:B--2---:R-:W-:Y:S02]  /*b350*/  IMAD R0, R4, UR4, RZ ;  /* 0x0000000404007c24 */ /* 0x004fe4000f8e02ff */
[----:B------:R-:W0:Y:S03]  /*b360*/  S2R R4, SR_TID.X ;  /* 0x0000000000047919 */ /* 0x000e260000002100 */
[----:B------:R-:W-:-:S04]  /*b370*/  VIMNMX R0, R0, UR39, PT ;  /* 0x0000002700007c48 */ /* 0x000fc8000bfe0100 */
[----:B------:R-:W-:-:S04]  /*b380*/  IADD3 R3, -R0, RZ, RZ ;  /* 0x000000ff00037210 */ /* 0x000fc80007ffe1ff */
[----:B------:R-:W-:Y:S02]  /*b390*/  VIADDMNMX R3, R3, 0x1, R2, !PT ;  /* 0x0000000103037846 */ /* 0x000fe40007800102 */
[----:B------:R-:W-:-:S03]  /*b3a0*/  LOP3.LUT R2, RZ, R0, RZ, 0x33, !PT ;  /* 0x00000000ff027212 */ /* 0x000fc600078e33ff */
[----:B------:R-:W-:Y:S02]  /*b3b0*/  VIADD R5, R3, 0xfffffffe ;  /* 0xfffffffe03057836 */ /* 0x000fe40000000000 */
[----:B------:R-:W-:Y:S02]  /*b3c0*/  IMAD.IADD R3, R0, 0x1, R3 ;  /* 0x0000000100037824 */ /* 0x000fe400078e0203 */
[----:B------:R-:W-:Y:S01]  /*b3d0*/  IMAD.MOV.U32 R0, RZ, RZ, 0x1 ;  /* 0x00000001ff007424 */ /* 0x000fe200078e00ff */
[----:B------:R-:W-:Y:S02]  /*b3e0*/  ISETP.NE.AND P0, PT, R5, R2, PT ;  /* 0x000000020500720c */ /* 0x000fe40003f05270 */
[----:B------:R-:W-:Y:S02]  /*b3f0*/  LOP3.LUT R12, R3, 0x1, RZ, 0xc0, !PT ;  /* 0x00000001030c7812 */ /* 0x000fe400078ec0ff */
[----:B0-----:R-:W-:-:S09]  /*b400*/  LOP3.LUT R10, R4, 0x1f, RZ, 0xc0, !PT ;  /* 0x0000001f040a7812 */ /* 0x001fd200078ec0ff */
[----:B------:R-:W-:Y:S05]  /*b410*/  @!P0 BRA `(.L_x_76) ;  /* 0x0000001400dc8947 */ /* 0x000fea0003800000 */
[----:B------:R-:W-:Y:S01]  /*b420*/  BSSY B0, `(.L_x_76) ;  /* 0x0000176000007945 */ /* 0x000fe20003800000 */
[----:B------:R-:W-:Y:S02]  /*b430*/  IMAD.IADD R8, R3, 0x1, -R12 ;  /* 0x0000000103087824 */ /* 0x000fe400078e0a0c */
[----:B------:R-:W-:-:S07]  /*b440*/  IMAD.MOV.U32 R0, RZ, RZ, 0x1 ;  /* 0x00000001ff007424 */ /* 0x000fce00078e00ff */
.L_x_117:
[----:B------:R-:W-:Y:S01]  /*b450*/  ISETP.NE.AND P0, PT, R19, RZ, PT ;  /* 0x000000ff1300720c */ /* 0x000fe20003f05270 */
[----:B------:R-:W-:Y:S01]  /*b460*/  VIADD R8, R8, 0xfffffffe ;  /* 0xfffffffe08087836 */ /* 0x000fe20000000000 */
[----:B------:R-:W-:Y:S04]  /*b470*/  BSSY B1, `(.L_x_77) ;  /* 0x00000b6000017945 */ /* 0x000fe80003800000 */
[----:B------:R-:W-:-:S07]  /*b480*/  ISETP.NE.AND P1, PT, R8, RZ, PT ;  /* 0x000000ff0800720c */ /* 0x000fce0003f25270 */
[----:B0-----:R-:W-:Y:S06]  /*b490*/  @!P0 BRA `(.L_x_78) ;  /* 0x0000000800cc8947 */ /* 0x001fec0003800000 */
[----:B------:R-:W2:Y:S01]  /*b4a0*/  LDL R2, [R1] ;  /* 0x0000000001027983 */ /* 0x000ea20000100800 */
[----:B------:R-:W-:Y:S01]  /*b4b0*/  IMAD.MOV.U32 R13, RZ, RZ, R7 ;  /* 0x000000ffff0d7224 */ /* 0x000fe200078e0007 */
[----:B--2---:R-:W-:-:S13]  /*b4c0*/  ISETP.NE.AND P0, PT, R2, RZ, PT ;  /* 0x000000ff0200720c */ /* 0x004fda0003f05270 */
[----:B------:R-:W-:Y:S05]  /*b4d0*/  @!P0 BRA `(.L_x_79) ;  /* 0x00000000004c8947 */ /* 0x000fea0003800000 */
[----:B------:R-:W0:Y:S01]  /*b4e0*/  LDC R13, c[0x0][0x43c] ;  /* 0x00010f00ff0d7b82 */ /* 0x000e220000000800 */
[----:B------:R-:W-:Y:S01]  /*b4f0*/  MOV R11, R7 ;  /* 0x00000007000b7202 */ /* 0x000fe20000000f00 */
[----:B------:R-:W-:Y:S01]  /*b500*/  ULDC.64 UR4, c[0x0][0x428] ;  /* 0x00010a0000047ab9 */ /* 0x000fe20000000a00 */
[----:B0-----:R-:W-:-:S13]  /*b510*/  ISETP.NE.AND P0, PT, R13, 0x1, PT ;  /* 0x000000010d00780c */ /* 0x001fda0003f05270 */
[----:B------:R-:W0:Y:S02]  /*b520*/  @P0 LDC.64 R2, c[0x0][0x440] ;  /* 0x00011000ff020b82 */ /* 0x000e240000000a00 */
[----:B0-----:R-:W-:-:S05]  /*b530*/  @P0 IMAD.HI.U32 R2, R7, R2, RZ ;  /* 0x0000000207020227 */ /* 0x001fca00078e00ff */
[----:B------:R-:W-:Y:S01]  /*b540*/  @P0 SHF.R.U32.HI R11, RZ, R3, R2 ;  /* 0x00000003ff0b0219 */ /* 0x000fe20000011602 */
[----:B------:R-:W-:-:S03]  /*b550*/  IMAD R2, R18, UR4, RZ ;  /* 0x0000000412027c24 */ /* 0x000fc6000f8e02ff */
[--C-:B------:R-:W-:Y:S01]  /*b560*/  SHF.R.S32.HI R3, RZ, 0x1f, R11.reuse ;  /* 0x0000001fff037819 */ /* 0x100fe2000001140b */
[----:B------:R-:W-:Y:S02]  /*b570*/  IMAD R5, R17, UR5, R2 ;  /* 0x0000000511057c24 */ /* 0x000fe4000f8e0202 */
[----:B------:R-:W-:-:S04]  /*b580*/  IMAD.MOV.U32 R2, RZ, RZ, R11 ;  /* 0x000000ffff027224 */ /* 0x000fc800078e000b */
[----:B------:R-:W-:Y:S01]  /*b590*/  IMAD.WIDE.U32 R2, R17, UR4, R2 ;  /* 0x0000000411027c25 */ /* 0x000fe2000f8e0002 */
[----:B------:R-:W-:-:S03]  /*b5a0*/  ULDC.64 UR4, c[0x0][0x418] ;  /* 0x0001060000047ab9 */ /* 0x000fc60000000a00 */
[----:B------:R-:W-:Y:S01]  /*b5b0*/  IMAD.IADD R3, R5, 0x1, R3 ;  /* 0x0000000105037824 */ /* 0x000fe200078e0203 */
[----:B------:R-:W-:-:S04]  /*b5c0*/  LEA R4, P0, R2, UR4, 0x2 ;  /* 0x0000000402047c11 */ /* 0x000fc8000f8010ff */
[----:B------:R-:W-:-:S05]  /*b5d0*/  LEA.HI.X R5, R2, UR5, R3, 0x2, P0 ;  /* 0x0000000502057c11 */ /* 0x000fca00080f1403 */
[----:B------:R0:W5:Y:S01]  /*b5e0*/  LDG.E R16, desc[UR42][R4.64] ;  /* 0x0000002a04107981 */ /* 0x000162000c1e1900 */
[----:B------:R-:W-:-:S04]  /*b5f0*/  IMAD.MOV R2, RZ, RZ, -R11 ;  /* 0x000000ffff027224 */ /* 0x000fc800078e0a0b */
[----:B------:R-:W-:-:S07]  /*b600*/  IMAD R13, R13, R2, R7 ;  /* 0x000000020d0d7224 */ /* 0x000fce00078e0207 */
.L_x_79:
[----:B------:R-:W1:Y:S01]  /*b610*/  S2R R2, SR_TID.X ;  /* 0x0000000000027919 */ /* 0x000e620000002100 */
[----:B------:R-:W-:Y:S01]  /*b620*/  BSSY B2, `(.L_x_80) ;  /* 0x0000006000027945 */ /* 0x000fe20003800000 */
[----:B-1----:R-:W-:Y:S02]  /*b630*/  LOP3.LUT R3, R2, 0x7f, RZ, 0xc0, !PT ;  /* 0x0000007f02037812 */ /* 0x002fe400078ec0ff */
[----:B------:R-:W-:Y:S02]  /*b640*/  SHF.L.U32 R2, R0, 0x1f, RZ ;  /* 0x0000001f00027819 */ /* 0x000fe400000006ff */
[----:B------:R-:W-:Y:S02]  /*b650*/  ISETP.NE.AND P2, PT, R3, RZ, PT ;  /* 0x000000ff0300720c */ /* 0x000fe40003f45270 */
[----:B------:R-:W1:Y:S02]  /*b660*/  SYNCS.PHASECHK.TRANS64.TRYWAIT P0, [UR38+0x28c48], R2 ;  /* 0x028c4802ff0075a7 */ /* 0x000e640008000166 */
[----:B-1----:R-:W-:Y:S09]  /*b670*/  @!P0 BRA `(.L_x_81) ;  /* 0x0000002c006c8947 */ /* 0x002ff20003800000 */
.L_x_166:
[----:B------:R-:W-:Y:S05]  /*b680*/  BSYNC B2 ;  /* 0x0000000000027941 */ /* 0x000fea0003800000 */
.L_x_80:
[----:B------:R-:W-:Y:S04]  /*b690*/  BSSY B2, `(.L_x_82) ;  /* 0x0000007000027945 */ /* 0x000fe80003800000 */
[----:B------:R-:W-:Y:S05]  /*b6a0*/  @P2 BRA `(.L_x_83) ;  /* 0x0000000000142947 */ /* 0x000fea0003800000 */
[----:B------:R-:W-:Y:S01]  /*b6b0*/  ISETP.NE.AND P0, PT, R10, RZ, PT ;  /* 0x000000ff0a00720c */ /* 0x000fe20003f05270 */
[----:B-1----:R-:W-:-:S04]  /*b6c0*/  IMAD.MOV.U32 R3, RZ, RZ, 0x2000 ;  /* 0x00002000ff037424 */ /* 0x002fc800078e00ff */
[----:B------:R2:W-:Y:S08]  /*b6d0*/  SYNCS.ARRIVE.TRANS64 RZ, [UR38+0x28c38], R3 ;  /* 0x028c3803ffff79a7 */ /* 0x0005f00008000026 */
[----:B--2---:R-:W-:Y:S05]  /*b6e0*/  @!P0 BRA `(.L_x_83) ;  /* 0x0000000000048947 */ /* 0x004fea0003800000 */
[----:B------:R-:W-:Y:S01]  /*b6f0*/  BPT.TRAP 0x1 ;  /* 0x000000040000795c */ /* 0x000fe20000300000 */
.L_x_83:
[----:B------:R-:W-:Y:S05]  /*b700*/  BSYNC B2 ;  /* 0x0000000000027941 */ /* 0x000fea0003800000 */
.L_x_82:
[----:B0-----:R-:W-:Y:S01]  /*b710*/  IMAD.MOV.U32 R4, RZ, RZ, RZ ;  /* 0x000000ffff047224 */ /* 0x001fe200078e00ff */
[----:B------:R-:W-:Y:S01]  /*b720*/  ULDC.64 UR4, c[0x0][0x198] ;  /* 0x0000660000047ab9 */ /* 0x000fe20000000a00 */
[----:B------:R-:W-:Y:S01]  /*b730*/  PLOP3.LUT P0, PT, PT, PT, PT, 0x80, 0x0 ;  /* 0x000000000000781c */ /* 0x000fe20003f0f070 */
[----:B------:R-:W-:Y:S01]  /*b740*/  UIADD3 UR4, UP0, UR4, 0x370, URZ ;  /* 0x0000037004047890 */ /* 0x000fe2000ff1e03f */
[----:B------:R-:W-:Y:S01]  /*b750*/  IMAD.SHL.U32 R5, R13, 0x40, RZ ;  /* 0x000000400d057824 */ /* 0x000fe200078e00ff */
[----:B------:R-:W-:Y:S01]  /*b760*/  R2UR UR34, R4 ;  /* 0x00000000042272ca */ /* 0x000fe200000e0000 */
[----:B------:R-:W-:Y:S02]  /*b770*/  UIADD3 UR32, UR38, 0x24400, URZ ;  /* 0x0002440026207890 */ /* 0x000fe4000fffe03f */
[----:B------:R-:W-:Y:S02]  /*b780*/  UIADD3 UR33, UR38, 0x28c38, URZ ;  /* 0x00028c3826217890 */ /* 0x000fe4000fffe03f */
[----:B------:R-:W-:Y:S01]  /*b790*/  UIADD3.X UR5, URZ, UR5, URZ, UP0, !UPT ;  /* 0x000000053f057290 */ /* 0x000fe200087fe43f */
[----:B------:R-:W-:Y:S01]  /*b7a0*/  UMOV UR6, 0x0 ;  /* 0x0000000000067882 */ /* 0x000fe20000000000 */
[----:B------:R-:W-:-:S10]  /*b7b0*/  UMOV UR7, 0x14f00000 ;  /* 0x14f0000000077882 */ /* 0x000fd40000000000 */
.L_x_84:
[----:B------:R-:W-:-:S13]  /*b7c0*/  @P0 ELECT P3, URZ, PT ;  /* 0x00000000003f082f */ /* 0x000fda0003860000 */
[----:B-----5:R-:W-:Y:S02]  /*b7d0*/  @P3 R2UR UR37, R16 ;  /* 0x00000000102532ca */ /* 0x020fe400000e0000 */
[----:B------:R-:W-:Y:S02]  /*b7e0*/  @P3 R2UR UR35, R5 ;  /* 0x00000000052332ca */ /* 0x000fe400000e0000 */
[----:B------:R-:W-:Y:S02]  /*b7f0*/  @P3 PLOP3.LUT P0, PT, P3, PT, PT, 0x8, 0x0 ;  /* 0x000000000000381c */ /* 0x000fe40001f0e170 */
[----:B------:R-:W-:-:S09]  /*b800*/  PLOP3.LUT P3, PT, PT, PT, PT, 0x8, 0x0 ;  /* 0x000000000000781c */ /* 0x000fd20003f6e170 */
[----:B------:R0:W-:Y:S02]  /*b810*/  UTMALDG.4D [UR32], [UR4], desc[UR6] ;  /* 0x00000620040075b4 */ /* 0x0001e40008019000 */
[----:B0-----:R-:W-:Y:S05]  /*b820*/  @P0 BRA.U.ANY `(.L_x_84) ;  /* 0xfffffffd00e40947 */ /* 0x001fea000393ffff */
[----:B------:R-:W0:Y:S01]  /*b830*/  SYNCS.PHASECHK.TRANS64.TRYWAIT P0, [UR38+0x28c68], R2 ;  /* 0x028c6802ff0075a7 */ /* 0x000e220008000166 */
[----:B------:R-:W-:Y:S04]  /*b840*/  BSSY B2, `(.L_x_85) ;  /* 0x0000002000027945 */ /* 0x000fe80003800000 */
[----:B0-----:R-:W-:Y:S05]  /*b850*/  @!P0 BRA `(.L_x_86) ;  /* 0x0000002c000c8947 */ /* 0x001fea0003800000 */
.L_x_167:
[----:B------:R-:W-:Y:S05]  /*b860*/  BSYNC B2 ;  /* 0x0000000000027941 */ /* 0x000fea0003800000 */
.L_x_85:
[----:B------:R-:W-:Y:S01]  /*b870*/  BSSY B2, `(.L_x_87) ;  /* 0x0000009000027945 */ /* 0x000fe20003800000 */
[----:B01----:R-:W-:Y:S02]  /*b880*/  IMAD.MOV.U32 R2, RZ, RZ, 0x0 ;  /* 0x00000000ff027424 */ /* 0x003fe400078e00ff */
[----:B------:R-:W-:Y:S01]  /*b890*/  IMAD.MOV.U32 R3, RZ, RZ, 0x14f00000 ;  /* 0x14f00000ff037424 */ /* 0x000fe200078e00ff */
[----:B------:R-:W-:Y:S06]  /*b8a0*/  @P2 BRA `(.L_x_88) ;  /* 0x0000000000142947 */ /* 0x000fec0003800000 */
[----:B------:R-:W-:Y:S02]  /*b8b0*/  ISETP.NE.AND P0, PT, R10, RZ, PT ;  /* 0x000000ff0a00720c */ /* 0x000fe40003f05270 */
[----:B------:R-:W-:-:S04]  /*b8c0*/  MOV R11, 0x10000 ;  /* 0x00010000000b7802 */ /* 0x000fc80000000f00 */
[----:B------:R0:W-:Y:S07]  /*b8d0*/  SYNCS.ARRIVE.TRANS64 RZ, [UR38+0x28c58], R11 ;  /* 0x028c580bffff79a7 */ /* 0x0001ee0008000026 */
[----:B------:R-:W-:Y:S05]  /*b8e0*/  @!P0 BRA `(.L_x_88) ;  /* 0x0000000000048947 */ /* 0x000fea0003800000 */
[----:B------:R-:W-:Y:S01]  /*b8f0*/  BPT.TRAP 0x1 ;  /* 0x000000040000795c */ /* 0x000fe20000300000 */
.L_x_88:
[----:B------:R-:W-:Y:S05]  /*b900*/  BSYNC B2 ;  /* 0x0000000000027941 */ /* 0x000fea0003800000 */
.L_x_87:
[----:B------:R-:W-:Y:S01]  /*b910*/  R2UR UR10, R4 ;  /* 0x00000000040a72ca */ /* 0x000fe200000e0000 */
[----:B------:R-:W-:Y:S01]  /*b920*/  ULDC.64 UR4, c[0x0][0x198] ;  /* 0x0000660000047ab9 */ /* 0x000fe20000000a00 */
[----:B------:R-:W-:Y:S01]  /*b930*/  R2UR UR6, R2 ;  /* 0x00000000020672ca */ /* 0x000fe200000e0000 */
[----:B------:R-:W-:Y:S01]  /*b940*/  UIADD3 UR4, UP0, UR4, 0x470, URZ ;  /* 0x0000047004047890 */ /* 0x000fe2000ff1e03f */
[----:B------:R-:W-:Y:S01]  /*b950*/  R2UR UR7, R3 ;  /* 0x00000000030772ca */ /* 0x000fe200000e0000 */
[----:B------:R-:W-:Y:S01]  /*b960*/  UIADD3 UR8, UR38, 0x10400, URZ ;  /* 0x0001040026087890 */ /* 0x000fe2000fffe03f */
[----:B------:R-:W-:Y:S01]  /*b970*/  PLOP3.LUT P0, PT, PT, PT, PT, 0x80, 0x0 ;  /* 0x000000000000781c */ /* 0x000fe20003f0f070 */
[----:B------:R-:W-:Y:S02]  /*b980*/  UIADD3 UR9, UR38, 0x28c58, URZ ;  /* 0x00028c5826097890 */ /* 0x000fe4000fffe03f */
[----:B------:R-:W-:-:S12]  /*b990*/  UIADD3.X UR5, URZ, UR5, URZ, UP0, !UPT ;  /* 0x000000053f057290 */ /* 0x000fd800087fe43f */
.L_x_89:
        /* <DEDUP_REMOVED lines=8> */
[----:B------:R-:W-:Y:S01]  /*ba20*/  R2UR UR6, R2 ;  /* 0x00000000020672ca */ /* 0x000fe200000e0000 */
[----:B------:R-:W-:Y:S01]  /*ba30*/  UIADD3 UR8, UR38, 0x12400, URZ ;  /* 0x0001240026087890 */ /* 0x000fe2000fffe03f */
[----:B------:R-:W-:Y:S01]  /*ba40*/  R2UR UR7, R3 ;  /* 0x00000000030772ca */ /* 0x000fe200000e0000 */
[----:B------:R-:W-:Y:S01]  /*ba50*/  UMOV UR10, 0x40 ;  /* 0x00000040000a7882 */ /* 0x000fe20000000000 */
[----:B------:R-:W-:-:S13]  /*ba60*/  PLOP3.LUT P0, PT, PT, PT, PT, 0x80, 0x0 ;  /* 0x000000000000781c */ /* 0x000fda0003f0f070 */
.L_x_90:
        /* <DEDUP_REMOVED lines=13> */
.L_x_91:
        /* <DEDUP_REMOVED lines=13> */
.L_x_92:
        /* <DEDUP_REMOVED lines=13> */
.L_x_93:
        /* <DEDUP_REMOVED lines=13> */
.L_x_94:
        /* <DEDUP_REMOVED lines=13> */
.L_x_95:
        /* <DEDUP_REMOVED lines=13> */
.L_x_96:
        /* <DEDUP_REMOVED lines=8> */
.L_x_78:
[----:B------:R-:W-:Y:S05]  /*bfd0*/  BSYNC B1 ;  /* 0x0000000000017941 */ /* 0x000fea0003800000 */
.L_x_77:
[----:B------:R-:W-:Y:S01]  /*bfe0*/  ISETP.NE.AND P3, PT, R19, RZ, PT ;  /* 0x000000ff1300720c */ /* 0x000fe20003f65270 */
[----:B------:R-:W-:Y:S01]  /*bff0*/  BSSY B1, `(.L_x_97) ;  /* 0x00000b6000017945 */ /* 0x000fe20003800000 */
[----:B------:R-:W-:-:S11]  /*c000*/  LOP3.LUT R0, R0, 0x1, RZ, 0x3c, !PT ;  /* 0x0000000100007812 */ /* 0x000fd600078e3cff */
[----:B------:R-:W-:Y:S05]  /*c010*/  @!P3 BRA `(.L_x_98) ;  /* 0x0000000800ccb947 */ /* 0x000fea0003800000 */
[----:B------:R-:W2:Y:S01]  /*c020*/  LDL R2, [R1] ;  /* 0x0000000001027983 */ /* 0x000ea20000100800 */
[----:B0-----:R-:W-:Y:S01]  /*c030*/  VIADD R11, R7, 0xffffffff ;  /* 0xffffffff070b7836 */ /* 0x001fe20000000000 */
[----:B--2---:R-:W-:-:S13]  /*c040*/  ISETP.NE.AND P3, PT, R2, RZ, PT ;  /* 0x000000ff0200720c */ /* 0x004fda0003f65270 */
[----:B------:R-:W-:Y:S05]  /*c050*/  @!P3 BRA `(.L_x_99) ;  /* 0x000000000048b947 */ /* 0x000fea0003800000 */
[----:B------:R-:W0:Y:S01]  /*c060*/  LDC R5, c[0x0][0x43c] ;  /* 0x00010f00ff057b82 */ /* 0x000e220000000800 */
[----:B------:R-:W-:Y:S01]  /*c070*/  ULDC.64 UR4, c[0x0][0x428] ;  /* 0x00010a0000047ab9 */ /* 0x000fe20000000a00 */
[----:B0-----:R-:W-:-:S13]  /*c080*/  ISETP.NE.AND P0, PT, R5, 0x1, PT ;  /* 0x000000010500780c */ /* 0x001fda0003f05270 */
[----:B------:R-:W0:Y:S02]  /*c090*/  @P0 LDC.64 R2, c[0x0][0x440] ;  /* 0x00011000ff020b82 */ /* 0x000e240000000a00 */
[----:B0-----:R-:W-:-:S04]  /*c0a0*/  @P0 IMAD.HI.U32 R4, R11, R2, RZ ;  /* 0x000000020b040227 */ /* 0x001fc800078e00ff */
[----:B------:R-:W-:Y:S01]  /*c0b0*/  IMAD.MOV.U32 R2, RZ, RZ, R11 ;  /* 0x000000ffff027224 */ /* 0x000fe200078e000b */
[----:B------:R-:W-:-:S04]  /*c0c0*/  @P0 SHF.R.U32.HI R2, RZ, R3, R4 ;  /* 0x00000003ff020219 */ /* 0x000fc80000011604 */
[--C-:B------:R-:W-:Y:S01]  /*c0d0*/  SHF.R.S32.HI R3, RZ, 0x1f, R2.reuse ;  /* 0x0000001fff037819 */ /* 0x100fe20000011402 */
[----:B------:R-:W-:-:S04]  /*c0e0*/  IMAD.MOV R4, RZ, RZ, -R2 ;  /* 0x000000ffff047224 */ /* 0x000fc800078e0a02 */
[----:B------:R-:W-:Y:S02]  /*c0f0*/  IMAD R11, R5, R4, R11 ;  /* 0x00000004050b7224 */ /* 0x000fe400078e020b */
[----:B------:R-:W-:Y:S02]  /*c100*/  IMAD R4, R18, UR4, RZ ;  /* 0x0000000412047c24 */ /* 0x000fe4000f8e02ff */
[----:B------:R-:W-:-:S04]  /*c110*/  IMAD.WIDE.U32 R2, R17, UR4, R2 ;  /* 0x0000000411027c25 */ /* 0x000fc8000f8e0002 */
[----:B------:R-:W-:Y:S01]  /*c120*/  IMAD R5, R17, UR5, R4 ;  /* 0x0000000511057c24 */ /* 0x000fe2000f8e0204 */
[----:B------:R-:W-:Y:S02]  /*c130*/  ULDC.64 UR4, c[0x0][0x418] ;  /* 0x0001060000047ab9 */ /* 0x000fe40000000a00 */
[----:B------:R-:W-:Y:S01]  /*c140*/  LEA R4, P0, R2, UR4, 0x2 ;  /* 0x0000000402047c11 */ /* 0x000fe2000f8010ff */
[----:B------:R-:W-:-:S05]  /*c150*/  IMAD.IADD R3, R5, 0x1, R3 ;  /* 0x0000000105037824 */ /* 0x000fca00078e0203 */
[----:B------:R-:W-:-:S05]  /*c160*/  LEA.HI.X R5, R2, UR5, R3, 0x2, P0 ;  /* 0x0000000502057c11 */ /* 0x000fca00080f1403 */
[----:B------:R0:W5:Y:S02]  /*c170*/  LDG.E R16, desc[UR42][R4.64] ;  /* 0x0000002a04107981 */ /* 0x000164000c1e1900 */
.L_x_99:
[----:B------:R-:W1:Y:S01]  /*c180*/  S2R R2, SR_TID.X ;  /* 0x0000000000027919 */ /* 0x000e620000002100 */
[----:B------:R-:W-:Y:S01]  /*c190*/  BSSY B2, `(.L_x_100) ;  /* 0x0000006000027945 */ /* 0x000fe20003800000 */
[----:B-1----:R-:W-:Y:S02]  /*c1a0*/  LOP3.LUT R3, R2, 0x7f, RZ, 0xc0, !PT ;  /* 0x0000007f02037812 */ /* 0x002fe400078ec0ff */
[----:B------:R-:W-:Y:S02]  /*c1b0*/  SHF.L.U32 R2, R0, 0x1f, RZ ;  /* 0x0000001f00027819 */ /* 0x000fe400000006ff */
[----:B------:R-:W-:Y:S02]  /*c1c0*/  ISETP.NE.AND P2, PT, R3, RZ, PT ;  /* 0x000000ff0300720c */ /* 0x000fe40003f45270 */
[----:B------:R-:W1:Y:S02]  /*c1d0*/  SYNCS.PHASECHK.TRANS64.TRYWAIT P0, [UR38+0x28c40], R2 ;  /* 0x028c4002ff0075a7 */ /* 0x000e640008000166 */
[----:B-1----:R-:W-:Y:S09]  /*c1e0*/  @!P0 BRA `(.L_x_101) ;  /* 0x0000002000c08947 */ /* 0x002ff20003800000 */
.L_x_168:
[----:B------:R-:W-:Y:S05]  /*c1f0*/  BSYNC B2 ;  /* 0x0000000000027941 */ /* 0x000fea0003800000 */
.L_x_100:
[----:B------:R-:W-:Y:S04]  /*c200*/  BSSY B2, `(.L_x_102) ;  /* 0x0000007000027945 */ /* 0x000fe80003800000 */
[----:B------:R-:W-:Y:S05]  /*c210*/  @P2 BRA `(.L_x_103) ;  /* 0x0000000000142947 */ /* 0x000fea0003800000 */
[----:B------:R-:W-:Y:S01]  /*c220*/  ISETP.NE.AND P0, PT, R10, RZ, PT ;  /* 0x000000ff0a00720c */ /* 0x000fe20003f05270 */
[----:B-1----:R-:W-:-:S04]  /*c230*/  IMAD.MOV.U32 R3, RZ, RZ, 0x2000 ;  /* 0x00002000ff037424 */ /* 0x002fc800078e00ff */
[----:B------:R2:W-:Y:S08]  /*c240*/  SYNCS.ARRIVE.TRANS64 RZ, [UR38+0x28c30], R3 ;  /* 0x028c3003ffff79a7 */ /* 0x0005f00008000026 */
[----:B--2---:R-:W-:Y:S05]  /*c250*/  @!P0 BRA `(.L_x_103) ;  /* 0x0000000000048947 */ /* 0x004fea0003800000 */
[----:B------:R-:W-:Y:S01]  /*c260*/  BPT.TRAP 0x1 ;  /* 0x000000040000795c */ /* 0x000fe20000300000 */
.L_x_103:
[----:B------:R-:W-:Y:S05]  /*c270*/  BSYNC B2 ;  /* 0x0000000000027941 */ /* 0x000fea0003800000 */
.L_x_102:
        /* <DEDUP_REMOVED lines=11> */
.L_x_104:
[----:B------:R-:W-:-:S13]  /*c330*/  @P0 ELECT P3, URZ, PT ;  /* 0x00000000003f082f */ /* 0x000fda0003860000 */
[----:B-----5:R-:W-:Y:S01]  /*c340*/  @P3 R2UR UR13, R16 ;  /* 0x00000000100d32ca */ /* 0x020fe200000e0000 */
[----:B------:R-:W-:Y:S01]  /*c350*/  UMOV UR12, UR36 ;  /* 0x00000024000c7c82 */ /* 0x000fe20008000000 */
        /* <DEDUP_REMOVED lines=8> */
.L_x_169:
[----:B------:R-:W-:Y:S05]  /*c3e0*/  BSYNC B2 ;  /* 0x0000000000027941 */ /* 0x000fea0003800000 */
.L_x_105:
[----:B------:R-:W-:Y:S01]  /*c3f0*/  BSSY B2, `(.L_x_107) ;  /* 0x0000009000027945 */ /* 0x000fe20003800000 */
[----:B01----:R-:W-:Y:S01]  /*c400*/  IMAD.MOV.U32 R2, RZ, RZ, 0x0 ;  /* 0x00000000ff027424 */ /* 0x003fe200078e00ff */
[----:B------:R-:W-:Y:S02]  /*c410*/  MOV R3, 0x14f00000 ;  /* 0x14f0000000037802 */ /* 0x000fe40000000f00 */
[----:B------:R-:W-:Y:S05]  /*c420*/  @P2 BRA `(.L_x_108) ;  /* 0x0000000000142947 */ /* 0x000fea0003800000 */
[----:B------:R-:W-:Y:S01]  /*c430*/  ISETP.NE.AND P0, PT, R10, RZ, PT ;  /* 0x000000ff0a00720c */ /* 0x000fe20003f05270 */
[----:B------:R-:W-:-:S04]  /*c440*/  IMAD.MOV.U32 R5, RZ, RZ, 0x10000 ;  /* 0x00010000ff057424 */ /* 0x000fc800078e00ff */
[----:B------:R0:W-:Y:S08]  /*c450*/  SYNCS.ARRIVE.TRANS64 RZ, [UR38+0x28c50], R5 ;  /* 0x028c5005ffff79a7 */ /* 0x0001f00008000026 */
[----:B0-----:R-:W-:Y:S05]  /*c460*/  @!P0 BRA `(.L_x_108) ;  /* 0x0000000000048947 */ /* 0x001fea0003800000 */
[----:B------:R-:W-:Y:S01]  /*c470*/  BPT.TRAP 0x1 ;  /* 0x000000040000795c */ /* 0x000fe20000300000 */
.L_x_108:
[----:B------:R-:W-:Y:S05]  /*c480*/  BSYNC B2 ;  /* 0x0000000000027941 */ /* 0x000fea0003800000 */
.L_x_107:
        /* <DEDUP_REMOVED lines=9> */
.L_x_109:
[----:B------:R-:W-:-:S13]  /*c520*/  @P0 ELECT P2, URZ, PT ;  /* 0x00000000003f082f */ /* 0x000fda0003840000 */
[----:B------:R-:W-:Y:S01]  /*c530*/  @P2 R2UR UR13, R16 ;  /* 0x00000000100d22ca */ /* 0x000fe200000e0000 */
[----:B------:R-:W-:Y:S01]  /*c540*/  UMOV UR12, UR36 ;  /* 0x00000024000c7c82 */ /* 0x000fe20008000000 */
[----:B------:R-:W-:Y:S02]  /*c550*/  @P2 R2UR UR11, R11 ;  /* 0x000000000b0b22ca */ /* 0x000fe400000e0000 */
[----:B------:R-:W-:Y:S02]  /*c560*/  @P2 PLOP3.LUT P0, PT, P2, PT, PT, 0x8, 0x0 ;  /* 0x000000000000281c */ /* 0x000fe4000170e170 */
[----:B------:R-:W-:-:S09]  /*c570*/  PLOP3.LUT P2, PT, PT, PT, PT, 0x8, 0x0 ;  /* 0x000000000000781c */ /* 0x000fd20003f4e170 */
[----:B------:R0:W-:Y:S02]  /*c580*/  UTMALDG.4D [UR8], [UR4], desc[UR6] ;  /* 0x00000608040075b4 */ /* 0x0001e40008019000 */
[----:B0-----:R-:W-:Y:S05]  /*c590*/  @P0 BRA.U.ANY `(.L_x_109) ;  /* 0xfffffffd00e00947 */ /* 0x001fea000393ffff */
[----:B------:R-:W-:Y:S01]  /*c5a0*/  R2UR UR6, R2 ;  /* 0x00000000020672ca */ /* 0x000fe200000e0000 */
[----:B------:R-:W-:Y:S01]  /*c5b0*/  UIADD3 UR8, UR38, 0x2400, URZ ;  /* 0x0000240026087890 */ /* 0x000fe2000fffe03f */
[----:B------:R-:W-:Y:S01]  /*c5c0*/  R2UR UR7, R3 ;  /* 0x00000000030772ca */ /* 0x000fe200000e0000 */
[----:B------:R-:W-:Y:S01]  /*c5d0*/  UMOV UR10, 0x40 ;  /* 0x00000040000a7882 */ /* 0x000fe20000000000 */
[----:B------:R-:W-:-:S13]  /*c5e0*/  PLOP3.LUT P0, PT, PT, PT, PT, 0x80, 0x0 ;  /* 0x000000000000781c */ /* 0x000fda0003f0f070 */
.L_x_110:
        /* <DEDUP_REMOVED lines=13> */
.L_x_111:
        /* <DEDUP_REMOVED lines=13> */
.L_x_112:
        /* <DEDUP_REMOVED lines=13> */
.L_x_113:
        /* <DEDUP_REMOVED lines=13> */
.L_x_114:
        /* <DEDUP_REMOVED lines=13> */
.L_x_115:
        /* <DEDUP_REMOVED lines=13> */
.L_x_116:
        /* <DEDUP_REMOVED lines=8> */
.L_x_98:
[----:B------:R-:W-:Y:S05]  /*cb50*/  BSYNC B1 ;  /* 0x0000000000017941 */ /* 0x000fea0003800000 */
.L_x_97:
[----:B------:R-:W-:Y:S01]  /*cb60*/  VIADD R7, R7, 0xfffffffe ;  /* 0xfffffffe07077836 */ /* 0x000fe20000000000 */
[----:B------:R-:W-:Y:S06]  /*cb70*/  @P1 BRA `(.L_x_117) ;  /* 0xffffffe800341947 */ /* 0x000fec000383ffff */
[----:B------:R-:W-:Y:S05]  /*cb80*/  BSYNC B0 ;  /* 0x0000000000007941 */ /* 0x000fea0003800000 */
.L_x_76:
[----:B------:R-:W-:-:S13]  /*cb90*/  ISETP.NE.AND P0, PT, R12, RZ, PT ;  /* 0x000000ff0c00720c */ /* 0x000fda0003f05270 */
[----:B------:R-:W-:Y:S05]  /*cba0*/  @!P0 BRA `(.L_x_49) ;  /* 0x0000000800e88947 */ /* 0x000fea0003800000 */
[----:B------:R-:W-:Y:S01]  /*cbb0*/  ISETP.NE.AND P1, PT, R19, RZ, PT ;  /* 0x000000ff1300720c */ /* 0x000fe20003f25270 */
[----:B------:R-:W-:-:S12]  /*cbc0*/  BSSY B0, `(.L_x_118) ;  /* 0x00000b5000007945 */ /* 0x000fd80003800000 */
[----:B------:R-:W-:Y:S05]  /*cbd0*/  @!P1 BRA `(.L_x_119) ;  /* 0x0000000800cc9947 */ /* 0x000fea0003800000 */
[----:B------:R-:W2:Y:S02]  /*cbe0*/  LDL.LU R2, [R1] ;  /* 0x0000000001027983 */ /* 0x000ea40000300800 */
[----:B--2---:R-:W-:-:S13]  /*cbf0*/  ISETP.NE.AND P1, PT, R2, RZ, PT ;  /* 0x000000ff0200720c */ /* 0x004fda0003f25270 */
[----:B------:R-:W-:Y:S05]  /*cc00*/  @!P1 BRA `(.L_x_120) ;  /* 0x00000000004c9947 */ /* 0x000fea0003800000 */
[----:B------:R-:W1:Y:S01]  /*cc10*/  LDC R4, c[0x0][0x43c] ;  /* 0x00010f00ff047b82 */ /* 0x000e620000000800 */
[----:B------:R-:W-:Y:S01]  /*cc20*/  IMAD.MOV.U32 R5, RZ, RZ, R7 ;  /* 0x000000ffff057224 */ /* 0x000fe200078e0007 */
[----:B------:R-:W-:Y:S02]  /*cc30*/  ULDC.64 UR4, c[0x0][0x428] ;  /* 0x00010a0000047ab9 */ /* 0x000fe40000000a00 */
[----:B------:R-:W-:-:S04]  /*cc40*/  IMAD R18, R18, UR4, RZ ;  /* 0x0000000412127c24 */ /* 0x000fc8000f8e02ff */
[----:B------:R-:W-:Y:S01]  /*cc50*/  IMAD R9, R17, UR5, R18 ;  /* 0x0000000511097c24 */ /* 0x000fe2000f8e0212 */
[----:B-1----:R-:W-:-:S13]  /*cc60*/  ISETP.NE.AND P0, PT, R4, 0x1, PT ;  /* 0x000000010400780c */ /* 0x002fda0003f05270 */
[----:B------:R-:W1:Y:S02]  /*cc70*/  @P0 LDC.64 R2, c[0x0][0x440] ;  /* 0x00011000ff020b82 */ /* 0x000e640000000a00 */
[----:B-1----:R-:W-:-:S05]  /*cc80*/  @P0 IMAD.HI.U32 R2, R7, R2, RZ ;  /* 0x0000000207020227 */ /* 0x002fca00078e00ff */
[----:B------:R-:W-:-:S04]  /*cc90*/  @P0 SHF.R.U32.HI R5, RZ, R3, R2 ;  /* 0x00000003ff050219 */ /* 0x000fc80000011602 */
[--C-:B------:R-:W-:Y:S01]  /*cca0*/  SHF.R.S32.HI R3, RZ, 0x1f, R5.reuse ;  /* 0x0000001fff037819 */ /* 0x100fe20000011405 */
        /* <DEDUP_REMOVED lines=9> */
.L_x_120:
[----:B------:R-:W2:Y:S01]  /*cd40*/  S2R R2, SR_TID.X ;  /* 0x0000000000027919 */ /* 0x000ea20000002100 */
[----:B------:R-:W-:Y:S01]  /*cd50*/  BSSY B1, `(.L_x_121) ;  /* 0x0000006000017945 */ /* 0x000fe20003800000 */
[----:B--2---:R-:W-:Y:S02]  /*cd60*/  LOP3.LUT R3, R2, 0x7f, RZ, 0xc0, !PT ;  /* 0x0000007f02037812 */ /* 0x004fe400078ec0ff */
[----:B------:R-:W-:Y:S02]  /*cd70*/  SHF.L.U32 R2, R0, 0x1f, RZ ;  /* 0x0000001f00027819 */ /* 0x000fe400000006ff */
[----:B------:R-:W-:Y:S02]  /*cd80*/  ISETP.NE.AND P1, PT, R3, RZ, PT ;  /* 0x000000ff0300720c */ /* 0x000fe40003f25270 */
[----:B------:R-:W2:Y:S02]  /*cd90*/  SYNCS.PHASECHK.TRANS64.TRYWAIT P0, [UR38+0x28c48], R2 ;  /* 0x028c4802ff0075a7 */ /* 0x000ea40008000166 */
[----:B--2---:R-:W-:Y:S09]  /*cda0*/  @!P0 BRA `(.L_x_122) ;  /* 0x0000001800008947 */ /* 0x004ff20003800000 */
.L_x_170:
[----:B------:R-:W-:Y:S05]  /*cdb0*/  BSYNC B1 ;  /* 0x0000000000017941 */ /* 0x000fea0003800000 */
.L_x_121:
[----:B------:R-:W-:Y:S04]  /*cdc0*/  BSSY B1, `(.L_x_123) ;  /* 0x0000007000017945 */ /* 0x000fe80003800000 */
[----:B------:R-:W-:Y:S05]  /*cdd0*/  @P1 BRA `(.L_x_124) ;  /* 0x0000000000141947 */ /* 0x000fea0003800000 */
[----:B------:R-:W-:Y:S01]  /*cde0*/  ISETP.NE.AND P0, PT, R10, RZ, PT ;  /* 0x000000ff0a00720c */ /* 0x000fe20003f05270 */
[----:B--2---:R-:W-:-:S04]  /*cdf0*/  IMAD.MOV.U32 R3, RZ, RZ, 0x2000 ;  /* 0x00002000ff037424 */ /* 0x004fc800078e00ff */
[----:B------:R3:W-:Y:S08]  /*ce00*/  SYNCS.ARRIVE.TRANS64 RZ, [UR38+0x28c38], R3 ;  /* 0x028c3803ffff79a7 */ /* 0x0007f00008000026 */
[----:B---3--:R-:W-:Y:S05]  /*ce10*/  @!P0 BRA `(.L_x_124) ;  /* 0x0000000000048947 */ /* 0x008fea0003800000 */
[----:B------:R-:W-:Y:S01]  /*ce20*/  BPT.TRAP 0x1 ;  /* 0x000000040000795c */ /* 0x000fe20000300000 */
.L_x_124:
[----:B------:R-:W-:Y:S05]  /*ce30*/  BSYNC B1 ;  /* 0x0000000000017941 */ /* 0x000fea0003800000 */
.L_x_123:
[----:B------:R-:W-:Y:S01]  /*ce40*/  IMAD.MOV.U32 R4, RZ, RZ, RZ ;  /* 0x000000ffff047224 */ /* 0x000fe200078e00ff */
[----:B------:R-:W-:Y:S01]  /*ce50*/  ULDC.64 UR4, c[0x0][0x198] ;  /* 0x0000660000047ab9 */ /* 0x000fe20000000a00 */
[----:B------:R-:W-:Y:S01]  /*ce60*/  PLOP3.LUT P0, PT, PT, PT, PT, 0x80, 0x0 ;  /* 0x000000000000781c */ /* 0x000fe20003f0f070 */
[----:B------:R-:W-:Y:S01]  /*ce70*/  UIADD3 UR4, UP0, UR4, 0x370, URZ ;  /* 0x0000037004047890 */ /* 0x000fe2000ff1e03f */
[----:B------:R-:W-:Y:S01]  /*ce80*/  SHF.L.U32 R7, R7, 0x6, RZ ;  /* 0x0000000607077819 */ /* 0x000fe200000006ff */
[----:B------:R-:W-:Y:S01]  /*ce90*/  UIADD3 UR8, UR38, 0x24400, URZ ;  /* 0x0002440026087890 */ /* 0x000fe2000fffe03f */
[----:B------:R-:W-:Y:S01]  /*cea0*/  R2UR UR10, R4 ;  /* 0x00000000040a72ca */ /* 0x000fe200000e0000 */
[----:B------:R-:W-:Y:S02]  /*ceb0*/  UIADD3 UR9, UR38, 0x28c38, URZ ;  /* 0x00028c3826097890 */ /* 0x000fe4000fffe03f */
[----:B------:R-:W-:Y:S01]  /*cec0*/  UIADD3.X UR5, URZ, UR5, URZ, UP0, !UPT ;  /* 0x000000053f057290 */ /* 0x000fe200087fe43f */
[----:B------:R-:W-:Y:S01]  /*ced0*/  UMOV UR6, 0x0 ;  /* 0x0000000000067882 */ /* 0x000fe20000000000 */
[----:B------:R-:W-:-:S10]  /*cee0*/  UMOV UR7, 0x14f00000 ;  /* 0x14f0000000077882 */ /* 0x000fd40000000000 */
.L_x_125:
[----:B------:R-:W-:-:S13]  /*cef0*/  @P0 ELECT P2, URZ, PT ;  /* 0x00000000003f082f */ /* 0x000fda0003840000 */
[----:B-----5:R-:W-:Y:S01]  /*cf00*/  @P2 R2UR UR13, R16 ;  /* 0x00000000100d22ca */ /* 0x020fe200000e0000 */
[----:B------:R-:W-:Y:S01]  /*cf10*/  UMOV UR12, UR36 ;  /* 0x00000024000c7c82 */ /* 0x000fe20008000000 */
[----:B------:R-:W-:Y:S02]  /*cf20*/  @P2 R2UR UR11, R7 ;  /* 0x00000000070b22ca */ /* 0x000fe400000e0000 */
[----:B------:R-:W-:Y:S02]  /*cf30*/  @P2 PLOP3.LUT P0, PT, P2, PT, PT, 0x8, 0x0 ;  /* 0x000000000000281c */ /* 0x000fe4000170e170 */
[----:B------:R-:W-:-:S09]  /*cf40*/  PLOP3.LUT P2, PT, PT, PT, PT, 0x8, 0x0 ;  /* 0x000000000000781c */ /* 0x000fd20003f4e170 */
[----:B------:R3:W-:Y:S02]  /*cf50*/  UTMALDG.4D [UR8], [UR4], desc[UR6] ;  /* 0x00000608040075b4 */ /* 0x0007e40008019000 */
[----:B---3--:R-:W-:Y:S05]  /*cf60*/  @P0 BRA.U.ANY `(.L_x_125) ;  /* 0xfffffffd00e00947 */ /* 0x008fea000393ffff */
[----:B------:R-:W3:Y:S01]  /*cf70*/  SYNCS.PHASECHK.TRANS64.TRYWAIT P0, [UR38+0x28c68], R2 ;  /* 0x028c6802ff0075a7 */ /* 0x000ee20008000166 */
[----:B------:R-:W-:Y:S04]  /*cf80*/  BSSY B1, `(.L_x_126) ;  /* 0x0000002000017945 */ /* 0x000fe80003800000 */
[----:B---3--:R-:W-:Y:S05]  /*cf90*/  @!P0 BRA `(.L_x_127) ;  /* 0x00000014009c8947 */ /* 0x008fea0003800000 */
.L_x_171:
[----:B------:R-:W-:Y:S05]  /*cfa0*/  BSYNC B1 ;  /* 0x0000000000017941 */ /* 0x000fea0003800000 */
.L_x_126:
[----:B------:R-:W-:Y:S01]  /*cfb0*/  BSSY B1, `(.L_x_128) ;  /* 0x0000009000017945 */ /* 0x000fe20003800000 */
[----:B--2---:R-:W-:Y:S02]  /*cfc0*/  IMAD.MOV.U32 R2, RZ, RZ, 0x0 ;  /* 0x00000000ff027424 */ /* 0x004fe400078e00ff */
[----:B------:R-:W-:Y:S01]  /*cfd0*/  IMAD.MOV.U32 R3, RZ, RZ, 0x14f00000 ;  /* 0x14f00000ff037424 */ /* 0x000fe200078e00ff */
[----:B------:R-:W-:Y:S06]  /*cfe0*/  @P1 BRA `(.L_x_129) ;  /* 0x0000000000141947 */ /* 0x000fec0003800000 */
[----:B------:R-:W-:Y:S01]  /*cff0*/  ISETP.NE.AND P0, PT, R10, RZ, PT ;  /* 0x000000ff0a00720c */ /* 0x000fe20003f05270 */
[----:B------:R-:W-:-:S04]  /*d000*/  IMAD.MOV.U32 R5, RZ, RZ, 0x10000 ;  /* 0x00010000ff057424 */ /* 0x000fc800078e00ff */
[----:B------:R2:W-:Y:S08]  /*d010*/  SYNCS.ARRIVE.TRANS64 RZ, [UR38+0x28c58], R5 ;  /* 0x028c5805ffff79a7 */ /* 0x0005f00008000026 */
[----:B--2---:R-:W-:Y:S05]  /*d020*/  @!P0 BRA `(.L_x_129) ;  /* 0x0000000000048947 */ /* 0x004fea0003800000 */
[----:B------:R-:W-:Y:S01]  /*d030*/  BPT.TRAP 0x1 ;  /* 0x000000040000795c */ /* 0x000fe20000300000 */
.L_x_129:
[----:B------:R-:W-:Y:S05]  /*d040*/  BSYNC B1 ;  /* 0x0000000000017941 */ /* 0x000fea0003800000 */
.L_x_128:
        /* <DEDUP_REMOVED lines=9> */
.L_x_130:
[----:B------:R-:W-:-:S13]  /*d0e0*/  @P0 ELECT P1, URZ, PT ;  /* 0x00000000003f082f */ /* 0x000fda0003820000 */
[----:B------:R-:W-:Y:S01]  /*d0f0*/  @P1 R2UR UR13, R16 ;  /* 0x00000000100d12ca */ /* 0x000fe200000e0000 */
[----:B------:R-:W-:Y:S01]  /*d100*/  UMOV UR12, UR36 ;  /* 0x00000024000c7c82 */ /* 0x000fe20008000000 */
[----:B------:R-:W-:Y:S02]  /*d110*/  @P1 R2UR UR11, R7 ;  /* 0x00000000070b12ca */ /* 0x000fe400000e0000 */
[----:B------:R-:W-:Y:S02]  /*d120*/  @P1 PLOP3.LUT P0, PT, P1, PT, PT, 0x8, 0x0 ;  /* 0x000000000000181c */ /* 0x000fe40000f0e170 */
[----:B------:R-:W-:-:S09]  /*d130*/  PLOP3.LUT P1, PT, PT, PT, PT, 0x8, 0x0 ;  /* 0x000000000000781c */ /* 0x000fd20003f2e170 */
[----:B------:R2:W-:Y:S02]  /*d140*/  UTMALDG.4D [UR8], [UR4], desc[UR6] ;  /* 0x00000608040075b4 */ /* 0x0005e40008019000 */
[----:B--2---:R-:W-:Y:S05]  /*d150*/  @P0 BRA.U.ANY `(.L_x_130) ;  /* 0xfffffffd00e00947 */ /* 0x004fea000393ffff */
[----:B------:R-:W-:Y:S01]  /*d160*/  R2UR UR6, R2 ;  /* 0x00000000020672ca */ /* 0x000fe200000e0000 */
[----:B------:R-:W-:Y:S01]  /*d170*/  UIADD3 UR8, UR38, 0x12400, URZ ;  /* 0x0001240026087890 */ /* 0x000fe2000fffe03f */
[----:B------:R-:W-:Y:S01]  /*d180*/  R2UR UR7, R3 ;  /* 0x00000000030772ca */ /* 0x000fe200000e0000 */
[----:B------:R-:W-:Y:S01]  /*d190*/  UMOV UR10, 0x40 ;  /* 0x00000040000a7882 */ /* 0x000fe20000000000 */
[----:B------:R-:W-:-:S13]  /*d1a0*/  PLOP3.LUT P0, PT, PT, PT, PT, 0x80, 0x0 ;  /* 0x000000000000781c */ /* 0x000fda0003f0f070 */
.L_x_131:
        /* <DEDUP_REMOVED lines=13> */
.L_x_132:
        /* <DEDUP_REMOVED lines=13> */
.L_x_133:
        /* <DEDUP_REMOVED lines=13> */
.L_x_134:
        /* <DEDUP_REMOVED lines=13> */
.L_x_135:
        /* <DEDUP_REMOVED lines=13> */
.L_x_136:
        /* <DEDUP_REMOVED lines=13> */
.L_x_137:
        /* <DEDUP_REMOVED lines=8> */
.L_x_119:
[----:B------:R-:W-:Y:S05]  /*d710*/  BSYNC B0 ;  /* 0x0000000000007941 */ /* 0x000fea0003800000 */
.L_x_118:
[----:B------:R-:W-:Y:S01]  /*d720*/  LOP3.LUT R0, R0, 0x1, RZ, 0x3c, !PT ;  /* 0x0000000100007812 */ /* 0x000fe200078e3cff */
[----:B------:R-:W-:Y:S02]  /*d730*/  IMAD.MOV.U32 R6, RZ, RZ, RZ ;  /* 0x000000ffff067224 */ /* 0x000fe400078e00ff */
[----:B------:R-:W-:-:S07]  /*d740*/  IMAD.MOV.U32 R9, RZ, RZ, RZ ;  /* 0x000000ffff097224 */ /* 0x000fce00078e00ff */
.L_x_49:
[----:B------:R-:W2:Y:S01]  /*d750*/  S2R R3, SR_CgaCtaId ;  /* 0x0000000000037919 */ /* 0x000ea20000008800 */
[----:B------:R-:W-:Y:S02]  /*d760*/  MOV R2, 0x400 ;  /* 0x0000040000027802 */ /* 0x000fe40000000f00 */
[----:B------:R-:W-:Y:S02]  /*d770*/  SHF.L.U32 R9, R9, 0x1f, RZ ;  /* 0x0000001f09097819 */ /* 0x000fe400000006ff */
[----:B--2---:R-:W-:-:S04]  /*d780*/  LEA R2, R3, R2, 0x18 ;  /* 0x0000000203027211 */ /* 0x004fc800078ec0ff */
[----:B------:R-:W2:Y:S02]  /*d790*/  SYNCS.PHASECHK.TRANS64.TRYWAIT P0, [R2+URZ+0x28c20], R9 ;  /* 0x028c2009020075a7 */ /* 0x000ea4000800017f */
[----:B--2---:R-:W-:Y:S05]  /*d7a0*/  @!P0 BRA `(.L_x_138) ;  /* 0x0000000c00b08947 */ /* 0x004fea0003800000 */
.L_x_172:
[----:B------:R-:W-:-:S03]  /*d7b0*/  UMOV UR4, 0xffffffff ;  /* 0xffffffff00047882 */ /* 0x000fc60000000000 */
[----:B------:R-:W-:Y:S05]  /*d7c0*/  BRA.DIV UR4, `(.L_x_139) ;  /* 0x0000000e04bc7947 */ /* 0x000fea000b800000 */
[----:B------:R-:W3:Y:S02]  /*d7d0*/  S2R R3, SR_TID.X ;  /* 0x0000000000037919 */ /* 0x000ee40000002100 */
[----:B---3--:R-:W-:-:S04]  /*d7e0*/  SHF.R.U32.HI R3, RZ, 0x5, R3 ;  /* 0x00000005ff037819 */ /* 0x008fc80000011603 */
[----:B------:R-:W-:-:S05]  /*d7f0*/  LOP3.LUT R3, R3, 0x3, RZ, 0xc0, !PT ;  /* 0x0000000303037812 */ /* 0x000fca00078ec0ff */
[----:B------:R3:W4:Y:S02]  /*d800*/  SHFL.IDX PT, R14, R3, RZ, 0x1f ;  /* 0x00001fff030e7589 */ /* 0x00072400000e0000 */
.L_x_175:
[----:B----4-:R-:W-:-:S13]  /*d810*/  ISETP.NE.AND P0, PT, R14, RZ, PT ;  /* 0x000000ff0e00720c */ /* 0x010fda0003f05270 */
[----:B------:R-:W-:Y:S05]  /*d820*/  @P0 BRA `(.L_x_10) ;  /* 0x0000000000880947 */ /* 0x000fea0003800000 */
[----:B------:R-:W-:-:S03]  /*d830*/  UMOV UR4, 0xffffffff ;  /* 0xffffffff00047882 */ /* 0x000fc60000000000 */
[----:B------:R-:W-:Y:S05]  /*d840*/  BRA.DIV UR4, `(.L_x_140) ;  /* 0x0000000e04d07947 */ /* 0x000fea000b800000 */
[----:B------:R-:W-:-:S13]  /*d850*/  ELECT P6, URZ, PT ;  /* 0x00000000003f782f */ /* 0x000fda00038c0000 */
.L_x_178:
[----:B------:R-:W-:Y:S05]  /*d860*/  @!P6 BRA `(.L_x_10) ;  /* 0x000000000078e947 */ /* 0x000fea0003800000 */
[----:B---3--:R-:W3:Y:S02]  /*d870*/  LDL.LU R3, [R1+0x14] ;  /* 0x0000140001037983 */ /* 0x008ee40000300800 */
[----:B---3--:R-:W-:-:S04]  /*d880*/  LOP3.LUT R3, R3, 0x2, RZ, 0xfc, !PT ;  /* 0x0000000203037812 */ /* 0x008fc800078efcff */
[----:B------:R-:W-:-:S13]  /*d890*/  ISETP.NE.AND P2, PT, R3, 0x3, PT ;  /* 0x000000030300780c */ /* 0x000fda0003f45270 */
[----:B------:R-:W-:Y:S05]  /*d8a0*/  @!P2 BRA `(.L_x_141) ;  /* 0x000000000004a947 */ /* 0x000fea0003800000 */
[----:B------:R-:W-:Y:S01]  /*d8b0*/  BPT.TRAP 0x1 ;  /* 0x000000040000795c */ /* 0x000fe20000300000 */
.L_x_141:
[----:B------:R-:W-:Y:S01]  /*d8c0*/  VIADD R8, R2, 0x28c40 ;  /* 0x00028c4002087836 */ /* 0x000fe20000000000 */
[----:B------:R-:W-:Y:S01]  /*d8d0*/  SHF.L.U32 R4, R0, 0x1f, RZ ;  /* 0x0000001f00047819 */ /* 0x000fe200000006ff */
[C---:B------:R-:W-:Y:S02]  /*d8e0*/  VIADD R3, R6.reuse, 0x1 ;  /* 0x0000000106037836 */ /* 0x040fe40000000000 */
[----:B------:R-:W-:-:S03]  /*d8f0*/  IMAD R7, R6, 0x8, R8 ;  /* 0x0000000806077824 */ /* 0x000fc600078e0208 */
[C---:B------:R-:W-:Y:S01]  /*d900*/  ISETP.NE.AND P1, PT, R3.reuse, 0x2, PT ;  /* 0x000000020300780c */ /* 0x040fe20003f25270 */
[----:B------:R-:W3:Y:S03]  /*d910*/  SYNCS.PHASECHK.TRANS64.TRYWAIT P0, [R7+URZ], R4 ;  /* 0x00000004070075a7 */ /* 0x000ee6000800017f */
[----:B------:R-:W-:Y:S02]  /*d920*/  SEL R5, RZ, 0x1, P1 ;  /* 0x00000001ff057807 */ /* 0x000fe40000800000 */
[----:B------:R-:W-:Y:S02]  /*d930*/  SEL R3, R3, RZ, P1 ;  /* 0x000000ff03037207 */ /* 0x000fe40000800000 */
[----:B------:R-:W-:Y:S02]  /*d940*/  LOP3.LUT R0, R0, R5, RZ, 0x3c, !PT ;  /* 0x0000000500007212 */ /* 0x000fe400078e3cff */
[----:B------:R-:W-:-:S02]  /*d950*/  LEA R5, R3, R8, 0x3 ;  /* 0x0000000803057211 */ /* 0x000fc400078e18ff */
[----:B------:R-:W-:Y:S01]  /*d960*/  SHF.L.U32 R0, R0, 0x1f, RZ ;  /* 0x0000001f00007819 */ /* 0x000fe200000006ff */
[----:B---3--:R-:W-:Y:S06]  /*d970*/  @!P0 BRA `(.L_x_142) ;  /* 0x0000000c00a48947 */ /* 0x008fec0003800000 */
.L_x_179:
[----:B------:R-:W4:Y:S02]  /*d980*/  SYNCS.PHASECHK.TRANS64.TRYWAIT P0, [R5+URZ], R0 ;  /* 0x00000000050075a7 */ /* 0x000f24000800017f */
[----:B----4-:R-:W-:Y:S05]  /*d990*/  @!P0 BRA `(.L_x_143) ;  /* 0x0000000c00b08947 */ /* 0x010fea0003800000 */
.L_x_180:
[----:B------:R-:W-:Y:S05]  /*d9a0*/  @!P2 BRA `(.L_x_144) ;  /* 0x000000000004a947 */ /* 0x000fea0003800000 */
[----:B------:R-:W-:Y:S01]  /*d9b0*/  BPT.TRAP 0x1 ;  /* 0x000000040000795c */ /* 0x000fe20000300000 */
.L_x_144:
[----:B--2---:R-:W-:-:S04]  /*d9c0*/  VIADD R2, R2, 0x28c60 ;  /* 0x00028c6002027836 */ /* 0x004fc80000000000 */
[----:B----4-:R-:W-:-:S04]  /*d9d0*/  IMAD R5, R6, 0x8, R2 ;  /* 0x0000000806057824 */ /* 0x010fc800078e0202 */
[----:B------:R-:W2:Y:S02]  /*d9e0*/  SYNCS.PHASECHK.TRANS64.TRYWAIT P0, [R5+URZ], R4 ;  /* 0x00000004050075a7 */ /* 0x000ea4000800017f */
[----:B--2---:R-:W-:Y:S05]  /*d9f0*/  @!P0 BRA `(.L_x_145) ;  /* 0x0000000c00ac8947 */ /* 0x004fea0003800000 */
.L_x_181:
[----:B------:R-:W-:-:S07]  /*da00*/  IMAD R3, R3, 0x8, R2 ;  /* 0x0000000803037824 */ /* 0x000fce00078e0202 */
.L_x_146:
[----:B----4-:R4:W0:Y:S02]  /*da10*/  SYNCS.PHASECHK.TRANS64.TRYWAIT P0, [R3+URZ], R0 ;  /* 0x00000000030075a7 */ /* 0x010824000800017f */
[----:B0-----:R-:W-:Y:S05]  /*da20*/  @!P0 NANOSLEEP.SYNCS 0x989680 ;  /* 0x009896800000895d */ /* 0x001fea0003900000 */
[----:B------:R-:W0:Y:S02]  /*da30*/  @!P0 SYNCS.PHASECHK.TRANS64 P0, [R3+URZ], R0 ;  /* 0x00000000030085a7 */ /* 0x000e24000800007f */
[----:B0-----:R-:W-:Y:S05]  /*da40*/  @!P0 BRA `(.L_x_146) ;  /* 0xfffffffc00f08947 */ /* 0x001fea000383ffff */
.L_x_10:
[----:B------:R-:W-:Y:S05]  /*da50*/  BSYNC B6 ;  /* 0x0000000000067941 */ /* 0x000fea0003800000 */
.L_x_7:
[----:B------:R-:W-:Y:S05]  /*da60*/  EXIT ;  /* 0x000000000000794d */ /* 0x000fea0003800000 */
.L_x_15:
[----:B0-----:R-:W-:-:S04]  /*da70*/  IMAD.U32 R6, RZ, RZ, UR5 ;  /* 0x00000005ff067e24 */ /* 0x001fc8000f8e00ff */
[----:B------:R0:W1:Y:S03]  /*da80*/  SYNCS.PHASECHK.TRANS64.TRYWAIT P1, [R6+URZ+0x28c50], R5 ;  /* 0x028c5005060075a7 */ /* 0x000066000802017f */
[----:B-1----:R-:W-:Y:S05]  /*da90*/  @!P1 NANOSLEEP.SYNCS 0x989680 ;  /* 0x009896800000995d */ /* 0x002fea0003900000 */
[----:B------:R-:W1:Y:S02]  /*daa0*/  @!P1 SYNCS.PHASECHK.TRANS64 P1, [R6+URZ+0x28c50], R5 ;  /* 0x028c5005060095a7 */ /* 0x000e64000802007f */
[----:B-1----:R-:W-:Y:S05]  /*dab0*/  @!P1 BRA `(.L_x_15) ;  /* 0xfffffffc00ec9947 */ /* 0x002fea000383ffff */
[----:B------:R-:W-:Y:S05]  /*dac0*/  BRA `(.L_x_147) ;  /* 0xffffff3800587947 */ /* 0x000fea000383ffff */
.L_x_20:
[----:B-1----:R-:W-:-:S04]  /*dad0*/  IMAD.U32 R6, RZ, RZ, UR7 ;  /* 0x00000007ff067e24 */ /* 0x002fc8000f8e00ff */
[----:B------:R1:W2:Y:S03]  /*dae0*/  SYNCS.PHASECHK.TRANS64.TRYWAIT P1, [R6+URZ+0x28c50], R5 ;  /* 0x028c5005060075a7 */ /* 0x0002a6000802017f */
[----:B--2---:R-:W-:Y:S05]  /*daf0*/  @!P1 NANOSLEEP.SYNCS 0x989680 ;  /* 0x009896800000995d */ /* 0x004fea0003900000 */
[----:B------:R-:W2:Y:S02]  /*db00*/  @!P1 SYNCS.PHASECHK.TRANS64 P1, [R6+URZ+0x28c50], R5 ;  /* 0x028c5005060095a7 */ /* 0x000ea4000802007f */
[----:B--2---:R-:W-:Y:S05]  /*db10*/  @!P1 BRA `(.L_x_20) ;  /* 0xfffffffc00ec9947 */ /* 0x004fea000383ffff */
[----:B------:R-:W-:Y:S05]  /*db20*/  BRA `(.L_x_19) ;  /* 0xffffff4400607947 */ /* 0x000fea000383ffff */
.L_x_24:
[----:B0-----:R-:W-:-:S04]  /*db30*/  IMAD.U32 R6, RZ, RZ, UR36 ;  /* 0x00000024ff067e24 */ /* 0x001fc8000f8e00ff */
[----:B------:R0:W1:Y:S03]  /*db40*/  SYNCS.PHASECHK.TRANS64.TRYWAIT P1, [R6+URZ+0x28c00], R13 ;  /* 0x028c000d060075a7 */ /* 0x000066000802017f */
[----:B-1----:R-:W-:Y:S05]  /*db50*/  @!P1 NANOSLEEP.SYNCS 0x989680 ;  /* 0x009896800000995d */ /* 0x002fea0003900000 */
[----:B------:R-:W1:Y:S02]  /*db60*/  @!P1 SYNCS.PHASECHK.TRANS64 P1, [R6+URZ+0x28c00], R13 ;  /* 0x028c000d060095a7 */ /* 0x000e64000802007f */
[----:B-1----:R-:W-:Y:S05]  /*db70*/  @!P1 BRA `(.L_x_24) ;  /* 0xfffffffc00ec9947 */ /* 0x002fea000383ffff */
[----:B------:R-:W-:Y:S05]  /*db80*/  BRA `(.L_x_148) ;  /* 0xffffff5800587947 */ /* 0x000fea000383ffff */
.L_x_28:
[----:B-1----:R-:W-:-:S04]  /*db90*/  IMAD.U32 R8, RZ, RZ, UR36 ;  /* 0x00000024ff087e24 */ /* 0x002fc8000f8e00ff */
[----:B------:R1:W2:Y:S03]  /*dba0*/  SYNCS.PHASECHK.TRANS64.TRYWAIT P2, [R8+URZ+0x28c30], R13 ;  /* 0x028c300d080075a7 */ /* 0x0002a6000804017f */
[----:B--2---:R-:W-:Y:S05]  /*dbb0*/  @!P2 NANOSLEEP.SYNCS 0x989680 ;  /* 0x009896800000a95d */ /* 0x004fea0003900000 */
[----:B------:R-:W2:Y:S02]  /*dbc0*/  @!P2 SYNCS.PHASECHK.TRANS64 P2, [R8+URZ+0x28c30], R13 ;  /* 0x028c300d0800a5a7 */ /* 0x000ea4000804007f */
[----:B--2---:R-:W-:Y:S05]  /*dbd0*/  @!P2 BRA `(.L_x_28) ;  /* 0xfffffffc00eca947 */ /* 0x004fea000383ffff */
[----:B------:R-:W-:Y:S05]  /*dbe0*/  BRA `(.L_x_27) ;  /* 0xffffff5800747947 */ /* 0x000fea000383ffff */
.L_x_32:
[----:B---3--:R3:W4:Y:S02]  /*dbf0*/  SYNCS.PHASECHK.TRANS64.TRYWAIT P2, [R14+URZ+0x28c50], R13 ;  /* 0x028c500d0e0075a7 */ /* 0x008724000804017f */
[----:B----4-:R-:W-:Y:S05]  /*dc00*/  @!P2 NANOSLEEP.SYNCS 0x989680 ;  /* 0x009896800000a95d */ /* 0x010fea0003900000 */
[----:B------:R-:W4:Y:S02]  /*dc10*/  @!P2 SYNCS.PHASECHK.TRANS64 P2, [R14+URZ+0x28c50], R13 ;  /* 0x028c500d0e00a5a7 */ /* 0x000f24000804007f */
[----:B----4-:R-:W-:Y:S05]  /*dc20*/  @!P2 BRA `(.L_x_32) ;  /* 0xfffffffc00f0a947 */ /* 0x010fea000383ffff */
[----:B------:R-:W-:Y:S05]  /*dc30*/  BRA `(.L_x_31) ;  /* 0xffffff6800ec7947 */ /* 0x000fea000383ffff */
.L_x_37:
[----:B--2---:R-:W-:-:S04]  /*dc40*/  IMAD.U32 R15, RZ, RZ, UR7 ;  /* 0x00000007ff0f7e24 */ /* 0x004fc8000f8e00ff */
[----:B------:R2:W3:Y:S03]  /*dc50*/  SYNCS.PHASECHK.TRANS64.TRYWAIT P3, [R15+URZ+0x28c30], R14 ;  /* 0x028c300e0f0075a7 */ /* 0x0004e6000806017f */
[----:B---3--:R-:W-:Y:S05]  /*dc60*/  @!P3 NANOSLEEP.SYNCS 0x989680 ;  /* 0x009896800000b95d */ /* 0x008fea0003900000 */
[----:B------:R-:W3:Y:S02]  /*dc70*/  @!P3 SYNCS.PHASECHK.TRANS64 P3, [R15+URZ+0x28c30], R14 ;  /* 0x028c300e0f00b5a7 */ /* 0x000ee4000806007f */
[----:B---3--:R-:W-:Y:S05]  /*dc80*/  @!P3 BRA `(.L_x_37) ;  /* 0xfffffffc00ecb947 */ /* 0x008fea000383ffff */
[----:B------:R-:W-:Y:S05]  /*dc90*/  BRA `(.L_x_36) ;  /* 0xffffff6c00c47947 */ /* 0x000fea000383ffff */
.L_x_41:
[----:B---3--:R3:W4:Y:S02]  /*dca0*/  SYNCS.PHASECHK.TRANS64.TRYWAIT P3, [R171+URZ+0x28c50], R14 ;  /* 0x028c500eab0075a7 */ /* 0x008724000806017f */
[----:B----4-:R-:W-:Y:S05]  /*dcb0*/  @!P3 NANOSLEEP.SYNCS 0x989680 ;  /* 0x009896800000b95d */ /* 0x010fea0003900000 */
[----:B------:R-:W4:Y:S02]  /*dcc0*/  @!P3 SYNCS.PHASECHK.TRANS64 P3, [R171+URZ+0x28c50], R14 ;  /* 0x028c500eab00b5a7 */ /* 0x000f24000806007f */
[----:B----4-:R-:W-:Y:S05]  /*dcd0*/  @!P3 BRA `(.L_x_41) ;  /* 0xfffffffc00f0b947 */ /* 0x010fea000383ffff */
[----:B------:R-:W-:Y:S05]  /*dce0*/  BRA `(.L_x_40) ;  /* 0xffffff8000e07947 */ /* 0x000fea000383ffff */
.L_x_54:
[----:B------:R-:W-:Y:S01]  /*dcf0*/  MOV R13, R19 ;  /* 0x00000013000d7202 */ /* 0x000fe20000000f00 */
[----:B------:R-:W-:Y:S02]  /*dd00*/  IMAD.MOV.U32 R12, RZ, RZ, RZ ;  /* 0x000000ffff0c7224 */ /* 0x000fe400078e00ff */
[----:B------:R-:W-:Y:S02]  /*dd10*/  IMAD.MOV.U32 R11, RZ, RZ, 0x1f ;  /* 0x0000001fff0b7424 */ /* 0x000fe400078e00ff */
[----:B------:R-:W-:-:S07]  /*dd20*/  IMAD.MOV.U32 R15, RZ, RZ, -0x1 ;  /* 0xffffffffff0f7424 */ /* 0x000fce00078e00ff */
[----:B------:R-:W-:Y:S05]  /*dd30*/  WARPSYNC.COLLECTIVE R15, `(.L_x_149) ;  /* 0x000000000f087348 */ /* 0x000fea0003c00000 */
[----:B------:R0:W1:Y:S02]  /*dd40*/  SHFL.IDX P6, R14, R13, R12, R11 ;  /* 0x0000000c0d0e7389 */ /* 0x00006400000c000b */
[----:B01----:R-:W-:Y:S01]  /*dd50*/  ENDCOLLECTIVE ;  /* 0x000000000000791b */ /* 0x003fe20003800000 */
.L_x_149:
[----:B------:R-:W-:Y:S05]  /*dd60*/  BRA `(.L_x_150) ;  /* 0xffffffc000487947 */ /* 0x000fea000383ffff */
.L_x_56:
[----:B------:R-:W-:Y:S01]  /*dd70*/  BSSY B0, `(.L_x_151) ;  /* 0x0000006000007945 */ /* 0x000fe20003800000 */
[----:B------:R-:W-:-:S07]  /*dd80*/  IMAD.MOV.U32 R15, RZ, RZ, -0x1 ;  /* 0xffffffffff0f7424 */ /* 0x000fce00078e00ff */
[----:B------:R-:W-:Y:S05]  /*dd90*/  WARPSYNC.COLLECTIVE R15, `(.L_x_152) ;  /* 0x000000000f0c7348 */ /* 0x000fea0003c00000 */
[----:B------:R-:W-:Y:S02]  /*dda0*/  ELECT P6, UR62, PT ;  /* 0x00000000003e782f */ /* 0x000fe400038c0000 */
[----:B------:R-:W-:Y:S01]  /*ddb0*/  MOV R14, UR62 ;  /* 0x0000003e000e7c02 */ /* 0x000fe20008000f00 */
[----:B------:R-:W-:Y:S10]  /*ddc0*/  ENDCOLLECTIVE ;  /* 0x000000000000791b */ /* 0x000ff40003800000 */
.L_x_152:
[----:B------:R-:W-:Y:S05]  /*ddd0*/  BSYNC B0 ;  /* 0x0000000000007941 */ /* 0x000fea0003800000 */
.L_x_151:
[----:B------:R-:W-:Y:S05]  /*dde0*/  BRA `(.L_x_153) ;  /* 0xffffffc000487947 */ /* 0x000fea000383ffff */
.L_x_58:
[----:B0-----:R-:W-:-:S04]  /*ddf0*/  IMAD.U32 R3, RZ, RZ, UR38 ;  /* 0x00000026ff037e24 */ /* 0x001fc8000f8e00ff */
[----:B------:R0:W1:Y:S03]  /*de00*/  SYNCS.PHASECHK.TRANS64.TRYWAIT P0, [R3+URZ+0x28c40], R0 ;  /* 0x028c4000030075a7 */ /* 0x000066000800017f */
[----:B-1----:R-:W-:Y:S05]  /*de10*/  @!P0 NANOSLEEP.SYNCS 0x989680 ;  /* 0x009896800000895d */ /* 0x002fea0003900000 */
[----:B------:R-:W1:Y:S02]  /*de20*/  @!P0 SYNCS.PHASECHK.TRANS64 P0, [R3+URZ+0x28c40], R0 ;  /* 0x028c4000030085a7 */ /* 0x000e64000800007f */
[----:B-1----:R-:W-:Y:S05]  /*de30*/  @!P0 BRA `(.L_x_58) ;  /* 0xfffffffc00ec8947 */ /* 0x002fea000383ffff */
[----:B------:R-:W-:Y:S05]  /*de40*/  BRA `(.L_x_154) ;  /* 0xffffffc000a47947 */ /* 0x000fea000383ffff */
.L_x_61:
[----:B------:R-:W-:Y:S01]  /*de50*/  IMAD.MOV.U32 R13, RZ, RZ, R3 ;  /* 0x000000ffff0d7224 */ /* 0x000fe200078e0003 */
[----:B------:R-:W-:Y:S01]  /*de60*/  MOV R11, 0x181f ;  /* 0x0000181f000b7802 */ /* 0x000fe20000000f00 */
[----:B------:R-:W-:Y:S02]  /*de70*/  IMAD.MOV.U32 R12, RZ, RZ, RZ ;  /* 0x000000ffff0c7224 */ /* 0x000fe400078e00ff */
[----:B------:R-:W-:Y:S02]  /*de80*/  IMAD.MOV.U32 R15, RZ, RZ, -0x1 ;  /* 0xffffffffff0f7424 */ /* 0x000fe400078e00ff */
[----:B------:R-:W-:-:S07]  /*de90*/  IMAD R5, R10, 0x40, R5 ;  /* 0x000000400a057824 */ /* 0x000fce00078e0205 */
[----:B------:R-:W-:Y:S05]  /*dea0*/  WARPSYNC.COLLECTIVE R15, `(.L_x_155) ;  /* 0x000000000f087348 */ /* 0x000fea0003c00000 */
[----:B------:R0:W1:Y:S02]  /*deb0*/  SHFL.IDX P6, R14, R13, R12, R11 ;  /* 0x0000000c0d0e7389 */ /* 0x00006400000c000b */
[----:B01----:R-:W-:Y:S01]  /*dec0*/  ENDCOLLECTIVE ;  /* 0x000000000000791b */ /* 0x003fe20003800000 */
.L_x_155:
[----:B------:R-:W-:Y:S02]  /*ded0*/  VIADD R21, R5, 0x10 ;  /* 0x0000001005157836 */ /* 0x000fe40000000000 */
[----:B------:R-:W-:Y:S02]  /*dee0*/  IMAD.MOV.U32 R13, RZ, RZ, R0 ;  /* 0x000000ffff0d7224 */ /* 0x000fe400078e0000 */
[----:B------:R-:W-:-:S07]  /*def0*/  IMAD.MOV.U32 R6, RZ, RZ, R14 ;  /* 0x000000ffff067224 */ /* 0x000fce00078e000e */
[----:B------:R-:W-:Y:S05]  /*df00*/  WARPSYNC.COLLECTIVE R15, `(.L_x_156) ;  /* 0x000000000f087348 */ /* 0x000fea0003c00000 */
[----:B------:R0:W1:Y:S02]  /*df10*/  SHFL.IDX P6, R14, R13, R12, R11 ;  /* 0x0000000c0d0e7389 */ /* 0x00006400000c000b */
[----:B01----:R-:W-:Y:S01]  /*df20*/  ENDCOLLECTIVE ;  /* 0x000000000000791b */ /* 0x003fe20003800000 */
.L_x_156:
[----:B------:R-:W-:Y:S02]  /*df30*/  ULDC UR4, c[0x0][0x288] ;  /* 0x0000a20000047ab9 */ /* 0x000fe40000000800 */
[----:B------:R-:W-:-:S05]  /*df40*/  IMAD R2, R9, UR4, RZ ;  /* 0x0000000409027c24 */ /* 0x000fca000f8e02ff */
[----:B------:R-:W-:Y:S01]  /*df50*/  ISETP.GE.AND P1, PT, R5, R2, PT ;  /* 0x000000020500720c */ /* 0x000fe20003f26270 */
[----:B------:R-:W-:Y:S02]  /*df60*/  IMAD.MOV.U32 R13, RZ, RZ, R3 ;  /* 0x000000ffff0d7224 */ /* 0x000fe400078e0003 */
[----:B------:R-:W-:-:S10]  /*df70*/  IMAD.MOV.U32 R12, RZ, RZ, 0x1 ;  /* 0x00000001ff0c7424 */ /* 0x000fd400078e00ff */
[----:B------:R-:W-:Y:S01]  /*df80*/  @!P1 LEA R9, R4, UR38, 0x1 ;  /* 0x0000002604099c11 */ /* 0x000fe2000f8e08ff */
[----:B------:R-:W-:-:S07]  /*df90*/  IMAD.MOV.U32 R7, RZ, RZ, R14 ;  /* 0x000000ffff077224 */ /* 0x000fce00078e000e */
[----:B------:R-:W-:Y:S05]  /*dfa0*/  WARPSYNC.COLLECTIVE R15, `(.L_x_157) ;  /* 0x000000000f087348 */ /* 0x000fea0003c00000 */
[----:B------:R0:W1:Y:S02]  /*dfb0*/  SHFL.IDX P6, R14, R13, R12, R11 ;  /* 0x0000000c0d0e7389 */ /* 0x00006400000c000b */
[----:B01----:R-:W-:Y:S01]  /*dfc0*/  ENDCOLLECTIVE ;  /* 0x000000000000791b */ /* 0x003fe20003800000 */
.L_x_157:
[----:B------:R-:W-:-:S05]  /*dfd0*/  @!P1 LEA R7, P2, R8, R7, 0x1 ;  /* 0x0000000708079211 */ /* 0x000fca00078408ff */
[----:B------:R-:W-:-:S05]  /*dfe0*/  @!P1 IMAD.X R6, RZ, RZ, R6, P2 ;  /* 0x000000ffff069224 */ /* 0x000fca00010e0606 */
[----:B------:R-:W-:Y:S01]  /*dff0*/  @!P1 LOP3.LUT R7, R7, R6, RZ, 0x3c, !PT ;  /* 0x0000000607079212 */ /* 0x000fe200078e3cff */
[----:B------:R-:W-:-:S03]  /*e000*/  IMAD.MOV.U32 R13, RZ, RZ, R0 ;  /* 0x000000ffff0d7224 */ /* 0x000fc600078e0000 */
[----:B------:R-:W-:-:S04]  /*e010*/  @!P1 LOP3.LUT R6, R7, R6, RZ, 0x3c, !PT ;  /* 0x0000000607069212 */ /* 0x000fc800078e3cff */
[----:B------:R-:W-:-:S05]  /*e020*/  @!P1 LOP3.LUT R7, R7, R6, RZ, 0x3c, !PT ;  /* 0x0000000607079212 */ /* 0x000fca00078e3cff */
[----:B------:R-:W-:Y:S01]  /*e030*/  @!PT LDS RZ, [RZ] ;  /* 0x00000000fffff984 */ /* 0x000fe20000000800 */
[----:B------:R-:W-:Y:S01]  /*e040*/  @!PT LDS RZ, [RZ] ;  /* 0x00000000fffff984 */ /* 0x000fe20000000800 */
[----:B------:R-:W-:Y:S01]  /*e050*/  @!PT LDS RZ, [RZ] ;  /* 0x00000000fffff984 */ /* 0x000fe20000000800 */
[----:B------:R0:W-:Y:S01]  /*e060*/  @!P1 LDGSTS.E.BYPASS.LTC128B.128 [R9+0x20400], desc[UR42][R6.64], !P0 ;  /* 0x2040000006099fae */ /* 0x0001e2000c101d6a */
[----:B------:R-:W-:Y:S01]  /*e070*/  ISETP.GE.AND P1, PT, R21, R2, PT ;  /* 0x000000021500720c */ /* 0x000fe20003f26270 */
[----:B------:R-:W-:Y:S01]  /*e080*/  VIADD R21, R5, 0x20 ;  /* 0x0000002005157836 */ /* 0x000fe20000000000 */
[----:B0-----:R-:W-:-:S11]  /*e090*/  MOV R6, R14 ;  /* 0x0000000e00067202 */ /* 0x001fd60000000f00 */
[----:B------:R-:W-:Y:S05]  /*e0a0*/  WARPSYNC.COLLECTIVE R15, `(.L_x_158) ;  /* 0x000000000f087348 */ /* 0x000fea0003c00000 */
[----:B------:R0:W1:Y:S02]  /*e0b0*/  SHFL.IDX P6, R14, R13, R12, R11 ;  /* 0x0000000c0d0e7389 */ /* 0x00006400000c000b */
[----:B01----:R-:W-:Y:S01]  /*e0c0*/  ENDCOLLECTIVE ;  /* 0x000000000000791b */ /* 0x003fe20003800000 */
.L_x_158:
[----:B------:R-:W-:Y:S01]  /*e0d0*/  @!P1 LEA R9, R4, UR38, 0x1 ;  /* 0x0000002604099c11 */ /* 0x000fe2000f8e08ff */
[----:B------:R-:W-:Y:S02]  /*e0e0*/  IMAD.MOV.U32 R13, RZ, RZ, R3 ;  /* 0x000000ffff0d7224 */ /* 0x000fe400078e0003 */
[----:B------:R-:W-:Y:S01]  /*e0f0*/  IMAD.MOV.U32 R12, RZ, RZ, 0x2 ;  /* 0x00000002ff0c7424 */ /* 0x000fe200078e00ff */
[----:B------:R-:W-:-:S13]  /*e100*/  @!P1 LEA R7, P2, R8, R14, 0x1 ;  /* 0x0000000e08079211 */ /* 0x000fda00078408ff */
[----:B------:R-:W-:Y:S05]  /*e110*/  WARPSYNC.COLLECTIVE R15, `(.L_x_159) ;  /* 0x000000000f087348 */ /* 0x000fea0003c00000 */
[----:B------:R0:W1:Y:S02]  /*e120*/  SHFL.IDX P6, R14, R13, R12, R11 ;  /* 0x0000000c0d0e7389 */ /* 0x00006400000c000b */
[----:B01----:R-:W-:Y:S01]  /*e130*/  ENDCOLLECTIVE ;  /* 0x000000000000791b */ /* 0x003fe20003800000 */
.L_x_159:
[----:B------:R-:W-:-:S05]  /*e140*/  @!P1 IMAD.X R6, RZ, RZ, R6, P2 ;  /* 0x000000ffff069224 */ /* 0x000fca00010e0606 */
[----:B------:R-:W-:-:S04]  /*e150*/  @!P1 LOP3.LUT R7, R7, R6, RZ, 0x3c, !PT ;  /* 0x0000000607079212 */ /* 0x000fc800078e3cff */
[----:B------:R-:W-:Y:S01]  /*e160*/  @!P1 LOP3.LUT R6, R7, R6, RZ, 0x3c, !PT ;  /* 0x0000000607069212 */ /* 0x000fe200078e3cff */
[----:B------:R-:W-:-:S03]  /*e170*/  IMAD.MOV.U32 R13, RZ, RZ, R0 ;  /* 0x000000ffff0d7224 */ /* 0x000fc600078e0000 */
[----:B------:R-:W-:-:S05]  /*e180*/  @!P1 LOP3.LUT R7, R7, R6, RZ, 0x3c, !PT ;  /* 0x0000000607079212 */ /* 0x000fca00078e3cff */
[----:B------:R-:W-:Y:S01]  /*e190*/  @!PT LDS RZ, [RZ] ;  /* 0x00000000fffff984 */ /* 0x000fe20000000800 */
[----:B------:R-:W-:Y:S01]  /*e1a0*/  @!PT LDS RZ, [RZ] ;  /* 0x00000000fffff984 */ /* 0x000fe20000000800 */
[----:B------:R-:W-:Y:S01]  /*e1b0*/  @!PT LDS RZ, [RZ] ;  /* 0x00000000fffff984 */ /* 0x000fe20000000800 */
[----:B------:R0:W-:Y:S01]  /*e1c0*/  @!P1 LDGSTS.E.BYPASS.LTC128B.128 [R9+0x20c00], desc[UR42][R6.64], !P0 ;  /* 0x20c0000006099fae */ /* 0x0001e2000c101d6a */
[----:B------:R-:W-:Y:S01]  /*e1d0*/  ISETP.GE.AND P1, PT, R21, R2, PT ;  /* 0x000000021500720c */ /* 0x000fe20003f26270 */
[----:B0-----:R-:W-:-:S12]  /*e1e0*/  IMAD.MOV.U32 R6, RZ, RZ, R14 ;  /* 0x000000ffff067224 */ /* 0x001fd800078e000e */
[----:B------:R-:W-:Y:S05]  /*e1f0*/  WARPSYNC.COLLECTIVE R15, `(.L_x_160) ;  /* 0x000000000f087348 */ /* 0x000fea0003c00000 */
[----:B------:R0:W1:Y:S02]  /*e200*/  SHFL.IDX P6, R14, R13, R12, R11 ;  /* 0x0000000c0d0e7389 */ /* 0x00006400000c000b */
[----:B01----:R-:W-:Y:S01]  /*e210*/  ENDCOLLECTIVE ;  /* 0x000000000000791b */ /* 0x003fe20003800000 */
.L_x_160:
[----:B------:R-:W-:Y:S02]  /*e220*/  @!P1 LEA R9, R4, UR38, 0x1 ;  /* 0x0000002604099c11 */ /* 0x000fe4000f8e08ff */
[----:B------:R-:W-:Y:S01]  /*e230*/  MOV R13, R3 ;  /* 0x00000003000d7202 */ /* 0x000fe20000000f00 */
[----:B------:R-:W-:Y:S01]  /*e240*/  IMAD.MOV.U32 R12, RZ, RZ, 0x3 ;  /* 0x00000003ff0c7424 */ /* 0x000fe200078e00ff */
[----:B------:R-:W-:-:S13]  /*e250*/  @!P1 LEA R7, P2, R8, R14, 0x1 ;  /* 0x0000000e08079211 */ /* 0x000fda00078408ff */
[----:B------:R-:W-:Y:S05]  /*e260*/  WARPSYNC.COLLECTIVE R15, `(.L_x_161) ;  /* 0x000000000f087348 */ /* 0x000fea0003c00000 */
[----:B------:R0:W1:Y:S02]  /*e270*/  SHFL.IDX P6, R14, R13, R12, R11 ;  /* 0x0000000c0d0e7389 */ /* 0x00006400000c000b */
[----:B01----:R-:W-:Y:S01]  /*e280*/  ENDCOLLECTIVE ;  /* 0x000000000000791b */ /* 0x003fe20003800000 */
.L_x_161:
        /* <DEDUP_REMOVED lines=9> */
[----:B------:R-:W-:-:S07]  /*e320*/  IMAD.MOV.U32 R3, RZ, RZ, R14 ;  /* 0x000000ffff037224 */ /* 0x000fce00078e000e */
[----:B0-----:R-:W-:Y:S05]  /*e330*/  WARPSYNC.COLLECTIVE R15, `(.L_x_162) ;  /* 0x000000000f087348 */ /* 0x001fea0003c00000 */
[----:B------:R1:W2:Y:S02]  /*e340*/  SHFL.IDX P6, R14, R13, R12, R11 ;  /* 0x0000000c0d0e7389 */ /* 0x0002a400000c000b */
[----:B012---:R-:W-:Y:S01]  /*e350*/  ENDCOLLECTIVE ;  /* 0x000000000000791b */ /* 0x007fe20003800000 */
.L_x_162:
[----:B------:R-:W-:Y:S05]  /*e360*/  BRA `(.L_x_163) ;  /* 0xffffffc400807947 */ /* 0x000fea000383ffff */
.L_x_62:
[----:B0-----:R-:W-:-:S04]  /*e370*/  IMAD.U32 R3, RZ, RZ, UR38 ;  /* 0x00000026ff037e24 */ /* 0x001fc8000f8e00ff */
[----:B------:R0:W1:Y:S03]  /*e380*/  SYNCS.PHASECHK.TRANS64.TRYWAIT P0, [R3+URZ+0x28c20], R4 ;  /* 0x028c2004030075a7 */ /* 0x000066000800017f */
[----:B-1----:R-:W-:Y:S05]  /*e390*/  @!P0 NANOSLEEP.SYNCS 0x989680 ;  /* 0x009896800000895d */ /* 0x002fea0003900000 */
[----:B------:R-:W1:Y:S02]  /*e3a0*/  @!P0 SYNCS.PHASECHK.TRANS64 P0, [R3+URZ+0x28c20], R4 ;  /* 0x028c2004030085a7 */ /* 0x000e64000800007f */
[----:B-1----:R-:W-:Y:S05]  /*e3b0*/  @!P0 BRA `(.L_x_62) ;  /* 0xfffffffc00ec8947 */ /* 0x002fea000383ffff */
[----:B------:R-:W-:Y:S05]  /*e3c0*/  BRA `(.L_x_164) ;  /* 0xffffffc400b07947 */ /* 0x000fea000383ffff */
.L_x_65:
[----:B0-----:R-:W-:-:S04]  /*e3d0*/  IMAD.U32 R3, RZ, RZ, UR38 ;  /* 0x00000026ff037e24 */ /* 0x001fc8000f8e00ff */
[----:B------:R0:W1:Y:S03]  /*e3e0*/  SYNCS.PHASECHK.TRANS64.TRYWAIT P0, [R3+URZ+0x28c60], R4 ;  /* 0x028c6004030075a7 */ /* 0x000066000800017f */
[----:B-1----:R-:W-:Y:S05]  /*e3f0*/  @!P0 NANOSLEEP.SYNCS 0x989680 ;  /* 0x009896800000895d */ /* 0x002fea0003900000 */
[----:B------:R-:W1:Y:S02]  /*e400*/  @!P0 SYNCS.PHASECHK.TRANS64 P0, [R3+URZ+0x28c60], R4 ;  /* 0x028c6004030085a7 */ /* 0x000e64000800007f */
[----:B-1----:R-:W-:Y:S05]  /*e410*/  @!P0 BRA `(.L_x_65) ;  /* 0xfffffffc00ec8947 */ /* 0x002fea000383ffff */
[----:B------:R-:W-:Y:S05]  /*e420*/  BRA `(.L_x_165) ;  /* 0xffffffc400bc7947 */ /* 0x000fea000383ffff */
.L_x_81:
[----:B-1----:R-:W-:-:S04]  /*e430*/  IMAD.U32 R3, RZ, RZ, UR38 ;  /* 0x00000026ff037e24 */ /* 0x002fc8000f8e00ff */
[----:B------:R1:W2:Y:S03]  /*e440*/  SYNCS.PHASECHK.TRANS64.TRYWAIT P0, [R3+URZ+0x28c48], R2 ;  /* 0x028c4802030075a7 */ /* 0x0002a6000800017f */
[----:B--2---:R-:W-:Y:S05]  /*e450*/  @!P0 NANOSLEEP.SYNCS 0x989680 ;  /* 0x009896800000895d */ /* 0x004fea0003900000 */
[----:B------:R-:W2:Y:S02]  /*e460*/  @!P0 SYNCS.PHASECHK.TRANS64 P0, [R3+URZ+0x28c48], R2 ;  /* 0x028c4802030085a7 */ /* 0x000ea4000800007f */
[----:B--2---:R-:W-:Y:S05]  /*e470*/  @!P0 BRA `(.L_x_81) ;  /* 0xfffffffc00ec8947 */ /* 0x004fea000383ffff */
[----:B------:R-:W-:Y:S05]  /*e480*/  BRA `(.L_x_166) ;  /* 0xffffffd0007c7947 */ /* 0x000fea000383ffff */
.L_x_86:
[----:B01----:R-:W-:-:S04]  /*e490*/  IMAD.U32 R3, RZ, RZ, UR38 ;  /* 0x00000026ff037e24 */ /* 0x003fc8000f8e00ff */
[----:B------:R0:W1:Y:S03]  /*e4a0*/  SYNCS.PHASECHK.TRANS64.TRYWAIT P0, [R3+URZ+0x28c68], R2 ;  /* 0x028c6802030075a7 */ /* 0x000066000800017f */
[----:B-1----:R-:W-:Y:S05]  /*e4b0*/  @!P0 NANOSLEEP.SYNCS 0x989680 ;  /* 0x009896800000895d */ /* 0x002fea0003900000 */
[----:B------:R-:W1:Y:S02]  /*e4c0*/  @!P0 SYNCS.PHASECHK.TRANS64 P0, [R3+URZ+0x28c68], R2 ;  /* 0x028c6802030085a7 */ /* 0x000e64000800007f */
[----:B-1----:R-:W-:Y:S05]  /*e4d0*/  @!P0 BRA `(.L_x_86) ;  /* 0xfffffffc00ec8947 */ /* 0x002fea000383ffff */
[----:B------:R-:W-:Y:S05]  /*e4e0*/  BRA `(.L_x_167) ;  /* 0xffffffd000dc7947 */ /* 0x000fea000383ffff */
.L_x_101:
[----:B-1----:R-:W-:-:S04]  /*e4f0*/  IMAD.U32 R3, RZ, RZ, UR38 ;  /* 0x00000026ff037e24 */ /* 0x002fc8000f8e00ff */
[----:B------:R1:W2:Y:S03]  /*e500*/  SYNCS.PHASECHK.TRANS64.TRYWAIT P0, [R3+URZ+0x28c40], R2 ;  /* 0x028c4002030075a7 */ /* 0x0002a6000800017f */
[----:B--2---:R-:W-:Y:S05]  /*e510*/  @!P0 NANOSLEEP.SYNCS 0x989680 ;  /* 0x009896800000895d */ /* 0x004fea0003900000 */
[----:B------:R-:W2:Y:S02]  /*e520*/  @!P0 SYNCS.PHASECHK.TRANS64 P0, [R3+URZ+0x28c40], R2 ;  /* 0x028c4002030085a7 */ /* 0x000ea4000800007f */
[----:B--2---:R-:W-:Y:S05]  /*e530*/  @!P0 BRA `(.L_x_101) ;  /* 0xfffffffc00ec8947 */ /* 0x004fea000383ffff */
[----:B------:R-:W-:Y:S05]  /*e540*/  BRA `(.L_x_168) ;  /* 0xffffffdc00287947 */ /* 0x000fea000383ffff */
.L_x_106:
[----:B01----:R-:W-:-:S04]  /*e550*/  MOV R3, UR38 ;  /* 0x0000002600037c02 */ /* 0x003fc80008000f00 */
[----:B------:R0:W1:Y:S03]  /*e560*/  SYNCS.PHASECHK.TRANS64.TRYWAIT P0, [R3+URZ+0x28c60], R2 ;  /* 0x028c6002030075a7 */ /* 0x000066000800017f */
[----:B-1----:R-:W-:Y:S05]  /*e570*/  @!P0 NANOSLEEP.SYNCS 0x989680 ;  /* 0x009896800000895d */ /* 0x002fea0003900000 */
[----:B------:R-:W1:Y:S02]  /*e580*/  @!P0 SYNCS.PHASECHK.TRANS64 P0, [R3+URZ+0x28c60], R2 ;  /* 0x028c6002030085a7 */ /* 0x000e64000800007f */
[----:B-1----:R-:W-:Y:S05]  /*e590*/  @!P0 BRA `(.L_x_106) ;  /* 0xfffffffc00ec8947 */ /* 0x002fea000383ffff */
[----:B------:R-:W-:Y:S05]  /*e5a0*/  BRA `(.L_x_169) ;  /* 0xffffffdc008c7947 */ /* 0x000fea000383ffff */
.L_x_122:
[----:B--2---:R-:W-:-:S04]  /*e5b0*/  IMAD.U32 R3, RZ, RZ, UR38 ;  /* 0x00000026ff037e24 */ /* 0x004fc8000f8e00ff */
[----:B------:R2:W3:Y:S03]  /*e5c0*/  SYNCS.PHASECHK.TRANS64.TRYWAIT P0, [R3+URZ+0x28c48], R2 ;  /* 0x028c4802030075a7 */ /* 0x0004e6000800017f */
[----:B---3--:R-:W-:Y:S05]  /*e5d0*/  @!P0 NANOSLEEP.SYNCS 0x989680 ;  /* 0x009896800000895d */ /* 0x008fea0003900000 */
[----:B------:R-:W3:Y:S02]  /*e5e0*/  @!P0 SYNCS.PHASECHK.TRANS64 P0, [R3+URZ+0x28c48], R2 ;  /* 0x028c4802030085a7 */ /* 0x000ee4000800007f */
[----:B---3--:R-:W-:Y:S05]  /*e5f0*/  @!P0 BRA `(.L_x_122) ;  /* 0xfffffffc00ec8947 */ /* 0x008fea000383ffff */
[----:B------:R-:W-:Y:S05]  /*e600*/  BRA `(.L_x_170) ;  /* 0xffffffe400e87947 */ /* 0x000fea000383ffff */
.L_x_127:
[----:B--2---:R-:W-:-:S04]  /*e610*/  IMAD.U32 R3, RZ, RZ, UR38 ;  /* 0x00000026ff037e24 */ /* 0x004fc8000f8e00ff */
[----:B------:R2:W3:Y:S03]  /*e620*/  SYNCS.PHASECHK.TRANS64.TRYWAIT P0, [R3+URZ+0x28c68], R2 ;  /* 0x028c6802030075a7 */ /* 0x0004e6000800017f */
[----:B---3--:R-:W-:Y:S05]  /*e630*/  @!P0 NANOSLEEP.SYNCS 0x989680 ;  /* 0x009896800000895d */ /* 0x008fea0003900000 */
[----:B------:R-:W3:Y:S02]  /*e640*/  @!P0 SYNCS.PHASECHK.TRANS64 P0, [R3+URZ+0x28c68], R2 ;  /* 0x028c6802030085a7 */ /* 0x000ee4000800007f */
[----:B---3--:R-:W-:Y:S05]  /*e650*/  @!P0 BRA `(.L_x_127) ;  /* 0xfffffffc00ec8947 */ /* 0x008fea000383ffff */
[----:B------:R-:W-:Y:S05]  /*e660*/  BRA `(.L_x_171) ;  /* 0xffffffe8004c7947 */ /* 0x000fea000383ffff */
.L_x_138:
[----:B--2---:R2:W3:Y:S02]  /*e670*/  SYNCS.PHASECHK.TRANS64.TRYWAIT P0, [R2+URZ+0x28c20], R9 ;  /* 0x028c2009020075a7 */ /* 0x0044e4000800017f */
[----:B---3--:R-:W-:Y:S05]  /*e680*/  @!P0 NANOSLEEP.SYNCS 0x989680 ;  /* 0x009896800000895d */ /* 0x008fea0003900000 */
[----:B------:R-:W3:Y:S02]  /*e690*/  @!P0 SYNCS.PHASECHK.TRANS64 P0, [R2+URZ+0x28c20], R9 ;  /* 0x028c2009020085a7 */ /* 0x000ee4000800007f */
[----:B---3--:R-:W-:Y:S05]  /*e6a0*/  @!P0 BRA `(.L_x_138) ;  /* 0xfffffffc00f08947 */ /* 0x008fea000383ffff */
[----:B------:R-:W-:Y:S05]  /*e6b0*/  BRA `(.L_x_172) ;  /* 0xfffffff0003c7947 */ /* 0x000fea000383ffff */
.L_x_139:
[----:B------:R-:W3:Y:S01]  /*e6c0*/  S2R R3, SR_TID.X ;  /* 0x0000000000037919 */ /* 0x000ee20000002100 */
[----:B------:R-:W-:Y:S01]  /*e6d0*/  BSSY B0, `(.L_x_173) ;  /* 0x000000a000007945 */ /* 0x000fe20003800000 */
[----:B------:R-:W-:Y:S02]  /*e6e0*/  IMAD.MOV.U32 R12, RZ, RZ, RZ ;  /* 0x000000ffff0c7224 */ /* 0x000fe400078e00ff */
[----:B0-----:R-:W-:Y:S02]  /*e6f0*/  IMAD.MOV.U32 R11, RZ, RZ, 0x1f ;  /* 0x0000001fff0b7424 */ /* 0x001fe400078e00ff */
[----:B------:R-:W-:Y:S01]  /*e700*/  IMAD.MOV.U32 R15, RZ, RZ, -0x1 ;  /* 0xffffffffff0f7424 */ /* 0x000fe200078e00ff */
[----:B---3--:R-:W-:-:S04]  /*e710*/  SHF.R.U32.HI R3, RZ, 0x5, R3 ;  /* 0x00000005ff037819 */ /* 0x008fc80000011603 */
[----:B------:R-:W-:-:S05]  /*e720*/  LOP3.LUT R3, R3, 0x3, RZ, 0xc0, !PT ;  /* 0x0000000303037812 */ /* 0x000fca00078ec0ff */
[----:B------:R-:W-:-:S07]  /*e730*/  IMAD.MOV.U32 R13, RZ, RZ, R3 ;  /* 0x000000ffff0d7224 */ /* 0x000fce00078e0003 */
[----:B-12---:R-:W-:Y:S05]  /*e740*/  WARPSYNC.COLLECTIVE R15, `(.L_x_174) ;  /* 0x000000000f087348 */ /* 0x006fea0003c00000 */
[----:B------:R0:W3:Y:S02]  /*e750*/  SHFL.IDX P6, R14, R13, R12, R11 ;  /* 0x0000000c0d0e7389 */ /* 0x0000e400000c000b */
[----:B0123--:R-:W-:Y:S01]  /*e760*/  ENDCOLLECTIVE ;  /* 0x000000000000791b */ /* 0x00ffe20003800000 */
.L_x_174:
[----:B------:R-:W-:Y:S05]  /*e770*/  BSYNC B0 ;  /* 0x0000000000007941 */ /* 0x000fea0003800000 */
.L_x_173:
[----:B------:R-:W-:Y:S05]  /*e780*/  BRA `(.L_x_175) ;  /* 0xfffffff000207947 */ /* 0x000fea000383ffff */
.L_x_140:
[----:B------:R-:W-:Y:S01]  /*e790*/  BSSY B0, `(.L_x_176) ;  /* 0x0000006000007945 */ /* 0x000fe20003800000 */
[----:B------:R-:W-:-:S07]  /*e7a0*/  IMAD.MOV.U32 R15, RZ, RZ, -0x1 ;  /* 0xffffffffff0f7424 */ /* 0x000fce00078e00ff */
[----:B0123--:R-:W-:Y:S05]  /*e7b0*/  WARPSYNC.COLLECTIVE R15, `(.L_x_177) ;  /* 0x000000000f0c7348 */ /* 0x00ffea0003c00000 */
[----:B------:R-:W-:Y:S02]  /*e7c0*/  ELECT P6, UR62, PT ;  /* 0x00000000003e782f */ /* 0x000fe400038c0000 */
[----:B------:R-:W-:Y:S01]  /*e7d0*/  MOV R14, UR62 ;  /* 0x0000003e000e7c02 */ /* 0x000fe20008000f00 */
[----:B0123--:R-:W-:Y:S10]  /*e7e0*/  ENDCOLLECTIVE ;  /* 0x000000000000791b */ /* 0x00fff40003800000 */
.L_x_177:
[----:B------:R-:W-:Y:S05]  /*e7f0*/  BSYNC B0 ;  /* 0x0000000000007941 */ /* 0x000fea0003800000 */
.L_x_176:
[----:B------:R-:W-:Y:S05]  /*e800*/  BRA `(.L_x_178) ;  /* 0xfffffff000147947 */ /* 0x000fea000383ffff */
.L_x_142:
[----:B---3--:R3:W4:Y:S02]  /*e810*/  SYNCS.PHASECHK.TRANS64.TRYWAIT P0, [R7+URZ], R4 ;  /* 0x00000004070075a7 */ /* 0x008724000800017f */
[----:B----4-:R-:W-:Y:S05]  /*e820*/  @!P0 NANOSLEEP.SYNCS 0x989680 ;  /* 0x009896800000895d */ /* 0x010fea0003900000 */
[----:B------:R-:W4:Y:S02]  /*e830*/  @!P0 SYNCS.PHASECHK.TRANS64 P0, [R7+URZ], R4 ;  /* 0x00000004070085a7 */ /* 0x000f24000800007f */
[----:B----4-:R-:W-:Y:S05]  /*e840*/  @!P0 BRA `(.L_x_142) ;  /* 0xfffffffc00f08947 */ /* 0x010fea000383ffff */
[----:B------:R-:W-:Y:S05]  /*e850*/  BRA `(.L_x_179) ;  /* 0xfffffff000487947 */ /* 0x000fea000383ffff */
.L_x_143:
[----:B----4-:R4:W0:Y:S02]  /*e860*/  SYNCS.PHASECHK.TRANS64.TRYWAIT P0, [R5+URZ], R0 ;  /* 0x00000000050075a7 */ /* 0x010824000800017f */
[----:B0-----:R-:W-:Y:S05]  /*e870*/  @!P0 NANOSLEEP.SYNCS 0x989680 ;  /* 0x009896800000895d */ /* 0x001fea0003900000 */
[----:B------:R-:W0:Y:S02]  /*e880*/  @!P0 SYNCS.PHASECHK.TRANS64 P0, [R5+URZ], R0 ;  /* 0x00000000050085a7 */ /* 0x000e24000800007f */
[----:B0-----:R-:W-:Y:S05]  /*e890*/  @!P0 BRA `(.L_x_143) ;  /* 0xfffffffc00f08947 */ /* 0x001fea000383ffff */
[----:B------:R-:W-:Y:S05]  /*e8a0*/  BRA `(.L_x_180) ;  /* 0xfffffff0003c7947 */ /* 0x000fea000383ffff */
.L_x_145:
[----:B--2---:R2:W4:Y:S02]  /*e8b0*/  SYNCS.PHASECHK.TRANS64.TRYWAIT P0, [R5+URZ], R4 ;  /* 0x00000004050075a7 */ /* 0x004524000800017f */
[----:B----4-:R-:W-:Y:S05]  /*e8c0*/  @!P0 NANOSLEEP.SYNCS 0x989680 ;  /* 0x009896800000895d */ /* 0x010fea0003900000 */
[----:B------:R-:W4:Y:S02]  /*e8d0*/  @!P0 SYNCS.PHASECHK.TRANS64 P0, [R5+URZ], R4 ;  /* 0x00000004050085a7 */ /* 0x000f24000800007f */
[----:B----4-:R-:W-:Y:S05]  /*e8e0*/  @!P0 BRA `(.L_x_145) ;  /* 0xfffffffc00f08947 */ /* 0x010fea000383ffff */
[----:B------:R-:W-:Y:S05]  /*e8f0*/  BRA `(.L_x_181) ;  /* 0xfffffff000407947 */ /* 0x000fea000383ffff */
.L_x_182:
[----:B------:R-:W-:-:S00]  /*e900*/  BRA `(.L_x_182) ;  /* 0xfffffffc00fc7947 */ /* 0x000fc0000383ffff */
[----:B------:R-:W-:-:S00]  /*e910*/  NOP ;  /* 0x0000000000007918 */ /* 0x000fc00000000000 */
        /* <DEDUP_REMOVED lines=14> */
.L_x_5866:


//--------------------- .text._ZN7cutlass13device_kernelIN5flash11enable_sm90INS1_16FlashAttnFwdSm90INS1_25CollectiveMainloopFwdSm90ILi2EN4cute5tupleIJNS5_1CILi1EEES8_S8_EEENS6_IJNS7_ILi64EEESA_SA_EEELi512ENS_6half_tEfNS_4arch4Sm90ELb0ELb0ELb0ELb0ELb0ELb0ELb1ELb0ELb0ELb1ELb1ELb0EEENS1_21CollectiveEpilogueFwdINS6_IJSA_NS7_ILi512EEESA_EEES9_SC_SE_Li256ELb0ELb1ELb1ELb0EEENS1_19SingleTileSchedulerILb0ELb1ELb1ELi64EEEEEEEEEvNT_6ParamsE --------------------------
	.section	.text._ZN7cutlass13device_kernelIN5flash11enable_sm90INS1_16FlashAttnFwdSm90INS1_25CollectiveMainloopFwdSm90ILi2EN4cute5tupleIJNS5_1CILi1EEES8_S8_EEENS6_IJNS7_ILi64EEESA_SA_EEELi512ENS_6half_tEfNS_4arch4Sm90ELb0ELb0ELb0ELb0ELb0ELb0ELb1ELb0ELb0ELb1ELb1ELb0EEENS1_21CollectiveEpilogueFwdINS6_IJSA_NS7_ILi512EEESA_EEES9_SC_SE_Li256ELb0ELb1ELb1ELb0EEENS1_19SingleTileSchedulerILb0ELb1ELb1ELi64EEEEEEEEEvNT_6ParamsE,"ax",@progbits
	.align	128
.text._ZN7cutlass13device_kernelIN5flash11enable_sm90INS1_16FlashAttnFwdSm90INS1_25CollectiveMainloopFwdSm90ILi2EN4cute5tupleIJNS5_1CILi1EEES8_S8_EEENS6_IJNS7_ILi64EEESA_SA_EEELi512ENS_6half_tEfNS_4arch4Sm90ELb0ELb0ELb0ELb0ELb0ELb0ELb1ELb0ELb0ELb1ELb1ELb0EEENS1_21CollectiveEpilogueFwdINS6_IJSA_NS7_ILi512EEESA_EEES9_SC_SE_Li256ELb0ELb1ELb1ELb0EEENS1_19SingleTileSchedulerILb0ELb1ELb1ELi64EEEEEEEEEvNT_6ParamsE:
        .type           _ZN7cutlass13device_kernelIN5flash11enable_sm90INS1_16FlashAttnFwdSm90INS1_25CollectiveMainloopFwdSm90ILi2EN4cute5tupleIJNS5_1CILi1EEES8_S8_EEENS6_IJNS7_ILi64EEESA_SA_EEELi512ENS_6half_tEfNS_4arch4Sm90ELb0ELb0ELb0ELb0ELb0ELb0ELb1ELb0ELb0ELb1ELb1ELb0EEENS1_21CollectiveEpilogueFwdINS6_IJSA_NS7_ILi512EEESA_EEES9_SC_SE_Li256ELb0ELb1ELb1ELb0EEENS1_19SingleTileSchedulerILb0ELb1ELb1ELi64EEEEEEEEEvNT_6ParamsE,@function
        .size           _ZN7cutlass13device_kernelIN5flash11enable_sm90INS1_16FlashAttnFwdSm90INS1_25CollectiveMainloopFwdSm90ILi2EN4cute5tupleIJNS5_1CILi1EEES8_S8_EEENS6_IJNS7_ILi64EEESA_SA_EEELi512ENS_6half_tEfNS_4arch4Sm90ELb0ELb0ELb0ELb0ELb0ELb0ELb1ELb0ELb0ELb1ELb1ELb0EEENS1_21CollectiveEpilogueFwdINS6_IJSA_NS7_ILi512EEESA_EEES9_SC_SE_Li256ELb0ELb1ELb1ELb0EEENS1_19SingleTileSchedulerILb0ELb1ELb1ELi64EEEEEEEEEvNT_6ParamsE,(.L_x_5867 - _ZN7cutlass13device_kernelIN5flash11enable_sm90INS1_16FlashAttnFwdSm90INS1_25CollectiveMainloopFwdSm90ILi2EN4cute5tupleIJNS5_1CILi1EEES8_S8_EEENS6_IJNS7_ILi64EEESA_SA_EEELi512ENS_6half_tEfNS_4arch4Sm90ELb0ELb0ELb0ELb0ELb0ELb0ELb1ELb0ELb0ELb1ELb1ELb0EEENS1_21CollectiveEpilogueFwdINS6_IJSA_NS7_ILi512EEESA_EEES9_SC_SE_Li256ELb0ELb1ELb1ELb0EEENS1_19SingleTileSchedulerILb0ELb1ELb1ELi64EEEEEEEEEvNT_6ParamsE)
        .other          _ZN7cutlass13device_kernelIN5flash11enable_sm90INS1_16FlashAttnFwdSm90INS1_25CollectiveMainloopFwdSm90ILi2EN4cute5tupleIJNS5_1CILi1EEES8_S8_EEENS6_IJNS7_ILi64EEESA_SA_EEELi512ENS_6half_tEfNS_4arch4Sm90ELb0ELb0ELb0ELb0ELb0ELb0ELb1ELb0ELb0ELb1ELb1ELb0EEENS1_21CollectiveEpilogueFwdINS6_IJSA_NS7_ILi512EEESA_EEES9_SC_SE_Li256ELb0ELb1ELb1ELb0EEENS1_19SingleTileSchedulerILb0ELb1ELb1ELi64EEEEEEEEEvNT_6ParamsE,@"STO_CUDA_ENTRY STV_DEFAULT"
_ZN7cutlass13device_kernelIN5flash11enable_sm90INS1_16FlashAttnFwdSm90INS1_25CollectiveMainloopFwdSm90ILi2EN4cute5tupleIJNS5_1CILi1EEES8_S8_EEENS6_IJNS7_ILi64EEESA_SA_EEELi512ENS_6half_tEfNS_4arch4Sm90ELb0ELb0ELb0ELb0ELb0ELb0ELb1ELb0ELb0ELb1ELb1ELb0EEENS1_21CollectiveEpilogueFwdINS6_IJSA_NS7_ILi512EEESA_EEES9_SC_SE_Li256ELb0ELb1ELb1ELb0EEENS1_19SingleTileSchedulerILb0ELb1ELb1ELi64EEEEEEEEEvNT_6ParamsE:
[----:B------:R-:W0:Y:S02]  /*0000*/  LDC R1, c[0x0][0x28] ;  /* 0x00000a00ff017b82 */ /* 0x000e240000000800 */
[----:B0-----:R-:W-:Y:S01]  /*0010*/  VIADD R1, R1, 0xffffffd0 ;  /* 0xffffffd001017836 */ /* 0x001fe20000000000 */
[----:B------:R-:W0:Y:S01]  /*0020*/  S2R R3, SR_TID.X ;  /* 0x0000000000037919 */ /* 0x000e220000002100 */
[----:B------:R-:W-:Y:S01]  /*0030*/  ELECT P0, URZ, PT ;  /* 0x00000000003f782f */ /* 0x000fe20003800000 */
[----:B------:R-:W-:Y:S01]  /*0040*/  BSSY B0, `(.L_x_183) ;  /* 0x000000e000007945 */ /* 0x000fe20003800000 */
[--C-:B0-----:R-:W-:Y:S02]  /*0050*/  SHF.R.U32.HI R0, RZ, 0x5, R3.reuse ;  /* 0x00000005ff007819 */ /* 0x101fe40000011603 */
[----:B------:R-:W-:-:S03]  /*0060*/  SHF.R.U32.HI R3, RZ, 0x7, R3 ;  /* 0x00000007ff037819 */ /* 0x000fc60000011603 */
        /* <DEDUP_REMOVED lines=11> */
.L_x_184:
[----:B------:R-:W-:Y:S05]  /*0120*/  BSYNC B0 ;  /* 0x0000000000007941 */ /* 0x000fea0003800000 */
.L_x_183:
[----:B------:R-:W-:Y:S01]  /*0130*/  VOTEU.ANY UP0, P0 ;  /* 0x00000000003f7886 */ /* 0x000fe20000000100 */
[----:B------:R-:W0:Y:S01]  /*0140*/  SHFL.IDX PT, R3, R3, RZ, 0x1f ;  /* 0x00001fff03037589 */ /* 0x000e2200000e0000 */
[----:B------:R-:W-:Y:S01]  /*0150*/  UMOV UR4, 0x80 ;  /* 0x0000008000047882 */ /* 0x000fe20000000000 */
[----:B------:R-:W-:Y:S01]  /*0160*/  UMOV UR7, 0x100 ;  /* 0x0000010000077882 */ /* 0x000fe20000000000 */
[----:B------:R-:W-:Y:S01]  /*0170*/  VOTEU.ANY UP1, P0 ;  /* 0x00000000003f7886 */ /* 0x000fe20000020100 */
[----:B------:R-:W1:Y:S01]  /*0180*/  @UP0 S2UR UR8, SR_CgaCtaId ;  /* 0x00000000000809c3 */ /* 0x000e620000008800 */
[----:B------:R-:W2:Y:S01]  /*0190*/  SHFL.IDX PT, R2, R0, RZ, 0x1f ;  /* 0x00001fff00027589 */ /* 0x000ea200000e0000 */
[----:B------:R-:W-:Y:S01]  /*01a0*/  @UP0 UMOV UR6, 0x400 ;  /* 0x0000040000060882 */ /* 0x000fe20000000000 */
[----:B------:R-:W-:-:S04]  /*01b0*/  @UP0 UIADD3 UR4, -UR4, 0x100000, URZ ;  /* 0x0010000004040890 */ /* 0x000fc8000fffe13f */
[----:B------:R-:W-:Y:S02]  /*01c0*/  @UP0 USHF.L.U32 UR5, UR4, 0xb, URZ ;  /* 0x0000000b04050899 */ /* 0x000fe4000800063f */
[----:B------:R-:W-:Y:S01]  /*01d0*/  @UP0 USHF.L.U32 UR4, UR4, 0x1, URZ ;  /* 0x0000000104040899 */ /* 0x000fe2000800063f */
[----:B------:R-:W-:Y:S01]  /*01e0*/  VOTEU.ANY UP2, P0 ;  /* 0x00000000003f7886 */ /* 0x000fe20000040100 */
[----:B------:R-:W-:Y:S01]  /*01f0*/  VOTEU.ANY UP3, P0 ;  /* 0x00000000003f7886 */ /* 0x000fe20000060100 */
[----:B0-----:R-:W-:Y:S01]  /*0200*/  R2UR UR9, R3 ;  /* 0x00000000030972ca */ /* 0x001fe200000e0000 */
[----:B-1----:R-:W-:Y:S01]  /*0210*/  @UP0 ULEA UR8, UR8, UR6, 0x18 ;  /* 0x0000000608080291 */ /* 0x002fe2000f8ec03f */
[----:B--2---:R-:W-:Y:S01]  /*0220*/  ISETP.NE.AND P1, PT, R2, RZ, PT ;  /* 0x000000ff0200720c */ /* 0x004fe20003f25270 */
[----:B------:R-:W-:-:S04]  /*0230*/  @UP0 UIADD3 UR6, -UR7, 0x100000, URZ ;  /* 0x0010000007060890 */ /* 0x000fc8000fffe13f */
[----:B------:R-:W-:Y:S02]  /*0240*/  @UP0 USHF.L.U32 UR7, UR6, 0xb, URZ ;  /* 0x0000000b06070899 */ /* 0x000fe4000800063f */
[----:B------:R-:W-:-:S04]  /*0250*/  @UP0 USHF.L.U32 UR6, UR6, 0x1, URZ ;  /* 0x0000000106060899 */ /* 0x000fc8000800063f */
[----:B------:R-:W-:Y:S01]  /*0260*/  UISETP.NE.AND UP0, UPT, UR9, URZ, UPT ;  /* 0x0000003f0900728c */ /* 0x000fe2000bf05270 */
[----:B------:R-:W0:Y:S02]  /*0270*/  FENCE.VIEW.ASYNC.S ;  /* 0x00000000000073c6 */ /* 0x000e240000000000 */
[----:B0-----:R0:W1:Y:S01]  /*0280*/  @UP1 SYNCS.EXCH.64 URZ, [UR8+0x38800], UR4 ;  /* 0x03880004083f15b2 */ /* 0x0010620008000100 */
[----:B------:R0:W2:Y:S04]  /*0290*/  @UP2 SYNCS.EXCH.64 URZ, [UR8+0x38810], UR4 ;  /* 0x03881004083f25b2 */ /* 0x0000a80008000100 */
[----:B------:R0:W3:Y:S01]  /*02a0*/  @UP3 SYNCS.EXCH.64 URZ, [UR8+0x38820], UR6 ;  /* 0x03882006083f35b2 */ /* 0x0000e20008000100 */
        /* <DEDUP_REMOVED lines=13> */
[----:B------:R4:W0:Y:S02]  /*0380*/  SYNCS.EXCH.64 URZ, [UR6+0x38848], UR4 ;  /* 0x03884804063f75b2 */ /* 0x0008240008000100 */
[----:B----4-:R-:W-:Y:S01]  /*0390*/  NOP ;  /* 0x0000000000007918 */ /* 0x010fe20000000000 */
.L_x_185:
[----:B------:R-:W4:Y:S01]  /*03a0*/  SHFL.IDX PT, R2, R0, RZ, 0x1f ;  /* 0x00001fff00027589 */ /* 0x000f2200000e0000 */
[----:B------:R-:W-:Y:S01]  /*03b0*/  NOP ;  /* 0x0000000000007918 */ /* 0x000fe20000000000 */
[----:B----4-:R-:W-:-:S13]  /*03c0*/  ISETP.NE.AND P0, PT, R2, RZ, PT ;  /* 0x000000ff0200720c */ /* 0x010fda0003f05270 */
        /* <DEDUP_REMOVED lines=17> */
[----:B------:R4:W0:Y:S02]  /*04e0*/  SYNCS.EXCH.64 URZ, [UR8+0x38868], UR4 ;  /* 0x03886804083f75b2 */ /* 0x0008240008000100 */
[----:B----4-:R-:W-:Y:S01]  /*04f0*/  NOP ;  /* 0x0000000000007918 */ /* 0x010fe20000000000 */
.L_x_186:
[----:B------:R-:W4:Y:S01]  /*0500*/  SHFL.IDX PT, R2, R0, RZ, 0x1f ;  /* 0x00001fff00027589 */ /* 0x000f2200000e0000 */
[----:B------:R-:W-:Y:S01]  /*0510*/  NOP ;  /* 0x0000000000007918 */ /* 0x000fe20000000000 */
[----:B----4-:R-:W-:-:S13]  /*0520*/  ISETP.NE.AND P0, PT, R2, RZ, PT ;  /* 0x000000ff0200720c */ /* 0x010fda0003f05270 */
        /* <DEDUP_REMOVED lines=15> */
.L_x_187:
        /* <DEDUP_REMOVED lines=22> */
.L_x_188:
        /* <DEDUP_REMOVED lines=22> */
.L_x_189:
[----:B0-----:R-:W-:Y:S01]  /*08e0*/  UMOV UR4, 0x1 ;  /* 0x0000000100047882 */ /* 0x001fe20000000000 */
[----:B------:R-:W-:Y:S01]  /*08f0*/  PLOP3.LUT P0, PT, PT, PT, UP0, 0x80, 0x0 ;  /* 0x000000000000781c */ /* 0x000fe20003f0f008 */
[----:B------:R-:W-:Y:S01]  /*0900*/  USEL UR4, UR4, 0x2, !UP0 ;  /* 0x0000000204047887 */ /* 0x000fe2000c000000 */
[----:B------:R-:W-:Y:S01]  /*0910*/  NOP ;  /* 0x0000000000007918 */ /* 0x000fe20000000000 */
[----:B------:R-:W-:Y:S04]  /*0920*/  BSSY B6, `(.L_x_190) ;  /* 0x0001101000067945 */ /* 0x000fe80003800000 */
[----:B------:R-:W-:-:S05]  /*0930*/  IMAD.U32 R2, RZ, RZ, UR4 ;  /* 0x00000004ff027e24 */ /* 0x000fca000f8e00ff */
[----:B------:R0:W-:Y:S01]  /*0940*/  STL [R1+0x28], R2 ;  /* 0x0000280201007387 */ /* 0x0001e20000100800 */
[----:B-123--:R-:W-:Y:S06]  /*0950*/  BAR.SYNC.DEFER_BLOCKING 0x0 ;  /* 0x0000000000007b1d */ /* 0x00efec0000010000 */
[----:B------:R-:W-:Y:S05]  /*0960*/  @!P0 BRA `(.L_x_191) ;  /* 0x000000b800148947 */ /* 0x000fea0003800000 */
.L_x_192:
[----:B------:R-:W-:-:S08]  /*0970*/  NOP ;  /* 0x0000000000007918 */ /* 0x000fd00000000000 */
[----:B------:R-:W1:Y:S02]  /*0980*/  USETMAXREG.TRY_ALLOC.CTAPOOL UP0, 0xf0 ;  /* 0x000000f0000079c8 */ /* 0x000e640008000600 */
[----:B-1----:R-:W-:-:S13]  /*0990*/  PLOP3.LUT P0, PT, PT, PT, UP0, 0x80, 0x0 ;  /* 0x000000000000781c */ /* 0x002fda0003f0f008 */
[----:B------:R-:W-:Y:S05]  /*09a0*/  @!P0 BRA `(.L_x_192) ;  /* 0xfffffffc00f08947 */ /* 0x000fea000383ffff */
[----:B------:R-:W1:Y:S01]  /*09b0*/  S2R R11, SR_TID.X ;  /* 0x00000000000b7919 */ /* 0x000e620000002100 */
[----:B------:R-:W2:Y:S01]  /*09c0*/  S2UR UR6, SR_CTAID.Y ;  /* 0x00000000000679c3 */ /* 0x000ea20000002600 */
[----:B------:R-:W-:Y:S02]  /*09d0*/  ULDC UR7, c[0x0][0xd50] ;  /* 0x0003540000077ab9 */ /* 0x000fe40000000800 */
[----:B------:R-:W-:-:S05]  /*09e0*/  UISETP.NE.AND UP0, UPT, UR7, 0x1, UPT ;  /* 0x000000010700788c */ /* 0x000fca000bf05270 */
[----:B------:R-:W3:Y:S06]  /*09f0*/  S2UR UR8, SR_CTAID.Z ;  /* 0x00000000000879c3 */ /* 0x000eec0000002700 */
[----:B------:R-:W-:Y:S01]  /*0a00*/  @UP0 ULDC UR4, c[0x0][0xd54] ;  /* 0x0003550000040ab9 */ /* 0x000fe20000000800 */
[----:B------:R-:W-:Y:S01]  /*0a10*/  @UP0 ULDC UR10, c[0x0][0xd58] ;  /* 0x00035600000a0ab9 */ /* 0x000fe20000000800 */
[----:B--2---:R-:W-:Y:S02]  /*0a20*/  UIMAD.WIDE.U32 UR4, UR6, UR4, URZ ;  /* 0x00000004060472a5 */ /* 0x004fe4000f8e003f */
[----:B------:R-:W-:-:S02]  /*0a30*/  UMOV UR11, UR6 ;  /* 0x00000006000b7c82 */ /* 0x000fc40008000000 */
[----:B------:R-:W-:Y:S01]  /*0a40*/  @UP0 USHF.R.U32.HI UR11, URZ, UR10, UR5 ;  /* 0x0000000a3f0b0299 */ /* 0x000fe20008011605 */
[----:B-1----:R-:W-:-:S03]  /*0a50*/  LOP3.LUT R0, R11, 0xffffff80, RZ, 0xc0, !PT ;  /* 0xffffff800b007812 */ /* 0x002fc600078ec0ff */
[----:B------:R-:W-:Y:S01]  /*0a60*/  UIADD3 UR4, -UR11, URZ, URZ ;  /* 0x0000003f0b047290 */ /* 0x000fe2000fffe13f */
[----:B------:R-:W-:Y:S01]  /*0a70*/  ISETP.NE.AND P0, PT, R0, 0x80, PT ;  /* 0x000000800000780c */ /* 0x000fe20003f05270 */
[----:B------:R-:W-:Y:S02]  /*0a80*/  IMAD.U32 R0, RZ, RZ, UR11 ;  /* 0x0000000bff007e24 */ /* 0x000fe4000f8e00ff */
[----:B------:R-:W-:-:S03]  /*0a90*/  UIMAD UR7, UR7, UR4, UR6 ;  /* 0x00000004070772a4 */ /* 0x000fc6000f8e0206 */
[----:B------:R4:W-:Y:S07]  /*0aa0*/  STL [R1], R0 ;  /* 0x0000000001007387 */ /* 0x0009ee0000100800 */
[----:B------:R-:W-:Y:S06]  /*0ab0*/  @!P0 BAR.ARV 0x8, 0x100 ;  /* 0x0204000000008b1d */ /* 0x000fec0000002000 */
[----:B------:R-:W-:-:S13]  /*0ac0*/  ISETP.GE.U32.AND P0, PT, R11, 0x100, PT ;  /* 0x000001000b00780c */ /* 0x000fda0003f06070 */
[----:B------:R-:W-:Y:S06]  /*0ad0*/  @P0 BAR.ARV 0xf, 0x100 ;  /* 0x03c4000000000b1d */ /* 0x000fec0000002000 */
[----:B---3--:R-:W-:-:S13]  /*0ae0*/  ISETP.LE.AND P0, PT, RZ, UR8, PT ;  /* 0x00000008ff007c0c */ /* 0x008fda000bf03270 */
[----:B----4-:R-:W-:Y:S05]  /*0af0*/  @!P0 BRA `(.L_x_193) ;  /* 0x0000010c008c8947 */ /* 0x010fea0003800000 */
[----:B------:R-:W-:Y:S01]  /*0b00*/  ULDC.64 UR4, c[0x0][0x418] ;  /* 0x0001060000047ab9 */ /* 0x000fe20000000a00 */
[----:B------:R-:W-:Y:S01]  /*0b10*/  ULDC UR60, c[0x0][0x424] ;  /* 0x00010900003c7ab9 */ /* 0x000fe20000000800 */
[----:B------:R-:W-:Y:S01]  /*0b20*/  UISETP.NE.U32.AND UP0, UPT, UR4, URZ, UPT ;  /* 0x0000003f0400728c */ /* 0x000fe2000bf05070 */
[----:B------:R-:W-:Y:S01]  /*0b30*/  VIADD R152, R11, 0xffffff80 ;  /* 0xffffff800b987836 */ /* 0x000fe20000000000 */
[----:B------:R-:W-:Y:S02]  /*0b40*/  UISETP.NE.AND UP1, UPT, UR9, 0x1, UPT ;  /* 0x000000010900788c */ /* 0x000fe4000bf25270 */
[----:B------:R-:W-:Y:S01]  /*0b50*/  UISETP.NE.AND.EX UP0, UPT, UR5, URZ, UPT, UP0 ;  /* 0x0000003f0500728c */ /* 0x000fe2000bf05300 */
[----:B------:R-:W-:Y:S01]  /*0b60*/  ULDC UR4, c[0x0][0x2f0] ;  /* 0x0000bc0000047ab9 */ /* 0x000fe20000000800 */
[----:B------:R-:W-:Y:S02]  /*0b70*/  USHF.R.U32.HI UR11, URZ, 0x10, UR7 ;  /* 0x000000103f0b7899 */ /* 0x000fe40008011607 */
[----:B------:R-:W-:Y:S01]  /*0b80*/  PLOP3.LUT P0, PT, PT, PT, UP1, 0x80, 0x0 ;  /* 0x000000000000781c */ /* 0x000fe20003f0f018 */
[----:B------:R-:W-:-:S02]  /*0b90*/  USEL UR60, UR60, 0x1, UP0 ;  /* 0x000000013c3c7887 */ /* 0x000fc40008000000 */
[----:B------:R-:W-:Y:S02]  /*0ba0*/  UISETP.NE.AND UP0, UPT, UR11, URZ, UPT ;  /* 0x0000003f0b00728c */ /* 0x000fe4000bf05270 */
[----:B------:R-:W-:Y:S02]  /*0bb0*/  UIMAD UR60, UR60, UR4, URZ ;  /* 0x000000043c3c72a4 */ /* 0x000fe4000f8e023f */
[----:B------:R-:W-:Y:S02]  /*0bc0*/  ULOP3.LUT UR7, UR7, 0xffff, URZ, 0xc0, !UPT ;  /* 0x0000ffff07077892 */ /* 0x000fe4000f8ec03f */
[----:B------:R-:W-:-:S04]  /*0bd0*/  UIADD3 UR4, UR60, 0x3f, URZ ;  /* 0x0000003f3c047890 */ /* 0x000fc8000fffe03f */
[----:B------:R-:W-:Y:S01]  /*0be0*/  USHF.R.S32.HI UR5, URZ, 0x1f, UR4 ;  /* 0x0000001f3f057899 */ /* 0x000fe20008011404 */
[----:B------:R-:W-:-:S03]  /*0bf0*/  @!UP0 ULDC UR11, c[0x0][0xae8] ;  /* 0x0002ba00000b8ab9 */ /* 0x000fc60000000800 */
[----:B------:R-:W-:-:S04]  /*0c00*/  ULEA.HI UR5, UR5, UR4, URZ, 0x6 ;  /* 0x0000000405057291 */ /* 0x000fc8000f8f303f */
[----:B------:R-:W-:Y:S01]  /*0c10*/  USHF.R.S32.HI UR6, URZ, 0x6, UR5 ;  /* 0x000000063f067899 */ /* 0x000fe20008011405 */
[----:B------:R-:W-:Y:S11]  /*0c20*/  @!P0 BRA `(.L_x_194) ;  /* 0x0000001c00948947 */ /* 0x000ff60003800000 */
[----:B------:R-:W-:Y:S01]  /*0c30*/  UISETP.GE.AND UP0, UPT, UR60, 0x1, UPT ;  /* 0x000000013c00788c */ /* 0x000fe2000bf06270 */
[----:B------:R-:W-:Y:S02]  /*0c40*/  PLOP3.LUT P0, PT, PT, PT, PT, 0x80, 0x0 ;  /* 0x000000000000781c */ /* 0x000fe40003f0f070 */
[----:B------:R-:W-:Y:S02]  /*0c50*/  CS2R R4, SRZ ;  /* 0x0000000000047805 */ /* 0x000fe4000001ff00 */
[----:B------:R-:W-:Y:S02]  /*0c60*/  CS2R R150, SRZ ;  /* 0x0000000000967805 */ /* 0x000fe4000001ff00 */
[----:B------:R-:W-:Y:S02]  /*0c70*/  CS2R R148, SRZ ;  /* 0x0000000000947805 */ /* 0x000fe4000001ff00 */
[----:B------:R-:W-:Y:S02]  /*0c80*/  CS2R R146, SRZ ;  /* 0x0000000000927805 */ /* 0x000fe4000001ff00 */
[----:B------:R-:W-:-:S02]  /*0c90*/  PLOP3.LUT P1, PT, PT, PT, UP0, 0x80, 0x0 ;  /* 0x000000000000781c */ /* 0x000fc40003f2f008 */
        /* <DEDUP_REMOVED lines=53> */
[----:B------:R-:W-:Y:S01]  /*0ff0*/  CS2R R38, SRZ ;  /* 0x0000000000267805 */ /* 0x000fe2000001ff00 */
[----:B------:R-:W-:-:S02]  /*1000*/  IMAD.MOV.U32 R37, RZ, RZ, RZ ;  /* 0x000000ffff257224 */ /* 0x000fc400078e00ff */
[----:B------:R-:W-:Y:S01]  /*1010*/  IMAD.MOV.U32 R3, RZ, RZ, RZ ;  /* 0x000000ffff037224 */ /* 0x000fe200078e00ff */
[----:B------:R-:W-:Y:S06]  /*1020*/  @!P1 BRA `(.L_x_195) ;  /* 0x0000000000709947 */ /* 0x000fec0003800000 */
[----:B------:R-:W-:Y:S01]  /*1030*/  IMAD.U32 R6, RZ, RZ, UR11 ;  /* 0x0000000bff067e24 */ /* 0x000fe2000f8e00ff */
[----:B------:R-:W-:-:S04]  /*1040*/  UIADD3 UR4, UR6, -0x1, UR11 ;  /* 0xffffffff06047890 */ /* 0x000fc8000fffe00b */
[-C--:B------:R-:W-:Y:S02]  /*1050*/  IABS R7, R6.reuse ;  /* 0x0000000600077213 */ /* 0x080fe40000000000 */
[----:B------:R-:W-:Y:S01]  /*1060*/  IMAD.U32 R8, RZ, RZ, UR4 ;  /* 0x00000004ff087e24 */ /* 0x000fe2000f8e00ff */
[----:B------:R-:W-:Y:S01]  /*1070*/  IABS R6, R6 ;  /* 0x0000000600067213 */ /* 0x000fe20000000000 */
[----:B------:R-:W1:Y:S01]  /*1080*/  I2F.RP R0, R7 ;  /* 0x0000000700007306 */ /* 0x000e620000209400 */
[----:B------:R-:W-:-:S03]  /*1090*/  ULOP3.LUT UR4, UR4, UR11, URZ, 0x3c, !UPT ;  /* 0x0000000b04047292 */ /* 0x000fc6000f8e3c3f */
[----:B------:R-:W-:-:S03]  /*10a0*/  IMAD.MOV R6, RZ, RZ, -R6 ;  /* 0x000000ffff067224 */ /* 0x000fc600078e0a06 */
[----:B------:R-:W-:Y:S01]  /*10b0*/  ISETP.LE.AND P3, PT, RZ, UR4, PT ;  /* 0x00000004ff007c0c */ /* 0x000fe2000bf63270 */
[----:B-1----:R-:W0:Y:S02]  /*10c0*/  MUFU.RCP R0, R0 ;  /* 0x0000000000007308 */ /* 0x002e240000001000 */
[----:B0-----:R-:W-:Y:S01]  /*10d0*/  VIADD R2, R0, 0xffffffe ;  /* 0x0ffffffe00027836 */ /* 0x001fe20000000000 */
[----:B------:R-:W-:-:S05]  /*10e0*/  IABS R0, R8 ;  /* 0x0000000800007213 */ /* 0x000fca0000000000 */
[----:B------:R0:W1:Y:S02]  /*10f0*/  F2I.FTZ.U32.TRUNC.NTZ R3, R2 ;  /* 0x0000000200037305 */ /* 0x000064000021f000 */
        /* <DEDUP_REMOVED lines=14> */
[----:B------:R-:W-:-:S07]  /*11e0*/  @!P2 LOP3.LUT R3, RZ, UR11, RZ, 0x33, !PT ;  /* 0x0000000bff03ac12 */ /* 0x000fce000f8e33ff */
.L_x_195:
[----:B------:R-:W-:Y:S01]  /*11f0*/  IMAD R0, R3, UR7, RZ ;  /* 0x0000000703007c24 */ /* 0x000fe2000f8e02ff */
[----:B------:R-:W-:Y:S01]  /*1200*/  CS2R R34, SRZ ;  /* 0x0000000000227805 */ /* 0x000fe2000001ff00 */
[----:B------:R-:W-:Y:S01]  /*1210*/  IMAD.MOV.U32 R36, RZ, RZ, RZ ;  /* 0x000000ffff247224 */ /* 0x000fe200078e00ff */
[----:B------:R-:W-:Y:S02]  /*1220*/  CS2R R32, SRZ ;  /* 0x0000000000207805 */ /* 0x000fe4000001ff00 */
[----:B------:R-:W-:Y:S02]  /*1230*/  CS2R R30, SRZ ;  /* 0x00000000001e7805 */ /* 0x000fe4000001ff00 */
[----:B------:R-:W-:Y:S02]  /*1240*/  VIADDMNMX R3, R0, R3, UR6, PT ;  /* 0x0000000600037e46 */ /* 0x000fe4000b800103 */
[----:B------:R-:W-:Y:S02]  /*1250*/  CS2R R28, SRZ ;  /* 0x00000000001c7805 */ /* 0x000fe4000001ff00 */
[----:B------:R-:W-:-:S02]  /*1260*/  CS2R R26, SRZ ;  /* 0x00000000001a7805 */ /* 0x000fc4000001ff00 */
[----:B------:R-:W-:Y:S02]  /*1270*/  CS2R R24, SRZ ;  /* 0x0000000000187805 */ /* 0x000fe4000001ff00 */
[----:B------:R-:W-:-:S13]  /*1280*/  ISETP.GT.AND P1, PT, R3, R0, PT ;  /* 0x000000000300720c */ /* 0x000fda0003f24270 */
[----:B------:R-:W-:Y:S05]  /*1290*/  @!P1 BRA `(.L_x_196) ;  /* 0x0000008400b09947 */ /* 0x000fea0003800000 */
[----:B------:R-:W-:Y:S01]  /*12a0*/  SHF.R.S32.HI R5, RZ, 0x1f, R152 ;  /* 0x0000001fff057819 */ /* 0x000fe20000011498 */
[----:B------:R-:W1:Y:S08]  /*12b0*/  S2UR UR7, SR_CgaCtaId ;  /* 0x00000000000779c3 */ /* 0x000e700000008800 */
[----:B------:R-:W-:Y:S01]  /*12c0*/  BAR.SYNC.DEFER_BLOCKING 0xe, 0x100 ;  /* 0x0384000000007b1d */ /* 0x000fe20000010000 */
[----:B------:R-:W-:Y:S01]  /*12d0*/  LOP3.LUT R6, R11, 0x7f, RZ, 0xc0, !PT ;  /* 0x0000007f0b067812 */ /* 0x000fe200078ec0ff */
[----:B------:R-:W-:Y:S01]  /*12e0*/  VIADD R3, R3, 0xfffffffe ;  /* 0xfffffffe03037836 */ /* 0x000fe20000000000 */
[----:B------:R-:W-:-:S02]  /*12f0*/  LEA.HI R5, R5, R152, RZ, 0x7 ;  /* 0x0000009805057211 */ /* 0x000fc400078f38ff */
[----:B------:R-:W-:Y:S01]  /*1300*/  ISETP.NE.AND P1, PT, R6, RZ, PT ;  /* 0x000000ff0600720c */ /* 0x000fe20003f25270 */
[----:B------:R-:W-:Y:S01]  /*1310*/  UMOV UR9, 0x40000040 ;  /* 0x4000004000097882 */ /* 0x000fe20000000000 */
[----:B0-----:R-:W-:Y:S01]  /*1320*/  SHF.R.S32.HI R2, RZ, 0x7, R5 ;  /* 0x00000007ff027819 */ /* 0x001fe20000011405 */
[----:B------:R-:W-:Y:S01]  /*1330*/  UMOV UR11, 0x40000040 ;  /* 0x40000040000b7882 */ /* 0x000fe20000000000 */
[----:B------:R-:W-:Y:S01]  /*1340*/  UMOV UR13, 0x40000040 ;  /* 0x40000040000d7882 */ /* 0x000fe20000000000 */
[----:B------:R-:W-:Y:S01]  /*1350*/  UMOV UR15, 0x40000040 ;  /* 0x40000040000f7882 */ /* 0x000fe20000000000 */
[----:B------:R-:W-:Y:S01]  /*1360*/  UMOV UR17, 0x40000040 ;  /* 0x4000004000117882 */ /* 0x000fe20000000000 */
[----:B------:R-:W-:Y:S01]  /*1370*/  UMOV UR19, 0x40000040 ;  /* 0x4000004000137882 */ /* 0x000fe20000000000 */
[----:B------:R-:W0:Y:S01]  /*1380*/  SHFL.IDX PT, R2, R2, RZ, 0x1f ;  /* 0x00001fff02027589 */ /* 0x000e2200000e0000 */
[----:B------:R-:W-:Y:S01]  /*1390*/  UMOV UR21, 0x40000040 ;  /* 0x4000004000157882 */ /* 0x000fe20000000000 */
[----:B------:R-:W-:Y:S01]  /*13a0*/  UMOV UR23, 0x40000040 ;  /* 0x4000004000177882 */ /* 0x000fe20000000000 */
[----:B------:R-:W-:-:S02]  /*13b0*/  LOP3.LUT R5, R5, 0xffffff80, RZ, 0xc0, !PT ;  /* 0xffffff8005057812 */ /* 0x000fc400078ec0ff */
[----:B------:R-:W-:-:S03]  /*13c0*/  ISETP.GE.AND P0, PT, R3, R0, PT ;  /* 0x000000000300720c */ /* 0x000fc60003f06270 */
[----:B------:R-:W-:Y:S01]  /*13d0*/  IMAD.IADD R5, R152, 0x1, -R5 ;  /* 0x0000000198057824 */ /* 0x000fe200078e0a05 */
[----:B------:R-:W-:Y:S01]  /*13e0*/  WARPGROUP.ARRIVE ;  /* 0x00000000000079c5 */ /* 0x000fe20000000000 */
[----:B0-----:R-:W-:-:S03]  /*13f0*/  R2UR UR4, R2 ;  /* 0x00000000020472ca */ /* 0x001fc600000e0000 */
[----:B------:R-:W-:-:S04]  /*1400*/  SHF.R.S32.HI R2, RZ, 0x1f, R5 ;  /* 0x0000001fff027819 */ /* 0x000fc80000011405 */
[CC--:B------:R-:W-:Y:S02]  /*1410*/  LEA.HI R4, R2.reuse, R5.reuse, RZ, 0x2 ;  /* 0x0000000502047211 */ /* 0x0c0fe400078f10ff */
[----:B------:R-:W-:Y:S02]  /*1420*/  LEA.HI R2, R2, R5, RZ, 0x5 ;  /* 0x0000000502027211 */ /* 0x000fe400078f28ff */
[----:B------:R-:W-:Y:S02]  /*1430*/  SHF.R.S32.HI R7, RZ, 0x1f, R4 ;  /* 0x0000001fff077819 */ /* 0x000fe40000011404 */
[----:B------:R-:W-:Y:S01]  /*1440*/  SHF.R.S32.HI R2, RZ, 0x5, R2 ;  /* 0x00000005ff027819 */ /* 0x000fe20000011402 */
[----:B------:R-:W-:-:S04]  /*1450*/  ULEA.HI UR5, UR4, UR4, URZ, 0x1 ;  /* 0x0000000404057291 */ /* 0x000fc8000f8f083f */
[----:B------:R-:W-:-:S03]  /*1460*/  ULOP3.LUT UR6, UR5, 0x1fffe, URZ, 0xc0, !UPT ;  /* 0x0001fffe05067892 */ /* 0x000fc6000f8ec03f */
[----:B------:R-:W-:Y:S01]  /*1470*/  UMOV UR5, 0x400 ;  /* 0x0000040000057882 */ /* 0x000fe20000000000 */
[----:B------:R-:W-:Y:S02]  /*1480*/  UIADD3 UR6, UR4, -UR6, URZ ;  /* 0x8000000604067290 */ /* 0x000fe4000fffe03f */
[----:B-1----:R-:W-:-:S04]  /*1490*/  ULEA UR5, UR7, UR5, 0x18 ;  /* 0x0000000507057291 */ /* 0x002fc8000f8ec03f */
[----:B------:R-:W-:Y:S02]  /*14a0*/  ULEA UR6, UR6, UR5, 0xf ;  /* 0x0000000506067291 */ /* 0x000fe4000f8e783f */
[----:B------:R-:W-:Y:S02]  /*14b0*/  UIADD3 UR4, UR5, 0x36400, URZ ;  /* 0x0003640005047890 */ /* 0x000fe4000fffe03f */
[----:B------:R-:W-:Y:S01]  /*14c0*/  IMAD.U32 R6, RZ, RZ, UR5 ;  /* 0x00000005ff067e24 */ /* 0x000fe2000f8e00ff */
[----:B------:R-:W-:Y:S02]  /*14d0*/  UIADD3 UR6, UR6, 0x400, URZ ;  /* 0x0000040006067890 */ /* 0x000fe4000fffe03f */
[----:B------:R-:W-:Y:S01]  /*14e0*/  USHF.R.U32.HI UR4, URZ, 0x4, UR4 ;  /* 0x000000043f047899 */ /* 0x000fe20008011604 */
[----:B------:R-:W-:Y:S01]  /*14f0*/  @!P1 VIADD R6, R6, 0x38860 ;  /* 0x0003886006069836 */ /* 0x000fe20000000000 */
[----:B------:R-:W-:Y:S02]  /*1500*/  USHF.R.U32.HI UR6, URZ, 0x4, UR6 ;  /* 0x000000043f067899 */ /* 0x000fe40008011606 */
[----:B------:R-:W-:-:S02]  /*1510*/  ULOP3.LUT UR4, UR4, 0x3fff, URZ, 0xc0, !UPT ;  /* 0x00003fff04047892 */ /* 0x000fc4000f8ec03f */
[----:B------:R-:W-:Y:S01]  /*1520*/  ULOP3.LUT UR6, UR6, 0x3fff, URZ, 0xc0, !UPT ;  /* 0x00003fff06067892 */ /* 0x000fe2000f8ec03f */
[----:B------:R-:W-:Y:S01]  /*1530*/  @!P1 PRMT R8, RZ, 0x654, R6 ;  /* 0x00000654ff089816 */ /* 0x000fe20000000006 */
[----:B------:R-:W-:Y:S01]  /*1540*/  ULOP3.LUT UR4, UR4, 0x10000, URZ, 0xfc, !UPT ;  /* 0x0001000004047892 */ /* 0x000fe2000f8efc3f */
[----:B------:R-:W-:Y:S01]  /*1550*/  SHF.R.S32.HI R6, RZ, 0x2, R4 ;  /* 0x00000002ff067819 */ /* 0x000fe20000011404 */
[----:B------:R-:W-:Y:S02]  /*1560*/  ULOP3.LUT UR6, UR6, 0x2000000, URZ, 0xfc, !UPT ;  /* 0x0200000006067892 */ /* 0x000fe4000f8efc3f */
[----:B------:R-:W-:Y:S01]  /*1570*/  UIADD3 UR12, UR4, 0x2, URZ ;  /* 0x00000002040c7890 */ /* 0x000fe2000fffe03f */
[----:B------:R-:W-:Y:S01]  /*1580*/  LEA.HI R7, R7, R6, RZ, 0x3 ;  /* 0x0000000607077211 */ /* 0x000fe200078f18ff */
[----:B------:R-:W-:Y:S01]  /*1590*/  UIADD3 UR14, UR6, 0x80, URZ ;  /* 0x00000080060e7890 */ /* 0x000fe2000fffe03f */
[----:B------:R-:W-:Y:S02]  /*15a0*/  UMOV UR8, UR4 ;  /* 0x0000000400087c82 */ /* 0x000fe40008000000 */
[----:B------:R-:W-:Y:S01]  /*15b0*/  UMOV UR10, UR6 ;  /* 0x00000006000a7c82 */ /* 0x000fe20008000000 */
[----:B------:R-:W-:Y:S01]  /*15c0*/  UIADD3 UR16, UR4, 0x4, URZ ;  /* 0x0000000404107890 */ /* 0x000fe2000fffe03f */
[----:B------:R-:W-:Y:S01]  /*15d0*/  HGMMA.64x256x16.F32 R24, gdesc[UR8].tnspB, RZ, !UPT, gsb0 ;  /* 0x43e00000081879f0 */ /* 0x000fe2000c0008ff */
[----:B------:R-:W-:Y:S01]  /*15e0*/  UIADD3 UR18, UR6, 0x100, URZ ;  /* 0x0000010006127890 */ /* 0x000fe2000fffe03f */
[----:B------:R-:W-:Y:S01]  /*15f0*/  LOP3.LUT R7, R7, 0xfffffff8, RZ, 0xc0, !PT ;  /* 0xfffffff807077812 */ /* 0x000fe200078ec0ff */
[----:B------:R-:W-:-:S02]  /*1600*/  UIADD3 UR20, UR4, 0x6, URZ ;  /* 0x0000000604147890 */ /* 0x000fc4000fffe03f */
[----:B------:R-:W-:Y:S02]  /*1610*/  UIADD3 UR22, UR6, 0x180, URZ ;  /* 0x0000018006167890 */ /* 0x000fe4000fffe03f */
[----:B------:R-:W-:Y:S01]  /*1620*/  IMAD.IADD R7, R6, 0x1, -R7 ;  /* 0x0000000106077824 */ /* 0x000fe200078e0a07 */
[----:B------:R-:W-:-:S03]  /*1630*/  UMOV UR4, URZ ;  /* 0x0000003f00047c82 */ /* 0x000fc60008000000 */
[----:B------:R-:W-:Y:S01]  /*1640*/  IMAD R2, R2, 0x10, R7 ;  /* 0x0000001002027824 */ /* 0x000fe200078e0207 */
[----:B------:R-:W-:Y:S02]  /*1650*/  WARPGROUP.DEPBAR.LE gsb0, 0x0 ;  /* 0x00008000000079c5 */ /* 0x000fe40000010000 */
[----:B------:R-:W-:-:S14]  /*1660*/  WARPGROUP.ARRIVE ;  /* 0x00000000000079c5 */ /* 0x000fdc0000000000 */
        /* <DEDUP_REMOVED lines=13> */
[----:B------:R-:W-:-:S05]  /*1740*/  UMOV UR4, URZ ;  /* 0x0000003f00047c82 */ /* 0x000fca0008000000 */
.L_x_198:
[----:B------:R-:W-:Y:S01]  /*1750*/  BAR.SYNC.DEFER_BLOCKING 0xe, 0x100 ;  /* 0x0384000000007b1d */ /* 0x000fe20000010000 */
[----:B------:R-:W-:Y:S01]  /*1760*/  IMAD.U32 R5, RZ, RZ, UR4 ;  /* 0x00000004ff057e24 */ /* 0x000fe2000f8e00ff */
[----:B------:R-:W-:Y:S01]  /*1770*/  UIADD3 UR4, UR4, 0x1, URZ ;  /* 0x0000000104047890 */ /* 0x000fe2000fffe03f */
[C---:B------:R-:W-:Y:S01]  /*1780*/  ISETP.GT.AND P0, PT, R3.reuse, R0, PT ;  /* 0x000000000300720c */ /* 0x040fe20003f04270 */
[----:B------:R-:W-:Y:S02]  /*1790*/  VIADD R3, R3, 0xffffffff ;  /* 0xffffffff03037836 */ /* 0x000fe40000000000 */
[----:B-1----:R-:W-:Y:S01]  /*17a0*/  IMAD R4, R5, 0x40, R2 ;  /* 0x0000004005047824 */ /* 0x002fe200078e0202 */
[----:B------:R-:W-:Y:S01]  /*17b0*/  UISETP.NE.AND UP0, UPT, UR4, 0x2, UPT ;  /* 0x000000020400788c */ /* 0x000fe2000bf05270 */
[----:B------:R-:W-:Y:S01]  /*17c0*/  UMOV UR11, 0x40000040 ;  /* 0x40000040000b7882 */ /* 0x000fe20000000000 */
[----:B------:R-:W-:Y:S02]  /*17d0*/  UMOV UR15, 0x40000040 ;  /* 0x40000040000f7882 */ /* 0x000fe40000000000 */
[----:B------:R-:W-:Y:S01]  /*17e0*/  LEA R4, R4, UR5, 0x2 ;  /* 0x0000000504047c11 */ /* 0x000fe2000f8e10ff */
[----:B------:R-:W-:Y:S01]  /*17f0*/  USEL UR4, UR4, URZ, UP0 ;  /* 0x0000003f04047287 */ /* 0x000fe20008000000 */
[----:B------:R-:W-:Y:S01]  /*1800*/  UMOV UR19, 0x40000040 ;  /* 0x4000004000137882 */ /* 0x000fe20000000000 */
[----:B------:R-:W-:-:S02]  /*1810*/  UMOV UR23, 0x40000040 ;  /* 0x4000004000177882 */ /* 0x000fc40000000000 */
[----:B------:R-:W-:-:S04]  /*1820*/  ULEA UR10, UR4, UR6, 0xc ;  /* 0x00000006040a7291 */ /* 0x000fc8000f8e603f */
[----:B------:R-:W-:Y:S02]  /*1830*/  UIADD3 UR14, UR10, 0x80, URZ ;  /* 0x000000800a0e7890 */ /* 0x000fe4000fffe03f */
[----:B------:R-:W-:Y:S01]  /*1840*/  UIADD3 UR18, UR10, 0x100, URZ ;  /* 0x000001000a127890 */ /* 0x000fe2000fffe03f */
[----:B------:R-:W1:Y:S01]  /*1850*/  LDS R5, [R4+0x38400] ;  /* 0x0384000004057984 */ /* 0x000e620000000800 */
[----:B------:R-:W-:-:S03]  /*1860*/  UIADD3 UR22, UR10, 0x180, URZ ;  /* 0x000001800a167890 */ /* 0x000fc6000fffe03f */
[----:B------:R2:W3:Y:S02]  /*1870*/  LDS R6, [R4+0x38420] ;  /* 0x0384200004067984 */ /* 0x0004e40000000800 */
[----:B--2---:R-:W-:-:S05]  /*1880*/  IMAD.U32 R4, RZ, RZ, UR4 ;  /* 0x00000004ff047e24 */ /* 0x004fca000f8e00ff */
[----:B------:R-:W-:-:S05]  /*1890*/  @!P1 LEA R4, R4, UR5, 0x3 ;  /* 0x0000000504049c11 */ /* 0x000fca000f8e18ff */
[----:B------:R-:W-:-:S05]  /*18a0*/  @!P1 VIADD R4, R4, 0x38860 ;  /* 0x0003886004049836 */ /* 0x000fca0000000000 */
[----:B------:R-:W-:Y:S01]  /*18b0*/  @!P1 PRMT R4, RZ, 0x654, R4 ;  /* 0x00000654ff049816 */ /* 0x000fe20000000004 */
        /* <DEDUP_REMOVED lines=127> */
[----:B------:R-:W-:-:S06]  /*20b0*/  FMUL.FTZ R151, R151, R6 ;  /* 0x0000000697977220 */ /* 0x000fcc0000410000 */
        /* <DEDUP_REMOVED lines=19> */
.L_x_197:
[----:B------:R-:W-:Y:S01]  /*21f0*/  BAR.SYNC.DEFER_BLOCKING 0xe, 0x100 ;  /* 0x0384000000007b1d */ /* 0x000fe20000010000 */
[----:B------:R-:W-:Y:S01]  /*2200*/  VIADD R2, R2, UR4 ;  /* 0x0000000402027c36 */ /* 0x000fe20008000000 */
[----:B------:R-:W-:Y:S02]  /*2210*/  PLOP3.LUT P0, PT, PT, PT, PT, 0x8, 0x0 ;  /* 0x000000000000781c */ /* 0x000fe40003f0e170 */
[----:B-1----:R-:W-:Y:S02]  /*2220*/  CS2R R4, SRZ ;  /* 0x0000000000047805 */ /* 0x002fe4000001ff00 */
[----:B------:R-:W-:-:S05]  /*2230*/  LEA R2, R2, UR5, 0x2 ;  /* 0x0000000502027c11 */ /* 0x000fca000f8e10ff */
[----:B------:R-:W1:Y:S04]  /*2240*/  LDS R3, [R2+0x38400] ;  /* 0x0384000002037984 */ /* 0x000e680000000800 */
[----:B------:R-:W2:Y:S01]  /*2250*/  LDS R0, [R2+0x38420] ;  /* 0x0384200002007984 */ /* 0x000ea20000000800 */
        /* <DEDUP_REMOVED lines=130> */
.L_x_194:
[----:B------:R-:W-:Y:S01]  /*2a80*/  UISETP.GE.AND UP0, UPT, UR60, 0x1, UPT ;  /* 0x000000013c00788c */ /* 0x000fe2000bf06270 */
[----:B------:R-:W-:-:S05]  /*2a90*/  UMOV UR4, URZ ;  /* 0x0000003f00047c82 */ /* 0x000fca0008000000 */
[----:B------:R-:W-:-:S13]  /*2aa0*/  PLOP3.LUT P0, PT, PT, PT, UP0, 0x80, 0x0 ;  /* 0x000000000000781c */ /* 0x000fda0003f0f008 */
[----:B------:R-:W-:Y:S05]  /*2ab0*/  @!P0 BRA `(.L_x_199) ;  /* 0x0000000000848947 */ /* 0x000fea0003800000 */
[----:B------:R-:W-:Y:S01]  /*2ac0*/  IMAD.U32 R3, RZ, RZ, UR11 ;  /* 0x0000000bff037e24 */ /* 0x000fe2000f8e00ff */
[----:B------:R-:W-:Y:S01]  /*2ad0*/  UIADD3 UR8, UR6, -0x1, UR11 ;  /* 0xffffffff06087890 */ /* 0x000fe2000fffe00b */
[----:B------:R-:W-:-:S03]  /*2ae0*/  UMOV UR4, URZ ;  /* 0x0000003f00047c82 */ /* 0x000fc60008000000 */
[-C--:B------:R-:W-:Y:S02]  /*2af0*/  IABS R0, R3.reuse ;  /* 0x0000000300007213 */ /* 0x080fe40000000000 */
[----:B------:R-:W-:Y:S01]  /*2b00*/  IMAD.U32 R4, RZ, RZ, UR8 ;  /* 0x00000008ff047e24 */ /* 0x000fe2000f8e00ff */
[----:B------:R-:W-:Y:S01]  /*2b10*/  IABS R5, R3 ;  /* 0x0000000300057213 */ /* 0x000fe20000000000 */
[----:B------:R-:W-:Y:S01]  /*2b20*/  ULOP3.LUT UR8, UR8, UR11, URZ, 0x3c, !UPT ;  /* 0x0000000b08087292 */ /* 0x000fe2000f8e3c3f */
[----:B------:R-:W-:Y:S02]  /*2b30*/  R2UR UR12, R0 ;  /* 0x00000000000c72ca */ /* 0x000fe400000e0000 */
[----:B------:R-:W-:-:S05]  /*2b40*/  IABS R4, R4 ;  /* 0x0000000400047213 */ /* 0x000fca0000000000 */
[----:B------:R-:W-:-:S05]  /*2b50*/  IMAD.MOV.U32 R3, RZ, RZ, R4 ;  /* 0x000000ffff037224 */ /* 0x000fca00078e0004 */
[----:B------:R-:W-:Y:S01]  /*2b60*/  R2UR UR10, R3 ;  /* 0x00000000030a72ca */ /* 0x000fe200000e0000 */
[----:B------:R-:W1:Y:S08]  /*2b70*/  I2F.RP R0, UR12 ;  /* 0x0000000c00007d06 */ /* 0x000e700008209400 */
[----:B-1----:R-:W0:Y:S02]  /*2b80*/  MUFU.RCP R0, R0 ;  /* 0x0000000000007308 */ /* 0x002e240000001000 */
[----:B0-----:R-:W-:-:S02]  /*2b90*/  VIADD R2, R0, 0xffffffe ;  /* 0x0ffffffe00027836 */ /* 0x001fc40000000000 */
[----:B------:R-:W-:-:S04]  /*2ba0*/  IMAD.MOV R0, RZ, RZ, -R5 ;  /* 0x000000ffff007224 */ /* 0x000fc800078e0a05 */
[----:B------:R-:W0:Y:S02]  /*2bb0*/  F2I.FTZ.U32.TRUNC.NTZ R2, R2 ;  /* 0x0000000200027305 */ /* 0x000e24000021f000 */
[----:B0-----:R-:W-:-:S13]  /*2bc0*/  R2UR UR5, R2 ;  /* 0x00000000020572ca */ /* 0x001fda00000e0000 */
[----:B------:R-:W-:-:S04]  /*2bd0*/  UIADD3 UR9, URZ, -UR5, URZ ;  /* 0x800000053f097290 */ /* 0x000fc8000fffe03f */
[----:B------:R-:W-:-:S04]  /*2be0*/  UIMAD UR9, UR9, UR12, URZ ;  /* 0x0000000c090972a4 */ /* 0x000fc8000f8e023f */
[----:B------:R-:W-:-:S03]  /*2bf0*/  UIMAD.WIDE.U32 UR4, UR5, UR9, UR4 ;  /* 0x00000009050472a5 */ /* 0x000fc6000f8e0004 */
[----:B------:R-:W-:Y:S01]  /*2c00*/  R2UR UR9, R0 ;  /* 0x00000000000972ca */ /* 0x000fe200000e0000 */
[----:B------:R-:W-:-:S12]  /*2c10*/  UIMAD.WIDE.U32 UR4, UR5, UR10, URZ ;  /* 0x0000000a050472a5 */ /* 0x000fd8000f8e003f */
[----:B------:R-:W-:-:S04]  /*2c20*/  UIMAD UR9, UR5, UR9, UR10 ;  /* 0x00000009050972a4 */ /* 0x000fc8000f8e020a */
[----:B------:R-:W-:-:S11]  /*2c30*/  UISETP.GT.U32.AND UP0, UPT, UR12, UR9, UPT ;  /* 0x000000090c00728c */ /* 0x000fd6000bf04070 */
[----:B------:R-:W-:Y:S02]  /*2c40*/  @!UP0 UIADD3 UR9, UR9, -UR12, URZ ;  /* 0x8000000c09098290 */ /* 0x000fe4000fffe03f */
[----:B------:R-:W-:Y:S02]  /*2c50*/  @!UP0 UIADD3 UR5, UR5, 0x1, URZ ;  /* 0x0000000105058890 */ /* 0x000fe4000fffe03f */
[----:B------:R-:W-:Y:S02]  /*2c60*/  UISETP.GE.U32.AND UP1, UPT, UR9, UR12, UPT ;  /* 0x0000000c0900728c */ /* 0x000fe4000bf26070 */
[----:B------:R-:W-:-:S09]  /*2c70*/  UISETP.GE.AND UP0, UPT, UR8, URZ, UPT ;  /* 0x0000003f0800728c */ /* 0x000fd2000bf06270 */
[----:B------:R-:W-:Y:S02]  /*2c80*/  @UP1 UIADD3 UR5, UR5, 0x1, URZ ;  /* 0x0000000105051890 */ /* 0x000fe4000fffe03f */
[----:B------:R-:W-:-:S05]  /*2c90*/  UISETP.NE.AND UP1, UPT, UR11, URZ, UPT ;  /* 0x0000003f0b00728c */ /* 0x000fca000bf25270 */
[----:B------:R-:W-:Y:S02]  /*2ca0*/  UMOV UR4, UR5 ;  /* 0x0000000500047c82 */ /* 0x000fe40008000000 */
[----:B------:R-:W-:-:S04]  /*2cb0*/  @!UP0 UIADD3 UR4, -UR4, URZ, URZ ;  /* 0x0000003f04048290 */ /* 0x000fc8000fffe13f */
[----:B------:R-:W-:-:S12]  /*2cc0*/  @!UP1 ULOP3.LUT UR4, URZ, UR11, URZ, 0x33, !UPT ;  /* 0x0000000b3f049292 */ /* 0x000fd8000f8e333f */
.L_x_199:
[----:B------:R-:W-:Y:S01]  /*2cd0*/  UIMAD UR5, UR7, UR4, URZ ;  /* 0x00000004070572a4 */ /* 0x000fe2000f8e023f */
[----:B------:R-:W-:Y:S01]  /*2ce0*/  IMAD.U32 R0, RZ, RZ, UR6 ;  /* 0x00000006ff007e24 */ /* 0x000fe2000f8e00ff */
[----:B------:R-:W-:Y:S01]  /*2cf0*/  PLOP3.LUT P0, PT, PT, PT, PT, 0x80, 0x0 ;  /* 0x000000000000781c */ /* 0x000fe20003f0f070 */
[----:B------:R-:W-:Y:S01]  /*2d00*/  IMAD.U32 R3, RZ, RZ, UR4 ;  /* 0x00000004ff037e24 */ /* 0x000fe2000f8e00ff */
[----:B------:R-:W-:Y:S02]  /*2d10*/  CS2R R4, SRZ ;  /* 0x0000000000047805 */ /* 0x000fe4000001ff00 */
[----:B------:R-:W-:Y:S01]  /*2d20*/  CS2R R150, SRZ ;  /* 0x0000000000967805 */ /* 0x000fe2000001ff00 */
[----:B0-----:R-:W-:Y:S01]  /*2d30*/  IMAD.U32 R2, RZ, RZ, UR5 ;  /* 0x00000005ff027e24 */ /* 0x001fe2000f8e00ff */
[----:B------:R-:W-:Y:S02]  /*2d40*/  CS2R R148, SRZ ;  /* 0x0000000000947805 */ /* 0x000fe4000001ff00 */
[----:B------:R-:W-:-:S02]  /*2d50*/  VIADDMNMX R0, R3, UR5, R0, PT ;  /* 0x0000000503007c46 */ /* 0x000fc4000b800100 */
[----:B------:R-:W-:Y:S02]  /*2d60*/  CS2R R146, SRZ ;  /* 0x0000000000927805 */ /* 0x000fe4000001ff00 */
[----:B------:R-:W-:Y:S02]  /*2d70*/  CS2R R144, SRZ ;  /* 0x0000000000907805 */ /* 0x000fe4000001ff00 */
[----:B------:R-:W-:Y:S02]  /*2d80*/  CS2R R142, SRZ ;  /* 0x00000000008e7805 */ /* 0x000fe4000001ff00 */
[----:B------:R-:W-:Y:S02]  /*2d90*/  R2UR UR61, R0 ;  /* 0x00000000003d72ca */ /* 0x000fe400000e0000 */
        /* <DEDUP_REMOVED lines=11> */
[----:B------:R-:W-:Y:S01]  /*2e50*/  CS2R R118, SRZ ;  /* 0x0000000000767805 */ /* 0x000fe2000001ff00 */
[----:B------:R-:W-:Y:S01]  /*2e60*/  UISETP.GT.AND UP0, UPT, UR61, UR5, UPT ;  /* 0x000000053d00728c */ /* 0x000fe2000bf04270 */
[----:B------:R-:W-:Y:S02]  /*2e70*/  CS2R R116, SRZ ;  /* 0x0000000000747805 */ /* 0x000fe4000001ff00 */
[----:B------:R-:W-:-:S02]  /*2e80*/  CS2R R114, SRZ ;  /* 0x0000000000727805 */ /* 0x000fc4000001ff00 */
[----:B------:R-:W-:Y:S02]  /*2e90*/  CS2R R112, SRZ ;  /* 0x0000000000707805 */ /* 0x000fe4000001ff00 */
[----:B------:R-:W-:Y:S02]  /*2ea0*/  CS2R R110, SRZ ;  /* 0x00000000006e7805 */ /* 0x000fe4000001ff00 */
[----:B------:R-:W-:Y:S02]  /*2eb0*/  CS2R R108, SRZ ;  /* 0x00000000006c7805 */ /* 0x000fe4000001ff00 */
[----:B------:R-:W-:Y:S02]  /*2ec0*/  PLOP3.LUT P1, PT, PT, PT, UP0, 0x80, 0x0 ;  /* 0x000000000000781c */ /* 0x000fe40003f2f008 */
        /* <DEDUP_REMOVED lines=42> */
[----:B------:R-:W-:Y:S06]  /*3170*/  @!P1 BRA `(.L_x_196) ;  /* 0x0000006400f89947 */ /* 0x000fec0003800000 */
[----:B------:R-:W-:Y:S01]  /*3180*/  SHF.R.S32.HI R57, RZ, 0x1f, R152 ;  /* 0x0000001fff397819 */ /* 0x000fe20000011498 */
[----:B------:R-:W0:Y:S01]  /*3190*/  S2R R5, SR_CgaCtaId ;  /* 0x0000000000057919 */ /* 0x000e220000008800 */
[----:B------:R-:W-:Y:S02]  /*31a0*/  MOV R184, 0x400 ;  /* 0x0000040000b87802 */ /* 0x000fe40000000f00 */
[----:B------:R-:W-:-:S04]  /*31b0*/  LEA.HI R16, R57, R152, RZ, 0x7 ;  /* 0x0000009839107211 */ /* 0x000fc800078f38ff */
[----:B------:R-:W-:-:S05]  /*31c0*/  SHF.R.S32.HI R18, RZ, 0x7, R16 ;  /* 0x00000007ff127819 */ /* 0x000fca0000011410 */
[----:B------:R-:W1:Y:S01]  /*31d0*/  SHFL.IDX PT, R0, R18, RZ, 0x1f ;  /* 0x00001fff12007589 */ /* 0x000e6200000e0000 */
[----:B0-----:R-:W-:Y:S02]  /*31e0*/  LEA R184, R5, R184, 0x18 ;  /* 0x000000b805b87211 */ /* 0x001fe400078ec0ff */
[----:B-1----:R-:W-:-:S04]  /*31f0*/  LEA.HI R3, R0, R0, RZ, 0x1 ;  /* 0x0000000000037211 */ /* 0x002fc800078f08ff */
[----:B------:R-:W-:-:S05]  /*3200*/  LOP3.LUT R3, R3, 0x1fffe, RZ, 0xc0, !PT ;  /* 0x0001fffe03037812 */ /* 0x000fca00078ec0ff */
[----:B------:R-:W-:Y:S02]  /*3210*/  IMAD.IADD R3, R0, 0x1, -R3 ;  /* 0x0000000100037824 */ /* 0x000fe400078e0a03 */
[----:B------:R-:W-:Y:S02]  /*3220*/  VIADD R0, R184, 0x36400 ;  /* 0x00036400b8007836 */ /* 0x000fe40000000000 */
[----:B------:R-:W-:-:S03]  /*3230*/  IMAD R3, R3, 0x8000, R184 ;  /* 0x0000800003037824 */ /* 0x000fc600078e02b8 */
[----:B------:R-:W-:Y:S01]  /*3240*/  LOP3.LUT P0, RZ, R0, 0x3ff, RZ, 0xc0, !PT ;  /* 0x000003ff00ff7812 */ /* 0x000fe2000780c0ff */
[----:B------:R-:W-:-:S05]  /*3250*/  VIADD R3, R3, 0x400 ;  /* 0x0000040003037836 */ /* 0x000fca0000000000 */
[----:B------:R-:W-:-:S04]  /*3260*/  SHF.R.U32.HI R3, RZ, 0x4, R3 ;  /* 0x00000004ff037819 */ /* 0x000fc80000011603 */
[----:B------:R-:W-:-:S03]  /*3270*/  LOP3.LUT R188, R3, 0x3fff, RZ, 0xc0, !PT ;  /* 0x00003fff03bc7812 */ /* 0x000fc600078ec0ff */
[----:B------:R-:W-:Y:S05]  /*3280*/  @!P0 BRA `(.L_x_200) ;  /* 0x0000000000408947 */ /* 0x000fea0003800000 */
[----:B------:R-:W-:Y:S01]  /*3290*/  MOV R0, 0x0 ;  /* 0x0000000000007802 */ /* 0x000fe20000000f00 */
[----:B------:R-:W-:Y:S01]  /*32a0*/  ULDC.64 UR4, c[0x4][0x90] ;  /* 0x0100240000047ab9 */ /* 0x000fe20000000a00 */
[----:B------:R-:W-:Y:S01]  /*32b0*/  ULDC.64 UR6, c[0x4][0x20] ;  /* 0x0100080000067ab9 */ /* 0x000fe20000000a00 */
[----:B------:R-:W-:Y:S01]  /*32c0*/  IMAD.U32 R4, RZ, RZ, UR4 ;  /* 0x00000004ff047e24 */ /* 0x000fe2000f8e00ff */
        /* <DEDUP_REMOVED lines=12> */
.L_x_200:
[----:B------:R-:W-:Y:S02]  /*3390*/  SHF.L.U32 R7, RZ, 0x1f, RZ ;  /* 0x0000001fff077819 */ /* 0x000fe400000006ff */
[----:B------:R-:W-:Y:S02]  /*33a0*/  LOP3.LUT R3, R16, 0xffffff80, RZ, 0xc0, !PT ;  /* 0xffffff8010037812 */ /* 0x000fe400078ec0ff */
[----:B------:R-:W0:Y:S01]  /*33b0*/  SYNCS.PHASECHK.TRANS64.TRYWAIT P0, [R184+URZ+0x38800], R7 ;  /* 0x03880007b80075a7 */ /* 0x000e22000800017f */
[----:B------:R-:W-:Y:S02]  /*33c0*/  LEA.HI R0, R18, R18, RZ, 0x1 ;  /* 0x0000001212007211 */ /* 0x000fe400078f08ff */
[----:B------:R-:W-:Y:S02]  /*33d0*/  IMAD.IADD R5, R152, 0x1, -R3 ;  /* 0x0000000198057824 */ /* 0x000fe400078e0a03 */
[----:B------:R-:W-:-:S03]  /*33e0*/  LOP3.LUT R3, R0, 0xfffffe, RZ, 0xc0, !PT ;  /* 0x00fffffe00037812 */ /* 0x000fc600078ec0ff */
[----:B------:R-:W-:-:S04]  /*33f0*/  SHF.R.S32.HI R4, RZ, 0x1f, R5 ;  /* 0x0000001fff047819 */ /* 0x000fc80000011405 */
[----:B------:R-:W-:-:S04]  /*3400*/  LEA.HI R6, R4, R5, RZ, 0x2 ;  /* 0x0000000504067211 */ /* 0x000fc800078f10ff */
[--C-:B------:R-:W-:Y:S02]  /*3410*/  SHF.R.S32.HI R8, RZ, 0x2, R6.reuse ;  /* 0x00000002ff087819 */ /* 0x100fe40000011406 */
[----:B------:R-:W-:Y:S01]  /*3420*/  SHF.R.S32.HI R9, RZ, 0x1f, R6 ;  /* 0x0000001fff097819 */ /* 0x000fe20000011406 */
[----:B0-----:R-:W-:Y:S06]  /*3430*/  @!P0 BRA `(.L_x_201) ;  /* 0x000000e400448947 */ /* 0x001fec0003800000 */
.L_x_329:
[----:B------:R-:W2:Y:S01]  /*3440*/  LDL R0, [R1+0x28] ;  /* 0x0000280001007983 */ /* 0x000ea20000100800 */
[----:B------:R-:W-:Y:S01]  /*3450*/  LEA.HI R9, R9, R8, RZ, 0x3 ;  /* 0x0000000809097211 */ /* 0x000fe200078f18ff */
[----:B------:R-:W-:Y:S01]  /*3460*/  IMAD.IADD R3, R18, 0x1, -R3 ;  /* 0x0000000112037824 */ /* 0x000fe200078e0a03 */
[----:B------:R-:W-:Y:S02]  /*3470*/  LEA.HI R4, R4, R5, RZ, 0x5 ;  /* 0x0000000504047211 */ /* 0x000fe400078f28ff */
[----:B------:R-:W-:Y:S02]  /*3480*/  LOP3.LUT R9, R9, 0xfffffff8, RZ, 0xc0, !PT ;  /* 0xfffffff809097812 */ /* 0x000fe400078ec0ff */
[----:B------:R-:W-:-:S03]  /*3490*/  SHF.R.S32.HI R4, RZ, 0x5, R4 ;  /* 0x00000005ff047819 */ /* 0x000fc60000011404 */
[----:B------:R-:W-:Y:S01]  /*34a0*/  IMAD.IADD R9, R8, 0x1, -R9 ;  /* 0x0000000108097824 */ /* 0x000fe200078e0a09 */
[----:B--2---:R-:W-:Y:S02]  /*34b0*/  R2UR UR4, R0 ;  /* 0x00000000000472ca */ /* 0x004fe400000e0000 */
[----:B------:R-:W-:-:S05]  /*34c0*/  LOP3.LUT R0, R6, 0x7ffffffc, RZ, 0xc0, !PT ;  /* 0x7ffffffc06007812 */ /* 0x000fca00078ec0ff */
[----:B------:R-:W-:-:S04]  /*34d0*/  IMAD.IADD R0, R5, 0x1, -R0 ;  /* 0x0000000105007824 */ /* 0x000fc800078e0a00 */
[----:B------:R-:W-:Y:S02]  /*34e0*/  IMAD.SHL.U32 R56, R0, 0x2, RZ ;  /* 0x0000000200387824 */ /* 0x000fe400078e00ff */
[----:B------:R-:W-:Y:S02]  /*34f0*/  ULOP3.LUT UR4, UR4, 0x1, URZ, 0xfc, !UPT ;  /* 0x0000000104047892 */ /* 0x000fe4000f8efc3f */
[----:B------:R-:W-:Y:S02]  /*3500*/  IMAD R0, R3, 0x100, R56 ;  /* 0x0000010003007824 */ /* 0x000fe400078e0238 */
[----:B------:R-:W-:Y:S02]  /*3510*/  IMAD R3, R4, 0x10, R9 ;  /* 0x0000001004037824 */ /* 0x000fe400078e0209 */
[----:B------:R-:W-:-:S05]  /*3520*/  IMAD.U32 R6, RZ, RZ, UR4 ;  /* 0x00000004ff067e24 */ /* 0x000fca000f8e00ff */
[----:B------:R-:W-:-:S13]  /*3530*/  ISETP.NE.AND P0, PT, R6, 0x3, PT ;  /* 0x000000030600780c */ /* 0x000fda0003f05270 */
[----:B------:R-:W-:Y:S05]  /*3540*/  @!P0 BRA `(.L_x_202) ;  /* 0x0000000000048947 */ /* 0x000fea0003800000 */
[----:B------:R-:W-:Y:S01]  /*3550*/  BPT.TRAP 0x1 ;  /* 0x000000040000795c */ /* 0x000fe20000300000 */
.L_x_202:
[----:B------:R1:W2:Y:S01]  /*3560*/  SYNCS.PHASECHK.TRANS64.TRYWAIT P1, [R184+URZ+0x38830], R7 ;  /* 0x03883007b80075a7 */ /* 0x0002a2000802017f */
[----:B------:R-:W-:Y:S05]  /*3570*/  @!P0 BRA `(.L_x_203) ;  /* 0x0000000000048947 */ /* 0x000fea0003800000 */
[----:B------:R-:W-:Y:S01]  /*3580*/  BPT.TRAP 0x1 ;  /* 0x000000040000795c */ /* 0x000fe20000300000 */
.L_x_203:
[----:B--2---:R-:W-:Y:S05]  /*3590*/  @P1 BRA `(.L_x_204) ;  /* 0x0000000000081947 */ /* 0x004fea0003800000 */
[----:B------:R-:W2:Y:S02]  /*35a0*/  SYNCS.PHASECHK.TRANS64.TRYWAIT P1, [R184+URZ+0x38830], R7 ;  /* 0x03883007b80075a7 */ /* 0x000ea4000802017f */
[----:B--2---:R-:W-:Y:S05]  /*35b0*/  @!P1 BRA `(.L_x_205) ;  /* 0x000000e000f89947 */ /* 0x004fea0003800000 */
.L_x_204:
[----:B------:R-:W-:Y:S05]  /*35c0*/  WARPSYNC.ALL ;  /* 0x0000000000007948 */ /* 0x000fea0003800000 */
[C---:B------:R-:W-:Y:S01]  /*35d0*/  VIADD R4, R184.reuse, 0x20400 ;  /* 0x00020400b8047836 */ /* 0x040fe20000000000 */
[----:B------:R-:W-:Y:S01]  /*35e0*/  WARPGROUP.ARRIVE ;  /* 0x00000000000079c5 */ /* 0x000fe20000000000 */
[----:B------:R-:W-:Y:S01]  /*35f0*/  VIADD R5, R184, 0x22400 ;  /* 0x00022400b8057836 */ /* 0x000fe20000000000 */
[----:B------:R-:W-:Y:S01]  /*3600*/  UMOV UR9, 0x40000040 ;  /* 0x4000004000097882 */ /* 0x000fe20000000000 */
[----:B------:R-:W-:Y:S01]  /*3610*/  UMOV UR7, 0x40000040 ;  /* 0x4000004000077882 */ /* 0x000fe20000000000 */
[----:B------:R-:W-:Y:S01]  /*3620*/  SHF.R.U32.HI R4, RZ, 0x4, R4 ;  /* 0x00000004ff047819 */ /* 0x000fe20000011604 */
[----:B------:R-:W-:Y:S01]  /*3630*/  UMOV UR5, UR9 ;  /* 0x0000000900057c82 */ /* 0x000fe20008000000 */
[----:B------:R-:W-:Y:S01]  /*3640*/  SHF.R.U32.HI R5, RZ, 0x4, R5 ;  /* 0x00000004ff057819 */ /* 0x000fe20000011605 */
[----:B------:R-:W-:Y:S01]  /*3650*/  IMAD.U32 R11, RZ, RZ, UR9 ;  /* 0x00000009ff0b7e24 */ /* 0x000fe2000f8e00ff */
[----:B------:R-:W-:Y:S01]  /*3660*/  LOP3.LUT R4, R4, 0x3fff, RZ, 0xc0, !PT ;  /* 0x00003fff04047812 */ /* 0x000fe200078ec0ff */
[----:B------:R-:W-:Y:S01]  /*3670*/  UMOV UR9, 0x40000040 ;  /* 0x4000004000097882 */ /* 0x000fe20000000000 */
[----:B------:R-:W-:Y:S01]  /*3680*/  LOP3.LUT R5, R5, 0x3fff, RZ, 0xc0, !PT ;  /* 0x00003fff05057812 */ /* 0x000fe200078ec0ff */
[----:B------:R-:W-:Y:S01]  /*3690*/  IMAD.U32 R13, RZ, RZ, UR9 ;  /* 0x00000009ff0d7e24 */ /* 0x000fe2000f8e00ff */
[----:B------:R-:W-:-:S02]  /*36a0*/  LOP3.LUT R6, R4, 0x10000, RZ, 0xfc, !PT ;  /* 0x0001000004067812 */ /* 0x000fc400078efcff */
[----:B------:R-:W-:Y:S02]  /*36b0*/  LOP3.LUT R4, R5, 0x10000, RZ, 0xfc, !PT ;  /* 0x0001000005047812 */ /* 0x000fe400078efcff */
[C---:B------:R-:W-:Y:S01]  /*36c0*/  R2UR UR4, R6.reuse ;  /* 0x00000000060472ca */ /* 0x040fe200000e0000 */
[----:B------:R-:W-:Y:S01]  /*36d0*/  VIADD R5, R6, 0x2 ;  /* 0x0000000206057836 */ /* 0x000fe20000000000 */
[C---:B------:R-:W-:Y:S01]  /*36e0*/  R2UR UR6, R4.reuse ;  /* 0x00000000040672ca */ /* 0x040fe200000e0000 */
[----:B------:R-:W-:-:S10]  /*36f0*/  VIADD R8, R4, 0x2 ;  /* 0x0000000204087836 */ /* 0x000fd40000000000 */
[----:B------:R-:W-:Y:S02]  /*3700*/  UMOV UR8, UR4 ;  /* 0x0000000400087c82 */ /* 0x000fe40008000000 */
[----:B------:R-:W-:Y:S01]  /*3710*/  UMOV UR4, UR8 ;  /* 0x0000000800047c82 */ /* 0x000fe20008000000 */
[----:B------:R-:W-:Y:S01]  /*3720*/  IMAD.U32 R10, RZ, RZ, UR8 ;  /* 0x00000008ff0a7e24 */ /* 0x000fe2000f8e00ff */
[----:B------:R-:W-:Y:S01]  /*3730*/  HGMMA.64x64x16.F32 R24, gdesc[UR4], RZ, !UPT, gsb0 ;  /* 0x00e00000041879f0 */ /* 0x000fe2000c0008ff */
[----:B------:R-:W-:Y:S01]  /*3740*/  R2UR UR4, R5 ;  /* 0x00000000050472ca */ /* 0x000fe200000e0000 */
[----:B------:R-:W-:Y:S01]  /*3750*/  UMOV UR5, UR9 ;  /* 0x0000000900057c82 */ /* 0x000fe20008000000 */
[----:B------:R-:W-:Y:S01]  /*3760*/  R2UR UR6, R8 ;  /* 0x00000000080672ca */ /* 0x000fe200000e0000 */
[----:B------:R-:W-:Y:S01]  /*3770*/  UMOV UR7, 0x40000040 ;  /* 0x4000004000077882 */ /* 0x000fe20000000000 */
[----:B------:R-:W-:Y:S01]  /*3780*/  VIADD R5, R6, 0x4 ;  /* 0x0000000406057836 */ /* 0x000fe20000000000 */
[----:B------:R-:W-:Y:S01]  /*3790*/  UMOV UR9, 0x40000040 ;  /* 0x4000004000097882 */ /* 0x000fe20000000000 */
[----:B------:R-:W-:-:S02]  /*37a0*/  VIADD R8, R4, 0x4 ;  /* 0x0000000404087836 */ /* 0x000fc40000000000 */
[----:B------:R-:W-:-:S05]  /*37b0*/  IMAD.U32 R15, RZ, RZ, UR9 ;  /* 0x00000009ff0f7e24 */ /* 0x000fca000f8e00ff */
[----:B------:R-:W-:Y:S02]  /*37c0*/  UMOV UR8, UR4 ;  /* 0x0000000400087c82 */ /* 0x000fe40008000000 */
[----:B------:R-:W-:Y:S01]  /*37d0*/  UMOV UR4, UR8 ;  /* 0x0000000800047c82 */ /* 0x000fe20008000000 */
[----:B------:R-:W-:Y:S01]  /*37e0*/  IMAD.U32 R12, RZ, RZ, UR8 ;  /* 0x00000008ff0c7e24 */ /* 0x000fe2000f8e00ff */
[----:B------:R-:W-:Y:S02]  /*37f0*/  WARPGROUP.DEPBAR.LE gsb0, 0x0 ;  /* 0x00008000000079c5 */ /* 0x000fe40000010000 */
[----:B------:R-:W-:-:S06]  /*3800*/  WARPGROUP.ARRIVE ;  /* 0x00000000000079c5 */ /* 0x000fcc0000000000 */
[----:B------:R-:W-:Y:S01]  /*3810*/  HGMMA.64x64x16.F32 R24, gdesc[UR4], R24, gsb0 ;  /* 0x00e00000041879f0 */ /* 0x000fe20008000818 */
[----:B------:R-:W-:Y:S01]  /*3820*/  R2UR UR4, R5 ;  /* 0x00000000050472ca */ /* 0x000fe200000e0000 */
[----:B------:R-:W-:Y:S01]  /*3830*/  UMOV UR5, UR9 ;  /* 0x0000000900057c82 */ /* 0x000fe20008000000 */
[----:B------:R-:W-:Y:S01]  /*3840*/  R2UR UR6, R8 ;  /* 0x00000000080672ca */ /* 0x000fe200000e0000 */
[----:B------:R-:W-:Y:S01]  /*3850*/  UMOV UR7, 0x40000040 ;  /* 0x4000004000077882 */ /* 0x000fe20000000000 */
[----:B------:R-:W-:Y:S01]  /*3860*/  VIADD R5, R6, 0x6 ;  /* 0x0000000606057836 */ /* 0x000fe20000000000 */
[----:B------:R-:W-:Y:S01]  /*3870*/  UMOV UR9, 0x40000040 ;  /* 0x4000004000097882 */ /* 0x000fe20000000000 */
[----:B------:R-:W-:Y:S02]  /*3880*/  VIADD R6, R4, 0x6 ;  /* 0x0000000604067836 */ /* 0x000fe40000000000 */
        /* <DEDUP_REMOVED lines=10> */
[----:B------:R-:W-:-:S10]  /*3930*/  UMOV UR7, 0x40000040 ;  /* 0x4000004000077882 */ /* 0x000fd40000000000 */
[----:B------:R-:W-:Y:S02]  /*3940*/  UMOV UR8, UR4 ;  /* 0x0000000400087c82 */ /* 0x000fe40008000000 */
[----:B------:R-:W-:Y:S01]  /*3950*/  UMOV UR4, UR8 ;  /* 0x0000000800047c82 */ /* 0x000fe20008000000 */
[----:B------:R-:W-:Y:S01]  /*3960*/  IMAD.U32 R16, RZ, RZ, UR8 ;  /* 0x00000008ff107e24 */ /* 0x000fe2000f8e00ff */
[----:B------:R-:W-:Y:S02]  /*3970*/  WARPGROUP.DEPBAR.LE gsb0, 0x0 ;  /* 0x00008000000079c5 */ /* 0x000fe40000010000 */
[----:B------:R-:W-:-:S06]  /*3980*/  WARPGROUP.ARRIVE ;  /* 0x00000000000079c5 */ /* 0x000fcc0000000000 */
[----:B------:R-:W-:Y:S03]  /*3990*/  HGMMA.64x64x16.F32 R24, gdesc[UR4], R24, gsb0 ;  /* 0x00e00000041879f0 */ /* 0x000fe60008000818 */
[----:B------:R-:W-:Y:S02]  /*39a0*/  WARPGROUP.DEPBAR.LE gsb0, 0x0 ;  /* 0x00008000000079c5 */ /* 0x000fe40000010000 */
[----:B------:R-:W3:Y:S02]  /*39b0*/  SYNCS.PHASECHK.TRANS64.TRYWAIT P1, [R184+URZ+0x38810], R7 ;  /* 0x03881007b80075a7 */ /* 0x000ee4000802017f */
[----:B---3--:R-:W-:Y:S05]  /*39c0*/  @!P1 BRA `(.L_x_206) ;  /* 0x000000e000089947 */ /* 0x008fea0003800000 */
.L_x_330:
[----:B------:R-:W-:Y:S05]  /*39d0*/  @!P0 BRA `(.L_x_207) ;  /* 0x0000000000048947 */ /* 0x000fea0003800000 */
[----:B------:R-:W-:Y:S01]  /*39e0*/  BPT.TRAP 0x1 ;  /* 0x000000040000795c */ /* 0x000fe20000300000 */
.L_x_207:
[----:B------:R4:W0:Y:S01]  /*39f0*/  SYNCS.PHASECHK.TRANS64.TRYWAIT P1, [R184+URZ+0x38850], R7 ;  /* 0x03885007b80075a7 */ /* 0x000822000802017f */
[----:B------:R-:W-:Y:S05]  /*3a00*/  @!P0 BRA `(.L_x_208) ;  /* 0x0000000000048947 */ /* 0x000fea0003800000 */
[----:B------:R-:W-:Y:S01]  /*3a10*/  BPT.TRAP 0x1 ;  /* 0x000000040000795c */ /* 0x000fe20000300000 */
.L_x_208:
[C---:B------:R-:W-:Y:S02]  /*3a20*/  VIADD R5, R184.reuse, 0x26400 ;  /* 0x00026400b8057836 */ /* 0x040fe40000000000 */
[----:B------:R-:W-:-:S03]  /*3a30*/  VIADD R6, R184, 0x400 ;  /* 0x00000400b8067836 */ /* 0x000fc60000000000 */
[----:B------:R-:W-:Y:S02]  /*3a40*/  SHF.R.U32.HI R5, RZ, 0x4, R5 ;  /* 0x00000004ff057819 */ /* 0x000fe40000011605 */
[----:B------:R-:W-:Y:S02]  /*3a50*/  SHF.R.U32.HI R6, RZ, 0x4, R6 ;  /* 0x00000004ff067819 */ /* 0x000fe40000011606 */
[----:B------:R-:W-:Y:S02]  /*3a60*/  LOP3.LUT R5, R5, 0x3fff, RZ, 0xc0, !PT ;  /* 0x00003fff05057812 */ /* 0x000fe400078ec0ff */
[----:B------:R-:W-:Y:S02]  /*3a70*/  LOP3.LUT R6, R6, 0x3fff, RZ, 0xc0, !PT ;  /* 0x00003fff06067812 */ /* 0x000fe400078ec0ff */
[----:B------:R-:W-:Y:S02]  /*3a80*/  LOP3.LUT R5, R5, 0x10000, RZ, 0xfc, !PT ;  /* 0x0001000005057812 */ /* 0x000fe400078efcff */
[----:B------:R-:W-:Y:S01]  /*3a90*/  LOP3.LUT R6, R6, 0x10000, RZ, 0xfc, !PT ;  /* 0x0001000006067812 */ /* 0x000fe200078efcff */
[----:B0-----:R-:W-:Y:S06]  /*3aa0*/  @P1 BRA `(.L_x_209) ;  /* 0x0000000000081947 */ /* 0x001fec0003800000 */
[----:B------:R-:W0:Y:S02]  /*3ab0*/  SYNCS.PHASECHK.TRANS64.TRYWAIT P1, [R184+URZ+0x38850], R7 ;  /* 0x03885007b80075a7 */ /* 0x000e24000802017f */
[----:B0-----:R-:W-:Y:S05]  /*3ac0*/  @!P1 BRA `(.L_x_210) ;  /* 0x000000dc00dc9947 */ /* 0x001fea0003800000 */
.L_x_209:
[C---:B------:R-:W-:Y:S01]  /*3ad0*/  R2UR UR4, R5.reuse ;  /* 0x00000000050472ca */ /* 0x040fe200000e0000 */
[----:B------:R-:W-:Y:S01]  /*3ae0*/  WARPGROUP.ARRIVE ;  /* 0x00000000000079c5 */ /* 0x000fe20000000000 */
[C---:B------:R-:W-:Y:S01]  /*3af0*/  R2UR UR6, R6.reuse ;  /* 0x00000000060672ca */ /* 0x040fe200000e0000 */
[----:B------:R-:W-:Y:S01]  /*3b00*/  UMOV UR9, 0x40000040 ;  /* 0x4000004000097882 */ /* 0x000fe20000000000 */
[----:B------:R-:W-:Y:S01]  /*3b10*/  UMOV UR7, 0x40000040 ;  /* 0x4000004000077882 */ /* 0x000fe20000000000 */
[----:B------:R-:W-:Y:S01]  /*3b20*/  UMOV UR5, UR9 ;  /* 0x0000000900057c82 */ /* 0x000fe20008000000 */
[----:B-1234-:R-:W-:Y:S01]  /*3b30*/  VIADD R7, R5, 0x2 ;  /* 0x0000000205077836 */ /* 0x01efe20000000000 */
[----:B------:R-:W-:Y:S01]  /*3b40*/  UMOV UR11, 0x40000040 ;  /* 0x40000040000b7882 */ /* 0x000fe20000000000 */
[----:B------:R-:W-:Y:S01]  /*3b50*/  VIADD R8, R6, 0x2 ;  /* 0x0000000206087836 */ /* 0x000fe20000000000 */
[----:B------:R-:W-:Y:S01]  /*3b60*/  UMOV UR13, 0x40000040 ;  /* 0x40000040000d7882 */ /* 0x000fe20000000000 */
[----:B------:R-:W-:Y:S01]  /*3b70*/  IMAD.U32 R19, RZ, RZ, UR9 ;  /* 0x00000009ff137e24 */ /* 0x000fe2000f8e00ff */
[----:B------:R-:W-:Y:S01]  /*3b80*/  UMOV UR9, 0x40000040 ;  /* 0x4000004000097882 */ /* 0x000fe20000000000 */
[----:B------:R-:W-:Y:S01]  /*3b90*/  UMOV UR15, 0x40000040 ;  /* 0x40000040000f7882 */ /* 0x000fe20000000000 */
[----:B------:R-:W-:Y:S01]  /*3ba0*/  UMOV UR8, UR4 ;  /* 0x0000000400087c82 */ /* 0x000fe20008000000 */
[----:B------:R-:W-:Y:S01]  /*3bb0*/  IMAD.U32 R21, RZ, RZ, UR9 ;  /* 0x00000009ff157e24 */ /* 0x000fe2000f8e00ff */
[----:B------:R-:W-:Y:S01]  /*3bc0*/  UMOV UR4, UR8 ;  /* 0x0000000800047c82 */ /* 0x000fe20008000000 */
[----:B------:R-:W-:Y:S01]  /*3bd0*/  IMAD.U32 R18, RZ, RZ, UR8 ;  /* 0x00000008ff127e24 */ /* 0x000fe2000f8e00ff */
[----:B------:R-:W-:Y:S01]  /*3be0*/  HGMMA.64x64x16.F32 R24, gdesc[UR4], R24, gsb0 ;  /* 0x00e00000041879f0 */ /* 0x000fe20008000818 */
[----:B------:R-:W-:Y:S01]  /*3bf0*/  R2UR UR4, R7 ;  /* 0x00000000070472ca */ /* 0x000fe200000e0000 */
[----:B------:R-:W-:Y:S01]  /*3c00*/  UMOV UR5, UR9 ;  /* 0x0000000900057c82 */ /* 0x000fe20008000000 */
[----:B------:R-:W-:Y:S01]  /*3c10*/  R2UR UR6, R8 ;  /* 0x00000000080672ca */ /* 0x000fe200000e0000 */
[----:B------:R-:W-:Y:S01]  /*3c20*/  UMOV UR7, 0x40000040 ;  /* 0x4000004000077882 */ /* 0x000fe20000000000 */
[C---:B------:R-:W-:Y:S01]  /*3c30*/  VIADD R7, R5.reuse, 0x4 ;  /* 0x0000000405077836 */ /* 0x040fe20000000000 */
[----:B------:R-:W-:Y:S01]  /*3c40*/  UMOV UR9, 0x40000040 ;  /* 0x4000004000097882 */ /* 0x000fe20000000000 */
[----:B------:R-:W-:Y:S01]  /*3c50*/  VIADD R8, R6, 0x4 ;  /* 0x0000000406087836 */ /* 0x000fe20000000000 */
[----:B------:R-:W-:Y:S01]  /*3c60*/  UMOV UR17, 0x40000040 ;  /* 0x4000004000117882 */ /* 0x000fe20000000000 */
[----:B------:R-:W-:Y:S01]  /*3c70*/  IMAD.U32 R23, RZ, RZ, UR9 ;  /* 0x00000009ff177e24 */ /* 0x000fe2000f8e00ff */
[----:B------:R-:W-:Y:S01]  /*3c80*/  UMOV UR19, 0x40000040 ;  /* 0x4000004000137882 */ /* 0x000fe20000000000 */
[----:B------:R-:W-:Y:S01]  /*3c90*/  UMOV UR21, 0x40000040 ;  /* 0x4000004000157882 */ /* 0x000fe20000000000 */
[----:B------:R-:W-:Y:S01]  /*3ca0*/  UMOV UR23, 0x40000040 ;  /* 0x4000004000177882 */ /* 0x000fe20000000000 */
[----:B------:R-:W-:Y:S01]  /*3cb0*/  UMOV UR25, 0x40000040 ;  /* 0x4000004000197882 */ /* 0x000fe20000000000 */
[----:B------:R-:W-:Y:S01]  /*3cc0*/  UMOV UR8, UR4 ;  /* 0x0000000400087c82 */ /* 0x000fe20008000000 */
[----:B------:R-:W-:Y:S01]  /*3cd0*/  UMOV UR27, 0x40000040 ;  /* 0x40000040001b7882 */ /* 0x000fe20000000000 */
[----:B------:R-:W-:Y:S01]  /*3ce0*/  UMOV UR4, UR8 ;  /* 0x0000000800047c82 */ /* 0x000fe20008000000 */
[----:B------:R-:W-:Y:S01]  /*3cf0*/  IMAD.U32 R20, RZ, RZ, UR8 ;  /* 0x00000008ff147e24 */ /* 0x000fe2000f8e00ff */
[----:B------:R-:W-:Y:S01]  /*3d00*/  UMOV UR29, 0x40000040 ;  /* 0x40000040001d7882 */ /* 0x000fe20000000000 */
        /* <DEDUP_REMOVED lines=11> */
[----:B------:R-:W0:Y:S01]  /*3dc0*/  S2R R9, SR_TID.X ;  /* 0x0000000000097919 */ /* 0x000e220000002100 */
[----:B------:R-:W-:Y:S01]  /*3dd0*/  UMOV UR53, 0x40000040 ;  /* 0x4000004000357882 */ /* 0x000fe20000000000 */
[----:B------:R-:W-:Y:S01]  /*3de0*/  UMOV UR55, 0x40000040 ;  /* 0x4000004000377882 */ /* 0x000fe20000000000 */
[----:B------:R-:W-:Y:S01]  /*3df0*/  UMOV UR57, 0x40000040 ;  /* 0x4000004000397882 */ /* 0x000fe20000000000 */
[----:B------:R-:W-:Y:S01]  /*3e00*/  UMOV UR59, 0x40000040 ;  /* 0x40000040003b7882 */ /* 0x000fe20000000000 */
[----:B------:R-:W-:Y:S01]  /*3e10*/  IMAD.MOV.U32 R62, RZ, RZ, 0x4 ;  /* 0x00000004ff3e7424 */ /* 0x000fe200078e00ff */
[----:B------:R-:W-:Y:S01]  /*3e20*/  UIMAD UR60, UR61, -0x40, UR60 ;  /* 0xffffffc03d3c78a4 */ /* 0x000fe2000f8e023c */
[----:B------:R-:W-:Y:S01]  /*3e30*/  VIADD R185, R5, 0xe00 ;  /* 0x00000e0005b97836 */ /* 0x000fe20000000000 */
[----:B------:R-:W1:Y:S01]  /*3e40*/  S2R R65, SR_TID.X ;  /* 0x0000000000417919 */ /* 0x000e620000002100 */
[----:B------:R-:W-:Y:S01]  /*3e50*/  IMAD.MOV.U32 R192, RZ, RZ, 0x40 ;  /* 0x00000040ffc07424 */ /* 0x000fe200078e00ff */
[----:B------:R-:W-:Y:S01]  /*3e60*/  LOP3.LUT R188, R188, 0x2000000, RZ, 0xfc, !PT ;  /* 0x02000000bcbc7812 */ /* 0x000fe200078efcff */
[----:B------:R-:W-:-:S04]  /*3e70*/  UIADD3 UR61, UR61, -0x2, URZ ;  /* 0xfffffffe3d3d7890 */ /* 0x000fc8000fffe03f */
[----:B------:R-:W-:Y:S01]  /*3e80*/  VIADD R209, R188, 0x80 ;  /* 0x00000080bcd17836 */ /* 0x000fe20000000000 */
[----:B0-----:R-:W-:Y:S02]  /*3e90*/  SHF.R.U32.HI R9, RZ, 0x7, R9 ;  /* 0x00000007ff097819 */ /* 0x001fe40000011609 */
[----:B-1----:R-:W-:Y:S01]  /*3ea0*/  LOP3.LUT R65, R65, 0x7f, RZ, 0xc0, !PT ;  /* 0x0000007f41417812 */ /* 0x002fe200078ec0ff */
        /* <DEDUP_REMOVED lines=9> */
[----:B------:R-:W-:-:S07]  /*3f40*/  VIADD R8, R6, 0x6 ;  /* 0x0000000606087836 */ /* 0x000fce0000000000 */
[----:B------:R-:W-:Y:S02]  /*3f50*/  UMOV UR8, UR4 ;  /* 0x0000000400087c82 */ /* 0x000fe40008000000 */
[----:B------:R-:W-:Y:S01]  /*3f60*/  UMOV UR4, UR8 ;  /* 0x0000000800047c82 */ /* 0x000fe20008000000 */
[----:B------:R-:W-:Y:S01]  /*3f70*/  IMAD.U32 R22, RZ, RZ, UR8 ;  /* 0x00000008ff167e24 */ /* 0x000fe2000f8e00ff */
[----:B------:R-:W-:Y:S02]  /*3f80*/  WARPGROUP.DEPBAR.LE gsb0, 0x0 ;  /* 0x00008000000079c5 */ /* 0x000fe40000010000 */
[----:B------:R-:W-:-:S06]  /*3f90*/  WARPGROUP.ARRIVE ;  /* 0x00000000000079c5 */ /* 0x000fcc0000000000 */
[----:B------:R-:W-:Y:S01]  /*3fa0*/  HGMMA.64x64x16.F32 R24, gdesc[UR4], R24, gsb0 ;  /* 0x00e00000041879f0 */ /* 0x000fe20008000818 */
[----:B------:R-:W-:Y:S01]  /*3fb0*/  R2UR UR4, R7 ;  /* 0x00000000070472ca */ /* 0x000fe200000e0000 */
[----:B------:R-:W-:Y:S01]  /*3fc0*/  UMOV UR5, 0x40000040 ;  /* 0x4000004000057882 */ /* 0x000fe20000000000 */
[----:B------:R-:W-:Y:S01]  /*3fd0*/  R2UR UR6, R8 ;  /* 0x00000000080672ca */ /* 0x000fe200000e0000 */
[----:B------:R-:W-:Y:S01]  /*3fe0*/  UMOV UR7, 0x40000040 ;  /* 0x4000004000077882 */ /* 0x000fe20000000000 */
[----:B------:R-:W-:Y:S02]  /*3ff0*/  VIADD R7, R5, 0x200 ;  /* 0x0000020005077836 */ /* 0x000fe40000000000 */
[----:B------:R-:W-:-:S03]  /*4000*/  VIADD R8, R6, 0x200 ;  /* 0x0000020006087836 */ /* 0x000fc60000000000 */
[----:B------:R-:W-:Y:S01]  /*4010*/  R2UR UR8, R7 ;  /* 0x00000000070872ca */ /* 0x000fe200000e0000 */
[----:B------:R-:W-:Y:S01]  /*4020*/  VIADD R7, R5, 0x202 ;  /* 0x0000020205077836 */ /* 0x000fe20000000000 */
[----:B------:R-:W-:Y:S01]  /*4030*/  R2UR UR10, R8 ;  /* 0x00000000080a72ca */ /* 0x000fe200000e0000 */
        /* <DEDUP_REMOVED lines=40> */
[----:B------:R-:W-:Y:S01]  /*42c0*/  VIADD R8, R6, 0x606 ;  /* 0x0000060606087836 */ /* 0x000fe20000000000 */
[----:B------:R-:W-:Y:S02]  /*42d0*/  WARPGROUP.DEPBAR.LE gsb0, 0x0 ;  /* 0x00008000000079c5 */ /* 0x000fe40000010000 */
[----:B------:R-:W-:Y:S01]  /*42e0*/  WARPGROUP.ARRIVE ;  /* 0x00000000000079c5 */ /* 0x000fe20000000000 */
[----:B------:R-:W-:Y:S02]  /*42f0*/  R2UR UR52, R7 ;  /* 0x00000000073472ca */ /* 0x000fe400000e0000 */
[----:B------:R-:W-:Y:S01]  /*4300*/  R2UR UR54, R8 ;  /* 0x00000000083672ca */ /* 0x000fe200000e0000 */
[----:B------:R0:W1:Y:S02]  /*4310*/  SHFL.IDX PT, R7, R9, RZ, 0x1f ;  /* 0x00001fff09077589 */ /* 0x00006400000e0000 */
[----:B------:R-:W-:Y:S01]  /*4320*/  HGMMA.64x64x16.F32 R24, gdesc[UR4], R24, gsb0 ;  /* 0x00e00000041879f0 */ /* 0x000fe20008000818 */
[----:B------:R-:W-:Y:S01]  /*4330*/  ULDC UR6, c[0x0][0xa80] ;  /* 0x0002a00000067ab9 */ /* 0x000fe20000000800 */
[----:B------:R-:W-:Y:S01]  /*4340*/  R2UR UR7, R2 ;  /* 0x00000000020772ca */ /* 0x000fe200000e0000 */
[----:B0-----:R-:W-:-:S12]  /*4350*/  VIADD R9, R6, 0x800 ;  /* 0x0000080006097836 */ /* 0x001fd80000000000 */
[----:B------:R-:W-:Y:S01]  /*4360*/  UISETP.GE.AND UP0, UPT, UR61, UR7, UPT ;  /* 0x000000073d00728c */ /* 0x000fe2000bf06270 */
[----:B-1----:R-:W-:Y:S01]  /*4370*/  ISETP.GT.AND P1, PT, R7, 0x7f, PT ;  /* 0x0000007f0700780c */ /* 0x002fe20003f24270 */
[----:B------:R-:W-:-:S03]  /*4380*/  VIADD R7, R5, 0x800 ;  /* 0x0000080005077836 */ /* 0x000fc60000000000 */
[----:B------:R-:W-:Y:S02]  /*4390*/  SEL R58, RZ, 0x2, !P1 ;  /* 0x00000002ff3a7807 */ /* 0x000fe40004800000 */
[C---:B------:R-:W-:Y:S02]  /*43a0*/  SEL R60, R62.reuse, 0x2, P1 ;  /* 0x000000023e3c7807 */ /* 0x040fe40000800000 */
[----:B------:R-:W-:Y:S01]  /*43b0*/  SEL R62, R62, 0x6, !P1 ;  /* 0x000000063e3e7807 */ /* 0x000fe20004800000 */
[C---:B------:R-:W-:Y:S02]  /*43c0*/  IMAD.IADD R8, R58.reuse, 0x1, R7 ;  /* 0x000000013a087824 */ /* 0x040fe400078e0207 */
[----:B------:R-:W-:-:S03]  /*43d0*/  IMAD.IADD R59, R58, 0x1, R9 ;  /* 0x000000013a3b7824 */ /* 0x000fc600078e0209 */
[----:B------:R-:W-:Y:S01]  /*43e0*/  R2UR UR56, R8 ;  /* 0x00000000083872ca */ /* 0x000fe200000e0000 */
[--C-:B------:R-:W-:Y:S01]  /*43f0*/  IMAD.IADD R8, R7, 0x1, R60.reuse ;  /* 0x0000000107087824 */ /* 0x100fe200078e023c */
[----:B------:R-:W-:Y:S01]  /*4400*/  R2UR UR58, R59 ;  /* 0x000000003b3a72ca */ /* 0x000fe200000e0000 */
[C---:B------:R-:W-:Y:S02]  /*4410*/  IMAD.IADD R59, R9.reuse, 0x1, R60 ;  /* 0x00000001093b7824 */ /* 0x040fe400078e023c */
[----:B------:R-:W-:Y:S01]  /*4420*/  IMAD.IADD R9, R9, 0x1, R62 ;  /* 0x0000000109097824 */ /* 0x000fe200078e023e */
[----:B------:R-:W-:Y:S02]  /*4430*/  WARPGROUP.DEPBAR.LE gsb0, 0x0 ;  /* 0x00008000000079c5 */ /* 0x000fe40000010000 */
[----:B------:R-:W-:-:S06]  /*4440*/  WARPGROUP.ARRIVE ;  /* 0x00000000000079c5 */ /* 0x000fcc0000000000 */
[----:B------:R-:W-:Y:S01]  /*4450*/  HGMMA.64x64x16.F32 R24, gdesc[UR8], R24, gsb0 ;  /* 0x00e00000081879f0 */ /* 0x000fe20008000818 */
[----:B------:R-:W-:Y:S01]  /*4460*/  R2UR UR10, R188 ;  /* 0x00000000bc0a72ca */ /* 0x000fe200000e0000 */
[----:B------:R-:W-:Y:S01]  /*4470*/  UMOV UR11, 0x40000040 ;  /* 0x40000040000b7882 */ /* 0x000fe20000000000 */
[----:B------:R-:W-:Y:S02]  /*4480*/  WARPGROUP.DEPBAR.LE gsb0, 0x0 ;  /* 0x00008000000079c5 */ /* 0x000fe40000010000 */
        /* <DEDUP_REMOVED lines=34> */
[----:B------:R-:W-:Y:S01]  /*46b0*/  HGMMA.64x64x16.F32 R24, gdesc[UR56], R24, gsb0 ;  /* 0x00e00000381879f0 */ /* 0x000fe20008000818 */
[----:B------:R-:W-:Y:S01]  /*46c0*/  R2UR UR56, R8 ;  /* 0x00000000083872ca */ /* 0x000fe200000e0000 */
[----:B------:R-:W-:Y:S01]  /*46d0*/  UMOV UR57, 0x40000040 ;  /* 0x4000004000397882 */ /* 0x000fe20000000000 */
[----:B------:R-:W-:Y:S01]  /*46e0*/  R2UR UR58, R59 ;  /* 0x000000003b3a72ca */ /* 0x000fe200000e0000 */
[----:B------:R-:W-:Y:S01]  /*46f0*/  UMOV UR59, 0x40000040 ;  /* 0x40000040003b7882 */ /* 0x000fe20000000000 */
[----:B------:R-:W-:Y:S01]  /*4700*/  IMAD.IADD R8, R7, 0x1, R62 ;  /* 0x0000000107087824 */ /* 0x000fe200078e023e */
[----:B------:R-:W-:Y:S02]  /*4710*/  WARPGROUP.DEPBAR.LE gsb0, 0x0 ;  /* 0x00008000000079c5 */ /* 0x000fe40000010000 */
[----:B------:R-:W-:-:S08]  /*4720*/  WARPGROUP.ARRIVE ;  /* 0x00000000000079c5 */ /* 0x000fd00000000000 */
[----:B------:R-:W-:Y:S01]  /*4730*/  HGMMA.64x64x16.F32 R24, gdesc[UR56], R24, gsb0 ;  /* 0x00e00000381879f0 */ /* 0x000fe20008000818 */
[----:B------:R-:W-:Y:S01]  /*4740*/  R2UR UR58, R9 ;  /* 0x00000000093a72ca */ /* 0x000fe200000e0000 */
[----:B------:R-:W-:Y:S01]  /*4750*/  UMOV UR59, 0x40000040 ;  /* 0x40000040003b7882 */ /* 0x000fe20000000000 */
[----:B------:R-:W-:Y:S01]  /*4760*/  R2UR UR56, R8 ;  /* 0x00000000083872ca */ /* 0x000fe200000e0000 */
[----:B------:R-:W-:Y:S01]  /*4770*/  UMOV UR57, 0x40000040 ;  /* 0x4000004000397882 */ /* 0x000fe20000000000 */
[----:B------:R-:W-:Y:S02]  /*4780*/  IMAD.MOV.U32 R8, RZ, RZ, 0x28 ;  /* 0x00000028ff087424 */ /* 0x000fe400078e00ff */
[----:B------:R-:W-:-:S03]  /*4790*/  IMAD.MOV.U32 R9, RZ, RZ, 0xa00 ;  /* 0x00000a00ff097424 */ /* 0x000fc600078e00ff */
[----:B------:R-:W-:Y:S02]  /*47a0*/  SEL R8, R8, 0x26, P1 ;  /* 0x0000002608087807 */ /* 0x000fe40000800000 */
[----:B------:R-:W-:Y:S02]  /*47b0*/  SEL R9, R9, 0x980, P1 ;  /* 0x0000098009097807 */ /* 0x000fe40000800000 */
[----:B------:R-:W-:Y:S02]  /*47c0*/  LOP3.LUT R8, R8, 0x6, RZ, 0xc0, !PT ;  /* 0x0000000608087812 */ /* 0x000fe400078ec0ff */
[----:B------:R-:W-:-:S04]  /*47d0*/  LOP3.LUT R9, R9, 0xa00, RZ, 0xc0, !PT ;  /* 0x00000a0009097812 */ /* 0x000fc800078ec0ff */
[CC--:B------:R-:W-:Y:S02]  /*47e0*/  IADD3 R59, R8.reuse, R9.reuse, R5 ;  /* 0x00000009083b7210 */ /* 0x0c0fe40007ffe005 */
[----:B------:R-:W-:Y:S01]  /*47f0*/  IADD3 R8, R8, R9, R6 ;  /* 0x0000000908087210 */ /* 0x000fe20007ffe006 */
[----:B------:R-:W-:-:S04]  /*4800*/  VIADD R9, R6, 0xa00 ;  /* 0x00000a0006097836 */ /* 0x000fc80000000000 */
[----:B------:R-:W-:Y:S01]  /*4810*/  IMAD.IADD R61, R58, 0x1, R9 ;  /* 0x000000013a3d7824 */ /* 0x000fe200078e0209 */
[----:B------:R-:W-:Y:S02]  /*4820*/  WARPGROUP.DEPBAR.LE gsb0, 0x0 ;  /* 0x00008000000079c5 */ /* 0x000fe40000010000 */
[----:B------:R-:W-:-:S06]  /*4830*/  WARPGROUP.ARRIVE ;  /* 0x00000000000079c5 */ /* 0x000fcc0000000000 */
[----:B------:R-:W-:Y:S01]  /*4840*/  HGMMA.64x64x16.F32 R24, gdesc[UR56], R24, gsb0 ;  /* 0x00e00000381879f0 */ /* 0x000fe20008000818 */
[----:B------:R-:W-:Y:S01]  /*4850*/  R2UR UR56, R59 ;  /* 0x000000003b3872ca */ /* 0x000fe200000e0000 */
[----:B------:R-:W-:Y:S01]  /*4860*/  UMOV UR57, 0x40000040 ;  /* 0x4000004000397882 */ /* 0x000fe20000000000 */
[----:B------:R-:W-:Y:S01]  /*4870*/  R2UR UR58, R8 ;  /* 0x00000000083a72ca */ /* 0x000fe200000e0000 */
[----:B------:R-:W-:Y:S01]  /*4880*/  UMOV UR59, 0x40000040 ;  /* 0x40000040003b7882 */ /* 0x000fe20000000000 */
        /* <DEDUP_REMOVED lines=9> */
[C---:B------:R-:W-:Y:S02]  /*4920*/  IMAD.IADD R59, R60.reuse, 0x1, R8 ;  /* 0x000000013c3b7824 */ /* 0x040fe400078e0208 */
[--C-:B------:R-:W-:Y:S02]  /*4930*/  IMAD.IADD R61, R60, 0x1, R9.reuse ;  /* 0x000000013c3d7824 */ /* 0x100fe400078e0209 */
[----:B------:R-:W-:Y:S01]  /*4940*/  IMAD.IADD R9, R62, 0x1, R9 ;  /* 0x000000013e097824 */ /* 0x000fe200078e0209 */
[----:B------:R-:W-:-:S02]  /*4950*/  WARPGROUP.DEPBAR.LE gsb0, 0x0 ;  /* 0x00008000000079c5 */ /* 0x000fc40000010000 */
        /* <DEDUP_REMOVED lines=30> */
[----:B------:R-:W-:Y:S02]  /*4b40*/  VIADD R59, R6, 0xc00 ;  /* 0x00000c00063b7836 */ /* 0x000fe40000000000 */
[C---:B------:R-:W-:Y:S02]  /*4b50*/  IMAD.IADD R61, R58.reuse, 0x1, R9 ;  /* 0x000000013a3d7824 */ /* 0x040fe400078e0209 */
        /* <DEDUP_REMOVED lines=69> */
[----:B------:R-:W-:Y:S01]  /*4fb0*/  IMAD.MOV.U32 R59, RZ, RZ, 0x1000 ;  /* 0x00001000ff3b7424 */ /* 0x000fe200078e00ff */
[----:B------:R-:W-:-:S04]  /*4fc0*/  SEL R58, R192, 0x3e, P1 ;  /* 0x0000003ec03a7807 */ /* 0x000fc80000800000 */
[----:B------:R-:W-:Y:S02]  /*4fd0*/  SEL R59, R59, 0xf80, P1 ;  /* 0x00000f803b3b7807 */ /* 0x000fe40000800000 */
[----:B------:R-:W-:Y:S02]  /*4fe0*/  LOP3.LUT R58, R58, 0x6, RZ, 0xc0, !PT ;  /* 0x000000063a3a7812 */ /* 0x000fe400078ec0ff */
[----:B------:R-:W-:-:S04]  /*4ff0*/  LOP3.LUT R59, R59, 0x1e00, RZ, 0xc0, !PT ;  /* 0x00001e003b3b7812 */ /* 0x000fc800078ec0ff */
[CC--:B------:R-:W-:Y:S02]  /*5000*/  IADD3 R60, R58.reuse, R59.reuse, R5 ;  /* 0x0000003b3a3c7210 */ /* 0x0c0fe40007ffe005 */
[----:B------:R-:W-:Y:S01]  /*5010*/  IADD3 R58, R58, R59, R6 ;  /* 0x0000003b3a3a7210 */ /* 0x000fe20007ffe006 */
[----:B------:R-:W-:-:S05]  /*5020*/  IMAD.U32 R59, RZ, RZ, UR60 ;  /* 0x0000003cff3b7e24 */ /* 0x000fca000f8e00ff */
[----:B------:R-:W-:-:S04]  /*5030*/  IADD3 R56, -R56, 0x40, R59 ;  /* 0x0000004038387810 */ /* 0x000fc80007ffe13b */
[C---:B------:R-:W-:Y:S02]  /*5040*/  ISETP.GT.AND P5, PT, R56.reuse, RZ, PT ;  /* 0x000000ff3800720c */ /* 0x040fe40003fa4270 */
[C---:B------:R-:W-:Y:S02]  /*5050*/  ISETP.GT.AND P4, PT, R56.reuse, 0x1, PT ;  /* 0x000000013800780c */ /* 0x040fe40003f84270 */
[C---:B------:R-:W-:Y:S02]  /*5060*/  ISETP.GT.AND P3, PT, R56.reuse, 0x8, PT ;  /* 0x000000083800780c */ /* 0x040fe40003f64270 */
[C---:B------:R-:W-:Y:S02]  /*5070*/  ISETP.GT.AND P2, PT, R56.reuse, 0x9, PT ;  /* 0x000000093800780c */ /* 0x040fe40003f44270 */
[C---:B------:R-:W-:Y:S02]  /*5080*/  ISETP.GT.AND P1, PT, R56.reuse, 0x10, PT ;  /* 0x000000103800780c */ /* 0x040fe40003f24270 */
[----:B------:R-:W-:Y:S01]  /*5090*/  ISETP.GT.AND P6, PT, R56, 0x11, PT ;  /* 0x000000113800780c */ /* 0x000fe20003fc4270 */
[----:B------:R-:W-:-:S02]  /*50a0*/  WARPGROUP.DEPBAR.LE gsb0, 0x0 ;  /* 0x00008000000079c5 */ /* 0x000fc40000010000 */
[----:B------:R-:W-:-:S06]  /*50b0*/  WARPGROUP.ARRIVE ;  /* 0x00000000000079c5 */ /* 0x000fcc0000000000 */
[----:B------:R-:W-:Y:S01]  /*50c0*/  HGMMA.64x64x16.F32 R24, gdesc[UR56], R24, gsb0 ;  /* 0x00e00000381879f0 */ /* 0x000fe20008000818 */
[----:B------:R-:W-:Y:S01]  /*50d0*/  R2UR UR56, R60 ;  /* 0x000000003c3872ca */ /* 0x000fe200000e0000 */
[----:B------:R-:W-:Y:S01]  /*50e0*/  UMOV UR57, 0x40000040 ;  /* 0x4000004000397882 */ /* 0x000fe20000000000 */
[----:B------:R-:W-:Y:S01]  /*50f0*/  R2UR UR58, R58 ;  /* 0x000000003a3a72ca */ /* 0x000fe200000e0000 */
[----:B------:R-:W-:Y:S01]  /*5100*/  UMOV UR59, 0x40000040 ;  /* 0x40000040003b7882 */ /* 0x000fe20000000000 */
[----:B------:R-:W-:Y:S02]  /*5110*/  WARPGROUP.DEPBAR.LE gsb0, 0x0 ;  /* 0x00008000000079c5 */ /* 0x000fe40000010000 */
[----:B------:R-:W-:-:S09]  /*5120*/  WARPGROUP.ARRIVE ;  /* 0x00000000000079c5 */ /* 0x000fd20000000000 */
        /* <DEDUP_REMOVED lines=51> */
[----:B------:R-:W-:Y:S02]  /*5460*/  FMNMX.FTZ R56, R52, R59, !PT ;  /* 0x0000003b34387209 */ /* 0x000fe40007810000 */
[----:B------:R-:W-:Y:S02]  /*5470*/  FSEL R46, R46, -INF , P1 ;  /* 0xff8000002e2e7808 */ /* 0x000fe40000800000 */
[----:B------:R-:W-:-:S02]  /*5480*/  FMNMX.FTZ R58, R53, R56, !PT ;  /* 0x00000038353a7209 */ /* 0x000fc40007810000 */
[----:B------:R-:W-:Y:S02]  /*5490*/  FSEL R47, R47, -INF , P6 ;  /* 0xff8000002f2f7808 */ /* 0x000fe40003000000 */
[----:B------:R-:W-:Y:S01]  /*54a0*/  FSEL R50, R50, -INF , P5 ;  /* 0xff80000032327808 */ /* 0x000fe20002800000 */
[----:B------:R-:W0:Y:S01]  /*54b0*/  SHFL.BFLY PT, R59, R58, 0x2, 0x1f ;  /* 0x0c401f003a3b7f89 */ /* 0x000e2200000e0000 */
[----:B------:R-:W-:Y:S02]  /*54c0*/  FSEL R51, R51, -INF , P4 ;  /* 0xff80000033337808 */ /* 0x000fe40002000000 */
[----:B------:R-:W-:Y:S02]  /*54d0*/  FSEL R54, R54, -INF , P3 ;  /* 0xff80000036367808 */ /* 0x000fe40001800000 */
[----:B------:R-:W-:Y:S02]  /*54e0*/  FSEL R55, R55, -INF , P2 ;  /* 0xff80000037377808 */ /* 0x000fe40001000000 */
[----:B0-----:R-:W-:-:S02]  /*54f0*/  FMNMX.FTZ R60, R58, R59, !PT ;  /* 0x0000003b3a3c7209 */ /* 0x001fc40007810000 */
[----:B------:R-:W-:-:S03]  /*5500*/  FMNMX.FTZ R59, R26, R27, !PT ;  /* 0x0000001b1a3b7209 */ /* 0x000fc60007810000 */
[----:B------:R-:W0:Y:S01]  /*5510*/  SHFL.BFLY PT, R61, R60, 0x1, 0x1f ;  /* 0x0c201f003c3d7f89 */ /* 0x000e2200000e0000 */
[----:B------:R-:W-:-:S04]  /*5520*/  FMNMX.FTZ R56, R30, R59, !PT ;  /* 0x0000003b1e387209 */ /* 0x000fc80007810000 */
[----:B------:R-:W-:-:S04]  /*5530*/  FMNMX.FTZ R59, R31, R56, !PT ;  /* 0x000000381f3b7209 */ /* 0x000fc80007810000 */
[----:B------:R-:W-:-:S04]  /*5540*/  FMNMX.FTZ R56, R34, R59, !PT ;  /* 0x0000003b22387209 */ /* 0x000fc80007810000 */
[----:B------:R-:W-:-:S04]  /*5550*/  FMNMX.FTZ R59, R35, R56, !PT ;  /* 0x00000038233b7209 */ /* 0x000fc80007810000 */
[----:B------:R-:W-:-:S04]  /*5560*/  FMNMX.FTZ R56, R38, R59, !PT ;  /* 0x0000003b26387209 */ /* 0x000fc80007810000 */
[----:B------:R-:W-:Y:S02]  /*5570*/  FMNMX.FTZ R59, R39, R56, !PT ;  /* 0x00000038273b7209 */ /* 0x000fe40007810000 */
[----:B0-----:R-:W-:Y:S02]  /*5580*/  FMNMX.FTZ R186, R60, R61, !PT ;  /* 0x0000003d3cba7209 */ /* 0x001fe40007810000 */
[----:B------:R-:W-:Y:S02]  /*5590*/  FMNMX.FTZ R56, R42, R59, !PT ;  /* 0x0000003b2a387209 */ /* 0x000fe40007810000 */
[C---:B------:R-:W-:Y:S01]  /*55a0*/  FSETP.NEU.FTZ.AND P1, PT, R186.reuse, -INF , PT ;  /* 0xff800000ba00780b */ /* 0x040fe20003f3d000 */
[----:B------:R-:W-:Y:S01]  /*55b0*/  FMUL.FTZ R58, R186, UR6 ;  /* 0x00000006ba3a7c20 */ /* 0x000fe20008410000 */
[----:B------:R-:W-:-:S04]  /*55c0*/  FMNMX.FTZ R59, R43, R56, !PT ;  /* 0x000000382b3b7209 */ /* 0x000fc80007810000 */
[----:B------:R-:W-:Y:S02]  /*55d0*/  FMNMX.FTZ R56, R46, R59, !PT ;  /* 0x0000003b2e387209 */ /* 0x000fe40007810000 */
[----:B------:R-:W-:Y:S02]  /*55e0*/  FSEL R58, R58, RZ, P1 ;  /* 0x000000ff3a3a7208 */ /* 0x000fe40000800000 */
[----:B------:R-:W-:-:S03]  /*55f0*/  FMNMX.FTZ R59, R47, R56, !PT ;  /* 0x000000382f3b7209 */ /* 0x000fc60007810000 */
[--C-:B------:R-:W-:Y:S01]  /*5600*/  FFMA.FTZ R168, R24, UR6, -R58.reuse ;  /* 0x0000000618a87c23 */ /* 0x100fe2000801083a */
[----:B------:R-:W-:Y:S01]  /*5610*/  FMNMX.FTZ R24, R50, R59, !PT ;  /* 0x0000003b32187209 */ /* 0x000fe20007810000 */
[--C-:B------:R-:W-:Y:S01]  /*5620*/  FFMA.FTZ R169, R25, UR6, -R58.reuse ;  /* 0x0000000619a97c23 */ /* 0x100fe2000801083a */
[--C-:B------:R-:W-:Y:S01]  /*5630*/  FFMA.FTZ R171, R29, UR6, -R58.reuse ;  /* 0x000000061dab7c23 */ /* 0x100fe2000801083a */
        /* <DEDUP_REMOVED lines=13> */
[--C-:B------:R-:W-:Y:S01]  /*5710*/  FFMA.FTZ R181, R49, UR6, -R58.reuse ;  /* 0x0000000631b57c23 */ /* 0x100fe2000801083a */
[----:B------:R-:W0:Y:S01]  /*5720*/  SHFL.BFLY PT, R25, R24, 0x2, 0x1f ;  /* 0x0c401f0018197f89 */ /* 0x000e2200000e0000 */
[--C-:B------:R-:W-:Y:S01]  /*5730*/  FFMA.FTZ R182, R52, UR6, -R58.reuse ;  /* 0x0000000634b67c23 */ /* 0x100fe2000801083a */
[----:B------:R-:W-:Y:S01]  /*5740*/  FFMA.FTZ R193, R53, UR6, -R58 ;  /* 0x0000000635c17c23 */ /* 0x000fe2000801083a */
[----:B------:R-:W-:Y:S08]  /*5750*/  MUFU.EX2 R168, R168 ;  /* 0x000000a800a87308 */ /* 0x000ff00000000800 */
[----:B------:R-:W-:Y:S08]  /*5760*/  MUFU.EX2 R169, R169 ;  /* 0x000000a900a97308 */ /* 0x000ff00000000800 */
[----:B------:R-:W-:Y:S01]  /*5770*/  MUFU.EX2 R170, R170 ;  /* 0x000000aa00aa7308 */ /* 0x000fe20000000800 */
[----:B0-----:R-:W-:-:S07]  /*5780*/  FMNMX.FTZ R25, R24, R25, !PT ;  /* 0x0000001918197209 */ /* 0x001fce0007810000 */
[----:B------:R-:W0:Y:S01]  /*5790*/  MUFU.EX2 R171, R171 ;  /* 0x000000ab00ab7308 */ /* 0x000e220000000800 */
[----:B------:R-:W1:Y:S07]  /*57a0*/  SHFL.BFLY PT, R24, R25, 0x1, 0x1f ;  /* 0x0c201f0019187f89 */ /* 0x000e6e00000e0000 */
[----:B------:R-:W-:Y:S08]  /*57b0*/  MUFU.EX2 R172, R172 ;  /* 0x000000ac00ac7308 */ /* 0x000ff00000000800 */
[----:B------:R-:W2:Y:S01]  /*57c0*/  MUFU.EX2 R173, R173 ;  /* 0x000000ad00ad7308 */ /* 0x000ea20000000800 */
[----:B0-----:R-:W-:-:S07]  /*57d0*/  F2FP.F16.F32.PACK_AB R154, R171, R170 ;  /* 0x000000aaab9a723e */ /* 0x001fce00000000ff */
[----:B------:R-:W-:Y:S01]  /*57e0*/  MUFU.EX2 R174, R174 ;  /* 0x000000ae00ae7308 */ /* 0x000fe20000000800 */
[----:B-1----:R-:W-:-:S04]  /*57f0*/  FMNMX.FTZ R187, R25, R24, !PT ;  /* 0x0000001819bb7209 */ /* 0x002fc80007810000 */
[C---:B------:R-:W-:Y:S01]  /*5800*/  FSETP.NEU.FTZ.AND P1, PT, R187.reuse, -INF , PT ;  /* 0xff800000bb00780b */ /* 0x040fe20003f3d000 */
[----:B------:R-:W-:Y:S02]  /*5810*/  FMUL.FTZ R24, R187, UR6 ;  /* 0x00000006bb187c20 */ /* 0x000fe40008410000 */
[----:B------:R-:W0:Y:S01]  /*5820*/  MUFU.EX2 R175, R175 ;  /* 0x000000af00af7308 */ /* 0x000e220000000800 */
[----:B--2---:R-:W-:Y:S02]  /*5830*/  F2FP.F16.F32.PACK_AB R156, R173, R172 ;  /* 0x000000acad9c723e */ /* 0x004fe400000000ff */
[----:B------:R-:W-:Y:S02]  /*5840*/  FSEL R29, R24, RZ, P1 ;  /* 0x000000ff181d7208 */ /* 0x000fe40000800000 */
[CC--:B------:R-:W-:Y:S02]  /*5850*/  LEA.HI R24, R57.reuse, R152.reuse, RZ, 0x4 ;  /* 0x0000009839187211 */ /* 0x0c0fe400078f20ff */
[----:B------:R-:W-:Y:S01]  /*5860*/  LEA.HI R57, R57, R152, RZ, 0x5 ;  /* 0x0000009839397211 */ /* 0x000fe200078f28ff */
[--C-:B------:R-:W-:Y:S01]  /*5870*/  FFMA.FTZ R183, R26, UR6, -R29.reuse ;  /* 0x000000061ab77c23 */ /* 0x100fe2000801081d */
[----:B------:R-:W-:Y:S01]  /*5880*/  LOP3.LUT R25, R24, 0xfffffff0, RZ, 0xc0, !PT ;  /* 0xfffffff018197812 */ /* 0x000fe200078ec0ff */
[----:B------:R-:W-:Y:S01]  /*5890*/  FFMA.FTZ R194, R27, UR6, -R29 ;  /* 0x000000061bc27c23 */ /* 0x000fe2000801081d */
[----:B------:R-:W-:Y:S01]  /*58a0*/  SHF.R.U32.HI R24, RZ, 0x1, R24 ;  /* 0x00000001ff187819 */ /* 0x000fe20000011618 */
[----:B------:R-:W-:Y:S01]  /*58b0*/  IMAD.SHL.U32 R57, R57, 0x20, RZ ;  /* 0x0000002039397824 */ /* 0x000fe200078e00ff */
[----:B------:R-:W-:Y:S01]  /*58c0*/  ISETP.NE.AND P1, PT, R65, RZ, PT ;  /* 0x000000ff4100720c */ /* 0x000fe20003f25270 */
[----:B------:R-:W-:-:S02]  /*58d0*/  IMAD.IADD R25, R152, 0x1, -R25 ;  /* 0x0000000198197824 */ /* 0x000fc400078e0a19 */
[--C-:B------:R-:W-:Y:S01]  /*58e0*/  FFMA.FTZ R195, R30, UR6, -R29.reuse ;  /* 0x000000061ec37c23 */ /* 0x100fe2000801081d */
[--C-:B------:R-:W-:Y:S01]  /*58f0*/  FFMA.FTZ R196, R31, UR6, -R29.reuse ;  /* 0x000000061fc47c23 */ /* 0x100fe2000801081d */
[----:B------:R-:W-:Y:S01]  /*5900*/  LOP3.LUT R57, R57, 0x7ffffc00, RZ, 0xc0, !PT ;  /* 0x7ffffc0039397812 */ /* 0x000fe200078ec0ff */
[----:B------:R-:W-:Y:S01]  /*5910*/  FFMA.FTZ R197, R34, UR6, -R29 ;  /* 0x0000000622c57c23 */ /* 0x000fe2000801081d */
[----:B------:R-:W-:Y:S01]  /*5920*/  SHF.R.S32.HI R26, RZ, 0x1f, R25 ;  /* 0x0000001fff1a7819 */ /* 0x000fe20000011419 */
[--C-:B------:R-:W-:Y:S01]  /*5930*/  FFMA.FTZ R198, R35, UR6, -R29.reuse ;  /* 0x0000000623c67c23 */ /* 0x100fe2000801081d */
[--C-:B------:R-:W-:Y:S01]  /*5940*/  FFMA.FTZ R199, R38, UR6, -R29.reuse ;  /* 0x0000000626c77c23 */ /* 0x100fe2000801081d */
[--C-:B------:R-:W-:Y:S01]  /*5950*/  FFMA.FTZ R200, R39, UR6, -R29.reuse ;  /* 0x0000000627c87c23 */ /* 0x100fe2000801081d */
[----:B------:R-:W-:Y:S01]  /*5960*/  LEA.HI R26, R26, R25, RZ, 0x3 ;  /* 0x000000191a1a7211 */ /* 0x000fe200078f18ff */
[--C-:B------:R-:W-:Y:S01]  /*5970*/  FFMA.FTZ R201, R42, UR6, -R29.reuse ;  /* 0x000000062ac97c23 */ /* 0x100fe2000801081d */
[--C-:B------:R-:W-:Y:S01]  /*5980*/  FFMA.FTZ R202, R43, UR6, -R29.reuse ;  /* 0x000000062bca7c23 */ /* 0x100fe2000801081d */
[----:B------:R-:W-:Y:S01]  /*5990*/  FFMA.FTZ R203, R46, UR6, -R29 ;  /* 0x000000062ecb7c23 */ /* 0x000fe2000801081d */
[C---:B------:R-:W-:Y:S01]  /*59a0*/  LOP3.LUT R28, R26.reuse, 0xfffffff8, RZ, 0xc0, !PT ;  /* 0xfffffff81a1c7812 */ /* 0x040fe200078ec0ff */
[----:B------:R-:W-:-:S02]  /*59b0*/  IMAD.SHL.U32 R26, R26, 0x40, RZ ;  /* 0x000000401a1a7824 */ /* 0x000fc400078e00ff */
[--C-:B------:R-:W-:Y:S01]  /*59c0*/  FFMA.FTZ R204, R47, UR6, -R29.reuse ;  /* 0x000000062fcc7c23 */ /* 0x100fe2000801081d */
[--C-:B------:R-:W-:Y:S01]  /*59d0*/  FFMA.FTZ R205, R50, UR6, -R29.reuse ;  /* 0x0000000632cd7c23 */ /* 0x100fe2000801081d */
[--C-:B------:R-:W-:Y:S01]  /*59e0*/  FFMA.FTZ R206, R51, UR6, -R29.reuse ;  /* 0x0000000633ce7c23 */ /* 0x100fe2000801081d */
[----:B------:R-:W-:Y:S01]  /*59f0*/  IMAD.IADD R28, R25, 0x1, -R28 ;  /* 0x00000001191c7824 */ /* 0x000fe200078e0a1c */
[----:B------:R-:W-:Y:S01]  /*5a00*/  LOP3.LUT R26, R26, 0x7ffffe00, RZ, 0xc0, !PT ;  /* 0x7ffffe001a1a7812 */ /* 0x000fe200078ec0ff */
[--C-:B------:R-:W-:Y:S01]  /*5a10*/  FFMA.FTZ R207, R54, UR6, -R29.reuse ;  /* 0x0000000636cf7c23 */ /* 0x100fe2000801081d */
[----:B------:R-:W-:Y:S01]  /*5a20*/  FFMA.FTZ R208, R55, UR6, -R29 ;  /* 0x0000000637d07c23 */ /* 0x000fe2000801081d */
[C---:B------:R-:W-:Y:S01]  /*5a30*/  IMAD.SHL.U32 R25, R28.reuse, 0x40, RZ ;  /* 0x000000401c197824 */ /* 0x040fe200078e00ff */
[----:B------:R-:W-:Y:S01]  /*5a40*/  MUFU.EX2 R183, R183 ;  /* 0x000000b700b77308 */ /* 0x000fe20000000800 */
[C---:B------:R-:W-:Y:S02]  /*5a50*/  LOP3.LUT P3, RZ, R28.reuse, 0x2, RZ, 0xc0, !PT ;  /* 0x000000021cff7812 */ /* 0x040fe4000786c0ff */
[----:B------:R-:W-:-:S02]  /*5a60*/  LOP3.LUT P2, RZ, R28, 0x4, RZ, 0xc0, !PT ;  /* 0x000000041cff7812 */ /* 0x000fc4000784c0ff */
[----:B------:R-:W-:Y:S02]  /*5a70*/  LOP3.LUT R25, R25, 0x1c0, RZ, 0xc0, !PT ;  /* 0x000001c019197812 */ /* 0x000fe400078ec0ff */
[----:B------:R-:W-:Y:S01]  /*5a80*/  SEL R192, R192, 0xffffffc0, !P2 ;  /* 0xffffffc0c0c07807 */ /* 0x000fe20005000000 */
[----:B------:R-:W1:Y:S01]  /*5a90*/  MUFU.EX2 R194, R194 ;  /* 0x000000c200c27308 */ /* 0x000e620000000800 */
[----:B------:R-:W-:Y:S02]  /*5aa0*/  LOP3.LUT R24, R25, 0x8, R24, 0xf8, !PT ;  /* 0x0000000819187812 */ /* 0x000fe400078ef818 */
[----:B------:R-:W-:Y:S02]  /*5ab0*/  SHF.R.U32.HI R25, RZ, 0x3, R25 ;  /* 0x00000003ff197819 */ /* 0x000fe40000011619 */
[----:B------:R-:W-:Y:S01]  /*5ac0*/  F2FP.F16.F32.PACK_AB R152, R169, R168 ;  /* 0x000000a8a998723e */ /* 0x000fe200000000ff */
[----:B------:R-:W-:Y:S01]  /*5ad0*/  FADD.FTZ R169, R168, R169 ;  /* 0x000000a9a8a97221 */ /* 0x000fe20000010000 */
[----:B------:R-:W-:Y:S01]  /*5ae0*/  LOP3.LUT R24, R24, R25, RZ, 0x3c, !PT ;  /* 0x0000001918187212 */ /* 0x000fe200078e3cff */
[----:B------:R-:W-:Y:S01]  /*5af0*/  MUFU.EX2 R195, R195 ;  /* 0x000000c300c37308 */ /* 0x000fe20000000800 */
[----:B0-----:R-:W-:Y:S01]  /*5b00*/  F2FP.F16.F32.PACK_AB R158, R175, R174 ;  /* 0x000000aeaf9e723e */ /* 0x001fe200000000ff */
[----:B------:R-:W-:Y:S01]  /*5b10*/  FADD.FTZ R170, R170, R169 ;  /* 0x000000a9aaaa7221 */ /* 0x000fe20000010000 */
[----:B------:R-:W-:Y:S01]  /*5b20*/  IADD3 R57, R24, R26, R57 ;  /* 0x0000001a18397210 */ /* 0x000fe20007ffe039 */
[----:B------:R-:W-:Y:S01]  /*5b30*/  @!P1 VIADD R24, R184, 0x38840 ;  /* 0x00038840b8189836 */ /* 0x000fe20000000000 */
[----:B------:R-:W-:Y:S01]  /*5b40*/  PLOP3.LUT P2, PT, PT, PT, UP0, 0x80, 0x0 ;  /* 0x000000000000781c */ /* 0x000fe20003f4f008 */
[----:B------:R-:W-:-:S02]  /*5b50*/  FADD.FTZ R171, R171, R170 ;  /* 0x000000aaabab7221 */ /* 0x000fc40000010000 */
[----:B------:R-:W0:Y:S01]  /*5b60*/  MUFU.EX2 R196, R196 ;  /* 0x000000c400c47308 */ /* 0x000e220000000800 */
[----:B------:R-:W-:Y:S01]  /*5b70*/  @!P1 PRMT R24, RZ, 0x654, R24 ;  /* 0x00000654ff189816 */ /* 0x000fe20000000018 */
[----:B------:R-:W-:Y:S01]  /*5b80*/  IMAD R189, R57, 0x2, R184 ;  /* 0x0000000239bd7824 */ /* 0x000fe200078e02b8 */
[----:B-1----:R-:W-:Y:S01]  /*5b90*/  F2FP.F16.F32.PACK_AB R153, R194, R183 ;  /* 0x000000b7c299723e */ /* 0x002fe200000000ff */
[----:B------:R-:W-:Y:S01]  /*5ba0*/  FADD.FTZ R194, R183, R194 ;  /* 0x000000c2b7c27221 */ /* 0x000fe20000010000 */
[----:B------:R1:W-:Y:S01]  /*5bb0*/  @!P1 SYNCS.ARRIVE.TRANS64.RED.A1T0 RZ, [R24+URZ], RZ ;  /* 0x000000ff18ff99a7 */ /* 0x0003e2000810043f */
[C---:B------:R-:W-:Y:S02]  /*5bc0*/  VIADD R191, R189.reuse, 0x36400 ;  /* 0x00036400bdbf7836 */ /* 0x040fe40000000000 */
[----:B------:R-:W-:Y:S01]  /*5bd0*/  FADD.FTZ R172, R172, R171 ;  /* 0x000000abacac7221 */ /* 0x000fe20000010000 */
[----:B------:R-:W-:Y:S01]  /*5be0*/  MUFU.EX2 R197, R197 ;  /* 0x000000c500c57308 */ /* 0x000fe20000000800 */
[----:B------:R-:W-:-:S02]  /*5bf0*/  VIADD R190, R189, 0x36420 ;  /* 0x00036420bdbe7836 */ /* 0x000fc40000000000 */
[----:B------:R-:W-:Y:S02]  /*5c00*/  @P3 VIADD R190, R191, 0xffffffe0 ;  /* 0xffffffe0bfbe3836 */ /* 0x000fe40000000000 */
[----:B------:R-:W-:Y:S01]  /*5c10*/  FADD.FTZ R173, R173, R172 ;  /* 0x000000acadad7221 */ /* 0x000fe20000010000 */
[----:B------:R-:W-:Y:S02]  /*5c20*/  IMAD.IADD R191, R191, 0x1, R192 ;  /* 0x00000001bfbf7824 */ /* 0x000fe400078e02c0 */
[----:B------:R-:W-:Y:S01]  /*5c30*/  IMAD.IADD R192, R192, 0x1, R190 ;  /* 0x00000001c0c07824 */ /* 0x000fe200078e02be */
[----:B------:R-:W2:Y:S01]  /*5c40*/  MUFU.EX2 R198, R198 ;  /* 0x000000c600c67308 */ /* 0x000ea20000000800 */
[----:B0-----:R-:W-:Y:S01]  /*5c50*/  F2FP.F16.F32.PACK_AB R155, R196, R195 ;  /* 0x000000c3c49b723e */ /* 0x001fe200000000ff */
[----:B------:R-:W-:Y:S01]  /*5c60*/  BAR.SYNC.DEFER_BLOCKING 0xf, 0x100 ;  /* 0x03c4000000007b1d */ /* 0x000fe20000010000 */
[----:B------:R-:W-:Y:S01]  /*5c70*/  FADD.FTZ R195, R195, R194 ;  /* 0x000000c2c3c37221 */ /* 0x000fe20000010000 */
[----:B------:R-:W-:-:S03]  /*5c80*/  FADD.FTZ R174, R174, R173 ;  /* 0x000000adaeae7221 */ /* 0x000fc60000010000 */
[----:B------:R-:W-:Y:S01]  /*5c90*/  FADD.FTZ R196, R196, R195 ;  /* 0x000000c3c4c47221 */ /* 0x000fe20000010000 */
[----:B------:R-:W-:Y:S01]  /*5ca0*/  MUFU.EX2 R199, R199 ;  /* 0x000000c700c77308 */ /* 0x000fe20000000800 */
[----:B------:R-:W-:-:S07]  /*5cb0*/  FADD.FTZ R175, R175, R174 ;  /* 0x000000aeafaf7221 */ /* 0x000fce0000010000 */
[----:B------:R-:W0:Y:S01]  /*5cc0*/  MUFU.EX2 R200, R200 ;  /* 0x000000c800c87308 */ /* 0x000e220000000800 */
[----:B--2---:R-:W-:Y:S01]  /*5cd0*/  F2FP.F16.F32.PACK_AB R157, R198, R197 ;  /* 0x000000c5c69d723e */ /* 0x004fe200000000ff */
[----:B------:R-:W-:-:S04]  /*5ce0*/  FADD.FTZ R197, R197, R196 ;  /* 0x000000c4c5c57221 */ /* 0x000fc80000010000 */
[----:B------:R-:W-:Y:S02]  /*5cf0*/  FADD.FTZ R198, R198, R197 ;  /* 0x000000c5c6c67221 */ /* 0x000fe40000010000 */
[----:B------:R-:W-:Y:S01]  /*5d00*/  MUFU.EX2 R176, R176 ;  /* 0x000000b000b07308 */ /* 0x000fe20000000800 */
[----:B------:R2:W-:Y:S07]  /*5d10*/  STSM.16.M88.4 [R189+0x36400], R152 ;  /* 0x03640098bd007844 */ /* 0x0005ee0000000200 */
[----:B------:R-:W3:Y:S01]  /*5d20*/  MUFU.EX2 R177, R177 ;  /* 0x000000b100b17308 */ /* 0x000ee20000000800 */
[----:B0-----:R-:W-:Y:S01]  /*5d30*/  F2FP.F16.F32.PACK_AB R159, R200, R199 ;  /* 0x000000c7c89f723e */ /* 0x001fe200000000ff */
[----:B------:R-:W-:-:S04]  /*5d40*/  FADD.FTZ R199, R199, R198 ;  /* 0x000000c6c7c77221 */ /* 0x000fc80000010000 */
[----:B------:R0:W-:Y:S01]  /*5d50*/  STSM.16.M88.4 [R190], R156 ;  /* 0x0000009cbe007844 */ /* 0x0001e20000000200 */
[----:B------:R-:W-:Y:S01]  /*5d60*/  FADD.FTZ R200, R200, R199 ;  /* 0x000000c7c8c87221 */ /* 0x000fe20000010000 */
[----:B------:R-:W-:Y:S08]  /*5d70*/  MUFU.EX2 R178, R178 ;  /* 0x000000b200b27308 */ /* 0x000ff00000000800 */
[----:B------:R-:W4:Y:S01]  /*5d80*/  MUFU.EX2 R179, R179 ;  /* 0x000000b300b37308 */ /* 0x000f220000000800 */
[----:B---3--:R-:W-:Y:S01]  /*5d90*/  F2FP.F16.F32.PACK_AB R160, R177, R176 ;  /* 0x000000b0b1a0723e */ /* 0x008fe200000000ff */
[----:B------:R-:W-:-:S04]  /*5da0*/  FADD.FTZ R176, R176, R175 ;  /* 0x000000afb0b07221 */ /* 0x000fc80000010000 */
[----:B------:R-:W-:Y:S02]  /*5db0*/  FADD.FTZ R177, R177, R176 ;  /* 0x000000b0b1b17221 */ /* 0x000fe40000010000 */
[----:B------:R-:W-:Y:S08]  /*5dc0*/  MUFU.EX2 R201, R201 ;  /* 0x000000c900c97308 */ /* 0x000ff00000000800 */
[----:B------:R-:W3:Y:S01]  /*5dd0*/  MUFU.EX2 R202, R202 ;  /* 0x000000ca00ca7308 */ /* 0x000ee20000000800 */
[----:B----4-:R-:W-:Y:S01]  /*5de0*/  F2FP.F16.F32.PACK_AB R162, R179, R178 ;  /* 0x000000b2b3a2723e */ /* 0x010fe200000000ff */
[----:B------:R-:W-:-:S04]  /*5df0*/  FADD.FTZ R178, R178, R177 ;  /* 0x000000b1b2b27221 */ /* 0x000fc80000010000 */
[----:B------:R-:W-:Y:S02]  /*5e00*/  FADD.FTZ R179, R179, R178 ;  /* 0x000000b2b3b37221 */ /* 0x000fe40000010000 */
        /* <DEDUP_REMOVED lines=25> */
[----:B------:R-:W-:Y:S01]  /*5fa0*/  FADD.FTZ R206, R206, R205 ;  /* 0x000000cdcece7221 */ /* 0x000fe20000010000 */
[----:B----4-:R-:W-:-:S03]  /*5fb0*/  F2FP.F16.F32.PACK_AB R167, R208, R207 ;  /* 0x000000cfd0a7723e */ /* 0x010fc600000000ff */
[----:B------:R-:W-:Y:S02]  /*5fc0*/  FADD.FTZ R207, R207, R206 ;  /* 0x000000cecfcf7221 */ /* 0x000fe40000010000 */
[----:B------:R0:W-:Y:S01]  /*5fd0*/  STSM.16.M88.4 [R192], R164 ;  /* 0x000000a4c0007844 */ /* 0x0001e20000000200 */
[----:B-1----:R-:W-:Y:S01]  /*5fe0*/  WARPGROUP.ARRIVE ;  /* 0x00000000000079c5 */ /* 0x002fe20000000000 */
[----:B------:R-:W-:-:S05]  /*5ff0*/  FADD.FTZ R194, R208, R207 ;  /* 0x000000cfd0c27221 */ /* 0x000fca0000010000 */
[----:B------:R-:W-:Y:S01]  /*6000*/  HGMMA.64x256x16.F32 R24, R152, gdesc[UR8].tnspB, RZ, !UPT, gsb0 ;  /* 0x43e0000898187df0 */ /* 0x000fe2000c0008ff */
[----:B------:R-:W-:Y:S01]  /*6010*/  R2UR UR10, R209 ;  /* 0x00000000d10a72ca */ /* 0x000fe200000e0000 */
[----:B------:R-:W-:Y:S01]  /*6020*/  UMOV UR11, 0x40000040 ;  /* 0x40000040000b7882 */ /* 0x000fe20000000000 */
[C---:B------:R-:W-:Y:S01]  /*6030*/  VIADD R209, R188.reuse, 0x100 ;  /* 0x00000100bcd17836 */ /* 0x040fe20000000000 */
[----:B------:R-:W-:Y:S02]  /*6040*/  WARPGROUP.DEPBAR.LE gsb0, 0x0 ;  /* 0x00008000000079c5 */ /* 0x000fe40000010000 */
[----:B------:R-:W-:Y:S01]  /*6050*/  WARPGROUP.ARRIVE ;  /* 0x00000000000079c5 */ /* 0x000fe20000000000 */
[----:B--2---:R-:W-:-:S15]  /*6060*/  VIADD R152, R188, 0x180 ;  /* 0x00000180bc987836 */ /* 0x004fde0000000000 */
[----:B------:R-:W-:-:S06]  /*6070*/  NOP ;  /* 0x0000000000007918 */ /* 0x000fcc0000000000 */
[----:B------:R-:W-:Y:S01]  /*6080*/  HGMMA.64x256x16.F32 R24, R156, gdesc[UR8].tnspB, R24, gsb0 ;  /* 0x43e000089c187df0 */ /* 0x000fe20008000818 */
[----:B------:R-:W-:Y:S01]  /*6090*/  R2UR UR10, R209 ;  /* 0x00000000d10a72ca */ /* 0x000fe200000e0000 */
[----:B------:R-:W-:Y:S01]  /*60a0*/  UMOV UR11, 0x40000040 ;  /* 0x40000040000b7882 */ /* 0x000fe20000000000 */
[----:B------:R-:W-:Y:S02]  /*60b0*/  WARPGROUP.DEPBAR.LE gsb0, 0x0 ;  /* 0x00008000000079c5 */ /* 0x000fe40000010000 */
[----:B------:R-:W-:-:S15]  /*60c0*/  WARPGROUP.ARRIVE ;  /* 0x00000000000079c5 */ /* 0x000fde0000000000 */
[----:B------:R-:W-:-:S08]  /*60d0*/  NOP ;  /* 0x0000000000007918 */ /* 0x000fd00000000000 */
[----:B------:R-:W-:Y:S01]  /*60e0*/  HGMMA.64x256x16.F32 R24, R160, gdesc[UR8].tnspB, R24, gsb0 ;  /* 0x43e00008a0187df0 */ /* 0x000fe20008000818 */
[----:B------:R-:W-:Y:S01]  /*60f0*/  R2UR UR10, R152 ;  /* 0x00000000980a72ca */ /* 0x000fe200000e0000 */
[----:B------:R-:W-:Y:S01]  /*6100*/  UMOV UR11, 0x40000040 ;  /* 0x40000040000b7882 */ /* 0x000fe20000000000 */
[----:B------:R-:W-:-:S05]  /*6110*/  @!P1 VIADD R152, R184, 0x38860 ;  /* 0x00038860b8989836 */ /* 0x000fca0000000000 */
[----:B------:R-:W-:Y:S01]  /*6120*/  @!P1 PRMT R152, RZ, 0x654, R152 ;  /* 0x00000654ff989816 */ /* 0x000fe20000000098 */
[----:B------:R-:W-:Y:S02]  /*6130*/  WARPGROUP.DEPBAR.LE gsb0, 0x0 ;  /* 0x00008000000079c5 */ /* 0x000fe40000010000 */
[----:B------:R-:W-:-:S15]  /*6140*/  WARPGROUP.ARRIVE ;  /* 0x00000000000079c5 */ /* 0x000fde0000000000 */
[----:B------:R-:W-:-:S02]  /*6150*/  NOP ;  /* 0x0000000000007918 */ /* 0x000fc40000000000 */
[----:B------:R-:W-:Y:S03]  /*6160*/  HGMMA.64x256x16.F32 R24, R164, gdesc[UR8].tnspB, R24, gsb0 ;  /* 0x43e00008a4187df0 */ /* 0x000fe60008000818 */
[----:B------:R-:W-:Y:S02]  /*6170*/  WARPGROUP.DEPBAR.LE gsb0, 0x0 ;  /* 0x00008000000079c5 */ /* 0x000fe40000010000 */
[----:B------:R-:W-:Y:S01]  /*6180*/  @!PT LDS RZ, [RZ] ;  /* 0x00000000fffff984 */ /* 0x000fe20000000800 */
[----:B------:R-:W-:Y:S01]  /*6190*/  @!PT LDS RZ, [RZ] ;  /* 0x00000000fffff984 */ /* 0x000fe20000000800 */
[----:B------:R-:W-:Y:S01]  /*61a0*/  @!PT LDS RZ, [RZ] ;  /* 0x00000000fffff984 */ /* 0x000fe20000000800 */
[----:B------:R-:W-:Y:S01]  /*61b0*/  @!PT LDS RZ, [RZ] ;  /* 0x00000000fffff984 */ /* 0x000fe20000000800 */
[----:B------:R1:W-:Y:S06]  /*61c0*/  MEMBAR.ALL.CTA ;  /* 0x0000000000007992 */ /* 0x0003ec0000008000 */
[----:B-1----:R-:W1:Y:S02]  /*61d0*/  FENCE.VIEW.ASYNC.S ;  /* 0x00000000000073c6 */ /* 0x002e640000000000 */
[----:B-1----:R-:W-:Y:S01]  /*61e0*/  NOP ;  /* 0x0000000000007918 */ /* 0x002fe20000000000 */
[----:B------:R-:W-:Y:S06]  /*61f0*/  BAR.ARV 0xe, 0x100 ;  /* 0x0384000000007b1d */ /* 0x000fec0000002000 */
[----:B------:R1:W-:Y:S02]  /*6200*/  @!P1 SYNCS.ARRIVE.TRANS64.RED.A1T0 RZ, [R152+URZ], RZ ;  /* 0x000000ff98ff99a7 */ /* 0x0003e4000810043f */
[----:B-1----:R-:W-:Y:S01]  /*6210*/  IMAD.MOV.U32 R152, RZ, RZ, RZ ;  /* 0x000000ffff987224 */ /* 0x002fe200078e00ff */
[----:B0-----:R-:W-:Y:S06]  /*6220*/  @!P2 BRA `(.L_x_211) ;  /* 0x0000002c0040a947 */ /* 0x001fec0003800000 */
[----:B------:R-:W-:Y:S01]  /*6230*/  IMAD.MOV.U32 R208, RZ, RZ, RZ ;  /* 0x000000ffffd07224 */ /* 0x000fe200078e00ff */
[----:B------:R-:W-:-:S06]  /*6240*/  UMOV UR60, URZ ;  /* 0x0000003f003c7c82 */ /* 0x000fcc0008000000 */
.L_x_220:
[----:B------:R-:W-:Y:S01]  /*6250*/  VIADD R197, R208, 0x1 ;  /* 0x00000001d0c57836 */ /* 0x000fe20000000000 */
[----:B------:R-:W-:-:S04]  /*6260*/  R2UR UR7, R2 ;  /* 0x00000000020772ca */ /* 0x000fc800000e0000 */
[----:B------:R-:W-:-:S04]  /*6270*/  ISETP.NE.AND P3, PT, R197, 0x2, PT ;  /* 0x00000002c500780c */ /* 0x000fc80003f65270 */
[----:B0-----:R-:W-:Y:S02]  /*6280*/  SEL R152, RZ, 0x1, P3 ;  /* 0x00000001ff987807 */ /* 0x001fe40001800000 */
[----:B------:R-:W-:Y:S02]  /*6290*/  SEL R197, R197, RZ, P3 ;  /* 0x000000ffc5c57207 */ /* 0x000fe40001800000 */
[----:B------:R-:W-:Y:S01]  /*62a0*/  R2UR UR6, R152 ;  /* 0x00000000980672ca */ /* 0x000fe200000e0000 */
[----:B------:R-:W-:Y:S01]  /*62b0*/  IMAD.U32 R152, RZ, RZ, UR61 ;  /* 0x0000003dff987e24 */ /* 0x000fe2000f8e00ff */
[----:B------:R-:W-:-:S04]  /*62c0*/  UIADD3 UR61, UR61, -0x1, URZ ;  /* 0xffffffff3d3d7890 */ /* 0x000fc8000fffe03f */
[----:B------:R-:W-:-:S07]  /*62d0*/  ISETP.GT.AND P2, PT, R152, UR7, PT ;  /* 0x0000000798007c0c */ /* 0x000fce000bf44270 */
[----:B------:R-:W-:Y:S01]  /*62e0*/  ULOP3.LUT UR60, UR60, UR6, URZ, 0x3c, !UPT ;  /* 0x000000063c3c7292 */ /* 0x000fe2000f8e3c3f */
[----:B------:R-:W-:Y:S11]  /*62f0*/  @!P0 BRA `(.L_x_212) ;  /* 0x0000000000048947 */ /* 0x000ff60003800000 */
[----:B------:R-:W-:Y:S01]  /*6300*/  BPT.TRAP 0x1 ;  /* 0x000000040000795c */ /* 0x000fe20000300000 */
.L_x_212:
[----:B------:R-:W-:Y:S02]  /*6310*/  IMAD.U32 R199, RZ, RZ, UR60 ;  /* 0x0000003cffc77e24 */ /* 0x000fe4000f8e00ff */
[----:B------:R-:W-:-:S03]  /*6320*/  IMAD R196, R197, 0x8, R184 ;  /* 0x00000008c5c47824 */ /* 0x000fc600078e02b8 */
[----:B------:R-:W-:-:S04]  /*6330*/  SHF.L.U32 R199, R199, 0x1f, RZ ;  /* 0x0000001fc7c77819 */ /* 0x000fc800000006ff */
[----:B------:R0:W1:Y:S01]  /*6340*/  SYNCS.PHASECHK.TRANS64.TRYWAIT P3, [R196+URZ+0x38830], R199 ;  /* 0x038830c7c40075a7 */ /* 0x000062000806017f */
[----:B------:R-:W-:Y:S05]  /*6350*/  @!P0 BRA `(.L_x_213) ;  /* 0x0000000000048947 */ /* 0x000fea0003800000 */
[----:B------:R-:W-:Y:S01]  /*6360*/  BPT.TRAP 0x1 ;  /* 0x000000040000795c */ /* 0x000fe20000300000 */
.L_x_213:
[----:B------:R-:W-:Y:S01]  /*6370*/  IMAD R195, R197, 0x200, R4 ;  /* 0x00000200c5c37824 */ /* 0x000fe200078e0204 */
[----:B-1----:R-:W-:Y:S06]  /*6380*/  @P3 BRA `(.L_x_214) ;  /* 0x0000000000083947 */ /* 0x002fec0003800000 */
[----:B------:R-:W1:Y:S02]  /*6390*/  SYNCS.PHASECHK.TRANS64.TRYWAIT P3, [R196+URZ+0x38830], R199 ;  /* 0x038830c7c40075a7 */ /* 0x000e64000806017f */
[----:B-1----:R-:W-:Y:S05]  /*63a0*/  @!P3 BRA `(.L_x_215) ;  /* 0x000000b400b8b947 */ /* 0x002fea0003800000 */
.L_x_214:
[----:B------:R-:W-:Y:S01]  /*63b0*/  R2UR UR6, R195 ;  /* 0x00000000c30672ca */ /* 0x000fe200000e0000 */
[----:B------:R-:W-:Y:S01]  /*63c0*/  WARPGROUP.ARRIVE ;  /* 0x00000000000079c5 */ /* 0x000fe20000000000 */
[----:B------:R-:W-:Y:S01]  /*63d0*/  MOV R198, UR17 ;  /* 0x0000001100c67c02 */ /* 0x000fe20008000f00 */
[----:B------:R-:W-:Y:S01]  /*63e0*/  UMOV UR19, 0x40000040 ;  /* 0x4000004000137882 */ /* 0x000fe20000000000 */
[----:B------:R-:W-:Y:S01]  /*63f0*/  MOV R200, UR16 ;  /* 0x0000001000c87c02 */ /* 0x000fe20008000f00 */
[----:B------:R-:W-:Y:S01]  /*6400*/  UMOV UR15, 0x40000040 ;  /* 0x40000040000f7882 */ /* 0x000fe20000000000 */
[----:B------:R-:W-:Y:S01]  /*6410*/  R2UR UR16, R10 ;  /* 0x000000000a1072ca */ /* 0x000fe200000e0000 */
[----:B------:R-:W-:Y:S01]  /*6420*/  UMOV UR11, 0x40000040 ;  /* 0x40000040000b7882 */ /* 0x000fe20000000000 */
[----:B------:R-:W-:Y:S01]  /*6430*/  R2UR UR17, R11 ;  /* 0x000000000b1172ca */ /* 0x000fe200000e0000 */
[----:B------:R-:W-:Y:S01]  /*6440*/  UMOV UR59, 0x40000040 ;  /* 0x40000040003b7882 */ /* 0x000fe20000000000 */
[----:B------:R-:W-:-:S02]  /*6450*/  MOV R201, UR13 ;  /* 0x0000000d00c97c02 */ /* 0x000fc40008000f00 */
[----:B------:R-:W-:Y:S01]  /*6460*/  MOV R202, UR12 ;  /* 0x0000000c00ca7c02 */ /* 0x000fe20008000f00 */
[----:B------:R-:W-:Y:S01]  /*6470*/  UMOV UR18, UR6 ;  /* 0x0000000600127c82 */ /* 0x000fe20008000000 */
[----:B------:R-:W-:Y:S02]  /*6480*/  R2UR UR12, R12 ;  /* 0x000000000c0c72ca */ /* 0x000fe400000e0000 */
[----:B------:R-:W-:Y:S02]  /*6490*/  R2UR UR13, R13 ;  /* 0x000000000d0d72ca */ /* 0x000fe400000e0000 */
[----:B------:R-:W-:Y:S02]  /*64a0*/  MOV R203, UR9 ;  /* 0x0000000900cb7c02 */ /* 0x000fe40008000f00 */
[----:B------:R-:W-:Y:S01]  /*64b0*/  MOV R204, UR8 ;  /* 0x0000000800cc7c02 */ /* 0x000fe20008000f00 */
[----:B------:R-:W-:Y:S01]  /*64c0*/  HGMMA.64x64x16.F32 R152, gdesc[UR16], RZ, !UPT, gsb0 ;  /* 0x00e00000109879f0 */ /* 0x000fe2000c0008ff */
[----:B------:R-:W-:Y:S01]  /*64d0*/  R2UR UR17, R198 ;  /* 0x00000000c61172ca */ /* 0x000fe200000e0000 */
[----:B------:R-:W-:Y:S01]  /*64e0*/  VIADD R198, R195, 0x2 ;  /* 0x00000002c3c67836 */ /* 0x000fe20000000000 */
[----:B------:R-:W-:-:S02]  /*64f0*/  R2UR UR8, R14 ;  /* 0x000000000e0872ca */ /* 0x000fc400000e0000 */
[----:B------:R-:W-:Y:S02]  /*6500*/  R2UR UR9, R15 ;  /* 0x000000000f0972ca */ /* 0x000fe400000e0000 */
[----:B------:R-:W-:Y:S01]  /*6510*/  R2UR UR6, R198 ;  /* 0x00000000c60672ca */ /* 0x000fe200000e0000 */
[C---:B------:R-:W-:Y:S01]  /*6520*/  VIADD R198, R195.reuse, 0x4 ;  /* 0x00000004c3c67836 */ /* 0x040fe20000000000 */
[----:B------:R-:W-:Y:S01]  /*6530*/  R2UR UR56, R16 ;  /* 0x00000000103872ca */ /* 0x000fe200000e0000 */
[----:B------:R-:W-:Y:S01]  /*6540*/  VIADD R195, R195, 0x6 ;  /* 0x00000006c3c37836 */ /* 0x000fe20000000000 */
[----:B------:R-:W-:Y:S02]  /*6550*/  R2UR UR57, R17 ;  /* 0x00000000113972ca */ /* 0x000fe400000e0000 */
[----:B------:R-:W-:-:S07]  /*6560*/  R2UR UR16, R200 ;  /* 0x00000000c81072ca */ /* 0x000fce00000e0000 */
[----:B------:R-:W-:Y:S01]  /*6570*/  UMOV UR14, UR6 ;  /* 0x00000006000e7c82 */ /* 0x000fe20008000000 */
[----:B------:R-:W-:-:S13]  /*6580*/  R2UR UR6, R198 ;  /* 0x00000000c60672ca */ /* 0x000fda00000e0000 */
[----:B------:R-:W-:Y:S01]  /*6590*/  UMOV UR10, UR6 ;  /* 0x00000006000a7c82 */ /* 0x000fe20008000000 */
[----:B------:R-:W-:-:S13]  /*65a0*/  R2UR UR6, R195 ;  /* 0x00000000c30672ca */ /* 0x000fda00000e0000 */
[----:B------:R-:W-:Y:S01]  /*65b0*/  UMOV UR58, UR6 ;  /* 0x00000006003a7c82 */ /* 0x000fe20008000000 */
[----:B------:R-:W-:Y:S02]  /*65c0*/  WARPGROUP.DEPBAR.LE gsb0, 0x0 ;  /* 0x00008000000079c5 */ /* 0x000fe40000010000 */
[----:B------:R-:W-:-:S06]  /*65d0*/  WARPGROUP.ARRIVE ;  /* 0x00000000000079c5 */ /* 0x000fcc0000000000 */
[----:B------:R-:W-:Y:S01]  /*65e0*/  HGMMA.64x64x16.F32 R152, gdesc[UR12], R152, gsb0 ;  /* 0x00e000000c9879f0 */ /* 0x000fe20008000898 */
[----:B------:R-:W-:Y:S02]  /*65f0*/  R2UR UR13, R201 ;  /* 0x00000000c90d72ca */ /* 0x000fe400000e0000 */
[----:B------:R-:W-:Y:S01]  /*6600*/  R2UR UR12, R202 ;  /* 0x00000000ca0c72ca */ /* 0x000fe200000e0000 */
[----:B------:R-:W-:Y:S02]  /*6610*/  WARPGROUP.DEPBAR.LE gsb0, 0x0 ;  /* 0x00008000000079c5 */ /* 0x000fe40000010000 */
[----:B------:R-:W-:-:S06]  /*6620*/  WARPGROUP.ARRIVE ;  /* 0x00000000000079c5 */ /* 0x000fcc0000000000 */
[----:B------:R-:W-:Y:S01]  /*6630*/  HGMMA.64x64x16.F32 R152, gdesc[UR8], R152, gsb0 ;  /* 0x00e00000089879f0 */ /* 0x000fe20008000898 */
[----:B------:R-:W-:Y:S02]  /*6640*/  R2UR UR9, R203 ;  /* 0x00000000cb0972ca */ /* 0x000fe400000e0000 */
[----:B------:R-:W-:Y:S01]  /*6650*/  R2UR UR8, R204 ;  /* 0x00000000cc0872ca */ /* 0x000fe200000e0000 */
[----:B------:R-:W-:Y:S02]  /*6660*/  WARPGROUP.DEPBAR.LE gsb0, 0x0 ;  /* 0x00008000000079c5 */ /* 0x000fe40000010000 */
[----:B------:R-:W-:-:S06]  /*6670*/  WARPGROUP.ARRIVE ;  /* 0x00000000000079c5 */ /* 0x000fcc0000000000 */
[----:B------:R-:W-:Y:S03]  /*6680*/  HGMMA.64x64x16.F32 R152, gdesc[UR56], R152, gsb0 ;  /* 0x00e00000389879f0 */ /* 0x000fe60008000898 */
[----:B------:R-:W-:Y:S02]  /*6690*/  WARPGROUP.DEPBAR.LE gsb0, 0x0 ;  /* 0x00008000000079c5 */ /* 0x000fe40000010000 */
[----:B------:R-:W-:Y:S05]  /*66a0*/  @!P0 BRA `(.L_x_216) ;  /* 0x0000000000048947 */ /* 0x000fea0003800000 */
[----:B------:R-:W-:Y:S01]  /*66b0*/  BPT.TRAP 0x1 ;  /* 0x000000040000795c */ /* 0x000fe20000300000 */
.L_x_216:
[----:B------:R2:W3:Y:S01]  /*66c0*/  SYNCS.PHASECHK.TRANS64.TRYWAIT P3, [R196+URZ+0x38850], R199 ;  /* 0x038850c7c40075a7 */ /* 0x0004e2000806017f */
[----:B------:R-:W-:Y:S05]  /*66d0*/  @!P0 BRA `(.L_x_217) ;  /* 0x0000000000048947 */ /* 0x000fea0003800000 */
[----:B------:R-:W-:Y:S01]  /*66e0*/  BPT.TRAP 0x1 ;  /* 0x000000040000795c */ /* 0x000fe20000300000 */
.L_x_217:
[----:B---3--:R-:W-:Y:S05]  /*66f0*/  @P3 BRA `(.L_x_218) ;  /* 0x0000000000083947 */ /* 0x008fea0003800000 */
[----:B------:R-:W3:Y:S02]  /*6700*/  SYNCS.PHASECHK.TRANS64.TRYWAIT P3, [R196+URZ+0x38850], R199 ;  /* 0x038850c7c40075a7 */ /* 0x000ee4000806017f */
[----:B---3--:R-:W-:Y:S05]  /*6710*/  @!P3 BRA `(.L_x_219) ;  /* 0x000000b000f0b947 */ /* 0x008fea0003800000 */
.L_x_218:
[----:B------:R-:W-:Y:S01]  /*6720*/  IMAD R195, R197, 0x1000, R6 ;  /* 0x00001000c5c37824 */ /* 0x000fe200078e0206 */
[----:B------:R-:W-:Y:S01]  /*6730*/  MOV R198, UR49 ;  /* 0x0000003100c67c02 */ /* 0x000fe20008000f00 */
[----:B------:R-:W-:Y:S01]  /*6740*/  WARPGROUP.ARRIVE ;  /* 0x00000000000079c5 */ /* 0x000fe20000000000 */
[----:B0123--:R-:W-:Y:S01]  /*6750*/  MOV R199, UR48 ;  /* 0x0000003000c77c02 */ /* 0x00ffe20008000f00 */
[----:B------:R-:W-:Y:S01]  /*6760*/  UMOV UR51, 0x40000040 ;  /* 0x4000004000337882 */ /* 0x000fe20000000000 */
[----:B------:R-:W-:Y:S01]  /*6770*/  R2UR UR6, R195 ;  /* 0x00000000c30672ca */ /* 0x000fe200000e0000 */
[----:B------:R-:W-:Y:S01]  /*6780*/  UMOV UR55, 0x40000040 ;  /* 0x4000004000377882 */ /* 0x000fe20000000000 */
[----:B------:R-:W-:Y:S01]  /*6790*/  R2UR UR48, R18 ;  /* 0x00000000123072ca */ /* 0x000fe200000e0000 */
[----:B------:R-:W-:Y:S01]  /*67a0*/  UMOV UR59, 0x40000040 ;  /* 0x40000040003b7882 */ /* 0x000fe20000000000 */
[----:B------:R-:W-:Y:S01]  /*67b0*/  R2UR UR49, R19 ;  /* 0x00000000133172ca */ /* 0x000fe200000e0000 */
[----:B------:R-:W-:Y:S01]  /*67c0*/  UMOV UR7, 0x40000040 ;  /* 0x4000004000077882 */ /* 0x000fe20000000000 */
[----:B------:R-:W-:Y:S01]  /*67d0*/  MOV R200, UR53 ;  /* 0x0000003500c87c02 */ /* 0x000fe20008000f00 */
[----:B------:R-:W-:Y:S01]  /*67e0*/  UMOV UR11, 0x40000040 ;  /* 0x40000040000b7882 */ /* 0x000fe20000000000 */
[----:B------:R-:W-:Y:S01]  /*67f0*/  MOV R201, UR52 ;  /* 0x0000003400c97c02 */ /* 0x000fe20008000f00 */
[----:B------:R-:W-:Y:S01]  /*6800*/  UMOV UR15, 0x40000040 ;  /* 0x40000040000f7882 */ /* 0x000fe20000000000 */
[----:B------:R-:W-:Y:S01]  /*6810*/  R2UR UR52, R20 ;  /* 0x00000000143472ca */ /* 0x000fe200000e0000 */
[----:B------:R-:W-:Y:S01]  /*6820*/  UMOV UR19, 0x40000040 ;  /* 0x4000004000137882 */ /* 0x000fe20000000000 */
[----:B------:R-:W-:Y:S01]  /*6830*/  R2UR UR53, R21 ;  /* 0x00000000153572ca */ /* 0x000fe200000e0000 */
[----:B------:R-:W-:Y:S01]  /*6840*/  UMOV UR50, UR6 ;  /* 0x0000000600327c82 */ /* 0x000fe20008000000 */
[----:B------:R-:W-:Y:S01]  /*6850*/  R2UR UR56, R22 ;  /* 0x00000000163872ca */ /* 0x000fe200000e0000 */
[----:B------:R-:W-:Y:S01]  /*6860*/  UMOV UR23, 0x40000040 ;  /* 0x4000004000177882 */ /* 0x000fe20000000000 */
[----:B------:R-:W-:Y:S01]  /*6870*/  R2UR UR57, R23 ;  /* 0x00000000173972ca */ /* 0x000fe200000e0000 */
[----:B------:R-:W-:Y:S01]  /*6880*/  HGMMA.64x64x16.F32 R152, gdesc[UR48], R152, gsb0 ;  /* 0x00e00000309879f0 */ /* 0x000fe20008000898 */
[----:B------:R-:W-:Y:S01]  /*6890*/  R2UR UR49, R198 ;  /* 0x00000000c63172ca */ /* 0x000fe200000e0000 */
[C---:B------:R-:W-:Y:S01]  /*68a0*/  VIADD R198, R195.reuse, 0x2 ;  /* 0x00000002c3c67836 */ /* 0x040fe20000000000 */
[----:B------:R-:W-:Y:S01]  /*68b0*/  UMOV UR27, 0x40000040 ;  /* 0x40000040001b7882 */ /* 0x000fe20000000000 */
[----:B------:R-:W-:Y:S01]  /*68c0*/  UMOV UR31, 0x40000040 ;  /* 0x40000040001f7882 */ /* 0x000fe20000000000 */
[----:B------:R-:W-:Y:S01]  /*68d0*/  UMOV UR35, 0x40000040 ;  /* 0x4000004000237882 */ /* 0x000fe20000000000 */
[----:B------:R-:W-:Y:S01]  /*68e0*/  UMOV UR39, 0x40000040 ;  /* 0x4000004000277882 */ /* 0x000fe20000000000 */
[----:B------:R-:W-:Y:S01]  /*68f0*/  R2UR UR6, R198 ;  /* 0x00000000c60672ca */ /* 0x000fe200000e0000 */
[----:B------:R-:W-:Y:S01]  /*6900*/  VIADD R198, R195, 0x4 ;  /* 0x00000004c3c67836 */ /* 0x000fe20000000000 */
[----:B------:R-:W-:Y:S01]  /*6910*/  UMOV UR43, 0x40000040 ;  /* 0x40000040002b7882 */ /* 0x000fe20000000000 */
[----:B------:R-:W-:Y:S01]  /*6920*/  UMOV UR47, 0x40000040 ;  /* 0x40000040002f7882 */ /* 0x000fe20000000000 */
[----:B------:R-:W-:Y:S01]  /*6930*/  R2UR UR48, R199 ;  /* 0x00000000c73072ca */ /* 0x000fe200000e0000 */
[----:B------:R-:W-:Y:S01]  /*6940*/  UMOV UR51, 0x40000040 ;  /* 0x4000004000337882 */ /* 0x000fe20000000000 */
[----:B------:R-:W0:Y:S01]  /*6950*/  S2R R202, SR_TID.X ;  /* 0x0000000000ca7919 */ /* 0x000e220000002100 */
[----:B------:R-:W-:-:S02]  /*6960*/  VIADD R199, R195, 0x800 ;  /* 0x00000800c3c77836 */ /* 0x000fc40000000000 */
[----:B------:R-:W-:-:S04]  /*6970*/  IMAD R215, R197, 0x1000, R188 ;  /* 0x00001000c5d77824 */ /* 0x000fc800078e02bc */
[----:B------:R-:W-:Y:S01]  /*6980*/  UMOV UR54, UR6 ;  /* 0x0000000600367c82 */ /* 0x000fe20008000000 */
[----:B------:R-:W-:Y:S01]  /*6990*/  R2UR UR6, R198 ;  /* 0x00000000c60672ca */ /* 0x000fe200000e0000 */
[----:B------:R-:W-:-:S12]  /*69a0*/  VIADD R198, R195, 0x6 ;  /* 0x00000006c3c67836 */ /* 0x000fd80000000000 */
[----:B------:R-:W-:Y:S01]  /*69b0*/  UMOV UR58, UR6 ;  /* 0x00000006003a7c82 */ /* 0x000fe20008000000 */
[----:B------:R-:W-:Y:S01]  /*69c0*/  R2UR UR6, R198 ;  /* 0x00000000c60672ca */ /* 0x000fe200000e0000 */
[----:B------:R-:W-:-:S05]  /*69d0*/  VIADD R198, R195, 0x200 ;  /* 0x00000200c3c67836 */ /* 0x000fca0000000000 */
[----:B------:R-:W-:Y:S01]  /*69e0*/  R2UR UR10, R198 ;  /* 0x00000000c60a72ca */ /* 0x000fe200000e0000 */
[----:B------:R-:W-:Y:S01]  /*69f0*/  VIADD R198, R195, 0x202 ;  /* 0x00000202c3c67836 */ /* 0x000fe20000000000 */
[----:B0-----:R-:W-:-:S04]  /*6a00*/  SHF.R.U32.HI R202, RZ, 0x7, R202 ;  /* 0x00000007ffca7819 */ /* 0x001fc800000116ca */
[----:B------:R-:W-:Y:S01]  /*6a10*/  R2UR UR14, R198 ;  /* 0x00000000c60e72ca */ /* 0x000fe200000e0000 */
[----:B------:R-:W-:-:S05]  /*6a20*/  VIADD R198, R195, 0x204 ;  /* 0x00000204c3c67836 */ /* 0x000fca0000000000 */
[----:B------:R-:W-:Y:S01]  /*6a30*/  R2UR UR18, R198 ;  /* 0x00000000c61272ca */ /* 0x000fe200000e0000 */
[----:B------:R-:W-:-:S05]  /*6a40*/  VIADD R198, R195, 0x206 ;  /* 0x00000206c3c67836 */ /* 0x000fca0000000000 */
[----:B------:R-:W-:Y:S01]  /*6a50*/  R2UR UR22, R198 ;  /* 0x00000000c61672ca */ /* 0x000fe200000e0000 */
[----:B------:R-:W-:-:S05]  /*6a60*/  VIADD R198, R195, 0x400 ;  /* 0x00000400c3c67836 */ /* 0x000fca0000000000 */
[----:B------:R-:W-:Y:S01]  /*6a70*/  R2UR UR26, R198 ;  /* 0x00000000c61a72ca */ /* 0x000fe200000e0000 */
[----:B------:R-:W-:-:S05]  /*6a80*/  VIADD R198, R195, 0x402 ;  /* 0x00000402c3c67836 */ /* 0x000fca0000000000 */
[----:B------:R-:W-:Y:S01]  /*6a90*/  R2UR UR30, R198 ;  /* 0x00000000c61e72ca */ /* 0x000fe200000e0000 */
[C---:B------:R-:W-:Y:S01]  /*6aa0*/  VIADD R198, R195.reuse, 0x404 ;  /* 0x00000404c3c67836 */ /* 0x040fe20000000000 */
[----:B------:R-:W-:Y:S02]  /*6ab0*/  WARPGROUP.DEPBAR.LE gsb0, 0x0 ;  /* 0x00008000000079c5 */ /* 0x000fe40000010000 */
[----:B------:R-:W-:Y:S02]  /*6ac0*/  WARPGROUP.ARRIVE ;  /* 0x00000000000079c5 */ /* 0x000fe40000000000 */
[----:B------:R-:W-:Y:S01]  /*6ad0*/  R2UR UR34, R198 ;  /* 0x00000000c62272ca */ /* 0x000fe200000e0000 */
[----:B------:R-:W-:-:S03]  /*6ae0*/  VIADD R198, R195, 0x406 ;  /* 0x00000406c3c67836 */ /* 0x000fc60000000000 */
[----:B------:R-:W-:Y:S02]  /*6af0*/  HGMMA.64x64x16.F32 R152, gdesc[UR52], R152, gsb0 ;  /* 0x00e00000349879f0 */ /* 0x000fe40008000898 */
[----:B------:R-:W-:Y:S01]  /*6b00*/  R2UR UR38, R198 ;  /* 0x00000000c62672ca */ /* 0x000fe200000e0000 */
[----:B------:R-:W-:Y:S01]  /*6b10*/  VIADD R198, R195, 0x600 ;  /* 0x00000600c3c67836 */ /* 0x000fe20000000000 */
[----:B------:R-:W-:Y:S01]  /*6b20*/  R2UR UR53, R200 ;  /* 0x00000000c83572ca */ /* 0x000fe200000e0000 */
[----:B------:R-:W-:Y:S01]  /*6b30*/  UMOV UR55, 0x40000040 ;  /* 0x4000004000377882 */ /* 0x000fe20000000000 */
[----:B------:R-:W-:Y:S02]  /*6b40*/  R2UR UR52, R201 ;  /* 0x00000000c93472ca */ /* 0x000fe400000e0000 */
[----:B------:R-:W-:Y:S01]  /*6b50*/  R2UR UR42, R198 ;  /* 0x00000000c62a72ca */ /* 0x000fe200000e0000 */
[----:B------:R-:W-:-:S05]  /*6b60*/  VIADD R198, R195, 0x602 ;  /* 0x00000602c3c67836 */ /* 0x000fca0000000000 */
[----:B------:R-:W-:Y:S01]  /*6b70*/  R2UR UR46, R198 ;  /* 0x00000000c62e72ca */ /* 0x000fe200000e0000 */
[----:B------:R-:W-:-:S05]  /*6b80*/  VIADD R198, R195, 0x604 ;  /* 0x00000604c3c67836 */ /* 0x000fca0000000000 */
[----:B------:R-:W-:Y:S01]  /*6b90*/  R2UR UR50, R198 ;  /* 0x00000000c63272ca */ /* 0x000fe200000e0000 */
[----:B------:R-:W-:-:S05]  /*6ba0*/  VIADD R198, R195, 0x606 ;  /* 0x00000606c3c67836 */ /* 0x000fca0000000000 */
[----:B------:R-:W-:Y:S02]  /*6bb0*/  R2UR UR54, R198 ;  /* 0x00000000c63672ca */ /* 0x000fe400000e0000 */
[----:B------:R0:W1:Y:S02]  /*6bc0*/  SHFL.IDX PT, R198, R202, RZ, 0x1f ;  /* 0x00001fffcac67589 */ /* 0x00006400000e0000 */
[----:B0-----:R-:W-:Y:S01]  /*6bd0*/  IMAD.MOV.U32 R202, RZ, RZ, 0x4 ;  /* 0x00000004ffca7424 */ /* 0x001fe200078e00ff */
[----:B-1----:R-:W-:-:S04]  /*6be0*/  ISETP.GT.AND P3, PT, R198, 0x7f, PT ;  /* 0x0000007fc600780c */ /* 0x002fc80003f64270 */
[----:B------:R-:W-:-:S05]  /*6bf0*/  SEL R198, RZ, 0x2, !P3 ;  /* 0x00000002ffc67807 */ /* 0x000fca0005800000 */
[----:B------:R-:W-:Y:S02]  /*6c00*/  IMAD.IADD R200, R7, 0x1, R198 ;  /* 0x0000000107c87824 */ /* 0x000fe400078e02c6 */
        /* <DEDUP_REMOVED lines=8> */
[C---:B------:R-:W-:Y:S02]  /*6c90*/  SEL R200, R202.reuse, 0x2, P3 ;  /* 0x00000002cac87807 */ /* 0x040fe40001800000 */
[----:B------:R-:W-:-:S03]  /*6ca0*/  SEL R202, R202, 0x6, !P3 ;  /* 0x00000006caca7807 */ /* 0x000fc60005800000 */
[--C-:B------:R-:W-:Y:S02]  /*6cb0*/  IMAD.IADD R201, R7, 0x1, R200.reuse ;  /* 0x0000000107c97824 */ /* 0x100fe400078e02c8 */
[C---:B------:R-:W-:Y:S02]  /*6cc0*/  IMAD.IADD R203, R199.reuse, 0x1, R200 ;  /* 0x00000001c7cb7824 */ /* 0x040fe400078e02c8 */
[----:B------:R-:W-:Y:S01]  /*6cd0*/  IMAD.IADD R199, R199, 0x1, R202 ;  /* 0x00000001c7c77824 */ /* 0x000fe200078e02ca */
[----:B------:R-:W-:Y:S02]  /*6ce0*/  WARPGROUP.DEPBAR.LE gsb0, 0x0 ;  /* 0x00008000000079c5 */ /* 0x000fe40000010000 */
[----:B------:R-:W-:-:S06]  /*6cf0*/  WARPGROUP.ARRIVE ;  /* 0x00000000000079c5 */ /* 0x000fcc0000000000 */
[----:B------:R-:W-:Y:S01]  /*6d00*/  HGMMA.64x64x16.F32 R152, gdesc[UR4], R152, gsb0 ;  /* 0x00e00000049879f0 */ /* 0x000fe20008000898 */
[----:B------:R-:W-:Y:S02]  /*6d10*/  ULDC UR7, c[0x0][0xa80] ;  /* 0x0002a00000077ab9 */ /* 0x000fe40000000800 */
[----:B------:R-:W-:Y:S01]  /*6d20*/  UMOV UR6, UR7 ;  /* 0x0000000700067c82 */ /* 0x000fe20008000000 */
        /* <DEDUP_REMOVED lines=69> */
[----:B------:R-:W-:Y:S02]  /*7180*/  IMAD.IADD R201, R8, 0x1, R198 ;  /* 0x0000000108c97824 */ /* 0x000fe400078e02c6 */
        /* <DEDUP_REMOVED lines=8> */
[----:B------:R-:W-:Y:S02]  /*7210*/  IMAD.IADD R201, R8, 0x1, R200 ;  /* 0x0000000108c97824 */ /* 0x000fe400078e02c8 */
        /* <DEDUP_REMOVED lines=108> */
[----:B------:R-:W-:Y:S02]  /*78e0*/  LOP3.LUT R199, R199, 0x1e00, RZ, 0xc0, !PT ;  /* 0x00001e00c7c77812 */ /* 0x000fe400078ec0ff */
[----:B------:R-:W-:Y:S02]  /*78f0*/  ISETP.NE.AND P3, PT, R0, RZ, PT ;  /* 0x000000ff0000720c */ /* 0x000fe40003f65270 */
[----:B------:R-:W-:-:S02]  /*7900*/  IADD3 R200, R198, R199, R5 ;  /* 0x000000c7c6c87210 */ /* 0x000fc40007ffe005 */
        /* <DEDUP_REMOVED lines=28> */
[----:B------:R-:W-:-:S03]  /*7ad0*/  FMNMX.FTZ R198, R154, R187, !PT ;  /* 0x000000bb9ac67209 */ /* 0x000fc60007810000 */
[----:B------:R-:W0:Y:S02]  /*7ae0*/  SHFL.BFLY PT, R195, R200, 0x2, 0x1f ;  /* 0x0c401f00c8c37f89 */ /* 0x000e2400000e0000 */
[----:B0-----:R-:W-:Y:S02]  /*7af0*/  FMNMX.FTZ R201, R200, R195, !PT ;  /* 0x000000c3c8c97209 */ /* 0x001fe40007810000 */
[----:B------:R-:W-:-:S03]  /*7b00*/  FMNMX.FTZ R195, R155, R198, !PT ;  /* 0x000000c69bc37209 */ /* 0x000fc60007810000 */
[----:B------:R-:W0:Y:S01]  /*7b10*/  SHFL.BFLY PT, R202, R201, 0x1, 0x1f ;  /* 0x0c201f00c9ca7f89 */ /* 0x000e2200000e0000 */
[----:B------:R-:W-:-:S04]  /*7b20*/  FMNMX.FTZ R198, R158, R195, !PT ;  /* 0x000000c39ec67209 */ /* 0x000fc80007810000 */
[----:B------:R-:W-:-:S04]  /*7b30*/  FMNMX.FTZ R195, R159, R198, !PT ;  /* 0x000000c69fc37209 */ /* 0x000fc80007810000 */
[----:B------:R-:W-:-:S04]  /*7b40*/  FMNMX.FTZ R198, R162, R195, !PT ;  /* 0x000000c3a2c67209 */ /* 0x000fc80007810000 */
[----:B------:R-:W-:Y:S02]  /*7b50*/  FMNMX.FTZ R199, R163, R198, !PT ;  /* 0x000000c6a3c77209 */ /* 0x000fe40007810000 */
[----:B0-----:R-:W-:-:S05]  /*7b60*/  FMNMX.FTZ R195, R201, R202, !PT ;  /* 0x000000cac9c37209 */ /* 0x001fca0007810000 */
[C---:B------:R-:W-:Y:S01]  /*7b70*/  FADD.FTZ R198, -R195.reuse, R186 ;  /* 0x000000bac3c67221 */ /* 0x040fe20000010100 */
[----:B------:R-:W-:Y:S01]  /*7b80*/  FMNMX.FTZ R186, R166, R199, !PT ;  /* 0x000000c7a6ba7209 */ /* 0x000fe20007810000 */
[----:B------:R-:W-:Y:S02]  /*7b90*/  FMUL.FTZ R207, R195, UR6 ;  /* 0x00000006c3cf7c20 */ /* 0x000fe40008410000 */
[----:B------:R-:W-:Y:S01]  /*7ba0*/  FMUL.FTZ R200, R198, UR6 ;  /* 0x00000006c6c87c20 */ /* 0x000fe20008410000 */
[----:B------:R-:W-:Y:S01]  /*7bb0*/  FMNMX.FTZ R199, R167, R186, !PT ;  /* 0x000000baa7c77209 */ /* 0x000fe20007810000 */
[--C-:B------:R-:W-:Y:S01]  /*7bc0*/  FFMA.FTZ R206, R180, UR6, -R207.reuse ;  /* 0x00000006b4ce7c23 */ /* 0x100fe200080108cf */
[--C-:B------:R-:W-:Y:S01]  /*7bd0*/  FFMA.FTZ R156, R156, UR6, -R207.reuse ;  /* 0x000000069c9c7c23 */ /* 0x100fe200080108cf */
[----:B------:R-:W0:Y:S01]  /*7be0*/  MUFU.EX2 R186, R200 ;  /* 0x000000c800ba7308 */ /* 0x000e220000000800 */
        /* <DEDUP_REMOVED lines=18> */
[----:B------:R-:W-:Y:S01]  /*7d10*/  FFMA.FTZ R181, R181, UR6, -R207 ;  /* 0x00000006b5b57c23 */ /* 0x000fe200080108cf */
[----:B------:R-:W-:Y:S01]  /*7d20*/  MUFU.EX2 R199, R199 ;  /* 0x000000c700c77308 */ /* 0x000fe20000000800 */
[----:B------:R-:W-:Y:S01]  /*7d30*/  FMNMX.FTZ R153, R179, R152, !PT ;  /* 0x00000098b3997209 */ /* 0x000fe20007810000 */
[-C--:B0-----:R-:W-:Y:S01]  /*7d40*/  FMUL.FTZ R24, R24, R186.reuse ;  /* 0x000000ba18187220 */ /* 0x081fe20000410000 */
[-C--:B------:R-:W-:Y:S01]  /*7d50*/  FMUL.FTZ R25, R25, R186.reuse ;  /* 0x000000ba19197220 */ /* 0x080fe20000410000 */
[-C--:B------:R-:W-:Y:S01]  /*7d60*/  FMUL.FTZ R28, R28, R186.reuse ;  /* 0x000000ba1c1c7220 */ /* 0x080fe20000410000 */
[----:B------:R-:W-:Y:S01]  /*7d70*/  FMNMX.FTZ R152, R182, R153, !PT ;  /* 0x00000099b6987209 */ /* 0x000fe20007810000 */
[-C--:B------:R-:W-:Y:S01]  /*7d80*/  FMUL.FTZ R29, R29, R186.reuse ;  /* 0x000000ba1d1d7220 */ /* 0x080fe20000410000 */
[----:B------:R-:W-:Y:S01]  /*7d90*/  FMUL.FTZ R32, R32, R186 ;  /* 0x000000ba20207220 */ /* 0x000fe20000410000 */
[----:B------:R-:W-:Y:S01]  /*7da0*/  MUFU.EX2 R198, R198 ;  /* 0x000000c600c67308 */ /* 0x000fe20000000800 */
[----:B------:R-:W-:Y:S01]  /*7db0*/  FMNMX.FTZ R152, R183, R152, !PT ;  /* 0x00000098b7987209 */ /* 0x000fe20007810000 */
[-C--:B------:R-:W-:Y:S01]  /*7dc0*/  FMUL.FTZ R33, R33, R186.reuse ;  /* 0x000000ba21217220 */ /* 0x080fe20000410000 */
[-C--:B------:R-:W-:Y:S01]  /*7dd0*/  FMUL.FTZ R36, R36, R186.reuse ;  /* 0x000000ba24247220 */ /* 0x080fe20000410000 */
[-C--:B------:R-:W-:Y:S01]  /*7de0*/  FMUL.FTZ R37, R37, R186.reuse ;  /* 0x000000ba25257220 */ /* 0x080fe20000410000 */
[-C--:B------:R-:W-:Y:S01]  /*7df0*/  FMUL.FTZ R40, R40, R186.reuse ;  /* 0x000000ba28287220 */ /* 0x080fe20000410000 */
[----:B------:R-:W0:Y:S01]  /*7e00*/  SHFL.BFLY PT, R153, R152, 0x2, 0x1f ;  /* 0x0c401f0098997f89 */ /* 0x000e2200000e0000 */
        /* <DEDUP_REMOVED lines=23> */
[----:B0-----:R-:W-:Y:S01]  /*7f80*/  FMNMX.FTZ R153, R152, R153, !PT ;  /* 0x0000009998997209 */ /* 0x001fe20007810000 */
[-C--:B------:R-:W-:Y:S01]  /*7f90*/  FMUL.FTZ R81, R81, R186.reuse ;  /* 0x000000ba51517220 */ /* 0x080fe20000410000 */
[----:B------:R-:W0:Y:S01]  /*7fa0*/  MUFU.EX2 R203, R203 ;  /* 0x000000cb00cb7308 */ /* 0x000e220000000800 */
[-C--:B------:R-:W-:Y:S01]  /*7fb0*/  FMUL.FTZ R84, R84, R186.reuse ;  /* 0x000000ba54547220 */ /* 0x080fe20000410000 */
[-C--:B------:R-:W-:Y:S01]  /*7fc0*/  FMUL.FTZ R85, R85, R186.reuse ;  /* 0x000000ba55557220 */ /* 0x080fe20000410000 */
[----:B------:R-:W1:Y:S01]  /*7fd0*/  SHFL.BFLY PT, R152, R153, 0x1, 0x1f ;  /* 0x0c201f0099987f89 */ /* 0x000e6200000e0000 */
        /* <DEDUP_REMOVED lines=11> */
[----:B------:R-:W-:Y:S01]  /*8090*/  FMUL.FTZ R108, R108, R186 ;  /* 0x000000ba6c6c7220 */ /* 0x000fe20000410000 */
[----:B------:R-:W-:Y:S01]  /*80a0*/  MUFU.EX2 R205, R205 ;  /* 0x000000cd00cd7308 */ /* 0x000fe20000000800 */
[----:B0-----:R-:W-:Y:S01]  /*80b0*/  F2FP.F16.F32.PACK_AB R156, R203, R202 ;  /* 0x000000cacb9c723e */ /* 0x001fe200000000ff */
        /* <DEDUP_REMOVED lines=8> */
[----:B------:R-:W-:Y:S01]  /*8140*/  FMUL.FTZ R124, R124, R186 ;  /* 0x000000ba7c7c7220 */ /* 0x000fe20000410000 */
[----:B-1----:R-:W-:Y:S01]  /*8150*/  FMNMX.FTZ R180, R153, R152, !PT ;  /* 0x0000009899b47209 */ /* 0x002fe20007810000 */
[----:B------:R-:W-:-:S02]  /*8160*/  @!P1 VIADD R153, R196, 0x38840 ;  /* 0x00038840c4999836 */ /* 0x000fc40000000000 */
[-C--:B------:R-:W-:Y:S01]  /*8170*/  FMUL.FTZ R125, R125, R186.reuse ;  /* 0x000000ba7d7d7220 */ /* 0x080fe20000410000 */
[-C--:B------:R-:W-:Y:S01]  /*8180*/  FMUL.FTZ R128, R128, R186.reuse ;  /* 0x000000ba80807220 */ /* 0x080fe20000410000 */
[-C--:B------:R-:W-:Y:S01]  /*8190*/  FMUL.FTZ R129, R129, R186.reuse ;  /* 0x000000ba81817220 */ /* 0x080fe20000410000 */
[----:B------:R-:W-:Y:S01]  /*81a0*/  FADD.FTZ R152, -R180, R187 ;  /* 0x000000bbb4987221 */ /* 0x000fe20000010100 */
[----:B------:R-:W-:Y:S01]  /*81b0*/  @!P1 PRMT R153, RZ, 0x654, R153 ;  /* 0x00000654ff999816 */ /* 0x000fe20000000099 */
[----:B------:R-:W-:Y:S01]  /*81c0*/  MUFU.EX2 R169, R169 ;  /* 0x000000a900a97308 */ /* 0x000fe20000000800 */
[-C--:B------:R-:W-:Y:S01]  /*81d0*/  FMUL.FTZ R132, R132, R186.reuse ;  /* 0x000000ba84847220 */ /* 0x080fe20000410000 */
[----:B------:R-:W-:Y:S01]  /*81e0*/  FMUL.FTZ R187, R152, UR6 ;  /* 0x0000000698bb7c20 */ /* 0x000fe20008410000 */
[----:B------:R-:W-:Y:S01]  /*81f0*/  FMUL.FTZ R152, R180, UR6 ;  /* 0x00000006b4987c20 */ /* 0x000fe20008410000 */
[----:B------:R0:W-:Y:S01]  /*8200*/  @!P1 SYNCS.ARRIVE.TRANS64.RED.A1T0 RZ, [R153+URZ], RZ ;  /* 0x000000ff99ff99a7 */ /* 0x0001e2000810043f */
[-C--:B------:R-:W-:Y:S01]  /*8210*/  FMUL.FTZ R133, R133, R186.reuse ;  /* 0x000000ba85857220 */ /* 0x080fe20000410000 */
[----:B------:R-:W-:Y:S01]  /*8220*/  FMUL.FTZ R136, R136, R186 ;  /* 0x000000ba88887220 */ /* 0x000fe20000410000 */
[----:B------:R-:W-:Y:S01]  /*8230*/  FFMA.FTZ R207, R155, UR6, -R152 ;  /* 0x000000069bcf7c23 */ /* 0x000fe20008010898 */
[----:B------:R-:W1:Y:S01]  /*8240*/  MUFU.EX2 R187, R187 ;  /* 0x000000bb00bb7308 */ /* 0x000e620000000800 */
[----:B------:R-:W-:-:S02]  /*8250*/  @!P3 IMAD R155, R208, 0x40, R3 ;  /* 0x00000040d09bb824 */ /* 0x000fc400078e0203 */
[--C-:B------:R-:W-:Y:S01]  /*8260*/  FFMA.FTZ R210, R154, UR6, -R152.reuse ;  /* 0x000000069ad27c23 */ /* 0x100fe20008010898 */
[--C-:B------:R-:W-:Y:S01]  /*8270*/  FFMA.FTZ R209, R158, UR6, -R152.reuse ;  /* 0x000000069ed17c23 */ /* 0x100fe20008010898 */
[----:B------:R-:W-:Y:S01]  /*8280*/  FFMA.FTZ R212, R159, UR6, -R152 ;  /* 0x000000069fd47c23 */ /* 0x000fe20008010898 */
[----:B------:R-:W-:Y:S02]  /*8290*/  @!P3 IMAD R155, R155, 0x4, R184 ;  /* 0x000000049b9bb824 */ /* 0x000fe400078e02b8 */
[--C-:B------:R-:W-:Y:S01]  /*82a0*/  FFMA.FTZ R211, R162, UR6, -R152.reuse ;  /* 0x00000006a2d37c23 */ /* 0x100fe20008010898 */
        /* <DEDUP_REMOVED lines=10> */
[----:B------:R-:W-:Y:S01]  /*8350*/  FFMA.FTZ R183, R183, UR6, -R152 ;  /* 0x00000006b7b77c23 */ /* 0x000fe20008010898 */
[----:B------:R-:W-:Y:S01]  /*8360*/  @!P3 STS [R155+0x38400], R186 ;  /* 0x038400ba9b00b388 */ /* 0x000fe20000000800 */
[----:B------:R-:W-:Y:S01]  /*8370*/  MUFU.EX2 R210, R210 ;  /* 0x000000d200d27308 */ /* 0x000fe20000000800 */
[----:B------:R-:W-:Y:S01]  /*8380*/  F2FP.F16.F32.PACK_AB R152, R198, R199 ;  /* 0x000000c7c698723e */ /* 0x000fe200000000ff */
[-C--:B-1----:R-:W-:Y:S01]  /*8390*/  FMUL.FTZ R26, R26, R187.reuse ;  /* 0x000000bb1a1a7220 */ /* 0x082fe20000410000 */
[----:B------:R1:W-:Y:S01]  /*83a0*/  @!P3 STS [R155+0x38420], R187 ;  /* 0x038420bb9b00b388 */ /* 0x0003e20000000800 */
[----:B------:R-:W-:Y:S01]  /*83b0*/  F2FP.F16.F32.PACK_AB R154, R201, R200 ;  /* 0x000000c8c99a723e */ /* 0x000fe200000000ff */
[-C--:B------:R-:W-:Y:S01]  /*83c0*/  FMUL.FTZ R27, R27, R187.reuse ;  /* 0x000000bb1b1b7220 */ /* 0x080fe20000410000 */
[----:B------:R-:W-:Y:S01]  /*83d0*/  F2FP.F16.F32.PACK_AB R158, R205, R204 ;  /* 0x000000cccd9e723e */ /* 0x000fe200000000ff */
[-C--:B------:R-:W-:Y:S01]  /*83e0*/  FMUL.FTZ R30, R30, R187.reuse ;  /* 0x000000bb1e1e7220 */ /* 0x080fe20000410000 */
[----:B------:R-:W0:Y:S01]  /*83f0*/  MUFU.EX2 R207, R207 ;  /* 0x000000cf00cf7308 */ /* 0x000e220000000800 */
[----:B------:R-:W-:Y:S01]  /*8400*/  F2FP.F16.F32.PACK_AB R160, R169, R168 ;  /* 0x000000a8a9a0723e */ /* 0x000fe200000000ff */
        /* <DEDUP_REMOVED lines=14> */
[----:B------:R-:W1:Y:S01]  /*84f0*/  MUFU.EX2 R212, R212 ;  /* 0x000000d400d47308 */ /* 0x000e620000000800 */
        /* <DEDUP_REMOVED lines=15> */
[----:B------:R-:W0:Y:S01]  /*85f0*/  MUFU.EX2 R214, R214 ;  /* 0x000000d600d67308 */ /* 0x000e220000000800 */
[----:B-1----:R-:W-:Y:S01]  /*8600*/  F2FP.F16.F32.PACK_AB R155, R212, R209 ;  /* 0x000000d1d49b723e */ /* 0x002fe200000000ff */
[----:B------:R-:W-:Y:S01]  /*8610*/  BAR.SYNC.DEFER_BLOCKING 0xf, 0x100 ;  /* 0x03c4000000007b1d */ /* 0x000fe20000010000 */
        /* <DEDUP_REMOVED lines=42> */
[----:B------:R-:W-:Y:S01]  /*88c0*/  FMUL.FTZ R145, R145, R186 ;  /* 0x000000ba91917220 */ /* 0x000fe20000410000 */
[-C--:B------:R-:W-:Y:S01]  /*88d0*/  FMUL.FTZ R146, R146, R187.reuse ;  /* 0x000000bb92927220 */ /* 0x080fe20000410000 */
[-C--:B------:R-:W-:Y:S01]  /*88e0*/  FMUL.FTZ R147, R147, R187.reuse ;  /* 0x000000bb93937220 */ /* 0x080fe20000410000 */
[----:B------:R-:W1:Y:S01]  /*88f0*/  MUFU.EX2 R171, R171 ;  /* 0x000000ab00ab7308 */ /* 0x000e620000000800 */
[----:B0-----:R-:W-:Y:S01]  /*8900*/  F2FP.F16.F32.PACK_AB R162, R173, R172 ;  /* 0x000000acada2723e */ /* 0x001fe200000000ff */
[-C--:B------:R-:W-:Y:S01]  /*8910*/  FMUL.FTZ R148, R148, R186.reuse ;  /* 0x000000ba94947220 */ /* 0x080fe20000410000 */
[----:B------:R-:W-:Y:S01]  /*8920*/  FMUL.FTZ R149, R149, R186 ;  /* 0x000000ba95957220 */ /* 0x000fe20000410000 */
[-C--:B------:R-:W-:Y:S01]  /*8930*/  FMUL.FTZ R150, R150, R187.reuse ;  /* 0x000000bb96967220 */ /* 0x080fe20000410000 */
[----:B------:R-:W-:Y:S01]  /*8940*/  FMUL.FTZ R151, R151, R187 ;  /* 0x000000bb97977220 */ /* 0x000fe20000410000 */
[----:B------:R0:W-:Y:S01]  /*8950*/  STSM.16.M88.4 [R189+0x36400], R152 ;  /* 0x03640098bd007844 */ /* 0x0001e20000000200 */
[----:B------:R-:W-:Y:S01]  /*8960*/  VIADD R208, R215, 0x80 ;  /* 0x00000080d7d07836 */ /* 0x000fe20000000000 */
[----:B------:R-:W-:Y:S01]  /*8970*/  MUFU.EX2 R174, R174 ;  /* 0x000000ae00ae7308 */ /* 0x000fe20000000800 */
[----:B------:R-:W-:Y:S01]  /*8980*/  FFMA.FTZ R193, R186, R193, R199 ;  /* 0x000000c1bac17223 */ /* 0x000fe200000100c7 */
[----:B------:R0:W-:Y:S01]  /*8990*/  STSM.16.M88.4 [R190], R156 ;  /* 0x0000009cbe007844 */ /* 0x0001e20000000200 */
[----:B------:R-:W-:Y:S01]  /*89a0*/  FFMA.FTZ R194, R187, R194, R210 ;  /* 0x000000c2bbc27223 */ /* 0x000fe200000100d2 */
[----:B------:R-:W-:-:S02]  /*89b0*/  @!P1 VIADD R196, R196, 0x38860 ;  /* 0x00038860c4c49836 */ /* 0x000fc40000000000 */
[----:B------:R-:W-:Y:S01]  /*89c0*/  FADD.FTZ R193, R198, R193 ;  /* 0x000000c1c6c17221 */ /* 0x000fe20000010000 */
[----:B------:R-:W-:Y:S02]  /*89d0*/  IMAD.MOV.U32 R187, RZ, RZ, R180 ;  /* 0x000000ffffbb7224 */ /* 0x000fe400078e00b4 */
[----:B------:R-:W-:Y:S01]  /*89e0*/  FADD.FTZ R194, R207, R194 ;  /* 0x000000c2cfc27221 */ /* 0x000fe20000010000 */
[----:B------:R-:W2:Y:S01]  /*89f0*/  MUFU.EX2 R175, R175 ;  /* 0x000000af00af7308 */ /* 0x000ea20000000800 */
[----:B-1----:R-:W-:Y:S01]  /*8a00*/  F2FP.F16.F32.PACK_AB R161, R171, R170 ;  /* 0x000000aaaba1723e */ /* 0x002fe200000000ff */
[----:B------:R-:W-:Y:S01]  /*8a10*/  FADD.FTZ R200, R200, R193 ;  /* 0x000000c1c8c87221 */ /* 0x000fe20000010000 */
[----:B------:R-:W-:Y:S01]  /*8a20*/  FADD.FTZ R209, R209, R194 ;  /* 0x000000c2d1d17221 */ /* 0x000fe20000010000 */
[----:B------:R-:W-:Y:S01]  /*8a30*/  @!P1 PRMT R196, RZ, 0x654, R196 ;  /* 0x00000654ffc49816 */ /* 0x000fe200000000c4 */
[----:B------:R-:W-:Y:S02]  /*8a40*/  IMAD.MOV.U32 R186, RZ, RZ, R195 ;  /* 0x000000ffffba7224 */ /* 0x000fe400078e00c3 */
[----:B------:R-:W-:Y:S01]  /*8a50*/  FADD.FTZ R201, R201, R200 ;  /* 0x000000c8c9c97221 */ /* 0x000fe20000010000 */
[----:B------:R-:W-:Y:S01]  /*8a60*/  FADD.FTZ R212, R212, R209 ;  /* 0x000000d1d4d47221 */ /* 0x000fe20000010000 */
[----:B------:R-:W-:Y:S02]  /*8a70*/  MUFU.EX2 R176, R176 ;  /* 0x000000b000b07308 */ /* 0x000fe40000000800 */
[----:B------:R-:W-:Y:S01]  /*8a80*/  FADD.FTZ R202, R202, R201 ;  /* 0x000000c9caca7221 */ /* 0x000fe20000010000 */
[----:B------:R-:W-:-:S03]  /*8a90*/  FADD.FTZ R211, R211, R212 ;  /* 0x000000d4d3d37221 */ /* 0x000fc60000010000 */
[----:B------:R-:W-:Y:S01]  /*8aa0*/  FADD.FTZ R203, R203, R202 ;  /* 0x000000cacbcb7221 */ /* 0x000fe20000010000 */
[----:B------:R-:W-:Y:S01]  /*8ab0*/  FADD.FTZ R214, R214, R211 ;  /* 0x000000d3d6d67221 */ /* 0x000fe20000010000 */
[----:B------:R-:W1:Y:S01]  /*8ac0*/  MUFU.EX2 R177, R177 ;  /* 0x000000b100b17308 */ /* 0x000e620000000800 */
[----:B--2---:R-:W-:Y:S01]  /*8ad0*/  F2FP.F16.F32.PACK_AB R163, R175, R174 ;  /* 0x000000aeafa3723e */ /* 0x004fe200000000ff */
[----:B------:R-:W-:Y:S01]  /*8ae0*/  FADD.FTZ R204, R204, R203 ;  /* 0x000000cbcccc7221 */ /* 0x000fe20000010000 */
[----:B------:R-:W-:-:S03]  /*8af0*/  FADD.FTZ R213, R213, R214 ;  /* 0x000000d6d5d57221 */ /* 0x000fc60000010000 */
[----:B------:R0:W-:Y:S01]  /*8b00*/  STSM.16.M88.4 [R191], R160 ;  /* 0x000000a0bf007844 */ /* 0x0001e20000000200 */
[----:B------:R-:W-:Y:S01]  /*8b10*/  FADD.FTZ R205, R205, R204 ;  /* 0x000000cccdcd7221 */ /* 0x000fe20000010000 */
[----:B------:R-:W-:Y:S01]  /*8b20*/  MUFU.EX2 R206, R206 ;  /* 0x000000ce00ce7308 */ /* 0x000fe20000000800 */
[----:B------:R-:W-:Y:S02]  /*8b30*/  FADD.FTZ R213, R216, R213 ;  /* 0x000000d5d8d57221 */ /* 0x000fe40000010000 */
[----:B------:R-:W-:Y:S02]  /*8b40*/  FADD.FTZ R168, R168, R205 ;  /* 0x000000cda8a87221 */ /* 0x000fe40000010000 */
[----:B------:R-:W-:Y:S02]  /*8b50*/  FADD.FTZ R170, R170, R213 ;  /* 0x000000d5aaaa7221 */ /* 0x000fe40000010000 */
[----:B------:R-:W-:Y:S01]  /*8b60*/  FADD.FTZ R169, R169, R168 ;  /* 0x000000a8a9a97221 */ /* 0x000fe20000010000 */
[----:B------:R-:W2:Y:S01]  /*8b70*/  MUFU.EX2 R181, R181 ;  /* 0x000000b500b57308 */ /* 0x000ea20000000800 */
[----:B-1----:R-:W-:Y:S01]  /*8b80*/  F2FP.F16.F32.PACK_AB R164, R177, R176 ;  /* 0x000000b0b1a4723e */ /* 0x002fe200000000ff */
[----:B------:R-:W-:Y:S01]  /*8b90*/  FADD.FTZ R171, R171, R170 ;  /* 0x000000aaabab7221 */ /* 0x000fe20000010000 */
[----:B------:R-:W-:-:S03]  /*8ba0*/  FADD.FTZ R172, R172, R169 ;  /* 0x000000a9acac7221 */ /* 0x000fc60000010000 */
[----:B------:R-:W-:Y:S01]  /*8bb0*/  FADD.FTZ R174, R174, R171 ;  /* 0x000000abaeae7221 */ /* 0x000fe20000010000 */
[----:B------:R-:W-:Y:S01]  /*8bc0*/  FADD.FTZ R173, R173, R172 ;  /* 0x000000acadad7221 */ /* 0x000fe20000010000 */
[----:B------:R-:W-:Y:S02]  /*8bd0*/  MUFU.EX2 R178, R178 ;  /* 0x000000b200b27308 */ /* 0x000fe40000000800 */
[----:B------:R-:W-:Y:S01]  /*8be0*/  FADD.FTZ R175, R175, R174 ;  /* 0x000000aeafaf7221 */ /* 0x000fe20000010000 */
[----:B------:R-:W-:-:S04]  /*8bf0*/  FADD.FTZ R176, R176, R173 ;  /* 0x000000adb0b07221 */ /* 0x000fc80000010000 */
[----:B------:R-:W-:Y:S01]  /*8c00*/  FADD.FTZ R177, R177, R176 ;  /* 0x000000b0b1b17221 */ /* 0x000fe20000010000 */
[----:B------:R-:W1:Y:S01]  /*8c10*/  MUFU.EX2 R179, R179 ;  /* 0x000000b300b37308 */ /* 0x000e620000000800 */
[----:B--2---:R-:W-:Y:S02]  /*8c20*/  F2FP.F16.F32.PACK_AB R166, R181, R206 ;  /* 0x000000ceb5a6723e */ /* 0x004fe400000000ff */
[----:B------:R-:W-:-:S04]  /*8c30*/  FADD.FTZ R206, R206, R177 ;  /* 0x000000b1cece7221 */ /* 0x000fc80000010000 */
[----:B------:R-:W-:Y:S01]  /*8c40*/  FADD.FTZ R193, R181, R206 ;  /* 0x000000ceb5c17221 */ /* 0x000fe20000010000 */
[----:B------:R-:W-:Y:S08]  /*8c50*/  MUFU.EX2 R182, R182 ;  /* 0x000000b600b67308 */ /* 0x000ff00000000800 */
[----:B------:R-:W2:Y:S01]  /*8c60*/  MUFU.EX2 R183, R183 ;  /* 0x000000b700b77308 */ /* 0x000ea20000000800 */
[----:B-1----:R-:W-:Y:S01]  /*8c70*/  F2FP.F16.F32.PACK_AB R165, R179, R178 ;  /* 0x000000b2b3a5723e */ /* 0x002fe200000000ff */
[----:B------:R-:W-:-:S04]  /*8c80*/  FADD.FTZ R178, R178, R175 ;  /* 0x000000afb2b27221 */ /* 0x000fc80000010000 */
[----:B------:R-:W-:Y:S01]  /*8c90*/  FADD.FTZ R179, R179, R178 ;  /* 0x000000b2b3b37221 */ /* 0x000fe20000010000 */
[----:B--2---:R-:W-:-:S03]  /*8ca0*/  F2FP.F16.F32.PACK_AB R167, R183, R182 ;  /* 0x000000b6b7a7723e */ /* 0x004fc600000000ff */
[----:B------:R-:W-:Y:S02]  /*8cb0*/  FADD.FTZ R182, R182, R179 ;  /* 0x000000b3b6b67221 */ /* 0x000fe40000010000 */
[----:B------:R0:W-:Y:S01]  /*8cc0*/  STSM.16.M88.4 [R192], R164 ;  /* 0x000000a4c0007844 */ /* 0x0001e20000000200 */
[----:B------:R-:W-:Y:S01]  /*8cd0*/  WARPGROUP.ARRIVE ;  /* 0x00000000000079c5 */ /* 0x000fe20000000000 */
[----:B------:R-:W-:-:S05]  /*8ce0*/  FADD.FTZ R194, R183, R182 ;  /* 0x000000b6b7c27221 */ /* 0x000fca0000010000 */
[----:B------:R-:W-:Y:S01]  /*8cf0*/  HGMMA.64x256x16.F32 R24, R152, gdesc[UR8].tnspB, R24, gsb0 ;  /* 0x43e0000898187df0 */ /* 0x000fe20008000818 */
[----:B------:R-:W-:Y:S01]  /*8d00*/  R2UR UR10, R208 ;  /* 0x00000000d00a72ca */ /* 0x000fe200000e0000 */
[----:B------:R-:W-:Y:S01]  /*8d10*/  UMOV UR11, 0x40000040 ;  /* 0x40000040000b7882 */ /* 0x000fe20000000000 */
[C---:B------:R-:W-:Y:S02]  /*8d20*/  VIADD R208, R215.reuse, 0x100 ;  /* 0x00000100d7d07836 */ /* 0x040fe40000000000 */
[----:B------:R-:W-:Y:S01]  /*8d30*/  VIADD R215, R215, 0x180 ;  /* 0x00000180d7d77836 */ /* 0x000fe20000000000 */
[----:B------:R-:W-:Y:S02]  /*8d40*/  WARPGROUP.DEPBAR.LE gsb0, 0x0 ;  /* 0x00008000000079c5 */ /* 0x000fe40000010000 */
[----:B------:R-:W-:-:S15]  /*8d50*/  WARPGROUP.ARRIVE ;  /* 0x00000000000079c5 */ /* 0x000fde0000000000 */
[----:B------:R-:W-:-:S05]  /*8d60*/  NOP ;  /* 0x0000000000007918 */ /* 0x000fca0000000000 */
[----:B------:R-:W-:Y:S01]  /*8d70*/  HGMMA.64x256x16.F32 R24, R156, gdesc[UR8].tnspB, R24, gsb0 ;  /* 0x43e000089c187df0 */ /* 0x000fe20008000818 */
[----:B------:R-:W-:Y:S01]  /*8d80*/  R2UR UR10, R208 ;  /* 0x00000000d00a72ca */ /* 0x000fe200000e0000 */
[----:B------:R-:W-:Y:S01]  /*8d90*/  UMOV UR11, 0x40000040 ;  /* 0x40000040000b7882 */ /* 0x000fe20000000000 */
[----:B------:R-:W-:Y:S01]  /*8da0*/  IMAD.MOV.U32 R208, RZ, RZ, R197 ;  /* 0x000000ffffd07224 */ /* 0x000fe200078e00c5 */
[----:B------:R-:W-:Y:S02]  /*8db0*/  WARPGROUP.DEPBAR.LE gsb0, 0x0 ;  /* 0x00008000000079c5 */ /* 0x000fe40000010000 */
[----:B------:R-:W-:-:S15]  /*8dc0*/  WARPGROUP.ARRIVE ;  /* 0x00000000000079c5 */ /* 0x000fde0000000000 */
[----:B------:R-:W-:-:S07]  /*8dd0*/  NOP ;  /* 0x0000000000007918 */ /* 0x000fce0000000000 */
[----:B------:R-:W-:Y:S01]  /*8de0*/  HGMMA.64x256x16.F32 R24, R160, gdesc[UR8].tnspB, R24, gsb0 ;  /* 0x43e00008a0187df0 */ /* 0x000fe20008000818 */
[----:B------:R-:W-:Y:S01]  /*8df0*/  R2UR UR10, R215 ;  /* 0x00000000d70a72ca */ /* 0x000fe200000e0000 */
[----:B------:R-:W-:Y:S01]  /*8e00*/  UMOV UR11, 0x40000040 ;  /* 0x40000040000b7882 */ /* 0x000fe20000000000 */
[----:B------:R-:W-:Y:S02]  /*8e10*/  WARPGROUP.DEPBAR.LE gsb0, 0x0 ;  /* 0x00008000000079c5 */ /* 0x000fe40000010000 */
[----:B------:R-:W-:-:S15]  /*8e20*/  WARPGROUP.ARRIVE ;  /* 0x00000000000079c5 */ /* 0x000fde0000000000 */
[----:B------:R-:W-:-:S08]  /*8e30*/  NOP ;  /* 0x0000000000007918 */ /* 0x000fd00000000000 */
        /* <DEDUP_REMOVED lines=10> */
[----:B------:R0:W-:Y:S01]  /*8ee0*/  @!P1 SYNCS.ARRIVE.TRANS64.RED.A1T0 RZ, [R196+URZ], RZ ;  /* 0x000000ffc4ff99a7 */ /* 0x0001e2000810043f */
[----:B------:R-:W-:Y:S05]  /*8ef0*/  @P2 BRA `(.L_x_220) ;  /* 0xffffffd000d42947 */ /* 0x000fea000383ffff */
[----:B0-----:R-:W-:Y:S02]  /*8f00*/  IMAD.SHL.U32 R152, R197, 0x40, RZ ;  /* 0x00000040c5987824 */ /* 0x001fe400078e00ff */
[----:B------:R-:W-:Y:S02]  /*8f10*/  IMAD.MOV.U32 R187, RZ, RZ, R180 ;  /* 0x000000ffffbb7224 */ /* 0x000fe400078e00b4 */
[----:B------:R-:W-:-:S07]  /*8f20*/  IMAD.MOV.U32 R186, RZ, RZ, R195 ;  /* 0x000000ffffba7224 */ /* 0x000fce00078e00c3 */
.L_x_211:
[----:B------:R-:W0:Y:S01]  /*8f30*/  SHFL.BFLY PT, R2, R193, 0x2, 0x1f ;  /* 0x0c401f00c1027f89 */ /* 0x000e2200000e0000 */
[----:B------:R-:W-:Y:S08]  /*8f40*/  BAR.ARV 0x8, 0x100 ;  /* 0x0204000000007b1d */ /* 0x000ff00000002000 */
[----:B------:R-:W-:Y:S01]  /*8f50*/  BAR.SYNC.DEFER_BLOCKING 0xf, 0x100 ;  /* 0x03c4000000007b1d */ /* 0x000fe20000010000 */
[----:B------:R-:W-:Y:S01]  /*8f60*/  ISETP.NE.AND P0, PT, R0, RZ, PT ;  /* 0x000000ff0000720c */ /* 0x000fe20003f05270 */
[----:B------:R-:W-:-:S02]  /*8f70*/  IMAD.MOV.U32 R0, RZ, RZ, RZ ;  /* 0x000000ffff007224 */ /* 0x000fc400078e00ff */
[----:B------:R-:W-:Y:S02]  /*8f80*/  IMAD.IADD R3, R3, 0x1, R152 ;  /* 0x0000000103037824 */ /* 0x000fe400078e0298 */
[----:B------:R-:W1:Y:S01]  /*8f90*/  SHFL.BFLY PT, R7, R194, 0x2, 0x1f ;  /* 0x0c401f00c2077f89 */ /* 0x000e6200000e0000 */
[----:B0-----:R-:W-:-:S07]  /*8fa0*/  FADD.FTZ R2, R2, R193 ;  /* 0x000000c102027221 */ /* 0x001fce0000010000 */
[----:B------:R-:W-:Y:S01]  /*8fb0*/  @!P0 IMAD R3, R3, 0x4, R184 ;  /* 0x0000000403038824 */ /* 0x000fe200078e02b8 */
[----:B------:R-:W0:Y:S01]  /*8fc0*/  SHFL.BFLY PT, R5, R2, 0x1, 0x1f ;  /* 0x0c201f0002057f89 */ /* 0x000e2200000e0000 */
[----:B-1----:R-:W-:-:S05]  /*8fd0*/  FADD.FTZ R7, R7, R194 ;  /* 0x000000c207077221 */ /* 0x002fca0000010000 */
[----:B------:R-:W1:Y:S01]  /*8fe0*/  SHFL.BFLY PT, R4, R7, 0x1, 0x1f ;  /* 0x0c201f0007047f89 */ /* 0x000e6200000e0000 */
[----:B0-----:R-:W-:-:S05]  /*8ff0*/  FADD.FTZ R5, R2, R5 ;  /* 0x0000000502057221 */ /* 0x001fca0000010000 */
[----:B------:R-:W-:-:S13]  /*9000*/  FSETP.NE.FTZ.AND P1, PT, R5, RZ, PT ;  /* 0x000000ff0500720b */ /* 0x000fda0003f35000 */
[----:B------:R-:W0:Y:S01]  /*9010*/  @P1 MUFU.LG2 R2, R5 ;  /* 0x0000000500021308 */ /* 0x000e220000000c00 */
[----:B-1----:R-:W-:Y:S01]  /*9020*/  FADD.FTZ R8, R7, R4 ;  /* 0x0000000407087221 */ /* 0x002fe20000010000 */
[----:B------:R-:W-:Y:S02]  /*9030*/  IMAD.MOV.U32 R4, RZ, RZ, RZ ;  /* 0x000000ffff047224 */ /* 0x000fe400078e00ff */
[----:B------:R-:W-:Y:S02]  /*9040*/  IMAD.U32 R7, RZ, RZ, UR6 ;  /* 0x00000006ff077e24 */ /* 0x000fe4000f8e00ff */
[----:B------:R-:W-:Y:S02]  /*9050*/  FSETP.NE.FTZ.AND P2, PT, R8, RZ, PT ;  /* 0x000000ff0800720b */ /* 0x000fe40003f55000 */
[----:B------:R1:W2:Y:S01]  /*9060*/  @P1 MUFU.RCP R4, R5 ;  /* 0x0000000500041308 */ /* 0x0002a20000001000 */
[----:B0-----:R-:W-:Y:S01]  /*9070*/  @P1 FMUL.FTZ R2, R2, 0.69314718246459960938 ;  /* 0x3f31721802021820 */ /* 0x001fe20000410000 */
[----:B-1----:R-:W-:-:S09]  /*9080*/  IMAD.MOV.U32 R5, RZ, RZ, -0x800000 ;  /* 0xff800000ff057424 */ /* 0x002fd200078e00ff */
[----:B------:R-:W0:Y:S01]  /*9090*/  @P2 MUFU.RCP R0, R8 ;  /* 0x0000000800002308 */ /* 0x000e220000001000 */
[----:B------:R-:W-:Y:S01]  /*90a0*/  @P2 FMUL.FTZ R7, R7, 0.69314718246459960938 ;  /* 0x3f31721807072820 */ /* 0x000fe20000410000 */
[----:B--2---:R-:W-:Y:S01]  /*90b0*/  @!P0 STS [R3+0x38400], R4 ;  /* 0x0384000403008388 */ /* 0x004fe20000000800 */
[----:B------:R-:W-:-:S05]  /*90c0*/  FMUL.FTZ R24, R24, R4 ;  /* 0x0000000418187220 */ /* 0x000fca0000410000 */
[----:B------:R-:W1:Y:S01]  /*90d0*/  @P2 MUFU.LG2 R6, R8 ;  /* 0x0000000800062308 */ /* 0x000e620000000c00 */
        /* <DEDUP_REMOVED lines=8> */
[----:B0-----:R0:W-:Y:S01]  /*9160*/  @!P0 STS [R3+0x38420], R0 ;  /* 0x0384200003008388 */ /* 0x0011e20000000800 */
[-C--:B------:R-:W-:Y:S01]  /*9170*/  FMUL.FTZ R41, R41, R4.reuse ;  /* 0x0000000429297220 */ /* 0x080fe20000410000 */
[-C--:B------:R-:W-:Y:S01]  /*9180*/  FMUL.FTZ R44, R44, R4.reuse ;  /* 0x000000042c2c7220 */ /* 0x080fe20000410000 */
[-C--:B------:R-:W-:Y:S01]  /*9190*/  FMUL.FTZ R45, R45, R4.reuse ;  /* 0x000000042d2d7220 */ /* 0x080fe20000410000 */
[-C--:B------:R-:W-:Y:S01]  /*91a0*/  FMUL.FTZ R48, R48, R4.reuse ;  /* 0x0000000430307220 */ /* 0x080fe20000410000 */
[-C--:B------:R-:W-:Y:S01]  /*91b0*/  FMUL.FTZ R49, R49, R4.reuse ;  /* 0x0000000431317220 */ /* 0x080fe20000410000 */
[-C--:B------:R-:W-:Y:S01]  /*91c0*/  FMUL.FTZ R52, R52, R4.reuse ;  /* 0x0000000434347220 */ /* 0x080fe20000410000 */
[-C--:B------:R-:W-:Y:S01]  /*91d0*/  FMUL.FTZ R53, R53, R4.reuse ;  /* 0x0000000435357220 */ /* 0x080fe20000410000 */
[----:B-1----:R-:W-:Y:S01]  /*91e0*/  @P2 FMUL.FTZ R6, R6, 0.69314718246459960938 ;  /* 0x3f31721806062820 */ /* 0x002fe20000410000 */
[----:B------:R-:W-:Y:S01]  /*91f0*/  FMUL.FTZ R56, R56, R4 ;  /* 0x0000000438387220 */ /* 0x000fe20000410000 */
[----:B0-----:R-:W-:-:S02]  /*9200*/  IMAD.U32 R3, RZ, RZ, UR6 ;  /* 0x00000006ff037e24 */ /* 0x001fc4000f8e00ff */
[-C--:B------:R-:W-:Y:S01]  /*9210*/  FMUL.FTZ R57, R57, R4.reuse ;  /* 0x0000000439397220 */ /* 0x080fe20000410000 */
[-C--:B------:R-:W-:Y:S01]  /*9220*/  FMUL.FTZ R60, R60, R4.reuse ;  /* 0x000000043c3c7220 */ /* 0x080fe20000410000 */
[-C--:B------:R-:W-:Y:S01]  /*9230*/  FMUL.FTZ R61, R61, R4.reuse ;  /* 0x000000043d3d7220 */ /* 0x080fe20000410000 */
[----:B------:R-:W-:Y:S01]  /*9240*/  @P1 FMUL.FTZ R3, R3, 0.69314718246459960938 ;  /* 0x3f31721803031820 */ /* 0x000fe20000410000 */
        /* <DEDUP_REMOVED lines=44> */
[----:B------:R-:W-:Y:S01]  /*9510*/  IMAD.MOV.U32 R4, RZ, RZ, -0x800000 ;  /* 0xff800000ff047424 */ /* 0x000fe200078e00ff */
        /* <DEDUP_REMOVED lines=68> */
.L_x_196:
[----:B------:R-:W-:Y:S05]  /*9960*/  @P0 BRA `(.L_x_221) ;  /* 0x0000002400180947 */ /* 0x000fea0003800000 */
[----:B------:R-:W2:Y:S01]  /*9970*/  LDL R156, [R1] ;  /* 0x00000000019c7983 */ /* 0x000ea20000100800 */
[----:B------:R-:W1:Y:S01]  /*9980*/  S2UR UR5, SR_CgaCtaId ;  /* 0x00000000000579c3 */ /* 0x000e620000008800 */
[----:B------:R-:W-:Y:S01]  /*9990*/  UMOV UR4, 0x400 ;  /* 0x0000040000047882 */ /* 0x000fe20000000000 */
[----:B------:R-:W3:Y:S06]  /*99a0*/  S2R R0, SR_TID.X ;  /* 0x0000000000007919 */ /* 0x000eec0000002100 */
[----:B------:R-:W4:Y:S08]  /*99b0*/  S2UR UR6, SR_CTAID.Y ;  /* 0x00000000000679c3 */ /* 0x000f300000002600 */
[----:B------:R-:W4:Y:S08]  /*99c0*/  LDC R3, c[0x0][0xd50] ;  /* 0x00035400ff037b82 */ /* 0x000f300000000800 */
[----:B------:R-:W5:Y:S01]  /*99d0*/  LDC R6, c[0x0][0xce8] ;  /* 0x00033a00ff067b82 */ /* 0x000f620000000800 */
[----:B-1----:R-:W-:-:S04]  /*99e0*/  ULEA UR4, UR5, UR4, 0x18 ;  /* 0x0000000405047291 */ /* 0x002fc8000f8ec03f */
[----:B------:R-:W-:-:S04]  /*99f0*/  UIADD3 UR4, UR4, 0x38820, URZ ;  /* 0x0003882004047890 */ /* 0x000fc8000fffe03f */
[----:B------:R-:W-:Y:S01]  /*9a00*/  UPRMT UR4, URZ, 0x654, UR4 ;  /* 0x000006543f047896 */ /* 0x000fe20008000004 */
[----:B------:R-:W-:Y:S01]  /*9a10*/  BAR.SYNC.DEFER_BLOCKING 0x1, 0x100 ;  /* 0x0044000000007b1d */ /* 0x000fe20000010000 */
[----:B---3--:R-:W-:-:S05]  /*9a20*/  VIADD R22, R0, 0xffffff80 ;  /* 0xffffff8000167836 */ /* 0x008fca0000000000 */
[----:B------:R-:W-:-:S04]  /*9a30*/  SHF.R.S32.HI R19, RZ, 0x1f, R22 ;  /* 0x0000001fff137819 */ /* 0x000fc80000011416 */
[----:B------:R-:W-:-:S04]  /*9a40*/  LEA.HI R9, R19, R22, RZ, 0x7 ;  /* 0x0000001613097211 */ /* 0x000fc800078f38ff */
[----:B------:R-:W-:Y:S02]  /*9a50*/  SHF.R.S32.HI R0, RZ, 0x7, R9 ;  /* 0x00000007ff007819 */ /* 0x000fe40000011409 */
[----:B------:R-:W-:Y:S02]  /*9a60*/  LOP3.LUT R7, R9, 0xffffff80, RZ, 0xc0, !PT ;  /* 0xffffff8009077812 */ /* 0x000fe400078ec0ff */
[----:B-----5:R-:W-:Y:S01]  /*9a70*/  ISETP.NE.AND P1, PT, R6, 0x1, PT ;  /* 0x000000010600780c */ /* 0x020fe20003f25270 */
[----:B------:R-:W1:Y:S02]  /*9a80*/  SHFL.IDX PT, R10, R0, RZ, 0x1f ;  /* 0x00001fff000a7589 */ /* 0x000e6400000e0000 */
[----:B0-----:R-:W-:Y:S01]  /*9a90*/  IMAD.IADD R8, R22, 0x1, -R7 ;  /* 0x0000000116087824 */ /* 0x001fe200078e0a07 */
[----:B------:R-:W-:Y:S04]  /*9aa0*/  SYNCS.ARRIVE.TRANS64.RED.A1T0 RZ, [UR4], RZ ;  /* 0x000000ffffff79a7 */ /* 0x000fe80008100404 */
[----:B------:R-:W-:-:S04]  /*9ab0*/  SHF.R.S32.HI R155, RZ, 0x1f, R8 ;  /* 0x0000001fff9b7819 */ /* 0x000fc80000011408 */
[----:B------:R-:W-:-:S04]  /*9ac0*/  LEA.HI R7, R155, R8, RZ, 0x2 ;  /* 0x000000089b077211 */ /* 0x000fc800078f10ff */
[----:B------:R-:W-:Y:S02]  /*9ad0*/  SHF.R.S32.HI R154, RZ, 0x2, R7 ;  /* 0x00000002ff9a7819 */ /* 0x000fe40000011407 */
[----:B-1----:R-:W-:Y:S02]  /*9ae0*/  ISETP.NE.AND P0, PT, R10, RZ, PT ;  /* 0x000000ff0a00720c */ /* 0x002fe40003f05270 */
[----:B--2---:R-:W-:-:S13]  /*9af0*/  R2UR UR7, R156 ;  /* 0x000000009c0772ca */ /* 0x004fda00000e0000 */
[----:B------:R-:W-:-:S04]  /*9b00*/  IMAD R2, RZ, RZ, -UR7 ;  /* 0x80000007ff027e24 */ /* 0x000fc8000f8e02ff */
[----:B----4-:R-:W-:Y:S01]  /*9b10*/  IMAD R2, R3, R2, UR6 ;  /* 0x0000000603027e24 */ /* 0x010fe2000f8e0202 */
[----:B------:R-:W-:-:S04]  /*9b20*/  USHF.R.S32.HI UR6, URZ, 0x1f, UR7 ;  /* 0x0000001f3f067899 */ /* 0x000fc80008011407 */
[----:B------:R-:W-:Y:S01]  /*9b30*/  SHF.R.S32.HI R3, RZ, 0x1f, R2 ;  /* 0x0000001fff037819 */ /* 0x000fe20000011402 */
[----:B------:R-:W-:Y:S07]  /*9b40*/  @P0 BRA `(.L_x_222) ;  /* 0x00000004004c0947 */ /* 0x000fee0003800000 */
[----:B------:R-:W0:Y:S01]  /*9b50*/  LDC R18, c[0x0][0xce8] ;  /* 0x00033a00ff127b82 */ /* 0x000e220000000800 */
[----:B------:R-:W-:Y:S01]  /*9b60*/  LOP3.LUT R9, R9, 0xffffff80, RZ, 0xc0, !PT ;  /* 0xffffff8009097812 */ /* 0x000fe200078ec0ff */
[----:B------:R-:W1:Y:S01]  /*9b70*/  S2R R14, SR_CTAID.X ;  /* 0x00000000000e7919 */ /* 0x000e620000002500 */
[----:B------:R-:W-:Y:S01]  /*9b80*/  R2UR UR10, R156 ;  /* 0x000000009c0a72ca */ /* 0x000fe200000e0000 */
[----:B------:R-:W-:Y:S02]  /*9b90*/  ULDC.64 UR4, c[0x0][0xcd0] ;  /* 0x0003340000047ab9 */ /* 0x000fe40000000a00 */
[----:B------:R-:W-:Y:S01]  /*9ba0*/  IMAD.IADD R23, R22, 0x1, -R9 ;  /* 0x0000000116177824 */ /* 0x000fe200078e0a09 */
[----:B------:R-:W-:Y:S01]  /*9bb0*/  LEA.HI R9, R19, R22, RZ, 0x2 ;  /* 0x0000001613097211 */ /* 0x000fe200078f10ff */
[----:B------:R-:W2:Y:S03]  /*9bc0*/  S2UR UR7, SR_CTAID.Z ;  /* 0x00000000000779c3 */ /* 0x000ea60000002700 */
[----:B------:R-:W-:-:S02]  /*9bd0*/  SHF.R.S32.HI R12, RZ, 0x1f, R23 ;  /* 0x0000001fff0c7819 */ /* 0x000fc40000011417 */
[----:B------:R-:W-:Y:S02]  /*9be0*/  LOP3.LUT R9, R9, 0xfffffffc, RZ, 0xc0, !PT ;  /* 0xfffffffc09097812 */ /* 0x000fe400078ec0ff */
[CC--:B------:R-:W-:Y:S01]  /*9bf0*/  LEA.HI R152, R12.reuse, R23.reuse, RZ, 0x2 ;  /* 0x000000170c987211 */ /* 0x0c0fe200078f10ff */
[----:B------:R-:W3:Y:S01]  /*9c00*/  LDC.64 R20, c[0x0][0xcd8] ;  /* 0x00033600ff147b82 */ /* 0x000ee20000000a00 */
[----:B------:R-:W-:Y:S01]  /*9c10*/  LEA.HI R12, R12, R23, RZ, 0x5 ;  /* 0x000000170c0c7211 */ /* 0x000fe200078f28ff */
[----:B------:R-:W-:Y:S01]  /*9c20*/  IMAD.IADD R9, R22, 0x1, -R9 ;  /* 0x0000000116097824 */ /* 0x000fe200078e0a09 */
[--C-:B------:R-:W-:Y:S01]  /*9c30*/  SHF.R.S32.HI R10, RZ, 0x2, R152.reuse ;  /* 0x00000002ff0a7819 */ /* 0x100fe20000011498 */
[----:B------:R-:W-:Y:S01]  /*9c40*/  UIMAD.WIDE.U32 UR8, UR10, UR4, URZ ;  /* 0x000000040a0872a5 */ /* 0x000fe2000f8e003f */
[----:B------:R-:W-:Y:S01]  /*9c50*/  SHF.R.S32.HI R11, RZ, 0x1f, R152 ;  /* 0x0000001fff0b7819 */ /* 0x000fe20000011498 */
[----:B------:R-:W-:Y:S01]  /*9c60*/  UIMAD UR4, UR6, UR4, URZ ;  /* 0x00000004060472a4 */ /* 0x000fe2000f8e023f */
[----:B------:R-:W-:-:S02]  /*9c70*/  SHF.R.S32.HI R12, RZ, 0x5, R12 ;  /* 0x00000005ff0c7819 */ /* 0x000fc4000001140c */
[----:B0-----:R-:W-:Y:S01]  /*9c80*/  ISETP.NE.AND P0, PT, R18, 0x1, PT ;  /* 0x000000011200780c */ /* 0x001fe20003f05270 */
[----:B------:R-:W-:Y:S01]  /*9c90*/  UIMAD UR4, UR10, UR5, UR4 ;  /* 0x000000050a0472a4 */ /* 0x000fe2000f8e0204 */
[----:B------:R-:W-:Y:S02]  /*9ca0*/  LEA.HI R11, R11, R10, RZ, 0x3 ;  /* 0x0000000a0b0b7211 */ /* 0x000fe400078f18ff */
[----:B------:R-:W-:Y:S01]  /*9cb0*/  LOP3.LUT R152, R152, 0x7ffffffc, RZ, 0xc0, !PT ;  /* 0x7ffffffc98987812 */ /* 0x000fe200078ec0ff */
[----:B------:R-:W-:Y:S01]  /*9cc0*/  UIADD3 UR4, UR9, UR4, URZ ;  /* 0x0000000409047290 */ /* 0x000fe2000fffe03f */
[----:B------:R-:W-:Y:S01]  /*9cd0*/  LOP3.LUT R11, R11, 0xfffffff8, RZ, 0xc0, !PT ;  /* 0xfffffff80b0b7812 */ /* 0x000fe200078ec0ff */
[----:B--2---:R-:W-:Y:S02]  /*9ce0*/  USHF.R.S32.HI UR5, URZ, 0x1f, UR7 ;  /* 0x0000001f3f057899 */ /* 0x004fe40008011407 */
[----:B------:R-:W-:Y:S01]  /*9cf0*/  IMAD.IADD R152, R23, 0x1, -R152 ;  /* 0x0000000117987824 */ /* 0x000fe200078e0a98 */
[----:B------:R-:W-:Y:S01]  /*9d00*/  ULDC.64 UR10, c[0x0][0x208] ;  /* 0x00008200000a7ab9 */ /* 0x000fe20000000a00 */
[----:B------:R-:W-:Y:S01]  /*9d10*/  IMAD.IADD R11, R10, 0x1, -R11 ;  /* 0x000000010a0b7824 */ /* 0x000fe200078e0a0b */
[----:B------:R-:W-:Y:S01]  /*9d20*/  LEA.HI R10, R9, R9, RZ, 0x1 ;  /* 0x00000009090a7211 */ /* 0x000fe200078f08ff */
[----:B------:R-:W0:Y:S01]  /*9d30*/  @P0 LDC R16, c[0x0][0xcec] ;  /* 0x00033b00ff100b82 */ /* 0x000e220000000800 */
[----:B------:R-:W-:-:S02]  /*9d40*/  IMAD.SHL.U32 R152, R152, 0x2, RZ ;  /* 0x0000000298987824 */ /* 0x000fc400078e00ff */
[----:B------:R-:W-:Y:S01]  /*9d50*/  LOP3.LUT R10, R10, 0x1ffffffe, RZ, 0xc0, !PT ;  /* 0x1ffffffe0a0a7812 */ /* 0x000fe200078ec0ff */
[----:B------:R-:W-:Y:S02]  /*9d60*/  IMAD R153, R12, 0x10, R11 ;  /* 0x000000100c997824 */ /* 0x000fe400078e020b */
[----:B---3--:R-:W-:Y:S02]  /*9d70*/  IMAD R12, R20, UR5, RZ ;  /* 0x00000005140c7c24 */ /* 0x008fe4000f8e02ff */
[----:B------:R-:W2:Y:S01]  /*9d80*/  @P0 LDC R17, c[0x0][0xcf0] ;  /* 0x00033c00ff110b82 */ /* 0x000ea20000000800 */
[----:B------:R-:W-:Y:S02]  /*9d90*/  IMAD.IADD R9, R9, 0x1, -R10 ;  /* 0x0000000109097824 */ /* 0x000fe400078e0a0a */
[----:B------:R-:W-:Y:S02]  /*9da0*/  IMAD R15, R21, UR7, R12 ;  /* 0x00000007150f7c24 */ /* 0x000fe4000f8e020c */
[----:B------:R-:W-:-:S02]  /*9db0*/  IMAD R9, R9, 0x8, R153 ;  /* 0x0000000809097824 */ /* 0x000fc400078e0299 */
[----:B------:R-:W-:Y:S02]  /*9dc0*/  IMAD.U32 R11, RZ, RZ, UR9 ;  /* 0x00000009ff0b7e24 */ /* 0x000fe4000f8e00ff */
[----:B-1----:R-:W-:Y:S02]  /*9dd0*/  IMAD R9, R14, 0x40, R9 ;  /* 0x000000400e097824 */ /* 0x002fe400078e0209 */
[----:B------:R-:W-:Y:S02]  /*9de0*/  IMAD.U32 R10, RZ, RZ, UR8 ;  /* 0x00000008ff0a7e24 */ /* 0x000fe4000f8e00ff */
[----:B------:R-:W-:Y:S01]  /*9df0*/  IMAD.U32 R11, RZ, RZ, UR4 ;  /* 0x00000004ff0b7e24 */ /* 0x000fe2000f8e00ff */
[----:B------:R-:W-:Y:S01]  /*9e00*/  ULDC.64 UR4, c[0x0][0xce0] ;  /* 0x0003380000047ab9 */ /* 0x000fe20000000a00 */
[----:B------:R-:W-:Y:S02]  /*9e10*/  IMAD.MOV.U32 R13, RZ, RZ, R9 ;  /* 0x000000ffff0d7224 */ /* 0x000fe400078e0009 */
[----:B0-----:R-:W-:-:S04]  /*9e20*/  @P0 IMAD.HI.U32 R12, R9, R16, RZ ;  /* 0x00000010090c0227 */ /* 0x001fc800078e00ff */
[----:B------:R-:W-:Y:S01]  /*9e30*/  IMAD.WIDE.U32 R10, R20, UR7, R10 ;  /* 0x00000007140a7c25 */ /* 0x000fe2000f8e000a */
[----:B--2---:R-:W-:-:S03]  /*9e40*/  @P0 SHF.R.U32.HI R13, RZ, R17, R12 ;  /* 0x00000011ff0d0219 */ /* 0x004fc6000001160c */
[----:B------:R-:W-:Y:S02]  /*9e50*/  IMAD.IADD R11, R11, 0x1, R15 ;  /* 0x000000010b0b7824 */ /* 0x000fe400078e020f */
[----:B------:R-:W-:Y:S02]  /*9e60*/  IMAD R15, R3, UR4, RZ ;  /* 0x00000004030f7c24 */ /* 0x000fe4000f8e02ff */
[----:B------:R-:W-:Y:S02]  /*9e70*/  IMAD.MOV R12, RZ, RZ, -R13 ;  /* 0x000000ffff0c7224 */ /* 0x000fe400078e0a0d */
[----:B------:R-:W-:-:S04]  /*9e80*/  IMAD.WIDE.U32 R10, R2, UR4, R10 ;  /* 0x00000004020a7c25 */ /* 0x000fc8000f8e000a */
[----:B------:R-:W-:Y:S01]  /*9e90*/  IMAD R9, R18, R12, R9 ;  /* 0x0000000c12097224 */ /* 0x000fe200078e0209 */
[----:B------:R-:W-:Y:S01]  /*9ea0*/  IADD3 R10, P0, R13, R10, RZ ;  /* 0x0000000a0d0a7210 */ /* 0x000fe20007f1e0ff */
[----:B------:R-:W-:Y:S01]  /*9eb0*/  IMAD R16, R2, UR5, R15 ;  /* 0x0000000502107c24 */ /* 0x000fe2000f8e020f */
[----:B------:R-:W-:Y:S01]  /*9ec0*/  SHF.R.S32.HI R15, RZ, 0x1f, R13 ;  /* 0x0000001fff0f7819 */ /* 0x000fe2000001140d */
[----:B------:R-:W-:Y:S01]  /*9ed0*/  ULDC.64 UR4, c[0x0][0xcc8] ;  /* 0x0003320000047ab9 */ /* 0x000fe20000000a00 */
[----:B------:R-:W-:Y:S02]  /*9ee0*/  SHF.R.S32.HI R12, RZ, 0x1f, R9 ;  /* 0x0000001fff0c7819 */ /* 0x000fe40000011409 */
[----:B------:R-:W-:-:S03]  /*9ef0*/  IADD3.X R11, R15, R11, R16, P0, !PT ;  /* 0x0000000b0f0b7210 */ /* 0x000fc600007fe410 */
[----:B------:R-:W-:Y:S02]  /*9f00*/  IMAD R12, R12, UR4, RZ ;  /* 0x000000040c0c7c24 */ /* 0x000fe4000f8e02ff */
[----:B------:R-:W-:-:S04]  /*9f10*/  IMAD.WIDE.U32 R10, R9, UR4, R10 ;  /* 0x00000004090a7c25 */ /* 0x000fc8000f8e000a */
[----:B------:R-:W-:Y:S01]  /*9f20*/  IMAD R9, R9, UR5, R12 ;  /* 0x0000000509097c24 */ /* 0x000fe2000f8e020c */
[----:B------:R-:W-:Y:S01]  /*9f30*/  LEA.HI R12, R0, R0, RZ, 0x1 ;  /* 0x00000000000c7211 */ /* 0x000fe200078f08ff */
[----:B------:R-:W-:Y:S02]  /*9f40*/  ULDC.64 UR4, c[0x0][0xca8] ;  /* 0x00032a0000047ab9 */ /* 0x000fe40000000a00 */
[----:B------:R-:W-:Y:S01]  /*9f50*/  IMAD.IADD R9, R11, 0x1, R9 ;  /* 0x000000010b097824 */ /* 0x000fe200078e0209 */
[----:B------:R-:W-:Y:S01]  /*9f60*/  LEA R16, P0, R10, UR4, 0x2 ;  /* 0x000000040a107c11 */ /* 0x000fe2000f8010ff */
[----:B------:R-:W-:Y:S01]  /*9f70*/  ULDC UR4, c[0x0][0xb88] ;  /* 0x0002e20000047ab9 */ /* 0x000fe20000000800 */
[----:B------:R-:W-:Y:S02]  /*9f80*/  LOP3.LUT R11, R12, 0xfffffe, RZ, 0xc0, !PT ;  /* 0x00fffffe0c0b7812 */ /* 0x000fe400078ec0ff */
[----:B------:R-:W-:Y:S01]  /*9f90*/  LEA.HI.X R17, R10, UR5, R9, 0x2, P0 ;  /* 0x000000050a117c11 */ /* 0x000fe200080f1409 */
[----:B------:R-:W-:Y:S01]  /*9fa0*/  SHFL.IDX PT, R12, R16, 0x1, 0x1c1f ;  /* 0x003c1f00100c7f89 */ /* 0x000fe200000e0000 */
[----:B------:R-:W-:-:S02]  /*9fb0*/  IMAD R9, R14, 0x40, R153 ;  /* 0x000000400e097824 */ /* 0x000fc400078e0299 */
[----:B------:R-:W-:Y:S01]  /*9fc0*/  IMAD.IADD R15, R0, 0x1, -R11 ;  /* 0x00000001000f7824 */ /* 0x000fe200078e0a0b */
[----:B------:R-:W-:Y:S01]  /*9fd0*/  SHFL.IDX PT, R10, R16, RZ, 0x1c1f ;  /* 0x001c1fff100a7589 */ /* 0x000fe200000e0000 */
[----:B------:R-:W-:Y:S02]  /*9fe0*/  IMAD R14, R18, UR4, RZ ;  /* 0x00000004120e7c24 */ /* 0x000fe4000f8e02ff */
[----:B------:R-:W-:Y:S01]  /*9ff0*/  IMAD.U32 R15, R15, -0x100, RZ ;  /* 0xffffff000f0f7824 */ /* 0x000fe200078e00ff */
[----:B------:R-:W0:Y:S04]  /*a000*/  SHFL.IDX PT, R11, R17, RZ, 0x1c1f ;  /* 0x001c1fff110b7589 */ /* 0x000e2800000e0000 */
[----:B------:R-:W1:Y:S01]  /*a010*/  SHFL.IDX PT, R13, R17, 0x1, 0x1c1f ;  /* 0x003c1f00110d7f89 */ /* 0x000e6200000e0000 */
[----:B------:R-:W-:Y:S01]  /*a020*/  ISETP.NE.AND P0, PT, R152, R15, PT ;  /* 0x0000000f9800720c */ /* 0x000fe20003f05270 */
[----:B------:R-:W-:-:S03]  /*a030*/  VIADD R15, R9, 0x8 ;  /* 0x00000008090f7836 */ /* 0x000fc60000000000 */
[-C--:B------:R-:W-:Y:S02]  /*a040*/  ISETP.GE.OR P2, PT, R9, R14.reuse, P0 ;  /* 0x0000000e0900720c */ /* 0x080fe40000746670 */
[----:B------:R-:W-:-:S11]  /*a050*/  ISETP.GE.OR P0, PT, R15, R14, P0 ;  /* 0x0000000e0f00720c */ /* 0x000fd60000706670 */
[----:B0-----:R0:W-:Y:S04]  /*a060*/  @!P2 ST.E desc[UR10][R10.64], R5 ;  /* 0x000000050a00a985 */ /* 0x0011e8000c10190a */
[----:B-1----:R0:W-:Y:S02]  /*a070*/  @!P0 ST.E desc[UR10][R12.64], R4 ;  /* 0x000000040c008985 */ /* 0x0021e4000c10190a */
.L_x_222:
[----:B------:R-:W1:Y:S01]  /*a080*/  S2R R14, SR_CTAID.X ;  /* 0x00000000000e7919 */ /* 0x000e620000002500 */
[----:B------:R-:W-:Y:S01]  /*a090*/  LEA.HI R19, R19, R22, RZ, 0x2 ;  /* 0x0000001613137211 */ /* 0x000fe200078f10ff */
[----:B------:R-:W2:Y:S01]  /*a0a0*/  S2UR UR7, SR_CTAID.Z ;  /* 0x00000000000779c3 */ /* 0x000ea20000002700 */
[----:B0-----:R-:W-:Y:S01]  /*a0b0*/  SHF.R.S32.HI R5, RZ, 0x1f, R7 ;  /* 0x0000001fff057819 */ /* 0x001fe20000011407 */
[----:B------:R-:W-:Y:S01]  /*a0c0*/  ULDC.64 UR8, c[0x0][0xc38] ;  /* 0x00030e0000087ab9 */ /* 0x000fe20000000a00 */
[----:B------:R-:W-:Y:S01]  /*a0d0*/  LOP3.LUT R19, R19, 0xfffffffc, RZ, 0xc0, !PT ;  /* 0xfffffffc13137812 */ /* 0x000fe200078ec0ff */
[----:B------:R-:W-:Y:S01]  /*a0e0*/  UIMAD UR6, UR6, UR8, URZ ;  /* 0x00000008060672a4 */ /* 0x000fe2000f8e023f */
[----:B------:R-:W-:Y:S01]  /*a0f0*/  LEA.HI R5, R5, R154, RZ, 0x3 ;  /* 0x0000009a05057211 */ /* 0x000fe200078f18ff */
[----:B------:R-:W-:Y:S01]  /*a100*/  BSSY B0, `(.L_x_223) ;  /* 0x0000103000007945 */ /* 0x000fe20003800000 */
[----:B------:R-:W-:Y:S01]  /*a110*/  R2UR UR10, R156 ;  /* 0x000000009c0a72ca */ /* 0x000fe200000e0000 */
[----:B------:R-:W-:Y:S01]  /*a120*/  IMAD.IADD R19, R22, 0x1, -R19 ;  /* 0x0000000116137824 */ /* 0x000fe200078e0a13 */
[----:B------:R-:W0:Y:S01]  /*a130*/  LDC.64 R12, c[0x0][0xc40] ;  /* 0x00031000ff0c7b82 */ /* 0x000e220000000a00 */
[----:B------:R-:W-:-:S02]  /*a140*/  LOP3.LUT R5, R5, 0xfffffff8, RZ, 0xc0, !PT ;  /* 0xfffffff805057812 */ /* 0x000fc400078ec0ff */
[----:B------:R-:W-:Y:S02]  /*a150*/  LEA.HI R155, R155, R8, RZ, 0x5 ;  /* 0x000000089b9b7211 */ /* 0x000fe400078f28ff */
[----:B------:R-:W-:Y:S01]  /*a160*/  LEA.HI R4, R19, R19, RZ, 0x1 ;  /* 0x0000001313047211 */ /* 0x000fe200078f08ff */
[----:B------:R-:W-:Y:S01]  /*a170*/  IMAD.IADD R154, R154, 0x1, -R5 ;  /* 0x000000019a9a7824 */ /* 0x000fe200078e0a05 */
[----:B------:R-:W-:Y:S01]  /*a180*/  SHF.R.S32.HI R155, RZ, 0x5, R155 ;  /* 0x00000005ff9b7819 */ /* 0x000fe2000001149b */
[----:B------:R-:W3:Y:S01]  /*a190*/  @P1 LDC R16, c[0x0][0xcec] ;  /* 0x00033b00ff101b82 */ /* 0x000ee20000000800 */
[----:B------:R-:W-:Y:S02]  /*a1a0*/  LOP3.LUT R4, R4, 0x1ffffffe, RZ, 0xc0, !PT ;  /* 0x1ffffffe04047812 */ /* 0x000fe400078ec0ff */
[----:B------:R-:W-:Y:S01]  /*a1b0*/  UIMAD.WIDE.U32 UR4, UR10, UR8, URZ ;  /* 0x000000080a0472a5 */ /* 0x000fe2000f8e003f */
[----:B------:R-:W-:Y:S01]  /*a1c0*/  IMAD R155, R155, 0x10, R154 ;  /* 0x000000109b9b7824 */ /* 0x000fe200078e029a */
[----:B------:R-:W-:Y:S01]  /*a1d0*/  UIMAD UR6, UR10, UR9, UR6 ;  /* 0x000000090a0672a4 */ /* 0x000fe2000f8e0206 */
[----:B------:R-:W-:Y:S01]  /*a1e0*/  IMAD.IADD R4, R19, 0x1, -R4 ;  /* 0x0000000113047824 */ /* 0x000fe200078e0a04 */
[----:B--2---:R-:W-:Y:S01]  /*a1f0*/  USHF.R.S32.HI UR8, URZ, 0x1f, UR7 ;  /* 0x0000001f3f087899 */ /* 0x004fe20008011407 */
[----:B------:R-:W2:Y:S01]  /*a200*/  @P1 LDC R17, c[0x0][0xcf0] ;  /* 0x00033c00ff111b82 */ /* 0x000ea20000000800 */
[----:B------:R-:W-:Y:S01]  /*a210*/  UIADD3 UR6, UR5, UR6, URZ ;  /* 0x0000000605067290 */ /* 0x000fe2000fffe03f */
[----:B------:R-:W-:-:S02]  /*a220*/  IMAD R9, R4, 0x8, R155 ;  /* 0x0000000804097824 */ /* 0x000fc400078e029b */
[----:B------:R-:W-:Y:S02]  /*a230*/  IMAD.U32 R5, RZ, RZ, UR5 ;  /* 0x00000005ff057e24 */ /* 0x000fe4000f8e00ff */
[----:B-1----:R-:W-:Y:S02]  /*a240*/  IMAD R15, R14, 0x40, R9 ;  /* 0x000000400e0f7824 */ /* 0x002fe400078e0209 */
[----:B------:R-:W-:Y:S01]  /*a250*/  IMAD.U32 R4, RZ, RZ, UR4 ;  /* 0x00000004ff047e24 */ /* 0x000fe2000f8e00ff */
[----:B------:R-:W-:Y:S01]  /*a260*/  ULDC.64 UR4, c[0x0][0xc48] ;  /* 0x0003120000047ab9 */ /* 0x000fe20000000a00 */
[----:B------:R-:W-:Y:S02]  /*a270*/  IMAD.U32 R5, RZ, RZ, UR6 ;  /* 0x00000006ff057e24 */ /* 0x000fe4000f8e00ff */
[----:B0-----:R-:W-:Y:S02]  /*a280*/  IMAD R10, R12, UR8, RZ ;  /* 0x000000080c0a7c24 */ /* 0x001fe4000f8e02ff */
[----:B------:R-:W-:-:S02]  /*a290*/  IMAD.MOV.U32 R9, RZ, RZ, R15 ;  /* 0x000000ffff097224 */ /* 0x000fc400078e000f */
[----:B---3--:R-:W-:-:S04]  /*a2a0*/  @P1 IMAD.HI.U32 R16, R15, R16, RZ ;  /* 0x000000100f101227 */ /* 0x008fc800078e00ff */
[----:B------:R-:W-:Y:S02]  /*a2b0*/  IMAD R11, R13, UR7, R10 ;  /* 0x000000070d0b7c24 */ /* 0x000fe4000f8e020a */
[----:B------:R-:W-:Y:S01]  /*a2c0*/  IMAD.WIDE.U32 R4, R12, UR7, R4 ;  /* 0x000000070c047c25 */ /* 0x000fe2000f8e0004 */
[----:B--2---:R-:W-:-:S03]  /*a2d0*/  @P1 SHF.R.U32.HI R9, RZ, R17, R16 ;  /* 0x00000011ff091219 */ /* 0x004fc60000011610 */
[----:B------:R-:W-:Y:S02]  /*a2e0*/  IMAD R3, R3, UR4, RZ ;  /* 0x0000000403037c24 */ /* 0x000fe4000f8e02ff */
[----:B------:R-:W-:Y:S01]  /*a2f0*/  IMAD.IADD R5, R5, 0x1, R11 ;  /* 0x0000000105057824 */ /* 0x000fe200078e020b */
[--C-:B------:R-:W-:Y:S01]  /*a300*/  SHF.R.S32.HI R10, RZ, 0x1f, R9.reuse ;  /* 0x0000001fff0a7819 */ /* 0x100fe20000011409 */
[----:B------:R-:W-:Y:S02]  /*a310*/  IMAD.MOV R13, RZ, RZ, -R9 ;  /* 0x000000ffff0d7224 */ /* 0x000fe400078e0a09 */
[C---:B------:R-:W-:Y:S02]  /*a320*/  IMAD R11, R2.reuse, UR5, R3 ;  /* 0x00000005020b7c24 */ /* 0x040fe4000f8e0203 */
[----:B------:R-:W-:Y:S01]  /*a330*/  IMAD.WIDE.U32 R2, R2, UR4, R4 ;  /* 0x0000000402027c25 */ /* 0x000fe2000f8e0004 */
[----:B------:R-:W-:-:S03]  /*a340*/  ULDC.64 UR4, c[0x0][0xc30] ;  /* 0x00030c0000047ab9 */ /* 0x000fc60000000a00 */
[----:B------:R-:W-:Y:S02]  /*a350*/  IMAD R5, R6, R13, R15 ;  /* 0x0000000d06057224 */ /* 0x000fe400078e020f */
[----:B------:R-:W-:Y:S02]  /*a360*/  IMAD R10, R10, UR4, RZ ;  /* 0x000000040a0a7c24 */ /* 0x000fe4000f8e02ff */
[----:B------:R-:W-:Y:S01]  /*a370*/  IMAD.IADD R3, R3, 0x1, R11 ;  /* 0x0000000103037824 */ /* 0x000fe200078e020b */
[----:B------:R-:W-:Y:S01]  /*a380*/  SHF.R.S32.HI R4, RZ, 0x1f, R5 ;  /* 0x0000001fff047819 */ /* 0x000fe20000011405 */
[C---:B------:R-:W-:Y:S02]  /*a390*/  IMAD R11, R9.reuse, UR5, R10 ;  /* 0x00000005090b7c24 */ /* 0x040fe4000f8e020a */
[----:B------:R-:W-:Y:S01]  /*a3a0*/  IMAD.WIDE.U32 R2, R9, UR4, R2 ;  /* 0x0000000409027c25 */ /* 0x000fe2000f8e0002 */
[----:B------:R-:W-:-:S03]  /*a3b0*/  ULDC.64 UR4, c[0x0][0xc28] ;  /* 0x00030a0000047ab9 */ /* 0x000fc60000000a00 */
[----:B------:R-:W-:Y:S02]  /*a3c0*/  IMAD R4, R4, UR4, RZ ;  /* 0x0000000404047c24 */ /* 0x000fe4000f8e02ff */
[----:B------:R-:W-:Y:S02]  /*a3d0*/  IMAD.IADD R3, R3, 0x1, R11 ;  /* 0x0000000103037824 */ /* 0x000fe400078e020b */
[C---:B------:R-:W-:Y:S02]  /*a3e0*/  IMAD R9, R5.reuse, UR5, R4 ;  /* 0x0000000505097c24 */ /* 0x040fe4000f8e0204 */
[----:B------:R-:W-:Y:S01]  /*a3f0*/  IMAD.WIDE.U32 R2, R5, UR4, R2 ;  /* 0x0000000405027c25 */ /* 0x000fe2000f8e0002 */
[----:B------:R-:W-:-:S03]  /*a400*/  ULDC.64 UR4, c[0x0][0xc00] ;  /* 0x0003000000047ab9 */ /* 0x000fc60000000a00 */
[----:B------:R-:W-:Y:S01]  /*a410*/  IMAD.IADD R5, R3, 0x1, R9 ;  /* 0x0000000103057824 */ /* 0x000fe200078e0209 */
[----:B------:R-:W-:Y:S02]  /*a420*/  LEA.HI R9, R0, R0, RZ, 0x1 ;  /* 0x0000000000097211 */ /* 0x000fe400078f08ff */
[----:B------:R-:W-:Y:S01]  /*a430*/  LEA R4, P0, R2, UR4, 0x2 ;  /* 0x0000000402047c11 */ /* 0x000fe2000f8010ff */
[----:B------:R-:W-:Y:S01]  /*a440*/  ULDC UR4, c[0x0][0xb88] ;  /* 0x0002e20000047ab9 */ /* 0x000fe20000000800 */
[----:B------:R-:W-:Y:S01]  /*a450*/  LOP3.LUT R11, R9, 0xfffffe, RZ, 0xc0, !PT ;  /* 0x00fffffe090b7812 */ /* 0x000fe200078ec0ff */
[----:B------:R-:W-:Y:S01]  /*a460*/  IMAD R6, R6, UR4, RZ ;  /* 0x0000000406067c24 */ /* 0x000fe2000f8e02ff */
[----:B------:R-:W-:Y:S01]  /*a470*/  LOP3.LUT R9, R7, 0x7ffffffc, RZ, 0xc0, !PT ;  /* 0x7ffffffc07097812 */ /* 0x000fe200078ec0ff */
[----:B------:R-:W-:Y:S01]  /*a480*/  IMAD R7, R14, 0x40, R155 ;  /* 0x000000400e077824 */ /* 0x000fe200078e029b */
[----:B------:R-:W-:Y:S01]  /*a490*/  LEA.HI.X R5, R2, UR5, R5, 0x2, P0 ;  /* 0x0000000502057c11 */ /* 0x000fe200080f1405 */
[----:B------:R-:W-:Y:S01]  /*a4a0*/  IMAD.IADD R11, R0, 0x1, -R11 ;  /* 0x00000001000b7824 */ /* 0x000fe200078e0a0b */
[----:B------:R0:W1:Y:S01]  /*a4b0*/  SHFL.IDX PT, R2, R4, RZ, 0x1c1f ;  /* 0x001c1fff04027589 */ /* 0x00006200000e0000 */
[----:B------:R-:W-:Y:S01]  /*a4c0*/  IMAD.IADD R0, R8, 0x1, -R9 ;  /* 0x0000000108007824 */ /* 0x000fe200078e0a09 */
[----:B------:R-:W-:-:S02]  /*a4d0*/  ISETP.GE.AND P0, PT, R7, R6, PT ;  /* 0x000000060700720c */ /* 0x000fc40003f06270 */
[----:B------:R0:W2:Y:S01]  /*a4e0*/  SHFL.IDX PT, R3, R5, RZ, 0x1c1f ;  /* 0x001c1fff05037589 */ /* 0x0000a200000e0000 */
[----:B------:R-:W-:-:S04]  /*a4f0*/  IMAD R0, R11, 0x80, R0 ;  /* 0x000000800b007824 */ /* 0x000fc800078e0200 */
[----:B------:R-:W-:-:S06]  /*a500*/  IMAD.SHL.U32 R0, R0, 0x2, RZ ;  /* 0x0000000200007824 */ /* 0x000fcc00078e00ff */
[----:B0-----:R-:W-:Y:S05]  /*a510*/  @P0 BRA `(.L_x_224) ;  /* 0x0000000c00040947 */ /* 0x001fea0003800000 */
        /* <DEDUP_REMOVED lines=14> */
[----:B------:R-:W-:Y:S01]  /*a600*/  ULDC.64 UR6, c[0x0][0x208] ;  /* 0x0000820000067ab9 */ /* 0x000fe20000000a00 */
[C---:B------:R-:W-:Y:S01]  /*a610*/  VIADD R20, R0.reuse, 0x40 ;  /* 0x0000004000147836 */ /* 0x040fe20000000000 */
[C---:B------:R-:W-:Y:S01]  /*a620*/  @!P2 LEA.HI R8, R0.reuse, R0, RZ, 0x1 ;  /* 0x000000000008a211 */ /* 0x040fe200078f08ff */
[C---:B------:R-:W-:Y:S01]  /*a630*/  VIADD R21, R0.reuse, 0x48 ;  /* 0x0000004800157836 */ /* 0x040fe20000000000 */
[----:B------:R-:W-:Y:S01]  /*a640*/  @!P3 LEA.HI R10, R9, R9, RZ, 0x1 ;  /* 0x00000009090ab211 */ /* 0x000fe200078f08ff */
[C---:B------:R-:W-:Y:S01]  /*a650*/  VIADD R22, R0.reuse, 0x50 ;  /* 0x0000005000167836 */ /* 0x040fe20000000000 */
[----:B------:R-:W-:Y:S01]  /*a660*/  @!P4 LEA.HI R12, R11, R11, RZ, 0x1 ;  /* 0x0000000b0b0cc211 */ /* 0x000fe200078f08ff */
[----:B------:R-:W-:Y:S01]  /*a670*/  VIADD R23, R0, 0x58 ;  /* 0x0000005800177836 */ /* 0x000fe20000000000 */
[----:B------:R-:W-:-:S02]  /*a680*/  @!P5 LEA.HI R14, R13, R13, RZ, 0x1 ;  /* 0x0000000d0d0ed211 */ /* 0x000fc400078f08ff */
[----:B------:R-:W-:Y:S02]  /*a690*/  @!P2 LOP3.LUT R9, R8, 0xfffffffe, RZ, 0xc0, !PT ;  /* 0xfffffffe0809a812 */ /* 0x000fe400078ec0ff */
[----:B------:R-:W-:Y:S02]  /*a6a0*/  @!P3 LOP3.LUT R11, R10, 0xfffffffe, RZ, 0xc0, !PT ;  /* 0xfffffffe0a0bb812 */ /* 0x000fe400078ec0ff */
[----:B------:R-:W-:Y:S01]  /*a6b0*/  @!P4 LOP3.LUT R13, R12, 0xfffffffe, RZ, 0xc0, !PT ;  /* 0xfffffffe0c0dc812 */ /* 0x000fe200078ec0ff */
[--C-:B-12---:R-:W-:Y:S01]  /*a6c0*/  @!P2 IMAD.WIDE R8, R9, 0x4, R2.reuse ;  /* 0x000000040908a825 */ /* 0x106fe200078e0202 */
[----:B------:R-:W-:Y:S02]  /*a6d0*/  @!P5 LOP3.LUT R15, R14, 0xfffffffe, RZ, 0xc0, !PT ;  /* 0xfffffffe0e0fd812 */ /* 0x000fe400078ec0ff */
[----:B------:R-:W-:Y:S01]  /*a6e0*/  ISETP.GE.AND P6, PT, R22, UR4, PT ;  /* 0x0000000416007c0c */ /* 0x000fe2000bfc6270 */
[----:B------:R-:W-:Y:S01]  /*a6f0*/  @!P3 IMAD.WIDE R10, R11, 0x4, R2 ;  /* 0x000000040b0ab825 */ /* 0x000fe200078e0202 */
[----:B------:R0:W-:Y:S01]  /*a700*/  @!P2 ST.E.64 desc[UR6][R8.64], R24 ;  /* 0x000000180800a985 */ /* 0x0001e2000c101b06 */
[----:B------:R-:W-:-:S02]  /*a710*/  ISETP.GE.AND P2, PT, R18, UR4, PT ;  /* 0x0000000412007c0c */ /* 0x000fc4000bf46270 */
        /* <DEDUP_REMOVED lines=8> */
[----:B------:R-:W-:Y:S01]  /*a7a0*/  ISETP.GE.AND P5, PT, R21, UR4, PT ;  /* 0x0000000415007c0c */ /* 0x000fe2000bfa6270 */
[----:B0-----:R-:W-:Y:S01]  /*a7b0*/  VIADD R24, R0, 0x60 ;  /* 0x0000006000187836 */ /* 0x001fe20000000000 */
[----:B------:R-:W-:-:S02]  /*a7c0*/  @!P1 LEA.HI R17, R17, R17, RZ, 0x1 ;  /* 0x0000001111119211 */ /* 0x000fc400078f08ff */
[----:B------:R-:W-:Y:S02]  /*a7d0*/  @!P0 LOP3.LUT R9, R16, 0xfffffffe, RZ, 0xc0, !PT ;  /* 0xfffffffe10098812 */ /* 0x000fe400078ec0ff */
        /* <DEDUP_REMOVED lines=13> */
[----:B---3--:R-:W-:Y:S01]  /*a8b0*/  @!P4 LOP3.LUT R15, R20, 0xfffffffe, RZ, 0xc0, !PT ;  /* 0xfffffffe140fc812 */ /* 0x008fe200078ec0ff */
[----:B------:R-:W-:Y:S01]  /*a8c0*/  VIADD R20, R0, 0x78 ;  /* 0x0000007800147836 */ /* 0x000fe20000000000 */
[----:B------:R-:W-:Y:S02]  /*a8d0*/  @!P5 LOP3.LUT R21, R21, 0xfffffffe, RZ, 0xc0, !PT ;  /* 0xfffffffe1515d812 */ /* 0x000fe400078ec0ff */
[----:B------:R-:W-:Y:S01]  /*a8e0*/  @!P6 LOP3.LUT R17, R22, 0xfffffffe, RZ, 0xc0, !PT ;  /* 0xfffffffe1611e812 */ /* 0x000fe200078ec0ff */
        /* <DEDUP_REMOVED lines=41> */
[----:B----4-:R-:W-:Y:S01]  /*ab80*/  @!P3 LOP3.LUT R17, R22, 0xfffffffe, RZ, 0xc0, !PT ;  /* 0xfffffffe1611b812 */ /* 0x010fe200078ec0ff */
        /* <DEDUP_REMOVED lines=37> */
[----:B---3--:R-:W-:Y:S01]  /*ade0*/  @!P4 LOP3.LUT R15, R20, 0xfffffffe, RZ, 0xc0, !PT ;  /* 0xfffffffe140fc812 */ /* 0x008fe200078ec0ff */
[----:B------:R-:W-:Y:S01]  /*adf0*/  @!P2 ST.E.64 desc[UR6][R12.64], R104 ;  /* 0x000000680c00a985 */ /* 0x000fe2000c101b06 */
[----:B------:R-:W-:Y:S01]  /*ae00*/  @!P5 LOP3.LUT R21, R21, 0xfffffffe, RZ, 0xc0, !PT ;  /* 0xfffffffe1515d812 */ /* 0x000fe200078ec0ff */
[----:B------:R-:W-:Y:S01]  /*ae10*/  VIADD R20, R0, 0xd8 ;  /* 0x000000d800147836 */ /* 0x000fe20000000000 */
[----:B----4-:R-:W-:-:S02]  /*ae20*/  @!P6 LOP3.LUT R17, R22, 0xfffffffe, RZ, 0xc0, !PT ;  /* 0xfffffffe1611e812 */ /* 0x010fc400078ec0ff */
        /* <DEDUP_REMOVED lines=31> */
[----:B---3--:R-:W-:Y:S01]  /*b020*/  @!P4 LOP3.LUT R17, R12, 0xfffffffe, RZ, 0xc0, !PT ;  /* 0xfffffffe0c11c812 */ /* 0x008fe200078ec0ff */
        /* <DEDUP_REMOVED lines=16> */
.L_x_224:
[----:B------:R-:W-:Y:S05]  /*b130*/  BSYNC B0 ;  /* 0x0000000000007941 */ /* 0x000fea0003800000 */
.L_x_223:
[----:B------:R-:W-:Y:S01]  /*b140*/  VIADD R7, R7, 0x8 ;  /* 0x0000000807077836 */ /* 0x000fe20000000000 */
[----:B0-2---:R0:W2:Y:S04]  /*b150*/  SHFL.IDX PT, R3, R5, 0x1, 0x1c1f ;  /* 0x003c1f0005037f89 */ /* 0x0050a800000e0000 */
[----:B------:R-:W-:Y:S01]  /*b160*/  ISETP.GE.AND P0, PT, R7, R6, PT ;  /* 0x000000060700720c */ /* 0x000fe20003f06270 */
[----:B-1----:R0:W1:-:S12]  /*b170*/  SHFL.IDX PT, R2, R4, 0x1, 0x1c1f ;  /* 0x003c1f0004027f89 */ /* 0x00205800000e0000 */
        /* <DEDUP_REMOVED lines=14> */
[----:B------:R-:W-:-:S02]  /*b260*/  VIADD R14, R0, 0x38 ;  /* 0x00000038000e7836 */ /* 0x000fc40000000000 */
[C---:B------:R-:W-:Y:S01]  /*b270*/  VIADD R15, R0.reuse, 0x40 ;  /* 0x00000040000f7836 */ /* 0x040fe20000000000 */
[C---:B------:R-:W-:Y:S01]  /*b280*/  @!P0 LEA.HI R4, R0.reuse, R0, RZ, 0x1 ;  /* 0x0000000000048211 */ /* 0x040fe200078f08ff */
[C---:B------:R-:W-:Y:S01]  /*b290*/  VIADD R16, R0.reuse, 0x48 ;  /* 0x0000004800107836 */ /* 0x040fe20000000000 */
[----:B------:R-:W-:Y:S01]  /*b2a0*/  @!P1 LEA.HI R6, R5, R5, RZ, 0x1 ;  /* 0x0000000505069211 */ /* 0x000fe200078f08ff */
[C---:B------:R-:W-:Y:S01]  /*b2b0*/  VIADD R18, R0.reuse, 0x50 ;  /* 0x0000005000127836 */ /* 0x040fe20000000000 */
[----:B------:R-:W-:Y:S01]  /*b2c0*/  @!P2 LEA.HI R8, R7, R7, RZ, 0x1 ;  /* 0x000000070708a211 */ /* 0x000fe200078f08ff */
[----:B------:R-:W-:Y:S01]  /*b2d0*/  VIADD R19, R0, 0x58 ;  /* 0x0000005800137836 */ /* 0x000fe20000000000 */
[----:B------:R-:W-:Y:S01]  /*b2e0*/  @!P0 LOP3.LUT R5, R4, 0xfffffffe, RZ, 0xc0, !PT ;  /* 0xfffffffe04058812 */ /* 0x000fe200078ec0ff */
[----:B------:R-:W-:Y:S01]  /*b2f0*/  VIADD R20, R0, 0x80 ;  /* 0x0000008000147836 */ /* 0x000fe20000000000 */
        /* <DEDUP_REMOVED lines=87> */
[----:B------:R-:W-:Y:S01]  /*b870*/  @!P1 ST.E.64 desc[UR6][R10.64], R86 ;  /* 0x000000560a009985 */ /* 0x000fe2000c101b06 */
[----:B------:R-:W-:Y:S02]  /*b880*/  @!P5 LEA.HI R19, R19, R19, RZ, 0x1 ;  /* 0x000000131313d211 */ /* 0x000fe400078f08ff */
[----:B------:R-:W-:Y:S01]  /*b890*/  VIADD R15, R0, 0xa0 ;  /* 0x000000a0000f7836 */ /* 0x000fe20000000000 */
[----:B------:R-:W-:Y:S01]  /*b8a0*/  @!P0 ST.E.64 desc[UR6][R12.64], R90 ;  /* 0x0000005a0c008985 */ /* 0x000fe2000c101b06 */
[----:B------:R-:W-:Y:S01]  /*b8b0*/  ISETP.GE.AND P0, PT, R14, UR4, PT ;  /* 0x000000040e007c0c */ /* 0x000fe2000bf06270 */
[----:B------:R-:W-:Y:S01]  /*b8c0*/  VIADD R17, R0, 0xb0 ;  /* 0x000000b000117836 */ /* 0x000fe20000000000 */
[----:B0-----:R-:W-:Y:S01]  /*b8d0*/  @!P6 LOP3.LUT R5, R18, 0xfffffffe, RZ, 0xc0, !PT ;  /* 0xfffffffe1205e812 */ /* 0x001fe200078ec0ff */
[----:B------:R-:W-:Y:S01]  /*b8e0*/  VIADD R18, R0, 0xc0 ;  /* 0x000000c000127836 */ /* 0x000fe20000000000 */
[----:B------:R-:W-:-:S02]  /*b8f0*/  ISETP.GE.AND P4, PT, R15, UR4, PT ;  /* 0x000000040f007c0c */ /* 0x000fc4000bf86270 */
[----:B------:R-:W-:Y:S01]  /*b900*/  ISETP.GE.AND P2, PT, R17, UR4, PT ;  /* 0x0000000411007c0c */ /* 0x000fe2000bf46270 */
[--C-:B------:R-:W-:Y:S01]  /*b910*/  @!P6 IMAD.WIDE R4, R5, 0x4, R2.reuse ;  /* 0x000000040504e825 */ /* 0x100fe200078e0202 */
[----:B------:R-:W-:Y:S02]  /*b920*/  ISETP.GE.AND P1, PT, R20, UR4, PT ;  /* 0x0000000414007c0c */ /* 0x000fe4000bf26270 */
[----:B-1----:R-:W-:Y:S01]  /*b930*/  @!P5 LOP3.LUT R7, R19, 0xfffffffe, RZ, 0xc0, !PT ;  /* 0xfffffffe1307d812 */ /* 0x002fe200078ec0ff */
[----:B------:R-:W-:Y:S01]  /*b940*/  VIADD R19, R0, 0xc8 ;  /* 0x000000c800137836 */ /* 0x000fe20000000000 */
[----:B------:R0:W-:Y:S01]  /*b950*/  @!P6 ST.E.64 desc[UR6][R4.64], R94 ;  /* 0x0000005e0400e985 */ /* 0x0001e2000c101b06 */
[----:B------:R-:W-:Y:S02]  /*b960*/  @!P0 LEA.HI R14, R14, R14, RZ, 0x1 ;  /* 0x0000000e0e0e8211 */ /* 0x000fe400078f08ff */
[----:B------:R-:W-:Y:S01]  /*b970*/  @!P5 IMAD.WIDE R6, R7, 0x4, R2 ;  /* 0x000000040706d825 */ /* 0x000fe200078e0202 */
[----:B------:R-:W-:-:S02]  /*b980*/  @!P3 LEA.HI R16, R16, R16, RZ, 0x1 ;  /* 0x000000101010b211 */ /* 0x000fc400078f08ff */
[----:B--2---:R-:W-:Y:S01]  /*b990*/  @!P0 LOP3.LUT R9, R14, 0xfffffffe, RZ, 0xc0, !PT ;  /* 0xfffffffe0e098812 */ /* 0x004fe200078ec0ff */
[----:B------:R-:W-:Y:S01]  /*b9a0*/  VIADD R14, R0, 0xd0 ;  /* 0x000000d0000e7836 */ /* 0x000fe20000000000 */
[----:B------:R-:W-:Y:S01]  /*b9b0*/  @!P4 LEA.HI R15, R15, R15, RZ, 0x1 ;  /* 0x0000000f0f0fc211 */ /* 0x000fe200078f08ff */
[----:B------:R1:W-:Y:S01]  /*b9c0*/  @!P5 ST.E.64 desc[UR6][R6.64], R98 ;  /* 0x000000620600d985 */ /* 0x0003e2000c101b06 */
[----:B------:R-:W-:Y:S02]  /*b9d0*/  ISETP.GE.AND P5, PT, R18, UR4, PT ;  /* 0x0000000412007c0c */ /* 0x000fe4000bfa6270 */
[----:B------:R-:W-:Y:S01]  /*b9e0*/  @!P2 LEA.HI R17, R17, R17, RZ, 0x1 ;  /* 0x000000111111a211 */ /* 0x000fe200078f08ff */
[----:B0-----:R-:W-:Y:S01]  /*b9f0*/  @!P0 IMAD.WIDE R4, R9, 0x4, R2 ;  /* 0x0000000409048825 */ /* 0x001fe200078e0202 */
[----:B------:R-:W-:Y:S02]  /*ba00*/  @!P1 LEA.HI R20, R20, R20, RZ, 0x1 ;  /* 0x0000001414149211 */ /* 0x000fe400078f08ff */
[----:B------:R-:W-:-:S02]  /*ba10*/  @!P4 LOP3.LUT R15, R15, 0xfffffffe, RZ, 0xc0, !PT ;  /* 0xfffffffe0f0fc812 */ /* 0x000fc400078ec0ff */
[----:B------:R-:W-:Y:S01]  /*ba20*/  @!P3 LOP3.LUT R11, R16, 0xfffffffe, RZ, 0xc0, !PT ;  /* 0xfffffffe100bb812 */ /* 0x000fe200078ec0ff */
[----:B------:R0:W-:Y:S01]  /*ba30*/  @!P0 ST.E.64 desc[UR6][R4.64], R102 ;  /* 0x0000006604008985 */ /* 0x0001e2000c101b06 */
[----:B------:R-:W-:Y:S01]  /*ba40*/  @!P2 LOP3.LUT R17, R17, 0xfffffffe, RZ, 0xc0, !PT ;  /* 0xfffffffe1111a812 */ /* 0x000fe200078ec0ff */
[----:B------:R-:W-:Y:S01]  /*ba50*/  VIADD R16, R0, 0xe0 ;  /* 0x000000e000107836 */ /* 0x000fe20000000000 */
[----:B------:R-:W-:Y:S01]  /*ba60*/  ISETP.GE.AND P6, PT, R19, UR4, PT ;  /* 0x0000000413007c0c */ /* 0x000fe2000bfc6270 */
[--C-:B-1----:R-:W-:Y:S01]  /*ba70*/  @!P4 IMAD.WIDE R6, R15, 0x4, R2.reuse ;  /* 0x000000040f06c825 */ /* 0x102fe200078e0202 */
[----:B------:R-:W-:Y:S02]  /*ba80*/  @!P1 LOP3.LUT R13, R20, 0xfffffffe, RZ, 0xc0, !PT ;  /* 0xfffffffe140d9812 */ /* 0x000fe400078ec0ff */
[----:B------:R-:W-:Y:S01]  /*ba90*/  ISETP.GE.AND P0, PT, R14, UR4, PT ;  /* 0x000000040e007c0c */ /* 0x000fe2000bf06270 */
[----:B------:R-:W-:Y:S01]  /*baa0*/  @!P3 IMAD.WIDE R8, R11, 0x4, R2 ;  /* 0x000000040b08b825 */ /* 0x000fe200078e0202 */
[----:B------:R1:W-:Y:S01]  /*bab0*/  @!P4 ST.E.64 desc[UR6][R6.64], R106 ;  /* 0x0000006a0600c985 */ /* 0x0003e2000c101b06 */
[----:B------:R-:W-:-:S02]  /*bac0*/  @!P5 LEA.HI R18, R18, R18, RZ, 0x1 ;  /* 0x000000121212d211 */ /* 0x000fc400078f08ff */
[--C-:B------:R-:W-:Y:S01]  /*bad0*/  @!P2 IMAD.WIDE R10, R17, 0x4, R2.reuse ;  /* 0x00000004110aa825 */ /* 0x100fe200078e0202 */
[----:B------:R2:W-:Y:S01]  /*bae0*/  @!P3 ST.E.64 desc[UR6][R8.64], R110 ;  /* 0x0000006e0800b985 */ /* 0x0005e2000c101b06 */
[----:B0-----:R-:W-:Y:S02]  /*baf0*/  @!P5 LOP3.LUT R5, R18, 0xfffffffe, RZ, 0xc0, !PT ;  /* 0xfffffffe1205d812 */ /* 0x001fe400078ec0ff */
[--C-:B------:R-:W-:Y:S01]  /*bb00*/  @!P1 IMAD.WIDE R12, R13, 0x4, R2.reuse ;  /* 0x000000040d0c9825 */ /* 0x100fe200078e0202 */
[----:B------:R-:W-:Y:S01]  /*bb10*/  @!P2 ST.E.64 desc[UR6][R10.64], R114 ;  /* 0x000000720a00a985 */ /* 0x000fe2000c101b06 */
[----:B------:R-:W-:Y:S02]  /*bb20*/  ISETP.GE.AND P2, PT, R16, UR4, PT ;  /* 0x0000000410007c0c */ /* 0x000fe4000bf46270 */
[C---:B------:R-:W-:Y:S01]  /*bb30*/  VIADD R15, R0.reuse, 0xd8 ;  /* 0x000000d8000f7836 */ /* 0x040fe20000000000 */
[----:B------:R-:W-:Y:S01]  /*bb40*/  @!P1 ST.E.64 desc[UR6][R12.64], R118 ;  /* 0x000000760c009985 */ /* 0x000fe2000c101b06 */
[C---:B------:R-:W-:Y:S01]  /*bb50*/  VIADD R17, R0.reuse, 0xe8 ;  /* 0x000000e800117836 */ /* 0x040fe20000000000 */
[----:B------:R-:W-:Y:S01]  /*bb60*/  @!P6 LEA.HI R19, R19, R19, RZ, 0x1 ;  /* 0x000000131313e211 */ /* 0x000fe200078f08ff */
[----:B------:R-:W-:Y:S01]  /*bb70*/  VIADD R20, R0, 0xf0 ;  /* 0x000000f000147836 */ /* 0x000fe20000000000 */
[----:B------:R-:W-:Y:S01]  /*bb80*/  ISETP.GE.AND P1, PT, R15, UR4, PT ;  /* 0x000000040f007c0c */ /* 0x000fe2000bf26270 */
[----:B------:R-:W-:Y:S01]  /*bb90*/  @!P5 IMAD.WIDE R4, R5, 0x4, R2 ;  /* 0x000000040504d825 */ /* 0x000fe200078e0202 */
[----:B------:R-:W-:-:S02]  /*bba0*/  ISETP.GE.AND P3, PT, R17, UR4, PT ;  /* 0x0000000411007c0c */ /* 0x000fc4000bf66270 */
[----:B------:R-:W-:Y:S01]  /*bbb0*/  ISETP.GE.AND P4, PT, R20, UR4, PT ;  /* 0x0000000414007c0c */ /* 0x000fe2000bf86270 */
[----:B------:R-:W-:Y:S01]  /*bbc0*/  VIADD R0, R0, 0xf8 ;  /* 0x000000f800007836 */ /* 0x000fe20000000000 */
[----:B------:R-:W-:Y:S01]  /*bbd0*/  @!P0 LEA.HI R14, R14, R14, RZ, 0x1 ;  /* 0x0000000e0e0e8211 */ /* 0x000fe200078f08ff */
[----:B------:R0:W-:Y:S01]  /*bbe0*/  @!P5 ST.E.64 desc[UR6][R4.64], R122 ;  /* 0x0000007a0400d985 */ /* 0x0001e2000c101b06 */
[----:B-1----:R-:W-:Y:S02]  /*bbf0*/  @!P6 LOP3.LUT R7, R19, 0xfffffffe, RZ, 0xc0, !PT ;  /* 0xfffffffe1307e812 */ /* 0x002fe400078ec0ff */
[----:B--2---:R-:W-:Y:S02]  /*bc00*/  @!P0 LOP3.LUT R9, R14, 0xfffffffe, RZ, 0xc0, !PT ;  /* 0xfffffffe0e098812 */ /* 0x004fe400078ec0ff */
[----:B------:R-:W-:Y:S01]  /*bc10*/  @!P2 LEA.HI R16, R16, R16, RZ, 0x1 ;  /* 0x000000101010a211 */ /* 0x000fe200078f08ff */
[----:B------:R-:W-:Y:S01]  /*bc20*/  @!P6 IMAD.WIDE R6, R7, 0x4, R2 ;  /* 0x000000040706e825 */ /* 0x000fe200078e0202 */
[----:B------:R-:W-:-:S02]  /*bc30*/  @!P1 LEA.HI R15, R15, R15, RZ, 0x1 ;  /* 0x0000000f0f0f9211 */ /* 0x000fc400078f08ff */
[----:B------:R-:W-:Y:S02]  /*bc40*/  @!P3 LEA.HI R17, R17, R17, RZ, 0x1 ;  /* 0x000000111111b211 */ /* 0x000fe400078f08ff */
[----:B------:R1:W-:Y:S01]  /*bc50*/  @!P6 ST.E.64 desc[UR6][R6.64], R126 ;  /* 0x0000007e0600e985 */ /* 0x0003e2000c101b06 */
[----:B------:R-:W-:Y:S01]  /*bc60*/  @!P4 LEA.HI R20, R20, R20, RZ, 0x1 ;  /* 0x000000141414c211 */ /* 0x000fe200078f08ff */
[----:B0-----:R-:W-:Y:S01]  /*bc70*/  @!P0 IMAD.WIDE R4, R9, 0x4, R2 ;  /* 0x0000000409048825 */ /* 0x001fe200078e0202 */
[----:B------:R-:W-:Y:S02]  /*bc80*/  @!P1 LOP3.LUT R15, R15, 0xfffffffe, RZ, 0xc0, !PT ;  /* 0xfffffffe0f0f9812 */ /* 0x000fe400078ec0ff */
[----:B------:R-:W-:Y:S02]  /*bc90*/  @!P2 LOP3.LUT R11, R16, 0xfffffffe, RZ, 0xc0, !PT ;  /* 0xfffffffe100ba812 */ /* 0x000fe400078ec0ff */
[----:B------:R0:W-:Y:S01]  /*bca0*/  @!P0 ST.E.64 desc[UR6][R4.64], R130 ;  /* 0x0000008204008985 */ /* 0x0001e2000c101b06 */
[----:B------:R-:W-:-:S02]  /*bcb0*/  ISETP.GE.AND P0, PT, R0, UR4, PT ;  /* 0x0000000400007c0c */ /* 0x000fc4000bf06270 */
[----:B------:R-:W-:Y:S01]  /*bcc0*/  @!P3 LOP3.LUT R17, R17, 0xfffffffe, RZ, 0xc0, !PT ;  /* 0xfffffffe1111b812 */ /* 0x000fe200078ec0ff */
[----:B------:R-:W-:Y:S01]  /*bcd0*/  @!P2 IMAD.WIDE R8, R11, 0x4, R2 ;  /* 0x000000040b08a825 */ /* 0x000fe200078e0202 */
[----:B------:R-:W-:-:S03]  /*bce0*/  @!P4 LOP3.LUT R13, R20, 0xfffffffe, RZ, 0xc0, !PT ;  /* 0xfffffffe140dc812 */ /* 0x000fc600078ec0ff */
[----:B-1----:R-:W-:-:S04]  /*bcf0*/  @!P1 IMAD.WIDE R6, R15, 0x4, R2 ;  /* 0x000000040f069825 */ /* 0x002fc800078e0202 */
[--C-:B------:R-:W-:Y:S01]  /*bd00*/  @!P3 IMAD.WIDE R10, R17, 0x4, R2.reuse ;  /* 0x00000004110ab825 */ /* 0x100fe200078e0202 */
[----:B------:R0:W-:Y:S03]  /*bd10*/  @!P1 ST.E.64 desc[UR6][R6.64], R134 ;  /* 0x0000008606009985 */ /* 0x0001e6000c101b06 */
[----:B------:R-:W-:Y:S01]  /*bd20*/  @!P4 IMAD.WIDE R12, R13, 0x4, R2 ;  /* 0x000000040d0cc825 */ /* 0x000fe200078e0202 */
[----:B------:R0:W-:Y:S04]  /*bd30*/  @!P2 ST.E.64 desc[UR6][R8.64], R138 ;  /* 0x0000008a0800a985 */ /* 0x0001e8000c101b06 */
[----:B------:R0:W-:Y:S04]  /*bd40*/  @!P3 ST.E.64 desc[UR6][R10.64], R142 ;  /* 0x0000008e0a00b985 */ /* 0x0001e8000c101b06 */
[----:B------:R0:W-:Y:S01]  /*bd50*/  @!P4 ST.E.64 desc[UR6][R12.64], R146 ;  /* 0x000000920c00c985 */ /* 0x0001e2000c101b06 */
[----:B------:R-:W-:Y:S05]  /*bd60*/  @P0 BRA `(.L_x_193) ;  /* 0x0000005800f00947 */ /* 0x000fea0003800000 */
[----:B------:R-:W-:Y:S01]  /*bd70*/  LEA.HI R0, R0, R0, RZ, 0x1 ;  /* 0x0000000000007211 */ /* 0x000fe200078f08ff */
[----:B------:R-:W-:-:S03]  /*bd80*/  ULDC.64 UR4, c[0x0][0x208] ;  /* 0x0000820000047ab9 */ /* 0x000fc60000000a00 */
[----:B0-----:R-:W-:-:S05]  /*bd90*/  LOP3.LUT R5, R0, 0xfffffffe, RZ, 0xc0, !PT ;  /* 0xfffffffe00057812 */ /* 0x001fca00078ec0ff */
[----:B------:R-:W-:-:S05]  /*bda0*/  IMAD.WIDE R2, R5, 0x4, R2 ;  /* 0x0000000405027825 */ /* 0x000fca00078e0202 */
[----:B------:R0:W-:Y:S01]  /*bdb0*/  ST.E.64 desc[UR4][R2.64], R150 ;  /* 0x0000009602007985 */ /* 0x0001e2000c101b04 */
[----:B------:R-:W-:Y:S05]  /*bdc0*/  BRA `(.L_x_193) ;  /* 0x0000005800d87947 */ /* 0x000fea0003800000 */
.L_x_221:
[----:B------:R-:W0:Y:S02]  /*bdd0*/  S2R R0, SR_TID.X ;  /* 0x0000000000007919 */ /* 0x000e240000002100 */
[----:B0-----:R-:W-:-:S05]  /*bde0*/  VIADD R2, R0, 0xffffff80 ;  /* 0xffffff8000027836 */ /* 0x001fca0000000000 */
[----:B------:R-:W-:-:S13]  /*bdf0*/  ISETP.GT.AND P0, PT, R2, 0x3f, PT ;  /* 0x0000003f0200780c */ /* 0x000fda0003f04270 */
[----:B------:R-:W-:Y:S05]  /*be00*/  @P0 BRA `(.L_x_193) ;  /* 0x0000005800c80947 */ /* 0x000fea0003800000 */
[----:B------:R-:W0:Y:S01]  /*be10*/  S2R R3, SR_CTAID.X ;  /* 0x0000000000037919 */ /* 0x000e220000002500 */
[----:B------:R-:W1:Y:S01]  /*be20*/  LDC R6, c[0x0][0xce8] ;  /* 0x00033a00ff067b82 */ /* 0x000e620000000800 */
[----:B------:R-:W-:Y:S01]  /*be30*/  ULDC UR4, c[0x0][0xb88] ;  /* 0x0002e20000047ab9 */ /* 0x000fe20000000800 */
[----:B0-----:R-:W-:Y:S02]  /*be40*/  IMAD R0, R3, 0x40, R0 ;  /* 0x0000004003007824 */ /* 0x001fe400078e0200 */
[----:B-1----:R-:W-:Y:S02]  /*be50*/  IMAD R3, R6, UR4, RZ ;  /* 0x0000000406037c24 */ /* 0x002fe4000f8e02ff */
[----:B------:R-:W-:-:S05]  /*be60*/  VIADD R0, R0, 0xffffff80 ;  /* 0xffffff8000007836 */ /* 0x000fca0000000000 */
[----:B------:R-:W-:-:S13]  /*be70*/  ISETP.GE.AND P0, PT, R0, R3, PT ;  /* 0x000000030000720c */ /* 0x000fda0003f06270 */
[----:B------:R-:W-:Y:S05]  /*be80*/  @P0 BRA `(.L_x_193) ;  /* 0x0000005800a80947 */ /* 0x000fea0003800000 */
[----:B------:R-:W2:Y:S01]  /*be90*/  LDL R4, [R1] ;  /* 0x0000000001047983 */ /* 0x000ea20000100800 */
[----:B------:R-:W-:Y:S01]  /*bea0*/  ISETP.NE.AND P0, PT, R6, 0x1, PT ;  /* 0x000000010600780c */ /* 0x000fe20003f05270 */
[----:B------:R-:W-:Y:S01]  /*beb0*/  S2UR UR7, SR_CTAID.Z ;  /* 0x00000000000779c3 */ /* 0x000fe20000002700 */
[----:B------:R-:W-:Y:S01]  /*bec0*/  ULDC.64 UR8, c[0x0][0xcd0] ;  /* 0x0003340000087ab9 */ /* 0x000fe20000000a00 */
[----:B------:R-:W-:Y:S01]  /*bed0*/  IMAD.MOV.U32 R5, RZ, RZ, R0 ;  /* 0x000000ffff057224 */ /* 0x000fe200078e0000 */
[----:B------:R-:W-:-:S05]  /*bee0*/  ULDC.64 UR12, c[0x0][0x208] ;  /* 0x00008200000c7ab9 */ /* 0x000fca0000000a00 */
[----:B------:R-:W0:Y:S08]  /*bef0*/  LDC.64 R10, c[0x0][0xcd8] ;  /* 0x00033600ff0a7b82 */ /* 0x000e300000000a00 */
[----:B------:R-:W1:Y:S08]  /*bf00*/  @P0 LDC R7, c[0x0][0xcec] ;  /* 0x00033b00ff070b82 */ /* 0x000e700000000800 */
[----:B------:R-:W3:Y:S08]  /*bf10*/  @P0 LDC R9, c[0x0][0xcf0] ;  /* 0x00033c00ff090b82 */ /* 0x000ef00000000800 */
[----:B------:R-:W4:Y:S08]  /*bf20*/  S2UR UR10, SR_CTAID.Y ;  /* 0x00000000000a79c3 */ /* 0x000f300000002600 */
[----:B------:R-:W4:Y:S01]  /*bf30*/  LDC R8, c[0x0][0xd50] ;  /* 0x00035400ff087b82 */ /* 0x000f220000000800 */
[----:B--2---:R-:W-:Y:S01]  /*bf40*/  R2UR UR11, R4 ;  /* 0x00000000040b72ca */ /* 0x004fe200000e0000 */
[----:B-1----:R-:W-:-:S05]  /*bf50*/  @P0 IMAD.HI.U32 R4, R0, R7, RZ ;  /* 0x0000000700040227 */ /* 0x002fca00078e00ff */
[----:B---3--:R-:W-:-:S07]  /*bf60*/  @P0 SHF.R.U32.HI R5, RZ, R9, R4 ;  /* 0x00000009ff050219 */ /* 0x008fce0000011604 */
[----:B------:R-:W-:Y:S02]  /*bf70*/  USHF.R.S32.HI UR6, URZ, 0x1f, UR11 ;  /* 0x0000001f3f067899 */ /* 0x000fe4000801140b */
[----:B------:R-:W-:Y:S01]  /*bf80*/  IMAD R7, RZ, RZ, -UR11 ;  /* 0x8000000bff077e24 */ /* 0x000fe2000f8e02ff */
[----:B------:R-:W-:Y:S02]  /*bf90*/  UIMAD.WIDE.U32 UR4, UR11, UR8, URZ ;  /* 0x000000080b0472a5 */ /* 0x000fe4000f8e003f */
[----:B------:R-:W-:Y:S01]  /*bfa0*/  UIMAD UR6, UR6, UR8, URZ ;  /* 0x00000008060672a4 */ /* 0x000fe2000f8e023f */
[----:B----4-:R-:W-:Y:S01]  /*bfb0*/  IMAD R9, R8, R7, UR10 ;  /* 0x0000000a08097e24 */ /* 0x010fe2000f8e0207 */
[----:B------:R-:W-:Y:S01]  /*bfc0*/  USHF.R.S32.HI UR8, URZ, 0x1f, UR7 ;  /* 0x0000001f3f087899 */ /* 0x000fe20008011407 */
[----:B------:R-:W-:Y:S01]  /*bfd0*/  IMAD.MOV R7, RZ, RZ, -R5 ;  /* 0x000000ffff077224 */ /* 0x000fe200078e0a05 */
[----:B------:R-:W-:Y:S01]  /*bfe0*/  UIMAD UR6, UR11, UR9, UR6 ;  /* 0x000000090b0672a4 */ /* 0x000fe2000f8e0206 */
[----:B------:R-:W-:Y:S01]  /*bff0*/  IMAD.U32 R3, RZ, RZ, UR5 ;  /* 0x00000005ff037e24 */ /* 0x000fe2000f8e00ff */
[----:B------:R-:W-:Y:S01]  /*c000*/  SHF.R.S32.HI R4, RZ, 0x1f, R9 ;  /* 0x0000001fff047819 */ /* 0x000fe20000011409 */
[----:B------:R-:W-:Y:S01]  /*c010*/  IMAD.U32 R2, RZ, RZ, UR4 ;  /* 0x00000004ff027e24 */ /* 0x000fe2000f8e00ff */
[----:B------:R-:W-:Y:S01]  /*c020*/  UIADD3 UR6, UR5, UR6, URZ ;  /* 0x0000000605067290 */ /* 0x000fe2000fffe03f */
[----:B0-----:R-:W-:-:S02]  /*c030*/  IMAD R12, R10, UR8, RZ ;  /* 0x000000080a0c7c24 */ /* 0x001fc4000f8e02ff */
[----:B------:R-:W-:Y:S01]  /*c040*/  ULDC.64 UR4, c[0x0][0xce0] ;  /* 0x0003380000047ab9 */ /* 0x000fe20000000a00 */
[----:B------:R-:W-:Y:S02]  /*c050*/  IMAD R7, R6, R7, R0 ;  /* 0x0000000706077224 */ /* 0x000fe400078e0200 */
[----:B------:R-:W-:Y:S02]  /*c060*/  IMAD.U32 R3, RZ, RZ, UR6 ;  /* 0x00000006ff037e24 */ /* 0x000fe4000f8e00ff */
[----:B------:R-:W-:Y:S01]  /*c070*/  IMAD R11, R11, UR7, R12 ;  /* 0x000000070b0b7c24 */ /* 0x000fe2000f8e020c */
[----:B------:R-:W-:Y:S01]  /*c080*/  SHF.R.S32.HI R0, RZ, 0x1f, R7 ;  /* 0x0000001fff007819 */ /* 0x000fe20000011407 */
[----:B------:R-:W-:-:S04]  /*c090*/  IMAD.WIDE.U32 R2, R10, UR7, R2 ;  /* 0x000000070a027c25 */ /* 0x000fc8000f8e0002 */
[----:B------:R-:W-:Y:S02]  /*c0a0*/  IMAD.IADD R3, R11, 0x1, R3 ;  /* 0x000000010b037824 */ /* 0x000fe400078e0203 */
[----:B------:R-:W-:Y:S02]  /*c0b0*/  IMAD R4, R4, UR4, RZ ;  /* 0x0000000404047c24 */ /* 0x000fe4000f8e02ff */
[----:B------:R-:W-:-:S04]  /*c0c0*/  IMAD.WIDE.U32 R2, R9, UR4, R2 ;  /* 0x0000000409027c25 */ /* 0x000fc8000f8e0002 */
[----:B------:R-:W-:Y:S01]  /*c0d0*/  IMAD R4, R9, UR5, R4 ;  /* 0x0000000509047c24 */ /* 0x000fe2000f8e0204 */
[----:B------:R-:W-:Y:S01]  /*c0e0*/  SHF.R.S32.HI R9, RZ, 0x1f, R5 ;  /* 0x0000001fff097819 */ /* 0x000fe20000011405 */
[----:B------:R-:W-:Y:S01]  /*c0f0*/  ULDC.64 UR4, c[0x0][0xcc8] ;  /* 0x0003320000047ab9 */ /* 0x000fe20000000a00 */
[----:B------:R-:W-:Y:S01]  /*c100*/  IADD3 R2, P0, R5, R2, RZ ;  /* 0x0000000205027210 */ /* 0x000fe20007f1e0ff */
[----:B------:R-:W-:-:S03]  /*c110*/  IMAD R0, R0, UR4, RZ ;  /* 0x0000000400007c24 */ /* 0x000fc6000f8e02ff */
[----:B------:R-:W-:Y:S01]  /*c120*/  IADD3.X R3, R9, R3, R4, P0, !PT ;  /* 0x0000000309037210 */ /* 0x000fe200007fe404 */
[C---:B------:R-:W-:Y:S02]  /*c130*/  IMAD R5, R7.reuse, UR5, R0 ;  /* 0x0000000507057c24 */ /* 0x040fe4000f8e0200 */
[----:B------:R-:W-:Y:S01]  /*c140*/  IMAD.WIDE.U32 R2, R7, UR4, R2 ;  /* 0x0000000407027c25 */ /* 0x000fe2000f8e0002 */
[----:B------:R-:W-:-:S03]  /*c150*/  ULDC.64 UR4, c[0x0][0xca8] ;  /* 0x00032a0000047ab9 */ /* 0x000fc60000000a00 */
[----:B------:R-:W-:Y:S01]  /*c160*/  IMAD.IADD R3, R3, 0x1, R5 ;  /* 0x0000000103037824 */ /* 0x000fe200078e0205 */
[----:B------:R-:W-:-:S04]  /*c170*/  LEA R4, P0, R2, UR4, 0x2 ;  /* 0x0000000402047c11 */ /* 0x000fc8000f8010ff */
[----:B------:R-:W-:Y:S01]  /*c180*/  LEA.HI.X R5, R2, UR5, R3, 0x2, P0 ;  /* 0x0000000502057c11 */ /* 0x000fe200080f1403 */
[----:B------:R-:W-:-:S05]  /*c190*/  IMAD.MOV.U32 R3, RZ, RZ, -0x800000 ;  /* 0xff800000ff037424 */ /* 0x000fca00078e00ff */
[----:B------:R4:W-:Y:S01]  /*c1a0*/  STG.E desc[UR12][R4.64], R3 ;  /* 0x0000000304007986 */ /* 0x0009e2000c10190c */
[----:B------:R-:W-:Y:S05]  /*c1b0*/  BRA `(.L_x_193) ;  /* 0x0000005400dc7947 */ /* 0x000fea0003800000 */
.L_x_191:
[----:B------:R-:W-:-:S08]  /*c1c0*/  NOP ;  /* 0x0000000000007918 */ /* 0x000fd00000000000 */
[----:B0-----:R-:W0:-:S00]  /*c1d0*/  USETMAXREG.DEALLOC.CTAPOOL 0x18 ;  /* 0x00000018000079c8 */ /* 0x001e0000080e0500 */
[----:B0-----:R-:W-:-:S06]  /*c1e0*/  LOP3.LUT R0, R0, 0x3, RZ, 0xc0, !PT ;  /* 0x0000000300007812 */ /* 0x001fcc00078ec0ff */
[----:B------:R-:W0:Y:S01]  /*c1f0*/  S2UR UR6, SR_CTAID.Y ;  /* 0x00000000000679c3 */ /* 0x000e220000002600 */
[----:B------:R-:W1:Y:S07]  /*c200*/  SHFL.IDX PT, R0, R0, RZ, 0x1f ;  /* 0x00001fff00007589 */ /* 0x000e6e00000e0000 */
[----:B------:R-:W2:Y:S01]  /*c210*/  S2UR UR44, SR_CTAID.Z ;  /* 0x00000000002c79c3 */ /* 0x000ea20000002700 */
[----:B-1----:R-:W-:-:S13]  /*c220*/  ISETP.NE.AND P0, PT, R0, RZ, PT ;  /* 0x000000ff0000720c */ /* 0x002fda0003f05270 */
[----:B0-2---:R-:W-:Y:S05]  /*c230*/  @!P0 BRA `(.L_x_225) ;  /* 0x0000000000288947 */ /* 0x005fea0003800000 */
        /* <DEDUP_REMOVED lines=10> */
.L_x_225:
[----:B------:R-:W-:Y:S01]  /*c2e0*/  ULDC UR7, c[0x0][0xd50] ;  /* 0x0003540000077ab9 */ /* 0x000fe20000000800 */
[----:B------:R-:W-:Y:S01]  /*c2f0*/  UMOV UR36, UR6 ;  /* 0x0000000600247c82 */ /* 0x000fe20008000000 */
[----:B------:R-:W-:-:S11]  /*c300*/  UISETP.NE.AND UP0, UPT, UR7, 0x1, UPT ;  /* 0x000000010700788c */ /* 0x000fd6000bf05270 */
[----:B------:R-:W-:Y:S01]  /*c310*/  @UP0 ULDC UR4, c[0x0][0xd54] ;  /* 0x0003550000040ab9 */ /* 0x000fe20000000800 */
[----:B------:R-:W-:Y:S01]  /*c320*/  @UP0 ULDC UR8, c[0x0][0xd58] ;  /* 0x0003560000080ab9 */ /* 0x000fe20000000800 */
[----:B------:R-:W-:-:S04]  /*c330*/  UIMAD.WIDE.U32 UR4, UR6, UR4, URZ ;  /* 0x00000004060472a5 */ /* 0x000fc8000f8e003f */
[----:B------:R-:W-:-:S12]  /*c340*/  @UP0 USHF.R.U32.HI UR36, URZ, UR8, UR5 ;  /* 0x000000083f240299 */ /* 0x000fd80008011605 */
.L_x_226:
[----:B------:R-:W-:Y:S01]  /*c350*/  ISETP.LE.AND P0, PT, RZ, UR44, PT ;  /* 0x0000002cff007c0c */ /* 0x000fe2000bf03270 */
        /* <DEDUP_REMOVED lines=8> */
[----:B------:R-:W-:Y:S02]  /*c3e0*/  UISETP.NE.U32.AND UP0, UPT, UR6, URZ, UPT ;  /* 0x0000003f0600728c */ /* 0x000fe4000bf05070 */
[----:B------:R-:W-:Y:S02]  /*c3f0*/  ULOP3.LUT UR43, UR4, 0xffff, URZ, 0xc0, !UPT ;  /* 0x0000ffff042b7892 */ /* 0x000fe4000f8ec03f */
[----:B------:R-:W-:Y:S01]  /*c400*/  UISETP.NE.AND.EX UP0, UPT, UR7, URZ, UPT, UP0 ;  /* 0x0000003f0700728c */ /* 0x000fe2000bf05300 */
[----:B------:R-:W-:Y:S01]  /*c410*/  ULDC UR6, c[0x0][0x2f0] ;  /* 0x0000bc0000067ab9 */ /* 0x000fe20000000800 */
[----:B------:R-:W-:Y:S02]  /*c420*/  UMOV UR41, URZ ;  /* 0x0000003f00297c82 */ /* 0x000fe40008000000 */
        /* <DEDUP_REMOVED lines=8> */
[----:B------:R-:W-:Y:S08]  /*c4b0*/  @!P0 BRA `(.L_x_228) ;  /* 0x0000000000908947 */ /* 0x000ff00003800000 */
[----:B------:R-:W-:-:S03]  /*c4c0*/  USHF.R.U32.HI UR6, URZ, 0x10, UR4 ;  /* 0x000000103f067899 */ /* 0x000fc60008011604 */
[----:B------:R-:W-:Y:S01]  /*c4d0*/  UMOV UR4, URZ ;  /* 0x0000003f00047c82 */ /* 0x000fe20008000000 */
[----:B------:R-:W-:-:S11]  /*c4e0*/  UISETP.NE.AND UP0, UPT, UR6, URZ, UPT ;  /* 0x0000003f0600728c */ /* 0x000fd6000bf05270 */
[----:B------:R-:W-:Y:S02]  /*c4f0*/  @!UP0 ULDC UR6, c[0x0][0xae8] ;  /* 0x0002ba0000068ab9 */ /* 0x000fe40000000800 */
[----:B------:R-:W-:Y:S01]  /*c500*/  IMAD.U32 R4, RZ, RZ, UR6 ;  /* 0x00000006ff047e24 */ /* 0x000fe2000f8e00ff */
[----:B------:R-:W-:-:S04]  /*c510*/  UIADD3 UR7, UR40, -0x1, UR6 ;  /* 0xffffffff28077890 */ /* 0x000fc8000fffe006 */
[-C--:B------:R-:W-:Y:S02]  /*c520*/  IABS R2, R4.reuse ;  /* 0x0000000400027213 */ /* 0x080fe40000000000 */
[----:B------:R-:W-:Y:S01]  /*c530*/  IABS R5, R4 ;  /* 0x0000000400057213 */ /* 0x000fe20000000000 */
[----:B------:R-:W-:Y:S01]  /*c540*/  IMAD.U32 R4, RZ, RZ, UR7 ;  /* 0x00000007ff047e24 */ /* 0x000fe2000f8e00ff */
[----:B------:R-:W-:Y:S01]  /*c550*/  R2UR UR11, R2 ;  /* 0x00000000020b72ca */ /* 0x000fe200000e0000 */
[----:B------:R-:W-:Y:S02]  /*c560*/  ULOP3.LUT UR7, UR7, UR6, URZ, 0x3c, !UPT ;  /* 0x0000000607077292 */ /* 0x000fe4000f8e3c3f */
[----:B------:R-:W-:-:S10]  /*c570*/  IMAD.MOV R5, RZ, RZ, -R5 ;  /* 0x000000ffff057224 */ /* 0x000fd400078e0a05 */
[----:B------:R-:W0:Y:S08]  /*c580*/  I2F.RP R2, UR11 ;  /* 0x0000000b00027d06 */ /* 0x000e300008209400 */
[----:B0-----:R-:W0:Y:S02]  /*c590*/  MUFU.RCP R2, R2 ;  /* 0x0000000200027308 */ /* 0x001e240000001000 */
[----:B0-----:R-:W-:Y:S01]  /*c5a0*/  VIADD R3, R2, 0xffffffe ;  /* 0x0ffffffe02037836 */ /* 0x001fe20000000000 */
[----:B------:R-:W-:Y:S01]  /*c5b0*/  IABS R2, R4 ;  /* 0x0000000400027213 */ /* 0x000fe20000000000 */
[----:B------:R-:W-:-:S03]  /*c5c0*/  IMAD.MOV.U32 R4, RZ, RZ, R5 ;  /* 0x000000ffff047224 */ /* 0x000fc600078e0005 */
[----:B------:R-:W-:Y:S01]  /*c5d0*/  R2UR UR9, R2 ;  /* 0x00000000020972ca */ /* 0x000fe200000e0000 */
[----:B------:R-:W0:Y:S01]  /*c5e0*/  F2I.FTZ.U32.TRUNC.NTZ R3, R3 ;  /* 0x0000000300037305 */ /* 0x000e22000021f000 */
[----:B------:R-:W-:Y:S02]  /*c5f0*/  R2UR UR10, R4 ;  /* 0x00000000040a72ca */ /* 0x000fe400000e0000 */
[----:B0-----:R-:W-:-:S13]  /*c600*/  R2UR UR5, R3 ;  /* 0x00000000030572ca */ /* 0x001fda00000e0000 */
[----:B------:R-:W-:-:S04]  /*c610*/  UIADD3 UR8, URZ, -UR5, URZ ;  /* 0x800000053f087290 */ /* 0x000fc8000fffe03f */
[----:B------:R-:W-:-:S04]  /*c620*/  UIMAD UR8, UR8, UR11, URZ ;  /* 0x0000000b080872a4 */ /* 0x000fc8000f8e023f */
[----:B------:R-:W-:-:S04]  /*c630*/  UIMAD.WIDE.U32 UR4, UR5, UR8, UR4 ;  /* 0x00000008050472a5 */ /* 0x000fc8000f8e0004 */
[----:B------:R-:W-:-:S04]  /*c640*/  UIMAD.WIDE.U32 UR4, UR5, UR9, URZ ;  /* 0x00000009050472a5 */ /* 0x000fc8000f8e003f */
[----:B------:R-:W-:-:S04]  /*c650*/  UIMAD UR4, UR5, UR10, UR9 ;  /* 0x0000000a050472a4 */ /* 0x000fc8000f8e0209 */
[----:B------:R-:W-:-:S11]  /*c660*/  UISETP.GT.U32.AND UP1, UPT, UR11, UR4, UPT ;  /* 0x000000040b00728c */ /* 0x000fd6000bf24070 */
[----:B------:R-:W-:Y:S02]  /*c670*/  @!UP1 UIADD3 UR4, UR4, -UR11, URZ ;  /* 0x8000000b04049290 */ /* 0x000fe4000fffe03f */
[----:B------:R-:W-:Y:S02]  /*c680*/  @!UP1 UIADD3 UR5, UR5, 0x1, URZ ;  /* 0x0000000105059890 */ /* 0x000fe4000fffe03f */
[----:B------:R-:W-:Y:S02]  /*c690*/  UISETP.GE.U32.AND UP0, UPT, UR4, UR11, UPT ;  /* 0x0000000b0400728c */ /* 0x000fe4000bf06070 */
[----:B------:R-:W-:-:S09]  /*c6a0*/  UISETP.GE.AND UP1, UPT, UR7, URZ, UPT ;  /* 0x0000003f0700728c */ /* 0x000fd2000bf26270 */
[----:B------:R-:W-:Y:S02]  /*c6b0*/  @UP0 UIADD3 UR5, UR5, 0x1, URZ ;  /* 0x0000000105050890 */ /* 0x000fe4000fffe03f */
[----:B------:R-:W-:Y:S02]  /*c6c0*/  UISETP.NE.AND UP0, UPT, UR6, URZ, UPT ;  /* 0x0000003f0600728c */ /* 0x000fe4000bf05270 */
[----:B------:R-:W-:-:S09]  /*c6d0*/  @!UP1 UIADD3 UR5, -UR5, URZ, URZ ;  /* 0x0000003f05059290 */ /* 0x000fd2000fffe13f */
[----:B------:R-:W-:-:S07]  /*c6e0*/  @!UP0 ULOP3.LUT UR5, URZ, UR6, URZ, 0x33, !UPT ;  /* 0x000000063f058292 */ /* 0x000fce000f8e333f */
[----:B------:R-:W-:-:S05]  /*c6f0*/  UMOV UR41, UR5 ;  /* 0x0000000500297c82 */ /* 0x000fca0008000000 */
.L_x_228:
[----:B------:R-:W-:Y:S01]  /*c700*/  UIMAD UR39, UR43, UR41, URZ ;  /* 0x000000292b2772a4 */ /* 0x000fe2000f8e023f */
[----:B------:R-:W-:Y:S02]  /*c710*/  IMAD.U32 R2, RZ, RZ, UR40 ;  /* 0x00000028ff027e24 */ /* 0x000fe4000f8e00ff */
[----:B------:R-:W-:Y:S02]  /*c720*/  IMAD.MOV.U32 R6, RZ, RZ, RZ ;  /* 0x000000ffff067224 */ /* 0x000fe400078e00ff */
[----:B------:R-:W-:Y:S02]  /*c730*/  IMAD.MOV.U32 R9, RZ, RZ, 0x1 ;  /* 0x00000001ff097424 */ /* 0x000fe400078e00ff */
[----:B------:R-:W-:-:S05]  /*c740*/  IMAD.U32 R3, RZ, RZ, UR39 ;  /* 0x00000027ff037e24 */ /* 0x000fca000f8e00ff */
[----:B------:R-:W-:-:S04]  /*c750*/  VIADDMNMX R19, R3, UR41, R2, PT ;  /* 0x0000002903137c46 */ /* 0x000fc8000b800102 */
[----:B------:R-:W-:Y:S01]  /*c760*/  ISETP.GT.AND P0, PT, R19, UR39, PT ;  /* 0x0000002713007c0c */ /* 0x000fe2000bf04270 */
        /* <DEDUP_REMOVED lines=13> */
[----:B------:R-:W-:Y:S02]  /*c840*/  IMAD.U32 R4, RZ, RZ, UR6 ;  /* 0x00000006ff047e24 */ /* 0x000fe4000f8e00ff */
[----:B------:R-:W0:Y:S01]  /*c850*/  LDC.64 R2, c[0x4][R2] ;  /* 0x0100000002027b82 */ /* 0x000e220000000a00 */
[----:B------:R-:W-:Y:S02]  /*c860*/  IMAD.U32 R5, RZ, RZ, UR7 ;  /* 0x00000007ff057e24 */ /* 0x000fe4000f8e00ff */
[----:B------:R-:W-:Y:S02]  /*c870*/  IMAD.U32 R6, RZ, RZ, UR8 ;  /* 0x00000008ff067e24 */ /* 0x000fe4000f8e00ff */
[----:B------:R-:W-:-:S02]  /*c880*/  IMAD.U32 R7, RZ, RZ, UR9 ;  /* 0x00000009ff077e24 */ /* 0x000fc4000f8e00ff */
[----:B------:R-:W-:Y:S02]  /*c890*/  IMAD.U32 R10, RZ, RZ, UR4 ;  /* 0x00000004ff0a7e24 */ /* 0x000fe4000f8e00ff */
[----:B------:R-:W-:Y:S02]  /*c8a0*/  IMAD.U32 R11, RZ, RZ, UR5 ;  /* 0x00000005ff0b7e24 */ /* 0x000fe4000f8e00ff */
[----:B------:R-:W-:Y:S02]  /*c8b0*/  IMAD.MOV.U32 R8, RZ, RZ, 0x70 ;  /* 0x00000070ff087424 */ /* 0x000fe400078e00ff */
[----:B------:R-:W-:Y:S02]  /*c8c0*/  IMAD.MOV.U32 R12, RZ, RZ, 0x1 ;  /* 0x00000001ff0c7424 */ /* 0x000fe400078e00ff */
[----:B------:R-:W-:-:S07]  /*c8d0*/  IMAD.MOV.U32 R13, RZ, RZ, RZ ;  /* 0x000000ffff0d7224 */ /* 0x000fce00078e00ff */
[----:B------:R-:W-:-:S07]  /*c8e0*/  LEPC R20, `(.L_x_229) ;  /* 0x000000001014794e */ /* 0x000fce0000000000 */
[----:B0-----:R-:W-:Y:S05]  /*c8f0*/  CALL.ABS.NOINC R2 ;  /* 0x0000000002007343 */ /* 0x001fea0003c00000 */
.L_x_229:
        /* <DEDUP_REMOVED lines=9> */
[----:B------:R-:W-:Y:S02]  /*c990*/  IMAD.U32 R4, RZ, RZ, UR6 ;  /* 0x00000006ff047e24 */ /* 0x000fe4000f8e00ff */
[----:B------:R-:W-:Y:S02]  /*c9a0*/  IMAD.U32 R5, RZ, RZ, UR7 ;  /* 0x00000007ff057e24 */ /* 0x000fe4000f8e00ff */
[----:B------:R-:W-:Y:S02]  /*c9b0*/  IMAD.U32 R6, RZ, RZ, UR8 ;  /* 0x00000008ff067e24 */ /* 0x000fe4000f8e00ff */
[----:B------:R-:W-:-:S02]  /*c9c0*/  IMAD.U32 R7, RZ, RZ, UR9 ;  /* 0x00000009ff077e24 */ /* 0x000fc4000f8e00ff */
[----:B------:R-:W-:Y:S02]  /*c9d0*/  IMAD.U32 R10, RZ, RZ, UR4 ;  /* 0x00000004ff0a7e24 */ /* 0x000fe4000f8e00ff */
[----:B------:R-:W-:Y:S02]  /*c9e0*/  IMAD.U32 R11, RZ, RZ, UR5 ;  /* 0x00000005ff0b7e24 */ /* 0x000fe4000f8e00ff */
[----:B------:R-:W-:Y:S02]  /*c9f0*/  IMAD.MOV.U32 R8, RZ, RZ, 0x70 ;  /* 0x00000070ff087424 */ /* 0x000fe400078e00ff */
[----:B------:R-:W-:Y:S02]  /*ca00*/  IMAD.MOV.U32 R12, RZ, RZ, 0x1 ;  /* 0x00000001ff0c7424 */ /* 0x000fe400078e00ff */
[----:B0-----:R-:W-:-:S07]  /*ca10*/  IMAD.MOV.U32 R13, RZ, RZ, RZ ;  /* 0x000000ffff0d7224 */ /* 0x001fce00078e00ff */
[----:B------:R-:W-:-:S07]  /*ca20*/  LEPC R20, `(.L_x_231) ;  /* 0x000000001014794e */ /* 0x000fce0000000000 */
[----:B-1----:R-:W-:Y:S05]  /*ca30*/  CALL.ABS.NOINC R2 ;  /* 0x0000000002007343 */ /* 0x002fea0003c00000 */
.L_x_231:
[----:B------:R0:W1:Y:S01]  /*ca40*/  LDC.64 R2, c[0x4][R16] ;  /* 0x0100000010027b82 */ /* 0x0000620000000a00 */
[----:B------:R-:W-:Y:S01]  /*ca50*/  ULDC.64 UR6, c[0x4][0x90] ;  /* 0x0100240000067ab9 */ /* 0x000fe20000000a00 */
[----:B------:R-:W-:Y:S01]  /*ca60*/  ULDC.64 UR8, c[0x4][0x98] ;  /* 0x0100260000087ab9 */ /* 0x000fe20000000a00 */
[----:B------:R-:W-:Y:S01]  /*ca70*/  ULDC.64 UR4, c[0x4][0x18] ;  /* 0x0100060000047ab9 */ /* 0x000fe20000000a00 */
        /* <DEDUP_REMOVED lines=11> */
.L_x_230:
[----:B------:R-:W-:Y:S01]  /*cb30*/  ULDC.64 UR4, c[0x0][0xaf0] ;  /* 0x0002bc0000047ab9 */ /* 0x000fe20000000a00 */
[----:B------:R-:W-:Y:S01]  /*cb40*/  IMAD.U32 R18, RZ, RZ, UR44 ;  /* 0x0000002cff127e24 */ /* 0x000fe2000f8e00ff */
[----:B------:R-:W-:Y:S01]  /*cb50*/  UISETP.NE.U32.AND UP0, UPT, UR4, URZ, UPT ;  /* 0x0000003f0400728c */ /* 0x000fe2000bf05070 */
[----:B------:R-:W0:Y:S01]  /*cb60*/  LDC.64 R4, c[0x0][0x418] ;  /* 0x00010600ff047b82 */ /* 0x000e220000000a00 */
[----:B------:R-:W-:Y:S02]  /*cb70*/  ULDC.64 UR6, c[0x0][0x208] ;  /* 0x0000820000067ab9 */ /* 0x000fe40000000a00 */
[----:B------:R-:W-:-:S06]  /*cb80*/  UISETP.NE.AND.EX UP0, UPT, UR5, URZ, UPT, UP0 ;  /* 0x0000003f0500728c */ /* 0x000fcc000bf05300 */
[----:B------:R-:W-:-:S05]  /*cb90*/  PLOP3.LUT P0, PT, PT, PT, UP0, 0x80, 0x0 ;  /* 0x000000000000781c */ /* 0x000fca0003f0f008 */
[----:B------:R-:W-:Y:S02]  /*cba0*/  @UP0 ULDC.64 UR4, c[0x0][0xaf0] ;  /* 0x0002bc0000040ab9 */ /* 0x000fe40000000a00 */
[----:B------:R-:W-:-:S06]  /*cbb0*/  @UP0 UIMAD.WIDE UR4, UR44, 0x4, UR4 ;  /* 0x000000042c0408a5 */ /* 0x000fcc000f8e0204 */
[----:B------:R-:W-:Y:S02]  /*cbc0*/  IMAD.U32 R2, RZ, RZ, UR4 ;  /* 0x00000004ff027e24 */ /* 0x000fe4000f8e00ff */
[----:B------:R-:W-:-:S05]  /*cbd0*/  IMAD.U32 R3, RZ, RZ, UR5 ;  /* 0x00000005ff037e24 */ /* 0x000fca000f8e00ff */
[----:B------:R-:W2:Y:S01]  /*cbe0*/  @P0 LDG.E R18, desc[UR6][R2.64] ;  /* 0x0000000602120981 */ /* 0x000ea2000c1e1900 */
[----:B0-----:R-:W-:Y:S01]  /*cbf0*/  ISETP.NE.U32.AND P0, PT, R4, RZ, PT ;  /* 0x000000ff0400720c */ /* 0x001fe20003f05070 */
[----:B------:R-:W-:Y:S01]  /*cc00*/  UMOV UR4, 0xffffffff ;  /* 0xffffffff00047882 */ /* 0x000fe20000000000 */
[----:B------:R-:W-:Y:S01]  /*cc10*/  LOP3.LUT R17, R17, 0xfffffffe, RZ, 0xc0, !PT ;  /* 0xfffffffe11117812 */ /* 0x000fe200078ec0ff */
[----:B------:R-:W0:Y:S01]  /*cc20*/  S2R R16, SR_TID.X ;  /* 0x0000000000107919 */ /* 0x000e220000002100 */
[----:B------:R-:W-:Y:S01]  /*cc30*/  ISETP.NE.AND.EX P1, PT, R5, RZ, PT, P0 ;  /* 0x000000ff0500720c */ /* 0x000fe20003f25300 */
[----:B------:R-:W-:-:S12]  /*cc40*/  VIADD R0, R19, 0xffffffff ;  /* 0xffffffff13007836 */ /* 0x000fd80000000000 */
[----:B------:R-:W-:Y:S02]  /*cc50*/  @P1 LOP3.LUT R17, R17, 0x1, RZ, 0xfc, !PT ;  /* 0x0000000111111812 */ /* 0x000fe400078efcff */
[----:B0-----:R-:W-:-:S04]  /*cc60*/  SHF.R.U32.HI R6, RZ, 0x5, R16 ;  /* 0x00000005ff067819 */ /* 0x001fc80000011610 */
[----:B------:R-:W-:Y:S02]  /*cc70*/  LOP3.LUT R6, R6, 0x3, RZ, 0xc0, !PT ;  /* 0x0000000306067812 */ /* 0x000fe400078ec0ff */
[----:B--2---:R-:W-:Y:S02]  /*cc80*/  SHF.R.S32.HI R19, RZ, 0x1f, R18 ;  /* 0x0000001fff137819 */ /* 0x004fe40000011412 */
[----:B------:R-:W-:Y:S01]  /*cc90*/  SEL R16, R18, RZ, !P1 ;  /* 0x000000ff12107207 */ /* 0x000fe20004800000 */
[----:B------:R-:W-:Y:S06]  /*cca0*/  BRA.DIV UR4, `(.L_x_232) ;  /* 0x0000004e04a07947 */ /* 0x000fec000b800000 */
[----:B------:R0:W1:Y:S02]  /*ccb0*/  SHFL.IDX PT, R14, R6, RZ, 0x1f ;  /* 0x00001fff060e7589 */ /* 0x00006400000e0000 */
.L_x_332:
[----:B------:R2:W-:Y:S01]  /*ccc0*/  STL [R1+0x8], R0 ;  /* 0x0000080001007387 */ /* 0x0005e20000100800 */
[----:B-1----:R-:W-:Y:S02]  /*ccd0*/  ISETP.NE.AND P0, PT, R14, RZ, PT ;  /* 0x000000ff0e00720c */ /* 0x002fe40003f05270 */
[----:B------:R-:W-:Y:S02]  /*cce0*/  PLOP3.LUT P2, PT, PT, PT, PT, 0x8, 0x0 ;  /* 0x000000000000781c */ /* 0x000fe40003f4e170 */
[----:B------:R-:W-:-:S11]  /*ccf0*/  LOP3.LUT R17, R17, 0xfffffffd, RZ, 0xc0, !PT ;  /* 0xfffffffd11117812 */ /* 0x000fd600078ec0ff */
[----:B------:R-:W-:Y:S01]  /*cd00*/  @P2 LOP3.LUT R17, R17, 0x2, RZ, 0xfc, !PT ;  /* 0x0000000211112812 */ /* 0x000fe200078efcff */
[----:B--2---:R-:W-:Y:S06]  /*cd10*/  @P0 BRA `(.L_x_233) ;  /* 0x0000000000ec0947 */ /* 0x004fec0003800000 */
[----:B------:R-:W-:-:S03]  /*cd20*/  UMOV UR4, 0xffffffff ;  /* 0xffffffff00047882 */ /* 0x000fc60000000000 */
[----:B------:R-:W-:Y:S05]  /*cd30*/  BRA.DIV UR4, `(.L_x_234) ;  /* 0x0000004e049c7947 */ /* 0x000fea000b800000 */
[----:B------:R-:W-:-:S13]  /*cd40*/  ELECT P6, URZ, PT ;  /* 0x00000000003f782f */ /* 0x000fda00038c0000 */
.L_x_335:
[----:B------:R-:W-:Y:S05]  /*cd50*/  @!P6 BRA `(.L_x_233) ;  /* 0x0000000000dce947 */ /* 0x000fea0003800000 */
[----:B------:R-:W-:Y:S01]  /*cd60*/  IMAD.MOV.U32 R16, RZ, RZ, R18 ;  /* 0x000000ffff107224 */ /* 0x000fe200078e0012 */
[----:B------:R-:W-:Y:S06]  /*cd70*/  @!P1 BRA `(.L_x_235) ;  /* 0x0000000000549947 */ /* 0x000fec0003800000 */
[----:B------:R-:W-:Y:S01]  /*cd80*/  IMAD.MOV.U32 R8, RZ, RZ, R0 ;  /* 0x000000ffff087224 */ /* 0x000fe200078e0000 */
[----:B------:R-:W-:Y:S01]  /*cd90*/  ULDC.64 UR4, c[0x0][0x428] ;  /* 0x00010a0000047ab9 */ /* 0x000fe20000000a00 */
[----:B------:R-:W1:Y:S01]  /*cda0*/  LDC R0, c[0x0][0x43c] ;  /* 0x00010f00ff007b82 */ /* 0x000e620000000800 */
[----:B------:R-:W-:Y:S01]  /*cdb0*/  IMAD R7, R19, UR4, RZ ;  /* 0x0000000413077c24 */ /* 0x000fe2000f8e02ff */
[----:B------:R-:W-:Y:S01]  /*cdc0*/  ULDC.64 UR6, c[0x0][0x208] ;  /* 0x0000820000067ab9 */ /* 0x000fe20000000a00 */
[----:B0-----:R-:W-:Y:S02]  /*cdd0*/  IMAD.MOV.U32 R6, RZ, RZ, R8 ;  /* 0x000000ffff067224 */ /* 0x001fe400078e0008 */
[----:B------:R-:W-:Y:S01]  /*cde0*/  IMAD R7, R18, UR5, R7 ;  /* 0x0000000512077c24 */ /* 0x000fe2000f8e0207 */
[----:B-1----:R-:W-:-:S13]  /*cdf0*/  ISETP.NE.AND P0, PT, R0, 0x1, PT ;  /* 0x000000010000780c */ /* 0x002fda0003f05270 */
[----:B------:R-:W0:Y:S02]  /*ce00*/  @P0 LDC.64 R2, c[0x0][0x440] ;  /* 0x00011000ff020b82 */ /* 0x000e240000000a00 */
[----:B0-----:R-:W-:-:S05]  /*ce10*/  @P0 IMAD.HI.U32 R2, R8, R2, RZ ;  /* 0x0000000208020227 */ /* 0x001fca00078e00ff */
[----:B------:R-:W-:-:S04]  /*ce20*/  @P0 SHF.R.U32.HI R6, RZ, R3, R2 ;  /* 0x00000003ff060219 */ /* 0x000fc80000011602 */
[--C-:B------:R-:W-:Y:S01]  /*ce30*/  SHF.R.S32.HI R3, RZ, 0x1f, R6.reuse ;  /* 0x0000001fff037819 */ /* 0x100fe20000011406 */
[----:B------:R-:W-:-:S04]  /*ce40*/  IMAD.MOV.U32 R2, RZ, RZ, R6 ;  /* 0x000000ffff027224 */ /* 0x000fc800078e0006 */
[----:B------:R-:W-:-:S04]  /*ce50*/  IMAD.WIDE.U32 R2, R18, UR4, R2 ;  /* 0x0000000412027c25 */ /* 0x000fc8000f8e0002 */
[----:B------:R-:W-:Y:S01]  /*ce60*/  IMAD.IADD R3, R3, 0x1, R7 ;  /* 0x0000000103037824 */ /* 0x000fe200078e0207 */
[----:B------:R-:W-:-:S04]  /*ce70*/  LEA R4, P0, R2, R4, 0x2 ;  /* 0x0000000402047211 */ /* 0x000fc800078010ff */
[----:B------:R-:W-:-:S05]  /*ce80*/  LEA.HI.X R5, R2, R5, R3, 0x2, P0 ;  /* 0x0000000502057211 */ /* 0x000fca00000f1403 */
[----:B------:R1:W5:Y:S01]  /*ce90*/  LDG.E R16, desc[UR6][R4.64] ;  /* 0x0000000604107981 */ /* 0x000362000c1e1900 */
[----:B------:R-:W-:-:S04]  /*cea0*/  IMAD.MOV R3, RZ, RZ, -R6 ;  /* 0x000000ffff037224 */ /* 0x000fc800078e0a06 */
[----:B------:R-:W-:-:S05]  /*ceb0*/  IMAD R8, R0, R3, R8 ;  /* 0x0000000300087224 */ /* 0x000fca00078e0208 */
[----:B------:R1:W-:Y:S02]  /*cec0*/  STL [R1+0x8], R8 ;  /* 0x0000080801007387 */ /* 0x0003e40000100800 */
.L_x_235:
[----:B------:R-:W-:Y:S01]  /*ced0*/  IMAD.MOV.U32 R0, RZ, RZ, 0x1 ;  /* 0x00000001ff007424 */ /* 0x000fe200078e00ff */
[----:B-1----:R-:W1:Y:S04]  /*cee0*/  S2R R8, SR_TID.X ;  /* 0x0000000000087919 */ /* 0x002e680000002100 */
[----:B------:R-:W-:-:S04]  /*cef0*/  SHF.L.U32 R0, R0, 0x1f, RZ ;  /* 0x0000001f00007819 */ /* 0x000fc800000006ff */
[----:B------:R-:W2:Y:S01]  /*cf00*/  SYNCS.PHASECHK.TRANS64.TRYWAIT P0, [UR38+0x38840], R0 ;  /* 0x03884000ff0075a7 */ /* 0x000ea20008000166 */
[----:B-1----:R-:W-:-:S04]  /*cf10*/  LOP3.LUT R2, R8, 0x7f, RZ, 0xc0, !PT ;  /* 0x0000007f08027812 */ /* 0x002fc800078ec0ff */
[----:B------:R-:W-:Y:S01]  /*cf20*/  ISETP.NE.AND P1, PT, R2, RZ, PT ;  /* 0x000000ff0200720c */ /* 0x000fe20003f25270 */
[----:B--2---:R-:W-:-:S12]  /*cf30*/  @!P0 BRA `(.L_x_236) ;  /* 0x0000004c003c8947 */ /* 0x004fd80003800000 */
.L_x_336:
[----:B------:R-:W-:Y:S05]  /*cf40*/  @P1 BRA `(.L_x_237) ;  /* 0x0000000000181947 */ /* 0x000fea0003800000 */
[----:B------:R-:W2:Y:S01]  /*cf50*/  S2R R2, SR_TID.X ;  /* 0x0000000000027919 */ /* 0x000ea20000002100 */
[----:B-1----:R-:W-:-:S04]  /*cf60*/  IMAD.MOV.U32 R0, RZ, RZ, 0x2000 ;  /* 0x00002000ff007424 */ /* 0x002fc800078e00ff */
[----:B------:R3:W-:Y:S01]  /*cf70*/  SYNCS.ARRIVE.TRANS64 RZ, [UR38+0x38830], R0 ;  /* 0x03883000ffff79a7 */ /* 0x0007e20008000026 */
[----:B--2---:R-:W-:-:S13]  /*cf80*/  LOP3.LUT P0, RZ, R2, 0x1f, RZ, 0xc0, !PT ;  /* 0x0000001f02ff7812 */ /* 0x004fda000780c0ff */
[----:B---3--:R-:W-:Y:S05]  /*cf90*/  @!P0 BRA `(.L_x_237) ;  /* 0x0000000000048947 */ /* 0x008fea0003800000 */
[----:B------:R-:W-:Y:S01]  /*cfa0*/  BPT.TRAP 0x1 ;  /* 0x000000040000795c */ /* 0x000fe20000300000 */
.L_x_237:
[----:B-1----:R-:W2:Y:S01]  /*cfb0*/  LDL R0, [R1+0x8] ;  /* 0x0000080001007983 */ /* 0x002ea20000100800 */
[----:B------:R-:W-:Y:S01]  /*cfc0*/  ULDC.64 UR4, c[0x0][0x198] ;  /* 0x0000660000047ab9 */ /* 0x000fe20000000a00 */
[----:B-----5:R-:W-:Y:S01]  /*cfd0*/  R2UR UR13, R16 ;  /* 0x00000000100d72ca */ /* 0x020fe200000e0000 */
[----:B------:R-:W-:Y:S01]  /*cfe0*/  UIADD3 UR4, UP0, UR4, 0x370, URZ ;  /* 0x0000037004047890 */ /* 0x000fe2000ff1e03f */
[----:B------:R-:W-:Y:S01]  /*cff0*/  PLOP3.LUT P0, PT, PT, PT, PT, 0x80, 0x0 ;  /* 0x000000000000781c */ /* 0x000fe20003f0f070 */
[----:B------:R-:W-:Y:S01]  /*d000*/  UIADD3 UR8, UR38, 0x22400, URZ ;  /* 0x0002240026087890 */ /* 0x000fe2000fffe03f */
[----:B------:R-:W-:Y:S01]  /*d010*/  LOP3.LUT R17, R17, 0xfffffffd, RZ, 0xc0, !PT ;  /* 0xfffffffd11117812 */ /* 0x000fe200078ec0ff */
[----:B------:R-:W-:Y:S02]  /*d020*/  UIADD3 UR9, UR38, 0x38830, URZ ;  /* 0x0003883026097890 */ /* 0x000fe4000fffe03f */
[----:B------:R-:W-:Y:S01]  /*d030*/  UIADD3.X UR5, URZ, UR5, URZ, UP0, !UPT ;  /* 0x000000053f057290 */ /* 0x000fe200087fe43f */
[----:B------:R-:W-:Y:S01]  /*d040*/  UMOV UR6, 0x0 ;  /* 0x0000000000067882 */ /* 0x000fe20000000000 */
[----:B------:R-:W-:Y:S01]  /*d050*/  UMOV UR7, 0x14f00000 ;  /* 0x14f0000000077882 */ /* 0x000fe20000000000 */
[----:B------:R-:W-:Y:S01]  /*d060*/  UMOV UR10, URZ ;  /* 0x0000003f000a7c82 */ /* 0x000fe20008000000 */
[----:B------:R-:W-:-:S04]  /*d070*/  UMOV UR12, UR36 ;  /* 0x00000024000c7c82 */ /* 0x000fc80008000000 */
[----:B------:R-:W-:Y:S02]  /*d080*/  @P0 LOP3.LUT R17, R17, 0x2, RZ, 0xfc, !PT ;  /* 0x0000000211110812 */ /* 0x000fe400078efcff */
[----:B--2---:R-:W-:-:S13]  /*d090*/  R2UR UR11, R0 ;  /* 0x00000000000b72ca */ /* 0x004fda00000e0000 */
[----:B------:R-:W-:-:S09]  /*d0a0*/  USHF.L.U32 UR11, UR11, 0x6, URZ ;  /* 0x000000060b0b7899 */ /* 0x000fd2000800063f */
[----:B------:R1:W-:Y:S02]  /*d0b0*/  UTMALDG.4D [UR8], [UR4], desc[UR6] ;  /* 0x00000608040075b4 */ /* 0x0003e40008019000 */
[----:B-1----:R-:W-:Y:S01]  /*d0c0*/  NOP ;  /* 0x0000000000007918 */ /* 0x002fe20000000000 */
.L_x_233:
[----:B------:R-:W-:Y:S05]  /*d0d0*/  WARPSYNC.ALL ;  /* 0x0000000000007948 */ /* 0x000fea0003800000 */
[----:B------:R-:W-:Y:S01]  /*d0e0*/  UIADD3 UR4, UR38, 0x20400, URZ ;  /* 0x0002040026047890 */ /* 0x000fe2000fffe03f */
[----:B------:R-:W-:Y:S01]  /*d0f0*/  BAR.SYNC.DEFER_BLOCKING 0x8, 0x100 ;  /* 0x0204000000007b1d */ /* 0x000fe20000010000 */
[----:B------:R-:W-:Y:S02]  /*d100*/  USHF.R.S32.HI UR42, URZ, 0x1f, UR36 ;  /* 0x0000001f3f2a7899 */ /* 0x000fe40008011424 */
[----:B------:R-:W-:Y:S02]  /*d110*/  ULOP3.LUT UP0, URZ, UR4, 0x3ff, URZ, 0xc0, !UPT ;  /* 0x000003ff043f7892 */ /* 0x000fe4000f80c03f */
[----:B------:R-:W-:-:S04]  /*d120*/  USHF.R.S32.HI UR45, URZ, 0x1f, UR44 ;  /* 0x0000001f3f2d7899 */ /* 0x000fc8000801142c */
[----:B------:R-:W-:-:S13]  /*d130*/  PLOP3.LUT P0, PT, PT, PT, UP0, 0x80, 0x0 ;  /* 0x000000000000781c */ /* 0x000fda0003f0f008 */
[----:B------:R-:W-:Y:S05]  /*d140*/  @!P0 BRA `(.L_x_238) ;  /* 0x0000000000408947 */ /* 0x000fea0003800000 */
[----:B------:R-:W-:Y:S01]  /*d150*/  MOV R2, 0x0 ;  /* 0x0000000000027802 */ /* 0x000fe20000000f00 */
[----:B------:R-:W-:Y:S01]  /*d160*/  ULDC.64 UR4, c[0x4][0x90] ;  /* 0x0100240000047ab9 */ /* 0x000fe20000000a00 */
[----:B------:R-:W-:Y:S01]  /*d170*/  ULDC.64 UR6, c[0x4][0x98] ;  /* 0x0100260000067ab9 */ /* 0x000fe20000000a00 */
[----:B------:R-:W-:Y:S01]  /*d180*/  ULDC.64 UR8, c[0x4][0x20] ;  /* 0x0100080000087ab9 */ /* 0x000fe20000000a00 */
[----:B------:R-:W-:Y:S02]  /*d190*/  IMAD.U32 R4, RZ, RZ, UR4 ;  /* 0x00000004ff047e24 */ /* 0x000fe4000f8e00ff */
[----:B------:R-:W1:Y:S01]  /*d1a0*/  LDC.64 R2, c[0x4][R2] ;  /* 0x0100000002027b82 */ /* 0x000e620000000a00 */
[----:B------:R-:W-:Y:S02]  /*d1b0*/  IMAD.U32 R5, RZ, RZ, UR5 ;  /* 0x00000005ff057e24 */ /* 0x000fe4000f8e00ff */
[----:B0-----:R-:W-:Y:S02]  /*d1c0*/  IMAD.U32 R6, RZ, RZ, UR6 ;  /* 0x00000006ff067e24 */ /* 0x001fe4000f8e00ff */
[----:B------:R-:W-:-:S02]  /*d1d0*/  IMAD.U32 R7, RZ, RZ, UR7 ;  /* 0x00000007ff077e24 */ /* 0x000fc4000f8e00ff */
[----:B------:R-:W-:Y:S02]  /*d1e0*/  IMAD.U32 R10, RZ, RZ, UR8 ;  /* 0x00000008ff0a7e24 */ /* 0x000fe4000f8e00ff */
[----:B------:R-:W-:Y:S02]  /*d1f0*/  IMAD.U32 R11, RZ, RZ, UR9 ;  /* 0x00000009ff0b7e24 */ /* 0x000fe4000f8e00ff */
[----:B------:R-:W-:Y:S02]  /*d200*/  IMAD.MOV.U32 R8, RZ, RZ, 0x70 ;  /* 0x00000070ff087424 */ /* 0x000fe400078e00ff */
[----:B------:R-:W-:Y:S02]  /*d210*/  IMAD.MOV.U32 R12, RZ, RZ, 0x1 ;  /* 0x00000001ff0c7424 */ /* 0x000fe400078e00ff */
[----:B------:R-:W-:-:S07]  /*d220*/  IMAD.MOV.U32 R13, RZ, RZ, RZ ;  /* 0x000000ffff0d7224 */ /* 0x000fce00078e00ff */
[----:B------:R-:W-:-:S07]  /*d230*/  LEPC R20, `(.L_x_238) ;  /* 0x000000001014794e */ /* 0x000fce0000000000 */
[----:B-1----:R-:W-:Y:S05]  /*d240*/  CALL.ABS.NOINC R2 ;  /* 0x0000000002007343 */ /* 0x002fea0003c00000 */
.L_x_238:
[----:B------:R-:W1:Y:S01]  /*d250*/  LDC R7, c[0x0][0x448] ;  /* 0x00011200ff077b82 */ /* 0x000e620000000800 */
[----:B------:R-:W2:Y:S01]  /*d260*/  S2R R13, SR_TID.X ;  /* 0x00000000000d7919 */ /* 0x000ea20000002100 */
[----:B------:R-:W-:Y:S02]  /*d270*/  ULDC.64 UR8, c[0x0][0x2d8] ;  /* 0x0000b60000087ab9 */ /* 0x000fe40000000a00 */
[----:B------:R-:W-:Y:S01]  /*d280*/  UIMAD UR6, UR42, UR8, URZ ;  /* 0x000000082a0672a4 */ /* 0x000fe2000f8e023f */
[----:B------:R-:W3:Y:S01]  /*d290*/  S2R R12, SR_CTAID.X ;  /* 0x00000000000c7919 */ /* 0x000ee20000002500 */
[----:B------:R-:W-:Y:S02]  /*d2a0*/  UIMAD.WIDE.U32 UR4, UR36, UR8, URZ ;  /* 0x00000008240472a5 */ /* 0x000fe4000f8e003f */
[----:B------:R-:W-:-:S03]  /*d2b0*/  UIMAD UR6, UR36, UR9, UR6 ;  /* 0x00000009240672a4 */ /* 0x000fc6000f8e0206 */
[----:B------:R-:W-:Y:S01]  /*d2c0*/  ULDC.64 UR8, c[0x0][0x2e0] ;  /* 0x0000b80000087ab9 */ /* 0x000fe20000000a00 */
[----:B------:R-:W-:Y:S02]  /*d2d0*/  UIADD3 UR5, UR5, UR6, URZ ;  /* 0x0000000605057290 */ /* 0x000fe4000fffe03f */
[----:B------:R-:W-:Y:S02]  /*d2e0*/  UIMAD UR7, UR45, UR8, URZ ;  /* 0x000000082d0772a4 */ /* 0x000fe4000f8e023f */
[----:B------:R-:W-:Y:S02]  /*d2f0*/  UIMAD.WIDE.U32 UR4, UR44, UR8, UR4 ;  /* 0x000000082c0472a5 */ /* 0x000fe4000f8e0004 */
[----:B------:R-:W-:-:S04]  /*d300*/  UIMAD UR6, UR44, UR9, UR7 ;  /* 0x000000092c0672a4 */ /* 0x000fc8000f8e0207 */
[----:B------:R-:W-:Y:S01]  /*d310*/  IMAD.U32 R4, RZ, RZ, UR4 ;  /* 0x00000004ff047e24 */ /* 0x000fe2000f8e00ff */
[----:B------:R-:W-:Y:S01]  /*d320*/  UIADD3 UR6, UR5, UR6, URZ ;  /* 0x0000000605067290 */ /* 0x000fe2000fffe03f */
[----:B-1----:R-:W-:Y:S02]  /*d330*/  ISETP.NE.AND P0, PT, R7, 0x1, PT ;  /* 0x000000010700780c */ /* 0x002fe40003f05270 */
[----:B------:R-:W-:Y:S01]  /*d340*/  IMAD.MOV.U32 R2, RZ, RZ, R4 ;  /* 0x000000ffff027224 */ /* 0x000fe200078e0004 */
[C---:B--2---:R-:W-:Y:S01]  /*d350*/  LOP3.LUT R8, R13.reuse, 0x7f, RZ, 0xc0, !PT ;  /* 0x0000007f0d087812 */ /* 0x044fe200078ec0ff */
[----:B------:R-:W-:-:S09]  /*d360*/  IMAD.SHL.U32 R3, R13, 0x10, RZ ;  /* 0x000000100d037824 */ /* 0x000fd200078e00ff */
[----:B------:R-:W1:Y:S01]  /*d370*/  @P0 LDC R0, c[0x0][0x44c] ;  /* 0x00011300ff000b82 */ /* 0x000e620000000800 */
[----:B0-----:R-:W-:-:S04]  /*d380*/  SHF.R.U32.HI R6, RZ, 0x3, R8 ;  /* 0x00000003ff067819 */ /* 0x001fc80000011608 */
[----:B------:R-:W-:-:S03]  /*d390*/  LOP3.LUT R3, R6, 0x70, R3, 0xf8, !PT ;  /* 0x0000007006037812 */ /* 0x000fc600078ef803 */
[----:B------:R-:W0:Y:S02]  /*d3a0*/  @P0 LDC R5, c[0x0][0x450] ;  /* 0x00011400ff050b82 */ /* 0x000e240000000800 */
[----:B---3--:R-:W-:Y:S02]  /*d3b0*/  IMAD R10, R12, 0x40, R3 ;  /* 0x000000400c0a7824 */ /* 0x008fe400078e0203 */
[----:B------:R-:W-:Y:S02]  /*d3c0*/  IMAD.U32 R3, RZ, RZ, UR6 ;  /* 0x00000006ff037e24 */ /* 0x000fe4000f8e00ff */
[----:B------:R-:W-:Y:S02]  /*d3d0*/  IMAD.MOV.U32 R9, RZ, RZ, R10 ;  /* 0x000000ffff097224 */ /* 0x000fe400078e000a */
[----:B-1----:R-:W-:-:S05]  /*d3e0*/  @P0 IMAD.HI.U32 R0, R10, R0, RZ ;  /* 0x000000000a000227 */ /* 0x002fca00078e00ff */
[----:B0-----:R-:W-:Y:S01]  /*d3f0*/  @P0 SHF.R.U32.HI R9, RZ, R5, R0 ;  /* 0x00000005ff090219 */ /* 0x001fe20000011600 */
[----:B------:R-:W-:Y:S01]  /*d400*/  IMAD.U32 R5, RZ, RZ, UR5 ;  /* 0x00000005ff057e24 */ /* 0x000fe2000f8e00ff */
[----:B------:R-:W-:Y:S02]  /*d410*/  ULDC.64 UR4, c[0x0][0x2d0] ;  /* 0x0000b40000047ab9 */ /* 0x000fe40000000a00 */
[--C-:B------:R-:W-:Y:S01]  /*d420*/  SHF.R.S32.HI R0, RZ, 0x1f, R9.reuse ;  /* 0x0000001fff007819 */ /* 0x100fe20000011409 */
[----:B------:R-:W-:Y:S02]  /*d430*/  IMAD.MOV R4, RZ, RZ, -R9 ;  /* 0x000000ffff047224 */ /* 0x000fe400078e0a09 */
[----:B------:R-:W-:-:S04]  /*d440*/  IMAD.WIDE.U32 R2, R9, UR4, R2 ;  /* 0x0000000409027c25 */ /* 0x000fc8000f8e0002 */
[----:B------:R-:W-:Y:S02]  /*d450*/  IMAD R0, R0, UR4, RZ ;  /* 0x0000000400007c24 */ /* 0x000fe4000f8e02ff */
[----:B------:R-:W-:Y:S02]  /*d460*/  IMAD R5, R7, R4, R10 ;  /* 0x0000000407057224 */ /* 0x000fe400078e020a */
[----:B------:R-:W-:Y:S01]  /*d470*/  IMAD R11, R9, UR5, R0 ;  /* 0x00000005090b7c24 */ /* 0x000fe2000f8e0200 */
[----:B------:R-:W-:Y:S02]  /*d480*/  ULDC.64 UR4, c[0x0][0x2c8] ;  /* 0x0000b20000047ab9 */ /* 0x000fe40000000a00 */
[----:B------:R-:W-:Y:S01]  /*d490*/  SHF.R.S32.HI R0, RZ, 0x1f, R5 ;  /* 0x0000001fff007819 */ /* 0x000fe20000011405 */
[----:B------:R-:W-:-:S04]  /*d4a0*/  IMAD.IADD R3, R3, 0x1, R11 ;  /* 0x0000000103037824 */ /* 0x000fc800078e020b */
[----:B------:R-:W-:Y:S02]  /*d4b0*/  IMAD R0, R0, UR4, RZ ;  /* 0x0000000400007c24 */ /* 0x000fe4000f8e02ff */
[----:B------:R-:W-:-:S04]  /*d4c0*/  IMAD.WIDE.U32 R2, R5, UR4, R2 ;  /* 0x0000000405027c25 */ /* 0x000fc8000f8e0002 */
[----:B------:R-:W-:Y:S01]  /*d4d0*/  IMAD R9, R5, UR5, R0 ;  /* 0x0000000505097c24 */ /* 0x000fe2000f8e0200 */
[----:B------:R-:W-:Y:S02]  /*d4e0*/  ULDC.64 UR4, c[0x0][0x280] ;  /* 0x0000a00000047ab9 */ /* 0x000fe40000000a00 */
[----:B------:R-:W-:Y:S01]  /*d4f0*/  LEA R0, P0, R2, UR4, 0x1 ;  /* 0x0000000402007c11 */ /* 0x000fe2000f8008ff */
[----:B------:R-:W-:Y:S01]  /*d500*/  IMAD.IADD R3, R3, 0x1, R9 ;  /* 0x0000000103037824 */ /* 0x000fe200078e0209 */
[----:B------:R-:W-:-:S04]  /*d510*/  ULDC UR4, c[0x0][0x2b8] ;  /* 0x0000ae0000047ab9 */ /* 0x000fc80000000800 */
[----:B------:R-:W-:Y:S01]  /*d520*/  LEA.HI.X R3, R2, UR5, R3, 0x1, P0 ;  /* 0x0000000502037c11 */ /* 0x000fe200080f0c03 */
[----:B------:R-:W-:-:S05]  /*d530*/  IMAD.SHL.U32 R2, R13, 0x8, RZ ;  /* 0x000000080d027824 */ /* 0x000fca00078e00ff */
[C---:B------:R-:W-:Y:S02]  /*d540*/  LOP3.LUT R10, R2.reuse, 0x38, RZ, 0xc0, !PT ;  /* 0x00000038020a7812 */ /* 0x040fe400078ec0ff */
[----:B------:R-:W-:Y:S02]  /*d550*/  LOP3.LUT R2, R2, 0x1f8, RZ, 0xc0, !PT ;  /* 0x000001f802027812 */ /* 0x000fe400078ec0ff */
[----:B------:R-:W-:Y:S01]  /*d560*/  ISETP.GE.AND P0, PT, R10, UR4, PT ;  /* 0x000000040a007c0c */ /* 0x000fe2000bf06270 */
[----:B------:R-:W-:Y:S01]  /*d570*/  UMOV UR4, 0xffffffff ;  /* 0xffffffff00047882 */ /* 0x000fe20000000000 */
[----:B------:R-:W-:Y:S01]  /*d580*/  LOP3.LUT R5, R2, 0x38, R13, 0x78, !PT ;  /* 0x0000003802057812 */ /* 0x000fe200078e780d */
[----:B------:R-:W-:-:S05]  /*d590*/  IMAD.SHL.U32 R2, R8, 0x8, RZ ;  /* 0x0000000808027824 */ /* 0x000fca00078e00ff */
[----:B------:R-:W-:Y:S01]  /*d5a0*/  LOP3.LUT R8, R5, 0x200, R2, 0xf8, !PT ;  /* 0x0000020005087812 */ /* 0x000fe200078ef802 */
[----:B------:R-:W-:Y:S06]  /*d5b0*/  BRA.DIV UR4, `(.L_x_239) ;  /* 0x0000004604b47947 */ /* 0x000fec000b800000 */
[----:B------:R-:W0:Y:S01]  /*d5c0*/  S2R R4, SR_CTAID.X ;  /* 0x0000000000047919 */ /* 0x000e220000002500 */
[----:B------:R-:W-:Y:S01]  /*d5d0*/  ULDC UR4, c[0x0][0x288] ;  /* 0x0000a20000047ab9 */ /* 0x000fe20000000800 */
[----:B------:R-:W-:Y:S01]  /*d5e0*/  ULDC.64 UR6, c[0x0][0x208] ;  /* 0x0000820000067ab9 */ /* 0x000fe20000000a00 */
[----:B------:R-:W-:Y:S01]  /*d5f0*/  IMAD R2, R7, UR4, RZ ;  /* 0x0000000407027c24 */ /* 0x000fe2000f8e02ff */
[----:B------:R-:W1:Y:S01]  /*d600*/  SHFL.IDX PT, R14, R0, RZ, 0x181f ;  /* 0x00181fff000e7589 */ /* 0x000e6200000e0000 */
[----:B0-----:R-:W-:-:S03]  /*d610*/  IMAD R11, R4, 0x40, R6 ;  /* 0x00000040040b7824 */ /* 0x001fc600078e0206 */
[----:B------:R-:W0:Y:S01]  /*d620*/  SHFL.IDX PT, R4, R3, RZ, 0x181f ;  /* 0x00181fff03047589 */ /* 0x000e2200000e0000 */
[C---:B------:R-:W-:Y:S01]  /*d630*/  VIADD R12, R11.reuse, 0x10 ;  /* 0x000000100b0c7836 */ /* 0x040fe20000000000 */
[----:B------:R-:W-:Y:S02]  /*d640*/  ISETP.GE.AND P1, PT, R11, R2, PT ;  /* 0x000000020b00720c */ /* 0x000fe40003f26270 */
[----:B------:R-:W-:Y:S04]  /*d650*/  STL [R1+0x4], R11 ;  /* 0x0000040b01007387 */ /* 0x000fe80000100800 */
[----:B------:R-:W-:Y:S07]  /*d660*/  STL [R1+0xc], R12 ;  /* 0x00000c0c01007387 */ /* 0x000fee0000100800 */
[----:B-1----:R-:W-:-:S02]  /*d670*/  @!P1 LEA R14, P2, R10, R14, 0x1 ;  /* 0x0000000e0a0e9211 */ /* 0x002fc400078408ff */
[----:B------:R-:W-:-:S03]  /*d680*/  @!P1 LEA R9, R8, UR38, 0x1 ;  /* 0x0000002608099c11 */ /* 0x000fc6000f8e08ff */
[----:B0-----:R-:W-:Y:S02]  /*d690*/  @!P1 IMAD.X R5, RZ, RZ, R4, P2 ;  /* 0x000000ffff059224 */ /* 0x001fe400010e0604 */
[----:B------:R-:W-:Y:S02]  /*d6a0*/  @!P1 IMAD.MOV.U32 R4, RZ, RZ, R14 ;  /* 0x000000ffff049224 */ /* 0x000fe400078e000e */
[----:B------:R-:W0:Y:S04]  /*d6b0*/  SHFL.IDX PT, R14, R0, 0x1, 0x181f ;  /* 0x00381f00000e7f89 */ /* 0x000e2800000e0000 */
[----:B------:R1:W-:Y:S01]  /*d6c0*/  @!P1 LDGSTS.E.BYPASS.LTC128B.128 [R9+0x20400], desc[UR6][R4.64], !P0 ;  /* 0x2040000004099fae */ /* 0x0003e2000c101d46 */
[----:B------:R-:W-:-:S03]  /*d6d0*/  ISETP.GE.AND P1, PT, R12, R2, PT ;  /* 0x000000020c00720c */ /* 0x000fc60003f26270 */
[----:B-1----:R-:W1:Y:S01]  /*d6e0*/  SHFL.IDX PT, R4, R3, 0x1, 0x181f ;  /* 0x00381f0003047f89 */ /* 0x002e6200000e0000 */
[----:B------:R-:W-:-:S09]  /*d6f0*/  VIADD R9, R11, 0x20 ;  /* 0x000000200b097836 */ /* 0x000fd20000000000 */
[----:B------:R-:W-:Y:S01]  /*d700*/  @!P1 LEA R7, R8, UR38, 0x1 ;  /* 0x0000002608079c11 */ /* 0x000fe2000f8e08ff */
[----:B------:R-:W-:Y:S01]  /*d710*/  STL [R1+0x10], R9 ;  /* 0x0000100901007387 */ /* 0x000fe20000100800 */
[----:B0-----:R-:W-:-:S03]  /*d720*/  @!P1 LEA R6, P2, R10, R14, 0x1 ;  /* 0x0000000e0a069211 */ /* 0x001fc600078408ff */
[----:B------:R-:W0:Y:S02]  /*d730*/  SHFL.IDX PT, R14, R0, 0x2, 0x181f ;  /* 0x00581f00000e7f89 */ /* 0x000e2400000e0000 */
[----:B-1----:R-:W-:Y:S02]  /*d740*/  @!P1 IMAD.X R5, RZ, RZ, R4, P2 ;  /* 0x000000ffff059224 */ /* 0x002fe400010e0604 */
[----:B------:R-:W-:-:S05]  /*d750*/  @!P1 IMAD.MOV.U32 R4, RZ, RZ, R6 ;  /* 0x000000ffff049224 */ /* 0x000fca00078e0006 */
[----:B------:R1:W-:Y:S01]  /*d760*/  @!P1 LDGSTS.E.BYPASS.LTC128B.128 [R7+0x20c00], desc[UR6][R4.64], !P0 ;  /* 0x20c0000004079fae */ /* 0x0003e2000c101d46 */
[----:B------:R-:W-:-:S03]  /*d770*/  ISETP.GE.AND P1, PT, R9, R2, PT ;  /* 0x000000020900720c */ /* 0x000fc60003f26270 */
[----:B-1----:R-:W1:Y:S10]  /*d780*/  SHFL.IDX PT, R4, R3, 0x2, 0x181f ;  /* 0x00581f0003047f89 */ /* 0x002e7400000e0000 */
[----:B0-----:R-:W-:-:S02]  /*d790*/  @!P1 LEA R5, P2, R10, R14, 0x1 ;  /* 0x0000000e0a059211 */ /* 0x001fc400078408ff */
[----:B------:R-:W-:Y:S01]  /*d7a0*/  @!P1 LEA R6, R8, UR38, 0x1 ;  /* 0x0000002608069c11 */ /* 0x000fe2000f8e08ff */
[----:B------:R-:W0:Y:S04]  /*d7b0*/  SHFL.IDX PT, R3, R3, 0x3, 0x181f ;  /* 0x00781f0003037f89 */ /* 0x000e2800000e0000 */
[----:B------:R2:W3:Y:S01]  /*d7c0*/  SHFL.IDX PT, R14, R0, 0x3, 0x181f ;  /* 0x00781f00000e7f89 */ /* 0x0004e200000e0000 */
[----:B-1----:R-:W-:-:S05]  /*d7d0*/  @!P1 IMAD.X R4, RZ, RZ, R4, P2 ;  /* 0x000000ffff049224 */ /* 0x002fca00010e0604 */
[----:B------:R-:W-:-:S04]  /*d7e0*/  @!P1 LOP3.LUT R5, R5, R4, RZ, 0x3c, !PT ;  /* 0x0000000405059212 */ /* 0x000fc800078e3cff */
[----:B------:R-:W-:-:S04]  /*d7f0*/  @!P1 LOP3.LUT R4, R5, R4, RZ, 0x3c, !PT ;  /* 0x0000000405049212 */ /* 0x000fc800078e3cff */
[----:B------:R-:W-:-:S05]  /*d800*/  @!P1 LOP3.LUT R5, R5, R4, RZ, 0x3c, !PT ;  /* 0x0000000405059212 */ /* 0x000fca00078e3cff */
[----:B0--3--:R2:W-:Y:S02]  /*d810*/  @!P1 LDGSTS.E.BYPASS.LTC128B.128 [R6+0x21400], desc[UR6][R4.64], !P0 ;  /* 0x2140000004069fae */ /* 0x0095e4000c101d46 */
.L_x_345:
[----:B--2---:R-:W2:Y:S01]  /*d820*/  LDL R0, [R1+0x4] ;  /* 0x0000040001007983 */ /* 0x004ea20000100800 */
[----:B------:R-:W-:Y:S01]  /*d830*/  ULDC.64 UR4, c[0x0][0x208] ;  /* 0x0000820000047ab9 */ /* 0x000fe20000000a00 */
[----:B--2---:R-:W-:-:S05]  /*d840*/  VIADD R0, R0, 0x30 ;  /* 0x0000003000007836 */ /* 0x004fca0000000000 */
[----:B------:R-:W-:Y:S01]  /*d850*/  ISETP.GE.AND P1, PT, R0, R2, PT ;  /* 0x000000020000720c */ /* 0x000fe20003f26270 */
[----:B------:R0:W-:-:S12]  /*d860*/  STL [R1+0x20], R0 ;  /* 0x0000200001007387 */ /* 0x0001d80000100800 */
[----:B------:R-:W-:Y:S02]  /*d870*/  @!P1 LEA R2, P2, R10, R14, 0x1 ;  /* 0x0000000e0a029211 */ /* 0x000fe400078408ff */
[----:B------:R-:W-:-:S03]  /*d880*/  @!P1 LEA R5, R8, UR38, 0x1 ;  /* 0x0000002608059c11 */ /* 0x000fc6000f8e08ff */
[----:B------:R-:W-:-:S05]  /*d890*/  @!P1 IMAD.X R3, RZ, RZ, R3, P2 ;  /* 0x000000ffff039224 */ /* 0x000fca00010e0603 */
[----:B------:R-:W-:Y:S01]  /*d8a0*/  @!PT LDS RZ, [RZ] ;  /* 0x00000000fffff984 */ /* 0x000fe20000000800 */
[----:B------:R-:W-:Y:S01]  /*d8b0*/  @!PT LDS RZ, [RZ] ;  /* 0x00000000fffff984 */ /* 0x000fe20000000800 */
[----:B------:R-:W-:Y:S01]  /*d8c0*/  @!PT LDS RZ, [RZ] ;  /* 0x00000000fffff984 */ /* 0x000fe20000000800 */
[----:B------:R1:W-:Y:S01]  /*d8d0*/  @!P1 LDGSTS.E.BYPASS.LTC128B.128 [R5+0x21c00], desc[UR4][R2.64], !P0 ;  /* 0x21c0000002059fae */ /* 0x0003e2000c101d44 */
[----:B------:R-:W-:Y:S01]  /*d8e0*/  NOP ;  /* 0x0000000000007918 */ /* 0x000fe20000000000 */
[----:B------:R-:W-:Y:S02]  /*d8f0*/  SYNCS.ARRIVE.TRANS64.RED.A0T1 RZ, [UR38+0x38800], RZ ;  /* 0x038800ffffff79a7 */ /* 0x000fe40008200426 */
[----:B------:R-:W-:Y:S01]  /*d900*/  ARRIVES.LDGSTSBAR.64.TRANSCNT [UR38+0x38800] ;  /* 0x03880000ff0079b0 */ /* 0x000fe20008000aa6 */
[----:B-1----:R-:W0:Y:S01]  /*d910*/  LDC.64 R2, c[0x0][0x3d8] ;  /* 0x0000f600ff027b82 */ /* 0x002e220000000a00 */
[----:B------:R-:W-:Y:S01]  /*d920*/  NOP ;  /* 0x0000000000007918 */ /* 0x000fe20000000000 */
[C---:B0-----:R-:W-:Y:S01]  /*d930*/  IMAD R0, R2.reuse, UR42, RZ ;  /* 0x0000002a02007c24 */ /* 0x041fe2000f8e02ff */
[----:B------:R-:W-:Y:S01]  /*d940*/  UIADD3 UR4, UR38, 0x26400, URZ ;  /* 0x0002640026047890 */ /* 0x000fe2000fffe03f */
[----:B------:R-:W-:Y:S01]  /*d950*/  IMAD.WIDE.U32 R4, R2, UR36, RZ ;  /* 0x0000002402047c25 */ /* 0x000fe2000f8e00ff */
[----:B------:R-:W-:Y:S02]  /*d960*/  SYNCS.ARRIVE.TRANS64.A1T0 RZ, [UR38+0x38800], RZ ;  /* 0x038800ffffff79a7 */ /* 0x000fe40008100026 */
[----:B------:R-:W-:Y:S01]  /*d970*/  ULOP3.LUT UP0, URZ, UR4, 0x3ff, URZ, 0xc0, !UPT ;  /* 0x000003ff043f7892 */ /* 0x000fe2000f80c03f */
[----:B------:R-:W-:Y:S01]  /*d980*/  IMAD R0, R3, UR36, R0 ;  /* 0x0000002403007c24 */ /* 0x000fe2000f8e0200 */
[----:B------:R0:W-:Y:S03]  /*d990*/  STL.64 [R1+0x18], R4 ;  /* 0x0000180401007387 */ /* 0x0001e60000100a00 */
[----:B------:R-:W-:Y:S01]  /*d9a0*/  IMAD.IADD R0, R5, 0x1, R0 ;  /* 0x0000000105007824 */ /* 0x000fe200078e0200 */
[----:B------:R-:W-:-:S04]  /*d9b0*/  PLOP3.LUT P0, PT, PT, PT, UP0, 0x80, 0x0 ;  /* 0x000000000000781c */ /* 0x000fc80003f0f008 */
[----:B------:R0:W-:Y:S09]  /*d9c0*/  STL [R1+0x24], R0 ;  /* 0x0000240001007387 */ /* 0x0001f20000100800 */
[----:B------:R-:W-:Y:S05]  /*d9d0*/  @!P0 BRA `(.L_x_240) ;  /* 0x0000000000408947 */ /* 0x000fea0003800000 */
[----:B------:R-:W-:Y:S01]  /*d9e0*/  MOV R2, 0x0 ;  /* 0x0000000000027802 */ /* 0x000fe20000000f00 */
[----:B------:R-:W-:Y:S01]  /*d9f0*/  ULDC.64 UR6, c[0x4][0x90] ;  /* 0x0100240000067ab9 */ /* 0x000fe20000000a00 */
[----:B------:R-:W-:Y:S01]  /*da00*/  ULDC.64 UR8, c[0x4][0x98] ;  /* 0x0100260000087ab9 */ /* 0x000fe20000000a00 */
[----:B------:R-:W-:Y:S01]  /*da10*/  ULDC.64 UR4, c[0x4][0x28] ;  /* 0x01000a0000047ab9 */ /* 0x000fe20000000a00 */
[----:B0-----:R-:W-:Y:S02]  /*da20*/  IMAD.U32 R4, RZ, RZ, UR6 ;  /* 0x00000006ff047e24 */ /* 0x001fe4000f8e00ff */
        /* <DEDUP_REMOVED lines=11> */
.L_x_240:
[----:B------:R-:W2:Y:S01]  /*dae0*/  LDL.LU.64 R6, [R1+0x18] ;  /* 0x0000180001067983 */ /* 0x000ea20000300a00 */
[----:B------:R-:W-:-:S03]  /*daf0*/  ULDC.64 UR8, c[0x0][0x3e0] ;  /* 0x0000f80000087ab9 */ /* 0x000fc60000000a00 */
[----:B------:R-:W3:Y:S01]  /*db00*/  LDL.LU R2, [R1+0x24] ;  /* 0x0000240001027983 */ /* 0x000ee20000300800 */
[----:B0-----:R-:W0:Y:S01]  /*db10*/  S2R R4, SR_TID.X ;  /* 0x0000000000047919 */ /* 0x001e220000002100 */
[----:B------:R-:W1:Y:S01]  /*db20*/  S2R R0, SR_CTAID.X ;  /* 0x0000000000007919 */ /* 0x000e620000002500 */
[C---:B0-----:R-:W-:Y:S01]  /*db30*/  LOP3.LUT R3, R4.reuse, 0x7f, RZ, 0xc0, !PT ;  /* 0x0000007f04037812 */ /* 0x041fe200078ec0ff */
[----:B------:R-:W-:-:S03]  /*db40*/  IMAD.SHL.U32 R15, R4, 0x10, RZ ;  /* 0x00000010040f7824 */ /* 0x000fc600078e00ff */
[----:B------:R-:W-:-:S04]  /*db50*/  SHF.R.U32.HI R4, RZ, 0x3, R3 ;  /* 0x00000003ff047819 */ /* 0x000fc80000011603 */
[----:B------:R-:W-:-:S05]  /*db60*/  LOP3.LUT R4, R4, 0x70, R15, 0xf8, !PT ;  /* 0x0000007004047812 */ /* 0x000fca00078ef80f */
[----:B-1----:R-:W-:Y:S01]  /*db70*/  IMAD R4, R0, 0x40, R4 ;  /* 0x0000004000047824 */ /* 0x002fe200078e0204 */
[----:B------:R-:W0:Y:S01]  /*db80*/  S2R R8, SR_TID.X ;  /* 0x0000000000087919 */ /* 0x000e220000002100 */
[----:B------:R-:W-:-:S04]  /*db90*/  UIMAD UR6, UR45, UR8, URZ ;  /* 0x000000082d0672a4 */ /* 0x000fc8000f8e023f */
[----:B------:R-:W-:Y:S01]  /*dba0*/  UIMAD UR6, UR44, UR9, UR6 ;  /* 0x000000092c0672a4 */ /* 0x000fe2000f8e0206 */
[----:B0-----:R-:W-:-:S05]  /*dbb0*/  IMAD.SHL.U32 R10, R8, 0x8, RZ ;  /* 0x00000008080a7824 */ /* 0x001fca00078e00ff */
[----:B------:R-:W-:Y:S02]  /*dbc0*/  LOP3.LUT R10, R10, 0x38, RZ, 0xc0, !PT ;  /* 0x000000380a0a7812 */ /* 0x000fe400078ec0ff */
[----:B------:R-:W-:Y:S02]  /*dbd0*/  LOP3.LUT R17, R17, 0xfffffff7, RZ, 0xc0, !PT ;  /* 0xfffffff711117812 */ /* 0x000fe400078ec0ff */
[----:B--2---:R-:W-:Y:S02]  /*dbe0*/  R2UR UR5, R7 ;  /* 0x00000000070572ca */ /* 0x004fe400000e0000 */
[----:B------:R-:W0:Y:S01]  /*dbf0*/  LDC R7, c[0x0][0x448] ;  /* 0x00011200ff077b82 */ /* 0x000e220000000800 */
[----:B---3--:R-:W-:Y:S02]  /*dc00*/  R2UR UR5, R2 ;  /* 0x00000000020572ca */ /* 0x008fe400000e0000 */
[----:B0-----:R-:W-:-:S13]  /*dc10*/  ISETP.NE.AND P0, PT, R7, 0x1, PT ;  /* 0x000000010700780c */ /* 0x001fda0003f05270 */
[----:B------:R-:W0:Y:S08]  /*dc20*/  @P0 LDC R2, c[0x0][0x44c] ;  /* 0x00011300ff020b82 */ /* 0x000e300000000800 */
[----:B------:R-:W1:Y:S01]  /*dc30*/  @P0 LDC R0, c[0x0][0x450] ;  /* 0x00011400ff000b82 */ /* 0x000e620000000800 */
[----:B------:R-:W-:Y:S01]  /*dc40*/  R2UR UR4, R6 ;  /* 0x00000000060472ca */ /* 0x000fe200000e0000 */
[----:B0-----:R-:W-:-:S04]  /*dc50*/  @P0 IMAD.HI.U32 R3, R4, R2, RZ ;  /* 0x0000000204030227 */ /* 0x001fc800078e00ff */
[----:B------:R-:W-:Y:S01]  /*dc60*/  IMAD.MOV.U32 R2, RZ, RZ, R4 ;  /* 0x000000ffff027224 */ /* 0x000fe200078e0004 */
[----:B-1----:R-:W-:-:S07]  /*dc70*/  @P0 SHF.R.U32.HI R2, RZ, R0, R3 ;  /* 0x00000000ff020219 */ /* 0x002fce0000011603 */
[----:B------:R-:W-:Y:S01]  /*dc80*/  UIMAD.WIDE.U32 UR4, UR44, UR8, UR4 ;  /* 0x000000082c0472a5 */ /* 0x000fe2000f8e0004 */
[--C-:B------:R-:W-:Y:S01]  /*dc90*/  SHF.R.S32.HI R3, RZ, 0x1f, R2.reuse ;  /* 0x0000001fff037819 */ /* 0x100fe20000011402 */
[----:B------:R-:W-:Y:S01]  /*dca0*/  IMAD.MOV R0, RZ, RZ, -R2 ;  /* 0x000000ffff007224 */ /* 0x000fe200078e0a02 */
[----:B------:R-:W-:Y:S01]  /*dcb0*/  ULDC.64 UR8, c[0x0][0x3d0] ;  /* 0x0000f40000087ab9 */ /* 0x000fe20000000a00 */
[----:B------:R-:W-:Y:S02]  /*dcc0*/  UIADD3 UR5, UR5, UR6, URZ ;  /* 0x0000000605057290 */ /* 0x000fe4000fffe03f */
[----:B------:R-:W-:Y:S02]  /*dcd0*/  IMAD R0, R7, R0, R4 ;  /* 0x0000000007007224 */ /* 0x000fe400078e0204 */
[----:B------:R-:W-:Y:S02]  /*dce0*/  IMAD R5, R3, UR8, RZ ;  /* 0x0000000803057c24 */ /* 0x000fe4000f8e02ff */
[----:B------:R-:W-:Y:S01]  /*dcf0*/  IMAD.U32 R3, RZ, RZ, UR8 ;  /* 0x00000008ff037e24 */ /* 0x000fe2000f8e00ff */
[----:B------:R-:W-:Y:S01]  /*dd00*/  SHF.R.S32.HI R4, RZ, 0x1f, R0 ;  /* 0x0000001fff047819 */ /* 0x000fe20000011400 */
[----:B------:R-:W-:-:S02]  /*dd10*/  IMAD R5, R2, UR9, R5 ;  /* 0x0000000902057c24 */ /* 0x000fc4000f8e0205 */
[----:B------:R-:W-:Y:S01]  /*dd20*/  IMAD.WIDE.U32 R2, R2, R3, UR4 ;  /* 0x0000000402027e25 */ /* 0x000fe2000f8e0003 */
[----:B------:R-:W-:-:S03]  /*dd30*/  ULDC.64 UR4, c[0x0][0x3c8] ;  /* 0x0000f20000047ab9 */ /* 0x000fc60000000a00 */
[----:B------:R-:W-:Y:S02]  /*dd40*/  IMAD.IADD R3, R3, 0x1, R5 ;  /* 0x0000000103037824 */ /* 0x000fe400078e0205 */
[----:B------:R-:W-:Y:S02]  /*dd50*/  IMAD R4, R4, UR4, RZ ;  /* 0x0000000404047c24 */ /* 0x000fe4000f8e02ff */
[----:B------:R-:W-:-:S04]  /*dd60*/  IMAD.WIDE.U32 R2, R0, UR4, R2 ;  /* 0x0000000400027c25 */ /* 0x000fc8000f8e0002 */
[----:B------:R-:W-:Y:S01]  /*dd70*/  IMAD R5, R0, UR5, R4 ;  /* 0x0000000500057c24 */ /* 0x000fe2000f8e0204 */
[----:B------:R-:W-:Y:S02]  /*dd80*/  ULDC.64 UR4, c[0x0][0x390] ;  /* 0x0000e40000047ab9 */ /* 0x000fe40000000a00 */
[----:B------:R-:W-:Y:S01]  /*dd90*/  LEA R0, P0, R2, UR4, 0x1 ;  /* 0x0000000402007c11 */ /* 0x000fe2000f8008ff */
[----:B------:R-:W-:Y:S01]  /*dda0*/  IMAD.IADD R3, R3, 0x1, R5 ;  /* 0x0000000103037824 */ /* 0x000fe200078e0205 */
[----:B------:R-:W-:-:S04]  /*ddb0*/  ULDC UR4, c[0x0][0x3b8] ;  /* 0x0000ee0000047ab9 */ /* 0x000fc80000000800 */
[----:B------:R-:W-:Y:S02]  /*ddc0*/  LEA.HI.X R6, R2, UR5, R3, 0x1, P0 ;  /* 0x0000000502067c11 */ /* 0x000fe400080f0c03 */
[----:B------:R-:W-:-:S04]  /*ddd0*/  LOP3.LUT R2, R10, 0x40, RZ, 0xfc, !PT ;  /* 0x000000400a027812 */ /* 0x000fc800078efcff */
[----:B------:R-:W-:Y:S02]  /*dde0*/  ISETP.GE.AND P1, PT, R2, UR4, PT ;  /* 0x0000000402007c0c */ /* 0x000fe4000bf26270 */
[C---:B------:R-:W-:Y:S02]  /*ddf0*/  LOP3.LUT R2, R10.reuse, 0x80, RZ, 0xfc, !PT ;  /* 0x000000800a027812 */ /* 0x040fe400078efcff */
[----:B------:R-:W-:Y:S02]  /*de00*/  ISETP.GE.AND P3, PT, R10, UR4, PT ;  /* 0x000000040a007c0c */ /* 0x000fe4000bf66270 */
[----:B------:R-:W-:Y:S02]  /*de10*/  ISETP.GE.AND P2, PT, R2, UR4, PT ;  /* 0x0000000402007c0c */ /* 0x000fe4000bf46270 */
[----:B------:R-:W-:Y:S02]  /*de20*/  SEL R2, RZ, 0x1, P3 ;  /* 0x00000001ff027807 */ /* 0x000fe40001800000 */
[----:B------:R-:W-:-:S02]  /*de30*/  SEL R3, RZ, 0x4, P2 ;  /* 0x00000004ff037807 */ /* 0x000fc40001000000 */
[----:B------:R-:W-:-:S04]  /*de40*/  SEL R4, RZ, 0x2, P1 ;  /* 0x00000002ff047807 */ /* 0x000fc80000800000 */
[----:B------:R-:W-:Y:S02]  /*de50*/  IADD3 R2, R3, R4, R2 ;  /* 0x0000000403027210 */ /* 0x000fe40007ffe002 */
[----:B------:R-:W-:-:S04]  /*de60*/  LOP3.LUT R3, R10, 0xc0, RZ, 0xfc, !PT ;  /* 0x000000c00a037812 */ /* 0x000fc800078efcff */
[----:B------:R-:W-:Y:S02]  /*de70*/  ISETP.GE.AND P5, PT, R3, UR4, PT ;  /* 0x0000000403007c0c */ /* 0x000fe4000bfa6270 */
[----:B------:R-:W-:-:S04]  /*de80*/  LOP3.LUT R3, R10, 0x100, RZ, 0xfc, !PT ;  /* 0x000001000a037812 */ /* 0x000fc800078efcff */
[----:B------:R-:W-:Y:S02]  /*de90*/  ISETP.GE.AND P0, PT, R3, UR4, PT ;  /* 0x0000000403007c0c */ /* 0x000fe4000bf06270 */
[----:B------:R-:W-:Y:S02]  /*dea0*/  SEL R4, RZ, 0x8, P5 ;  /* 0x00000008ff047807 */ /* 0x000fe40002800000 */
[----:B------:R-:W-:-:S04]  /*deb0*/  SEL R3, RZ, 0x10, P0 ;  /* 0x00000010ff037807 */ /* 0x000fc80000000000 */
[----:B------:R-:W-:Y:S02]  /*dec0*/  IADD3 R2, R3, R2, R4 ;  /* 0x0000000203027210 */ /* 0x000fe40007ffe004 */
[C---:B------:R-:W-:Y:S02]  /*ded0*/  LOP3.LUT R3, R10.reuse, 0x180, RZ, 0xfc, !PT ;  /* 0x000001800a037812 */ /* 0x040fe400078efcff */
[----:B------:R-:W-:Y:S02]  /*dee0*/  @P1 LOP3.LUT R17, R17, 0x8, RZ, 0xfc, !PT ;  /* 0x0000000811111812 */ /* 0x000fe400078efcff */
[----:B------:R-:W-:Y:S02]  /*def0*/  ISETP.GE.AND P1, PT, R3, UR4, PT ;  /* 0x0000000403007c0c */ /* 0x000fe4000bf26270 */
[----:B------:R-:W-:Y:S02]  /*df00*/  LOP3.LUT R3, R10, 0x140, RZ, 0xfc, !PT ;  /* 0x000001400a037812 */ /* 0x000fe400078efcff */
[----:B------:R-:W-:-:S02]  /*df10*/  SEL R4, RZ, 0x40, P1 ;  /* 0x00000040ff047807 */ /* 0x000fc40000800000 */
[----:B------:R-:W-:Y:S02]  /*df20*/  LOP3.LUT R17, R17, 0xfffffffb, RZ, 0xc0, !PT ;  /* 0xfffffffb11117812 */ /* 0x000fe400078ec0ff */
[----:B------:R-:W-:Y:S02]  /*df30*/  ISETP.GE.AND P1, PT, R3, UR4, PT ;  /* 0x0000000403007c0c */ /* 0x000fe4000bf26270 */
[----:B------:R-:W-:Y:S02]  /*df40*/  LOP3.LUT R17, R17, 0xffffffef, RZ, 0xc0, !PT ;  /* 0xffffffef11117812 */ /* 0x000fe400078ec0ff */
[----:B------:R-:W-:Y:S02]  /*df50*/  SEL R3, RZ, 0x20, P1 ;  /* 0x00000020ff037807 */ /* 0x000fe40000800000 */
[----:B------:R-:W-:Y:S02]  /*df60*/  @P3 LOP3.LUT R17, R17, 0x10, RZ, 0xfc, !PT ;  /* 0x0000001011113812 */ /* 0x000fe400078efcff */
[----:B------:R-:W-:-:S02]  /*df70*/  IADD3 R4, R4, R2, R3 ;  /* 0x0000000204047210 */ /* 0x000fc40007ffe003 */
[----:B------:R-:W-:Y:S02]  /*df80*/  LOP3.LUT R2, R10, 0x1c0, RZ, 0xfc, !PT ;  /* 0x000001c00a027812 */ /* 0x000fe400078efcff */
[----:B------:R-:W-:Y:S02]  /*df90*/  @P2 LOP3.LUT R17, R17, 0x4, RZ, 0xfc, !PT ;  /* 0x0000000411112812 */ /* 0x000fe400078efcff */
[----:B------:R-:W-:Y:S01]  /*dfa0*/  ISETP.GE.AND P2, PT, R2, UR4, PT ;  /* 0x0000000402007c0c */ /* 0x000fe2000bf46270 */
[----:B------:R-:W-:-:S03]  /*dfb0*/  UMOV UR4, 0xffffffff ;  /* 0xffffffff00047882 */ /* 0x000fc60000000000 */
[----:B------:R-:W-:-:S05]  /*dfc0*/  SEL R5, RZ, 0x80, P2 ;  /* 0x00000080ff057807 */ /* 0x000fca0001000000 */
[----:B------:R-:W-:Y:S01]  /*dfd0*/  IMAD.IADD R5, R4, 0x1, R5 ;  /* 0x0000000104057824 */ /* 0x000fe200078e0205 */
[----:B------:R-:W-:Y:S06]  /*dfe0*/  BRA.DIV UR4, `(.L_x_241) ;  /* 0x0000004204787947 */ /* 0x000fec000b800000 */
[----:B------:R-:W2:Y:S01]  /*dff0*/  LDL.LU R3, [R1+0x4] ;  /* 0x0000040001037983 */ /* 0x000ea20000300800 */
[----:B------:R-:W-:-:S03]  /*e000*/  ULDC UR4, c[0x0][0x288] ;  /* 0x0000a20000047ab9 */ /* 0x000fc60000000800 */
[----:B------:R-:W3:Y:S01]  /*e010*/  LDL.LU R2, [R1+0xc] ;  /* 0x00000c0001027983 */ /* 0x000ee20000300800 */
[----:B------:R-:W-:Y:S01]  /*e020*/  IMAD R7, R7, UR4, RZ ;  /* 0x0000000407077c24 */ /* 0x000fe2000f8e02ff */
[----:B------:R-:W-:Y:S02]  /*e030*/  LOP3.LUT R17, R17, 0xffffff7f, RZ, 0xc0, !PT ;  /* 0xffffff7f11117812 */ /* 0x000fe400078ec0ff */
[----:B------:R-:W4:Y:S02]  /*e040*/  LDL.LU R15, [R1+0x10] ;  /* 0x00001000010f7983 */ /* 0x000f240000300800 */
[----:B------:R-:W-:Y:S01]  /*e050*/  @P0 LOP3.LUT R17, R17, 0x80, RZ, 0xfc, !PT ;  /* 0x0000008011110812 */ /* 0x000fe200078efcff */
[----:B------:R-:W0:Y:S03]  /*e060*/  S2R R9, SR_TID.X ;  /* 0x0000000000097919 */ /* 0x000e260000002100 */
[C---:B------:R-:W-:Y:S01]  /*e070*/  LOP3.LUT P0, RZ, R17.reuse, 0x10, RZ, 0xc0, !PT ;  /* 0x0000001011ff7812 */ /* 0x040fe2000780c0ff */
[----:B------:R-:W1:Y:S01]  /*e080*/  S2R R11, SR_TID.X ;  /* 0x00000000000b7919 */ /* 0x000e620000002100 */
[----:B------:R-:W-:-:S04]  /*e090*/  LOP3.LUT R17, R17, 0xffffffbf, RZ, 0xc0, !PT ;  /* 0xffffffbf11117812 */ /* 0x000fc800078ec0ff */
[----:B------:R-:W-:-:S04]  /*e0a0*/  @P1 LOP3.LUT R17, R17, 0x40, RZ, 0xfc, !PT ;  /* 0x0000004011111812 */ /* 0x000fc800078efcff */
[C---:B------:R-:W-:Y:S01]  /*e0b0*/  LOP3.LUT P1, RZ, R17.reuse, 0x8, RZ, 0xc0, !PT ;  /* 0x0000000811ff7812 */ /* 0x040fe2000782c0ff */
[----:B------:R-:W-:Y:S01]  /*e0c0*/  ULDC.64 UR6, c[0x0][0x208] ;  /* 0x0000820000067ab9 */ /* 0x000fe20000000a00 */
[----:B------:R-:W-:Y:S01]  /*e0d0*/  LOP3.LUT P3, RZ, R17, 0x4, RZ, 0xc0, !PT ;  /* 0x0000000411ff7812 */ /* 0x000fe2000786c0ff */
[----:B0-----:R-:W-:Y:S01]  /*e0e0*/  IMAD.SHL.U32 R13, R9, 0x8, RZ ;  /* 0x00000008090d7824 */ /* 0x001fe200078e00ff */
[----:B-1----:R-:W-:-:S04]  /*e0f0*/  LOP3.LUT R11, R11, 0x7f, RZ, 0xc0, !PT ;  /* 0x0000007f0b0b7812 */ /* 0x002fc800078ec0ff */
[----:B------:R-:W-:Y:S01]  /*e100*/  LOP3.LUT R13, R13, 0x38, RZ, 0xc0, !PT ;  /* 0x000000380d0d7812 */ /* 0x000fe200078ec0ff */
[----:B------:R-:W-:Y:S02]  /*e110*/  IMAD.SHL.U32 R12, R11, 0x8, RZ ;  /* 0x000000080b0c7824 */ /* 0x000fe400078e00ff */
[----:B------:R-:W-:-:S05]  /*e120*/  IMAD.SHL.U32 R11, R9, 0x8, RZ ;  /* 0x00000008090b7824 */ /* 0x000fca00078e00ff */
[----:B------:R-:W-:-:S04]  /*e130*/  LOP3.LUT R11, R11, 0x1f8, RZ, 0xc0, !PT ;  /* 0x000001f80b0b7812 */ /* 0x000fc800078ec0ff */
[----:B------:R-:W-:-:S04]  /*e140*/  LOP3.LUT R11, R11, 0x38, R9, 0x78, !PT ;  /* 0x000000380b0b7812 */ /* 0x000fc800078e7809 */
[----:B------:R-:W-:Y:S01]  /*e150*/  LOP3.LUT R11, R11, 0x200, R12, 0xf8, !PT ;  /* 0x000002000b0b7812 */ /* 0x000fe200078ef80c */
[----:B------:R-:W-:Y:S01]  /*e160*/  SHFL.IDX PT, R14, R0, 0x1, 0x181f ;  /* 0x00381f00000e7f89 */ /* 0x000fe200000e0000 */
[----:B--2---:R-:W-:-:S03]  /*e170*/  ISETP.GE.AND P2, PT, R3, R7, PT ;  /* 0x000000070300720c */ /* 0x004fc60003f46270 */
[----:B------:R-:W0:Y:S01]  /*e180*/  SHFL.IDX PT, R3, R0, RZ, 0x181f ;  /* 0x00181fff00037589 */ /* 0x000e2200000e0000 */
[----:B---3--:R-:W-:-:S03]  /*e190*/  IMAD.MOV.U32 R10, RZ, RZ, R2 ;  /* 0x000000ffff0a7224 */ /* 0x008fc600078e0002 */
[----:B------:R-:W1:Y:S06]  /*e1a0*/  SHFL.IDX PT, R2, R6, RZ, 0x181f ;  /* 0x00181fff06027589 */ /* 0x000e6c00000e0000 */
[----:B------:R-:W-:-:S04]  /*e1b0*/  @!P2 LOP3.LUT R8, R4, 0x40, RZ, 0xc0, !PT ;  /* 0x000000400408a812 */ /* 0x000fc800078ec0ff */
[----:B------:R-:W-:Y:S02]  /*e1c0*/  @!P2 SHF.R.U32.HI R8, RZ, 0x2, R8 ;  /* 0x00000002ff08a819 */ /* 0x000fe40000011608 */
[----:B------:R-:W-:Y:S02]  /*e1d0*/  @!P2 LEA R9, R11, UR38, 0x1 ;  /* 0x000000260b09ac11 */ /* 0x000fe4000f8e08ff */
[----:B------:R-:W-:Y:S02]  /*e1e0*/  @!P2 ISETP.NE.U32.AND P4, PT, R8, RZ, PT ;  /* 0x000000ff0800a20c */ /* 0x000fe40003f85070 */
[----:B------:R-:W-:Y:S02]  /*e1f0*/  @!P2 LOP3.LUT R8, R5, 0x80, RZ, 0xc0, !PT ;  /* 0x000000800508a812 */ /* 0x000fe400078ec0ff */
[----:B0-----:R-:W-:-:S05]  /*e200*/  @!P2 LEA R3, P6, R13, R3, 0x1 ;  /* 0x000000030d03a211 */ /* 0x001fca00078c08ff */
[----:B-1----:R-:W-:-:S05]  /*e210*/  @!P2 IMAD.X R2, RZ, RZ, R2, P6 ;  /* 0x000000ffff02a224 */ /* 0x002fca00030e0602 */
[----:B------:R-:W-:-:S04]  /*e220*/  @!P2 LOP3.LUT R3, R3, R2, RZ, 0x3c, !PT ;  /* 0x000000020303a212 */ /* 0x000fc800078e3cff */
[----:B------:R-:W-:-:S04]  /*e230*/  @!P2 LOP3.LUT R2, R3, R2, RZ, 0x3c, !PT ;  /* 0x000000020302a212 */ /* 0x000fc800078e3cff */
[----:B------:R-:W-:Y:S02]  /*e240*/  @!P2 LOP3.LUT R3, R3, R2, RZ, 0x3c, !PT ;  /* 0x000000020303a212 */ /* 0x000fe400078e3cff */
[----:B------:R-:W-:-:S03]  /*e250*/  @!P2 SHF.R.U32.HI R8, RZ, 0x3, R8 ;  /* 0x00000003ff08a819 */ /* 0x000fc60000011608 */
[----:B------:R-:W-:Y:S01]  /*e260*/  @!P2 LDGSTS.E.BYPASS.LTC128B.128 [R9+0x26400], desc[UR6][R2.64], !P0 ;  /* 0x264000000209afae */ /* 0x000fe2000c101d46 */
[----:B------:R-:W-:-:S03]  /*e270*/  LOP3.LUT P0, RZ, R17, 0x80, RZ, 0xc0, !PT ;  /* 0x0000008011ff7812 */ /* 0x000fc6000780c0ff */
[----:B------:R-:W-:Y:S01]  /*e280*/  @!P2 LDGSTS.E.BYPASS.LTC128B.128 [R9+0x28400], desc[UR6][R2.64+0x80], !P1 ;  /* 0x284000800209afae */ /* 0x000fe2000c901d46 */
[----:B------:R-:W-:Y:S02]  /*e290*/  LOP3.LUT P1, RZ, R17, 0x40, RZ, 0xc0, !PT ;  /* 0x0000004011ff7812 */ /* 0x000fe4000782c0ff */
[----:B------:R-:W-:Y:S01]  /*e2a0*/  @!P2 ISETP.NE.U32.AND P6, PT, R8, RZ, PT ;  /* 0x000000ff0800a20c */ /* 0x000fe20003fc5070 */
[----:B------:R-:W-:Y:S04]  /*e2b0*/  @!P2 LDGSTS.E.BYPASS.LTC128B.128 [R9+0x2a400], desc[UR6][R2.64+0x100], !P3 ;  /* 0x2a4001000209afae */ /* 0x000fe8000d901d46 */
[----:B------:R-:W0:Y:S04]  /*e2c0*/  SHFL.IDX PT, R8, R6, 0x1, 0x181f ;  /* 0x00381f0006087f89 */ /* 0x000e2800000e0000 */
[----:B------:R-:W-:Y:S04]  /*e2d0*/  @!P2 LDGSTS.E.BYPASS.LTC128B.128 [R9+0x2c400], desc[UR6][R2.64+0x180], !P5 ;  /* 0x2c4001800209afae */ /* 0x000fe8000e901d46 */
[----:B------:R-:W-:Y:S04]  /*e2e0*/  @!P2 LDGSTS.E.BYPASS.LTC128B.128 [R9+0x2e400], desc[UR6][R2.64+0x200], !P0 ;  /* 0x2e4002000209afae */ /* 0x000fe8000c101d46 */
[----:B------:R-:W-:Y:S04]  /*e2f0*/  @!P2 LDGSTS.E.BYPASS.LTC128B.128 [R9+0x30400], desc[UR6][R2.64+0x280], !P1 ;  /* 0x304002800209afae */ /* 0x000fe8000c901d46 */
[----:B------:R-:W-:Y:S04]  /*e300*/  @!P2 LDGSTS.E.BYPASS.LTC128B.128 [R9+0x32400], desc[UR6][R2.64+0x300], P4 ;  /* 0x324003000209afae */ /* 0x000fe8000a101d46 */
[----:B------:R1:W-:Y:S01]  /*e310*/  @!P2 LDGSTS.E.BYPASS.LTC128B.128 [R9+0x34400], desc[UR6][R2.64+0x380], P6 ;  /* 0x344003800209afae */ /* 0x0003e2000b101d46 */
[----:B------:R-:W-:-:S13]  /*e320*/  ISETP.GE.AND P2, PT, R10, R7, PT ;  /* 0x000000070a00720c */ /* 0x000fda0003f46270 */
[----:B------:R-:W-:-:S05]  /*e330*/  @!P2 LEA R10, P4, R13, R14, 0x1 ;  /* 0x0000000e0d0aa211 */ /* 0x000fca00078808ff */
[----:B0-----:R-:W-:Y:S01]  /*e340*/  @!P2 IMAD.X R14, RZ, RZ, R8, P4 ;  /* 0x000000ffff0ea224 */ /* 0x001fe200020e0608 */
[----:B------:R-:W-:Y:S02]  /*e350*/  LOP3.LUT P4, RZ, R17, 0x10, RZ, 0xc0, !PT ;  /* 0x0000001011ff7812 */ /* 0x000fe4000788c0ff */
[----:B------:R-:W-:Y:S01]  /*e360*/  @!P2 LOP3.LUT R8, R4, 0x40, RZ, 0xc0, !PT ;  /* 0x000000400408a812 */ /* 0x000fe200078ec0ff */
[----:B-1----:R-:W-:Y:S01]  /*e370*/  @!P2 IMAD.MOV.U32 R2, RZ, RZ, R10 ;  /* 0x000000ffff02a224 */ /* 0x002fe200078e000a */
[----:B------:R-:W-:Y:S01]  /*e380*/  @!P2 LEA R21, R11, UR38, 0x1 ;  /* 0x000000260b15ac11 */ /* 0x000fe2000f8e08ff */
[----:B------:R-:W-:Y:S01]  /*e390*/  @!P2 IMAD.MOV.U32 R3, RZ, RZ, R14 ;  /* 0x000000ffff03a224 */ /* 0x000fe200078e000e */
[----:B------:R-:W-:Y:S02]  /*e3a0*/  LOP3.LUT P6, RZ, R17, 0x8, RZ, 0xc0, !PT ;  /* 0x0000000811ff7812 */ /* 0x000fe400078cc0ff */
[----:B------:R-:W-:-:S05]  /*e3b0*/  @!P2 SHF.R.U32.HI R8, RZ, 0x2, R8 ;  /* 0x00000002ff08a819 */ /* 0x000fca0000011608 */
[----:B------:R-:W-:Y:S01]  /*e3c0*/  @!P2 LDGSTS.E.BYPASS.LTC128B.128 [R21+0x26c00], desc[UR6][R2.64], !P4 ;  /* 0x26c000000215afae */ /* 0x000fe2000e101d46 */
[----:B------:R-:W-:Y:S02]  /*e3d0*/  @!P2 ISETP.NE.U32.AND P4, PT, R8, RZ, PT ;  /* 0x000000ff0800a20c */ /* 0x000fe40003f85070 */
[----:B------:R-:W-:-:S03]  /*e3e0*/  @!P2 LOP3.LUT R8, R5, 0x80, RZ, 0xc0, !PT ;  /* 0x000000800508a812 */ /* 0x000fc600078ec0ff */
[----:B------:R-:W-:Y:S01]  /*e3f0*/  @!P2 LDGSTS.E.BYPASS.LTC128B.128 [R21+0x28c00], desc[UR6][R2.64+0x80], !P6 ;  /* 0x28c000800215afae */ /* 0x000fe2000f101d46 */
[----:B------:R-:W-:-:S03]  /*e400*/  @!P2 SHF.R.U32.HI R8, RZ, 0x3, R8 ;  /* 0x00000003ff08a819 */ /* 0x000fc60000011608 */
[----:B------:R-:W-:Y:S04]  /*e410*/  @!P2 LDGSTS.E.BYPASS.LTC128B.128 [R21+0x2ac00], desc[UR6][R2.64+0x100], !P3 ;  /* 0x2ac001000215afae */ /* 0x000fe8000d901d46 */
[----:B------:R-:W-:Y:S04]  /*e420*/  @!P2 LDGSTS.E.BYPASS.LTC128B.128 [R21+0x2cc00], desc[UR6][R2.64+0x180], !P5 ;  /* 0x2cc001800215afae */ /* 0x000fe8000e901d46 */
[----:B------:R-:W-:Y:S04]  /*e430*/  @!P2 LDGSTS.E.BYPASS.LTC128B.128 [R21+0x2ec00], desc[UR6][R2.64+0x200], !P0 ;  /* 0x2ec002000215afae */ /* 0x000fe8000c101d46 */
[----:B------:R-:W-:Y:S04]  /*e440*/  @!P2 LDGSTS.E.BYPASS.LTC128B.128 [R21+0x30c00], desc[UR6][R2.64+0x280], !P1 ;  /* 0x30c002800215afae */ /* 0x000fe8000c901d46 */
[----:B------:R-:W-:Y:S01]  /*e450*/  @!P2 LDGSTS.E.BYPASS.LTC128B.128 [R21+0x32c00], desc[UR6][R2.64+0x300], P4 ;  /* 0x32c003000215afae */ /* 0x000fe2000a101d46 */
[----:B------:R-:W-:-:S03]  /*e460*/  @!P2 ISETP.NE.U32.AND P4, PT, R8, RZ, PT ;  /* 0x000000ff0800a20c */ /* 0x000fc60003f85070 */
[----:B------:R-:W0:Y:S10]  /*e470*/  SHFL.IDX PT, R14, R0, 0x2, 0x181f ;  /* 0x00581f00000e7f89 */ /* 0x000e3400000e0000 */
[----:B------:R1:W-:Y:S01]  /*e480*/  @!P2 LDGSTS.E.BYPASS.LTC128B.128 [R21+0x34c00], desc[UR6][R2.64+0x380], P4 ;  /* 0x34c003800215afae */ /* 0x0003e2000a101d46 */
[----:B----4-:R-:W-:-:S03]  /*e490*/  ISETP.GE.AND P2, PT, R15, R7, PT ;  /* 0x000000070f00720c */ /* 0x010fc60003f46270 */
[----:B-1----:R-:W1:Y:S10]  /*e4a0*/  SHFL.IDX PT, R2, R6, 0x2, 0x181f ;  /* 0x00581f0006027f89 */ /* 0x002e7400000e0000 */
[----:B0-----:R-:W-:-:S02]  /*e4b0*/  @!P2 LEA R3, P4, R13, R14, 0x1 ;  /* 0x0000000e0d03a211 */ /* 0x001fc400078808ff */
[----:B------:R-:W-:Y:S02]  /*e4c0*/  @!P2 LOP3.LUT R8, R4, 0x40, RZ, 0xc0, !PT ;  /* 0x000000400408a812 */ /* 0x000fe400078ec0ff */
[----:B------:R-:W-:Y:S02]  /*e4d0*/  @!P2 LEA R9, R11, UR38, 0x1 ;  /* 0x000000260b09ac11 */ /* 0x000fe4000f8e08ff */
[----:B------:R-:W-:Y:S01]  /*e4e0*/  @!P2 SHF.R.U32.HI R8, RZ, 0x2, R8 ;  /* 0x00000002ff08a819 */ /* 0x000fe20000011608 */
[----:B-1----:R-:W-:Y:S01]  /*e4f0*/  @!P2 IMAD.X R2, RZ, RZ, R2, P4 ;  /* 0x000000ffff02a224 */ /* 0x002fe200020e0602 */
[----:B------:R-:W-:-:S04]  /*e500*/  LOP3.LUT P4, RZ, R17, 0x10, RZ, 0xc0, !PT ;  /* 0x0000001011ff7812 */ /* 0x000fc8000788c0ff */
[----:B------:R-:W-:-:S04]  /*e510*/  @!P2 LOP3.LUT R3, R3, R2, RZ, 0x3c, !PT ;  /* 0x000000020303a212 */ /* 0x000fc800078e3cff */
[----:B------:R-:W-:-:S04]  /*e520*/  @!P2 LOP3.LUT R2, R3, R2, RZ, 0x3c, !PT ;  /* 0x000000020302a212 */ /* 0x000fc800078e3cff */
[----:B------:R-:W-:-:S05]  /*e530*/  @!P2 LOP3.LUT R3, R3, R2, RZ, 0x3c, !PT ;  /* 0x000000020303a212 */ /* 0x000fca00078e3cff */
[----:B------:R0:W-:Y:S01]  /*e540*/  @!P2 LDGSTS.E.BYPASS.LTC128B.128 [R9+0x27400], desc[UR6][R2.64], !P4 ;  /* 0x274000000209afae */ /* 0x0001e2000e101d46 */
[----:B------:R-:W-:Y:S02]  /*e550*/  @!P2 ISETP.NE.U32.AND P4, PT, R8, RZ, PT ;  /* 0x000000ff0800a20c */ /* 0x000fe40003f85070 */
[----:B------:R-:W-:Y:S01]  /*e560*/  @!P2 LOP3.LUT R8, R5, 0x80, RZ, 0xc0, !PT ;  /* 0x000000800508a812 */ /* 0x000fe200078ec0ff */
[----:B------:R0:W-:Y:S03]  /*e570*/  @!P2 LDGSTS.E.BYPASS.LTC128B.128 [R9+0x29400], desc[UR6][R2.64+0x80], !P6 ;  /* 0x294000800209afae */ /* 0x0001e6000f101d46 */
[----:B------:R-:W-:Y:S01]  /*e580*/  @!P2 SHF.R.U32.HI R8, RZ, 0x3, R8 ;  /* 0x00000003ff08a819 */ /* 0x000fe20000011608 */
[----:B------:R0:W-:Y:S04]  /*e590*/  @!P2 LDGSTS.E.BYPASS.LTC128B.128 [R9+0x2b400], desc[UR6][R2.64+0x100], !P3 ;  /* 0x2b4001000209afae */ /* 0x0001e8000d901d46 */
[----:B------:R0:W-:Y:S04]  /*e5a0*/  @!P2 LDGSTS.E.BYPASS.LTC128B.128 [R9+0x2d400], desc[UR6][R2.64+0x180], !P5 ;  /* 0x2d4001800209afae */ /* 0x0001e8000e901d46 */
[----:B------:R0:W-:Y:S04]  /*e5b0*/  @!P2 LDGSTS.E.BYPASS.LTC128B.128 [R9+0x2f400], desc[UR6][R2.64+0x200], !P0 ;  /* 0x2f4002000209afae */ /* 0x0001e8000c101d46 */
[----:B------:R0:W-:Y:S04]  /*e5c0*/  @!P2 LDGSTS.E.BYPASS.LTC128B.128 [R9+0x31400], desc[UR6][R2.64+0x280], !P1 ;  /* 0x314002800209afae */ /* 0x0001e8000c901d46 */
[----:B------:R0:W-:Y:S01]  /*e5d0*/  @!P2 LDGSTS.E.BYPASS.LTC128B.128 [R9+0x33400], desc[UR6][R2.64+0x300], P4 ;  /* 0x334003000209afae */ /* 0x0001e2000a101d46 */
[----:B------:R-:W-:-:S03]  /*e5e0*/  @!P2 ISETP.NE.U32.AND P4, PT, R8, RZ, PT ;  /* 0x000000ff0800a20c */ /* 0x000fc60003f85070 */
[----:B------:R-:W1:Y:S04]  /*e5f0*/  SHFL.IDX PT, R6, R6, 0x3, 0x181f ;  /* 0x00781f0006067f89 */ /* 0x000e6800000e0000 */
[----:B------:R0:W2:Y:S06]  /*e600*/  SHFL.IDX PT, R14, R0, 0x3, 0x181f ;  /* 0x00781f00000e7f89 */ /* 0x0000ac00000e0000 */
[----:B------:R0:W-:Y:S02]  /*e610*/  @!P2 LDGSTS.E.BYPASS.LTC128B.128 [R9+0x35400], desc[UR6][R2.64+0x380], P4 ;  /* 0x354003800209afae */ /* 0x0001e4000a101d46 */
.L_x_355:
[----:B0-----:R-:W3:Y:S01]  /*e620*/  LDL.LU R0, [R1+0x20] ;  /* 0x0000200001007983 */ /* 0x001ee20000300800 */
[----:B------:R-:W-:Y:S01]  /*e630*/  BSSY B0, `(.L_x_242) ;  /* 0x0000025000007945 */ /* 0x000fe20003800000 */
[----:B---3--:R-:W-:-:S13]  /*e640*/  ISETP.GE.AND P2, PT, R0, R7, PT ;  /* 0x000000070000720c */ /* 0x008fda0003f46270 */
[----:B------:R-:W-:Y:S05]  /*e650*/  @P2 BRA `(.L_x_243) ;  /* 0x0000000000882947 */ /* 0x000fea0003800000 */
[----:B------:R-:W0:Y:S01]  /*e660*/  S2R R0, SR_TID.X ;  /* 0x0000000000007919 */ /* 0x000e220000002100 */
[C---:B------:R-:W-:Y:S01]  /*e670*/  LOP3.LUT P6, RZ, R17.reuse, 0x10, RZ, 0xc0, !PT ;  /* 0x0000001011ff7812 */ /* 0x040fe200078cc0ff */
[----:B------:R-:W-:Y:S01]  /*e680*/  ULDC.64 UR4, c[0x0][0x208] ;  /* 0x0000820000047ab9 */ /* 0x000fe20000000a00 */
[C---:B------:R-:W-:Y:S01]  /*e690*/  LOP3.LUT P4, RZ, R17.reuse, 0x8, RZ, 0xc0, !PT ;  /* 0x0000000811ff7812 */ /* 0x040fe2000788c0ff */
[----:B------:R-:W3:Y:S01]  /*e6a0*/  S2R R3, SR_TID.X ;  /* 0x0000000000037919 */ /* 0x000ee20000002100 */
[----:B------:R-:W-:Y:S02]  /*e6b0*/  LOP3.LUT P3, RZ, R17, 0x4, RZ, 0xc0, !PT ;  /* 0x0000000411ff7812 */ /* 0x000fe4000786c0ff */
[----:B------:R-:W-:Y:S02]  /*e6c0*/  LOP3.LUT R4, R4, 0x40, RZ, 0xc0, !PT ;  /* 0x0000004004047812 */ /* 0x000fe400078ec0ff */
[----:B------:R-:W-:Y:S02]  /*e6d0*/  LOP3.LUT R5, R5, 0x80, RZ, 0xc0, !PT ;  /* 0x0000008005057812 */ /* 0x000fe400078ec0ff */
[----:B------:R-:W-:-:S02]  /*e6e0*/  SHF.R.U32.HI R4, RZ, 0x2, R4 ;  /* 0x00000002ff047819 */ /* 0x000fc40000011604 */
[----:B------:R-:W-:Y:S02]  /*e6f0*/  SHF.R.U32.HI R5, RZ, 0x3, R5 ;  /* 0x00000003ff057819 */ /* 0x000fe40000011605 */
[----:B0-----:R-:W-:Y:S01]  /*e700*/  LOP3.LUT R0, R0, 0x7f, RZ, 0xc0, !PT ;  /* 0x0000007f00007812 */ /* 0x001fe200078ec0ff */
[----:B---3--:R-:W-:-:S04]  /*e710*/  IMAD.SHL.U32 R2, R3, 0x8, RZ ;  /* 0x0000000803027824 */ /* 0x008fc800078e00ff */
[----:B------:R-:W-:Y:S02]  /*e720*/  IMAD.SHL.U32 R8, R0, 0x8, RZ ;  /* 0x0000000800087824 */ /* 0x000fe400078e00ff */
[----:B------:R-:W-:Y:S01]  /*e730*/  IMAD.SHL.U32 R0, R3, 0x8, RZ ;  /* 0x0000000803007824 */ /* 0x000fe200078e00ff */
[----:B------:R-:W-:-:S04]  /*e740*/  LOP3.LUT R2, R2, 0x38, RZ, 0xc0, !PT ;  /* 0x0000003802027812 */ /* 0x000fc800078ec0ff */
[----:B------:R-:W-:Y:S02]  /*e750*/  LOP3.LUT R0, R0, 0x1f8, RZ, 0xc0, !PT ;  /* 0x000001f800007812 */ /* 0x000fe400078ec0ff */
[----:B--2---:R-:W-:Y:S02]  /*e760*/  LEA R2, P2, R2, R14, 0x1 ;  /* 0x0000000e02027211 */ /* 0x004fe400078408ff */
[----:B------:R-:W-:-:S03]  /*e770*/  LOP3.LUT R0, R0, 0x38, R3, 0x78, !PT ;  /* 0x0000003800007812 */ /* 0x000fc600078e7803 */
[----:B-1----:R-:W-:Y:S01]  /*e780*/  IMAD.X R3, RZ, RZ, R6, P2 ;  /* 0x000000ffff037224 */ /* 0x002fe200010e0606 */
[----:B------:R-:W-:Y:S02]  /*e790*/  LOP3.LUT R0, R0, 0x200, R8, 0xf8, !PT ;  /* 0x0000020000007812 */ /* 0x000fe400078ef808 */
[----:B------:R-:W-:Y:S02]  /*e7a0*/  ISETP.NE.U32.AND P2, PT, R4, RZ, PT ;  /* 0x000000ff0400720c */ /* 0x000fe40003f45070 */
[----:B------:R-:W-:-:S05]  /*e7b0*/  LEA R7, R0, UR38, 0x1 ;  /* 0x0000002600077c11 */ /* 0x000fca000f8e08ff */
[----:B------:R-:W-:Y:S01]  /*e7c0*/  @!PT LDS RZ, [RZ] ;  /* 0x00000000fffff984 */ /* 0x000fe20000000800 */
[----:B------:R-:W-:Y:S01]  /*e7d0*/  @!PT LDS RZ, [RZ] ;  /* 0x00000000fffff984 */ /* 0x000fe20000000800 */
[----:B------:R-:W-:Y:S01]  /*e7e0*/  @!PT LDS RZ, [RZ] ;  /* 0x00000000fffff984 */ /* 0x000fe20000000800 */
[----:B------:R0:W-:Y:S04]  /*e7f0*/  LDGSTS.E.BYPASS.LTC128B.128 [R7+0x27c00], desc[UR4][R2.64], !P6 ;  /* 0x27c0000002077fae */ /* 0x0001e8000f101d44 */
[----:B------:R0:W-:Y:S04]  /*e800*/  LDGSTS.E.BYPASS.LTC128B.128 [R7+0x29c00], desc[UR4][R2.64+0x80], !P4 ;  /* 0x29c0008002077fae */ /* 0x0001e8000e101d44 */
[----:B------:R0:W-:Y:S01]  /*e810*/  LDGSTS.E.BYPASS.LTC128B.128 [R7+0x2bc00], desc[UR4][R2.64+0x100], !P3 ;  /* 0x2bc0010002077fae */ /* 0x0001e2000d901d44 */
[----:B------:R-:W-:-:S03]  /*e820*/  ISETP.NE.U32.AND P3, PT, R5, RZ, PT ;  /* 0x000000ff0500720c */ /* 0x000fc60003f65070 */
[----:B------:R0:W-:Y:S04]  /*e830*/  LDGSTS.E.BYPASS.LTC128B.128 [R7+0x2dc00], desc[UR4][R2.64+0x180], !P5 ;  /* 0x2dc0018002077fae */ /* 0x0001e8000e901d44 */
[----:B------:R0:W-:Y:S04]  /*e840*/  LDGSTS.E.BYPASS.LTC128B.128 [R7+0x2fc00], desc[UR4][R2.64+0x200], !P0 ;  /* 0x2fc0020002077fae */ /* 0x0001e8000c101d44 */
[----:B------:R0:W-:Y:S04]  /*e850*/  LDGSTS.E.BYPASS.LTC128B.128 [R7+0x31c00], desc[UR4][R2.64+0x280], !P1 ;  /* 0x31c0028002077fae */ /* 0x0001e8000c901d44 */
[----:B------:R0:W-:Y:S04]  /*e860*/  LDGSTS.E.BYPASS.LTC128B.128 [R7+0x33c00], desc[UR4][R2.64+0x300], P2 ;  /* 0x33c0030002077fae */ /* 0x0001e80009101d44 */
[----:B------:R0:W-:Y:S02]  /*e870*/  LDGSTS.E.BYPASS.LTC128B.128 [R7+0x35c00], desc[UR4][R2.64+0x380], P3 ;  /* 0x35c0038002077fae */ /* 0x0001e40009901d44 */
.L_x_243:
[----:B------:R-:W-:Y:S05]  /*e880*/  BSYNC B0 ;  /* 0x0000000000007941 */ /* 0x000fea0003800000 */
.L_x_242:
[----:B------:R-:W-:Y:S01]  /*e890*/  NOP ;  /* 0x0000000000007918 */ /* 0x000fe20000000000 */
[----:B------:R-:W-:Y:S01]  /*e8a0*/  SYNCS.ARRIVE.TRANS64.RED.A0T1 RZ, [UR38+0x38810], RZ ;  /* 0x038810ffffff79a7 */ /* 0x000fe20008200426 */
[----:B0-----:R-:W-:Y:S01]  /*e8b0*/  IMAD.MOV.U32 R2, RZ, RZ, 0x1 ;  /* 0x00000001ff027424 */ /* 0x001fe200078e00ff */
[----:B------:R-:W-:Y:S04]  /*e8c0*/  ARRIVES.LDGSTSBAR.64.TRANSCNT [UR38+0x38810] ;  /* 0x03881000ff0079b0 */ /* 0x000fe80008000aa6 */
[----:B------:R-:W-:Y:S01]  /*e8d0*/  SHF.L.U32 R2, R2, 0x1f, RZ ;  /* 0x0000001f02027819 */ /* 0x000fe200000006ff */
[----:B------:R-:W-:Y:S01]  /*e8e0*/  NOP ;  /* 0x0000000000007918 */ /* 0x000fe20000000000 */
[----:B------:R-:W-:Y:S02]  /*e8f0*/  SYNCS.ARRIVE.TRANS64.A1T0 RZ, [UR38+0x38810], RZ ;  /* 0x038810ffffff79a7 */ /* 0x000fe40008100026 */
[----:B------:R-:W0:Y:S02]  /*e900*/  SYNCS.PHASECHK.TRANS64.TRYWAIT P0, [UR38+0x38820], R2 ;  /* 0x03882002ff0075a7 */ /* 0x000e240008000166 */
[----:B0-----:R-:W-:Y:S05]  /*e910*/  @!P0 BRA `(.L_x_244) ;  /* 0x0000004000a08947 */ /* 0x001fea0003800000 */
.L_x_356:
[----:B------:R-:W-:Y:S01]  /*e920*/  LOP3.LUT P0, RZ, R17, 0x2, RZ, 0xc0, !PT ;  /* 0x0000000211ff7812 */ /* 0x000fe2000780c0ff */
[----:B------:R-:W-:Y:S01]  /*e930*/  BSSY B0, `(.L_x_245) ;  /* 0x000007f000007945 */ /* 0x000fe20003800000 */
[----:B------:R-:W-:-:S11]  /*e940*/  IMAD.MOV.U32 R0, RZ, RZ, 0x1 ;  /* 0x00000001ff007424 */ /* 0x000fd600078e00ff */
[----:B------:R-:W-:Y:S05]  /*e950*/  @!P0 BRA `(.L_x_246) ;  /* 0x0000000400f08947 */ /* 0x000fea0003800000 */
[----:B------:R-:W3:Y:S01]  /*e960*/  SYNCS.PHASECHK.TRANS64.TRYWAIT P0, [UR38+0x38860], R2 ;  /* 0x03886002ff0075a7 */ /* 0x000ee20008000166 */
[----:B0-----:R-:W0:Y:S02]  /*e970*/  S2R R3, SR_TID.X ;  /* 0x0000000000037919 */ /* 0x001e240000002100 */
[----:B0-----:R-:W-:-:S04]  /*e980*/  LOP3.LUT R3, R3, 0x7f, RZ, 0xc0, !PT ;  /* 0x0000007f03037812 */ /* 0x001fc800078ec0ff */
[----:B------:R-:W-:Y:S01]  /*e990*/  ISETP.NE.AND P1, PT, R3, RZ, PT ;  /* 0x000000ff0300720c */ /* 0x000fe20003f25270 */
[----:B---3--:R-:W-:-:S12]  /*e9a0*/  @!P0 BRA `(.L_x_247) ;  /* 0x0000004000948947 */ /* 0x008fd80003800000 */
.L_x_357:
[----:B------:R-:W-:Y:S04]  /*e9b0*/  BSSY B1, `(.L_x_248) ;  /* 0x0000008000017945 */ /* 0x000fe80003800000 */
[----:B------:R-:W-:Y:S05]  /*e9c0*/  @P1 BRA `(.L_x_249) ;  /* 0x0000000000181947 */ /* 0x000fea0003800000 */
[----:B0-----:R-:W0:Y:S01]  /*e9d0*/  S2R R3, SR_TID.X ;  /* 0x0000000000037919 */ /* 0x001e220000002100 */
[----:B------:R-:W-:-:S04]  /*e9e0*/  IMAD.MOV.U32 R2, RZ, RZ, 0x10000 ;  /* 0x00010000ff027424 */ /* 0x000fc800078e00ff */
[----:B------:R3:W-:Y:S01]  /*e9f0*/  SYNCS.ARRIVE.TRANS64 RZ, [UR38+0x38850], R2 ;  /* 0x03885002ffff79a7 */ /* 0x0007e20008000026 */
[----:B0-----:R-:W-:-:S13]  /*ea00*/  LOP3.LUT P0, RZ, R3, 0x1f, RZ, 0xc0, !PT ;  /* 0x0000001f03ff7812 */ /* 0x001fda000780c0ff */
[----:B---3--:R-:W-:Y:S05]  /*ea10*/  @!P0 BRA `(.L_x_249) ;  /* 0x0000000000048947 */ /* 0x008fea0003800000 */
[----:B------:R-:W-:Y:S01]  /*ea20*/  BPT.TRAP 0x1 ;  /* 0x000000040000795c */ /* 0x000fe20000300000 */
.L_x_249:
[----:B------:R-:W-:Y:S05]  /*ea30*/  BSYNC B1 ;  /* 0x0000000000017941 */ /* 0x000fea0003800000 */
.L_x_248:
[----:B0-----:R-:W3:Y:S01]  /*ea40*/  LDL.LU R2, [R1+0x8] ;  /* 0x0000080001027983 */ /* 0x001ee20000300800 */
        /* <DEDUP_REMOVED lines=9> */
[----:B---3--:R-:W-:-:S08]  /*eae0*/  IMAD.SHL.U32 R2, R2, 0x40, RZ ;  /* 0x0000004002027824 */ /* 0x008fd000078e00ff */
.L_x_250:
        /* <DEDUP_REMOVED lines=8> */
[----:B------:R-:W-:Y:S01]  /*eb70*/  PLOP3.LUT P0, PT, PT, PT, PT, 0x80, 0x0 ;  /* 0x000000000000781c */ /* 0x000fe20003f0f070 */
[----:B------:R-:W-:Y:S01]  /*eb80*/  UIADD3 UR8, UR38, 0x2400, URZ ;  /* 0x0000240026087890 */ /* 0x000fe2000fffe03f */
[----:B------:R-:W-:Y:S01]  /*eb90*/  UMOV UR6, 0x0 ;  /* 0x0000000000067882 */ /* 0x000fe20000000000 */
[----:B------:R-:W-:Y:S01]  /*eba0*/  UMOV UR7, 0x14f00000 ;  /* 0x14f0000000077882 */ /* 0x000fe20000000000 */
[----:B------:R-:W-:-:S09]  /*ebb0*/  UMOV UR10, 0x40 ;  /* 0x00000040000a7882 */ /* 0x000fd20000000000 */
.L_x_251:
        /* <DEDUP_REMOVED lines=13> */
.L_x_252:
        /* <DEDUP_REMOVED lines=13> */
.L_x_253:
        /* <DEDUP_REMOVED lines=13> */
.L_x_254:
        /* <DEDUP_REMOVED lines=13> */
.L_x_255:
        /* <DEDUP_REMOVED lines=13> */
.L_x_256:
        /* <DEDUP_REMOVED lines=13> */
.L_x_257:
[----:B------:R-:W-:-:S13]  /*f0a0*/  @P0 ELECT P1, URZ, PT ;  /* 0x00000000003f082f */ /* 0x000fda0003820000 */
[----:B------:R-:W-:Y:S01]  /*f0b0*/  @P1 R2UR UR13, R16 ;  /* 0x00000000100d12ca */ /* 0x000fe200000e0000 */
[----:B------:R-:W-:Y:S01]  /*f0c0*/  UMOV UR12, UR36 ;  /* 0x00000024000c7c82 */ /* 0x000fe20008000000 */
[----:B------:R-:W-:Y:S02]  /*f0d0*/  @P1 R2UR UR11, R2 ;  /* 0x00000000020b12ca */ /* 0x000fe400000e0000 */
[----:B------:R-:W-:Y:S02]  /*f0e0*/  @P1 PLOP3.LUT P0, PT, P1, PT, PT, 0x8, 0x0 ;  /* 0x000000000000181c */ /* 0x000fe40000f0e170 */
[----:B------:R-:W-:-:S09]  /*f0f0*/  PLOP3.LUT P1, PT, PT, PT, PT, 0x8, 0x0 ;  /* 0x000000000000781c */ /* 0x000fd20003f2e170 */
[----:B------:R3:W-:Y:S02]  /*f100*/  UTMALDG.4D [UR8], [UR4], desc[UR6] ;  /* 0x00000608040075b4 */ /* 0x0007e40008019000 */
[----:B---3--:R-:W-:Y:S05]  /*f110*/  @P0 BRA.U.ANY `(.L_x_257) ;  /* 0xfffffffd00e00947 */ /* 0x008fea000393ffff */
.L_x_246:
[----:B------:R-:W-:Y:S05]  /*f120*/  BSYNC B0 ;  /* 0x0000000000007941 */ /* 0x000fea0003800000 */
.L_x_245:
[----:B0-----:R-:W3:Y:S01]  /*f130*/  LDL.LU R3, [R1+0x14] ;  /* 0x0000140001037983 */ /* 0x001ee20000300800 */
[----:B------:R-:W-:Y:S02]  /*f140*/  IMAD.MOV.U32 R9, RZ, RZ, RZ ;  /* 0x000000ffff097224 */ /* 0x000fe400078e00ff */
[----:B-1----:R-:W-:Y:S02]  /*f150*/  IMAD.MOV.U32 R6, RZ, RZ, 0x1 ;  /* 0x00000001ff067424 */ /* 0x002fe400078e00ff */
[----:B---3--:R-:W-:-:S05]  /*f160*/  VIADD R8, R3, 0xfffffffe ;  /* 0xfffffffe03087836 */ /* 0x008fca0000000000 */
[----:B------:R-:W-:-:S13]  /*f170*/  ISETP.GE.AND P0, PT, R8, UR39, PT ;  /* 0x0000002708007c0c */ /* 0x000fda000bf06270 */
[----:B------:R-:W-:Y:S05]  /*f180*/  @!P0 BRA `(.L_x_227) ;  /* 0x0000002400208947 */ /* 0x000fea0003800000 */
[----:B------:R-:W-:Y:S01]  /*f190*/  UIADD3 UR4, UR43, 0x1, URZ ;  /* 0x000000012b047890 */ /* 0x000fe2000fffe03f */
[----:B------:R-:W-:Y:S01]  /*f1a0*/  LOP3.LUT R0, RZ, UR39, RZ, 0x33, !PT ;  /* 0x00000027ff007c12 */ /* 0x000fe2000f8e33ff */
[----:B------:R-:W0:Y:S01]  /*f1b0*/  S2R R4, SR_TID.X ;  /* 0x0000000000047919 */ /* 0x000e220000002100 */
[----:B------:R-:W-:Y:S01]  /*f1c0*/  IMAD.MOV.U32 R6, RZ, RZ, 0x1 ;  /* 0x00000001ff067424 */ /* 0x000fe200078e00ff */
[----:B------:R-:W-:-:S04]  /*f1d0*/  UIMAD UR4, UR4, UR41, URZ ;  /* 0x00000029040472a4 */ /* 0x000fc8000f8e023f */
[----:B------:R-:W-:-:S04]  /*f1e0*/  UISETP.LT.AND UP0, UPT, UR40, UR4, UPT ;  /* 0x000000042800728c */ /* 0x000fc8000bf01270 */
[----:B------:R-:W-:-:S06]  /*f1f0*/  USEL UR4, UR40, UR4, UP0 ;  /* 0x0000000428047287 */ /* 0x000fcc0008000000 */
[----:B------:R-:W-:-:S05]  /*f200*/  IMAD R3, RZ, RZ, -UR4 ;  /* 0x80000004ff037e24 */ /* 0x000fca000f8e02ff */
[----:B------:R-:W-:-:S04]  /*f210*/  VIADDMNMX R0, R3, 0x1, R0, !PT ;  /* 0x0000000103007846 */ /* 0x000fc80007800100 */
[----:B------:R-:W-:Y:S02]  /*f220*/  R2UR UR5, R0 ;  /* 0x00000000000572ca */ /* 0x000fe400000e0000 */
[----:B------:R-:W-:Y:S02]  /*f230*/  LOP3.LUT R0, RZ, UR4, RZ, 0x33, !PT ;  /* 0x00000004ff007c12 */ /* 0x000fe4000f8e33ff */
[----:B0-----:R-:W-:-:S09]  /*f240*/  LOP3.LUT R10, R4, 0x1f, RZ, 0xc0, !PT ;  /* 0x0000001f040a7812 */ /* 0x001fd200078ec0ff */
[----:B------:R-:W-:Y:S02]  /*f250*/  UIADD3 UR6, UR5, -0x2, URZ ;  /* 0xfffffffe05067890 */ /* 0x000fe4000fffe03f */
[----:B------:R-:W-:-:S04]  /*f260*/  UIADD3 UR5, UR4, UR5, URZ ;  /* 0x0000000504057290 */ /* 0x000fc8000fffe03f */
[----:B------:R-:W-:Y:S01]  /*f270*/  ISETP.NE.AND P0, PT, R0, UR6, PT ;  /* 0x0000000600007c0c */ /* 0x000fe2000bf05270 */
[----:B------:R-:W-:Y:S02]  /*f280*/  IMAD.MOV.U32 R0, RZ, RZ, 0x1 ;  /* 0x00000001ff007424 */ /* 0x000fe400078e00ff */
[----:B------:R-:W-:-:S05]  /*f290*/  IMAD.U32 R11, RZ, RZ, UR5 ;  /* 0x00000005ff0b7e24 */ /* 0x000fca000f8e00ff */
[----:B------:R-:W-:-:S05]  /*f2a0*/  LOP3.LUT R11, R11, 0x1, RZ, 0xc0, !PT ;  /* 0x000000010b0b7812 */ /* 0x000fca00078ec0ff */
[----:B------:R-:W-:Y:S05]  /*f2b0*/  @!P0 BRA `(.L_x_258) ;  /* 0x0000001400e88947 */ /* 0x000fea0003800000 */
[----:B------:R-:W-:Y:S01]  /*f2c0*/  R2UR UR4, R11 ;  /* 0x000000000b0472ca */ /* 0x000fe200000e0000 */
[----:B------:R-:W-:Y:S01]  /*f2d0*/  BSSY B0, `(.L_x_258) ;  /* 0x0000178000007945 */ /* 0x000fe20003800000 */
[----:B------:R-:W-:-:S11]  /*f2e0*/  IMAD.MOV.U32 R0, RZ, RZ, 0x1 ;  /* 0x00000001ff007424 */ /* 0x000fd600078e00ff */
[----:B------:R-:W-:-:S06]  /*f2f0*/  UIADD3 UR4, UR5, -UR4, URZ ;  /* 0x8000000405047290 */ /* 0x000fcc000fffe03f */
[----:B------:R-:W-:-:S07]  /*f300*/  IMAD.U32 R7, RZ, RZ, UR4 ;  /* 0x00000004ff077e24 */ /* 0x000fce000f8e00ff */
.L_x_299:
[----:B------:R-:W-:Y:S01]  /*f310*/  LOP3.LUT P0, RZ, R17, 0x2, RZ, 0xc0, !PT ;  /* 0x0000000211ff7812 */ /* 0x000fe2000780c0ff */
[----:B------:R-:W-:Y:S01]  /*f320*/  VIADD R7, R7, 0xfffffffe ;  /* 0xfffffffe07077836 */ /* 0x000fe20000000000 */
[----:B------:R-:W-:Y:S04]  /*f330*/  BSSY B1, `(.L_x_259) ;  /* 0x00000b6000017945 */ /* 0x000fe80003800000 */
[----:B------:R-:W-:-:S07]  /*f340*/  ISETP.NE.AND P1, PT, R7, RZ, PT ;  /* 0x000000ff0700720c */ /* 0x000fce0003f25270 */
[----:B------:R-:W-:Y:S06]  /*f350*/  @!P0 BRA `(.L_x_260) ;  /* 0x0000000800cc8947 */ /* 0x000fec0003800000 */
[----:B------:R-:W-:Y:S01]  /*f360*/  LOP3.LUT P0, RZ, R17, 0x1, RZ, 0xc0, !PT ;  /* 0x0000000111ff7812 */ /* 0x000fe2000780c0ff */
[----:B------:R-:W-:-:S12]  /*f370*/  IMAD.MOV.U32 R12, RZ, RZ, R8 ;  /* 0x000000ffff0c7224 */ /* 0x000fd800078e0008 */
[----:B------:R-:W-:Y:S05]  /*f380*/  @!P0 BRA `(.L_x_261) ;  /* 0x0000000000508947 */ /* 0x000fea0003800000 */
[----:B------:R-:W0:Y:S01]  /*f390*/  LDC R12, c[0x0][0x43c] ;  /* 0x00010f00ff0c7b82 */ /* 0x000e220000000800 */
[----:B------:R-:W-:Y:S01]  /*f3a0*/  IMAD.MOV.U32 R13, RZ, RZ, R8 ;  /* 0x000000ffff0d7224 */ /* 0x000fe200078e0008 */
[----:B------:R-:W-:Y:S01]  /*f3b0*/  ULDC.64 UR4, c[0x0][0x428] ;  /* 0x00010a0000047ab9 */ /* 0x000fe20000000a00 */
[----:B------:R-:W-:Y:S01]  /*f3c0*/  ULDC.64 UR6, c[0x0][0x208] ;  /* 0x0000820000067ab9 */ /* 0x000fe20000000a00 */
[----:B------:R-:W-:-:S04]  /*f3d0*/  IMAD R5, R19, UR4, RZ ;  /* 0x0000000413057c24 */ /* 0x000fc8000f8e02ff */
[----:B------:R-:W-:Y:S01]  /*f3e0*/  IMAD R5, R18, UR5, R5 ;  /* 0x0000000512057c24 */ /* 0x000fe2000f8e0205 */
[----:B0-----:R-:W-:-:S13]  /*f3f0*/  ISETP.NE.AND P0, PT, R12, 0x1, PT ;  /* 0x000000010c00780c */ /* 0x001fda0003f05270 */
[----:B------:R-:W0:Y:S02]  /*f400*/  @P0 LDC.64 R2, c[0x0][0x440] ;  /* 0x00011000ff020b82 */ /* 0x000e240000000a00 */
[----:B0-----:R-:W-:-:S05]  /*f410*/  @P0 IMAD.HI.U32 R2, R8, R2, RZ ;  /* 0x0000000208020227 */ /* 0x001fca00078e00ff */
        /* <DEDUP_REMOVED lines=11> */
.L_x_261:
[----:B------:R-:W1:Y:S01]  /*f4d0*/  S2R R2, SR_TID.X ;  /* 0x0000000000027919 */ /* 0x000e620000002100 */
[----:B------:R-:W-:Y:S01]  /*f4e0*/  BSSY B2, `(.L_x_262) ;  /* 0x0000006000027945 */ /* 0x000fe20003800000 */
[----:B-1----:R-:W-:Y:S02]  /*f4f0*/  LOP3.LUT R3, R2, 0x7f, RZ, 0xc0, !PT ;  /* 0x0000007f02037812 */ /* 0x002fe400078ec0ff */
[----:B------:R-:W-:Y:S02]  /*f500*/  SHF.L.U32 R2, R0, 0x1f, RZ ;  /* 0x0000001f00027819 */ /* 0x000fe400000006ff */
[----:B------:R-:W-:Y:S02]  /*f510*/  ISETP.NE.AND P2, PT, R3, RZ, PT ;  /* 0x000000ff0300720c */ /* 0x000fe40003f45270 */
[----:B------:R-:W1:Y:S02]  /*f520*/  SYNCS.PHASECHK.TRANS64.TRYWAIT P0, [UR38+0x38848], R2 ;  /* 0x03884802ff0075a7 */ /* 0x000e640008000166 */
[----:B-1----:R-:W-:Y:S09]  /*f530*/  @!P0 BRA `(.L_x_263) ;  /* 0x0000003400c88947 */ /* 0x002ff20003800000 */
.L_x_358:
[----:B------:R-:W-:Y:S05]  /*f540*/  BSYNC B2 ;  /* 0x0000000000027941 */ /* 0x000fea0003800000 */
.L_x_262:
[----:B------:R-:W-:Y:S04]  /*f550*/  BSSY B2, `(.L_x_264) ;  /* 0x0000007000027945 */ /* 0x000fe80003800000 */
[----:B------:R-:W-:Y:S05]  /*f560*/  @P2 BRA `(.L_x_265) ;  /* 0x0000000000142947 */ /* 0x000fea0003800000 */
[----:B------:R-:W-:Y:S01]  /*f570*/  ISETP.NE.AND P0, PT, R10, RZ, PT ;  /* 0x000000ff0a00720c */ /* 0x000fe20003f05270 */
[----:B-1----:R-:W-:-:S04]  /*f580*/  IMAD.MOV.U32 R3, RZ, RZ, 0x2000 ;  /* 0x00002000ff037424 */ /* 0x002fc800078e00ff */
[----:B------:R3:W-:Y:S08]  /*f590*/  SYNCS.ARRIVE.TRANS64 RZ, [UR38+0x38838], R3 ;  /* 0x03883803ffff79a7 */ /* 0x0007f00008000026 */
[----:B---3--:R-:W-:Y:S05]  /*f5a0*/  @!P0 BRA `(.L_x_265) ;  /* 0x0000000000048947 */ /* 0x008fea0003800000 */
[----:B------:R-:W-:Y:S01]  /*f5b0*/  BPT.TRAP 0x1 ;  /* 0x000000040000795c */ /* 0x000fe20000300000 */
.L_x_265:
[----:B------:R-:W-:Y:S05]  /*f5c0*/  BSYNC B2 ;  /* 0x0000000000027941 */ /* 0x000fea0003800000 */
.L_x_264:
        /* <DEDUP_REMOVED lines=11> */
.L_x_266:
        /* <DEDUP_REMOVED lines=10> */
.L_x_359:
[----:B------:R-:W-:Y:S05]  /*f720*/  BSYNC B2 ;  /* 0x0000000000027941 */ /* 0x000fea0003800000 */
.L_x_267:
[----:B------:R-:W-:Y:S01]  /*f730*/  BSSY B2, `(.L_x_269) ;  /* 0x0000009000027945 */ /* 0x000fe20003800000 */
[----:B01----:R-:W-:Y:S02]  /*f740*/  IMAD.MOV.U32 R2, RZ, RZ, 0x0 ;  /* 0x00000000ff027424 */ /* 0x003fe400078e00ff */
[----:B------:R-:W-:Y:S01]  /*f750*/  IMAD.MOV.U32 R3, RZ, RZ, 0x14f00000 ;  /* 0x14f00000ff037424 */ /* 0x000fe200078e00ff */
[----:B------:R-:W-:Y:S06]  /*f760*/  @P2 BRA `(.L_x_270) ;  /* 0x0000000000142947 */ /* 0x000fec0003800000 */
[----:B------:R-:W-:Y:S01]  /*f770*/  ISETP.NE.AND P0, PT, R10, RZ, PT ;  /* 0x000000ff0a00720c */ /* 0x000fe20003f05270 */
[----:B------:R-:W-:-:S04]  /*f780*/  IMAD.MOV.U32 R12, RZ, RZ, 0x10000 ;  /* 0x00010000ff0c7424 */ /* 0x000fc800078e00ff */
[----:B------:R0:W-:Y:S08]  /*f790*/  SYNCS.ARRIVE.TRANS64 RZ, [UR38+0x38858], R12 ;  /* 0x0388580cffff79a7 */ /* 0x0001f00008000026 */
[----:B0-----:R-:W-:Y:S05]  /*f7a0*/  @!P0 BRA `(.L_x_270) ;  /* 0x0000000000048947 */ /* 0x001fea0003800000 */
[----:B------:R-:W-:Y:S01]  /*f7b0*/  BPT.TRAP 0x1 ;  /* 0x000000040000795c */ /* 0x000fe20000300000 */
.L_x_270:
[----:B------:R-:W-:Y:S05]  /*f7c0*/  BSYNC B2 ;  /* 0x0000000000027941 */ /* 0x000fea0003800000 */
.L_x_269:
        /* <DEDUP_REMOVED lines=9> */
.L_x_271:
        /* <DEDUP_REMOVED lines=13> */
.L_x_272:
        /* <DEDUP_REMOVED lines=13> */
.L_x_273:
        /* <DEDUP_REMOVED lines=13> */
.L_x_274:
        /* <DEDUP_REMOVED lines=13> */
.L_x_275:
        /* <DEDUP_REMOVED lines=13> */
.L_x_276:
        /* <DEDUP_REMOVED lines=13> */
.L_x_277:
        /* <DEDUP_REMOVED lines=13> */
.L_x_278:
        /* <DEDUP_REMOVED lines=8> */
.L_x_260:
[----:B------:R-:W-:Y:S05]  /*fe90*/  BSYNC B1 ;  /* 0x0000000000017941 */ /* 0x000fea0003800000 */
.L_x_259:
[----:B------:R-:W-:Y:S01]  /*fea0*/  LOP3.LUT P3, RZ, R17, 0x2, RZ, 0xc0, !PT ;  /* 0x0000000211ff7812 */ /* 0x000fe2000786c0ff */
[----:B------:R-:W-:Y:S01]  /*feb0*/  BSSY B1, `(.L_x_279) ;  /* 0x00000b7000017945 */ /* 0x000fe20003800000 */
[----:B------:R-:W-:-:S11]  /*fec0*/  LOP3.LUT R0, R0, 0x1, RZ, 0x3c, !PT ;  /* 0x0000000100007812 */ /* 0x000fd600078e3cff */
[----:B------:R-:W-:Y:S05]  /*fed0*/  @!P3 BRA `(.L_x_280) ;  /* 0x0000000800d0b947 */ /* 0x000fea0003800000 */
[----:B------:R-:W-:Y:S01]  /*fee0*/  LOP3.LUT P3, RZ, R17, 0x1, RZ, 0xc0, !PT ;  /* 0x0000000111ff7812 */ /* 0x000fe2000786c0ff */
[----:B------:R-:W-:-:S12]  /*fef0*/  VIADD R12, R8, 0xffffffff ;  /* 0xffffffff080c7836 */ /* 0x000fd80000000000 */
[----:B------:R-:W-:Y:S05]  /*ff00*/  @!P3 BRA `(.L_x_281) ;  /* 0x000000000050b947 */ /* 0x000fea0003800000 */
[----:B--2---:R-:W0:Y:S01]  /*ff10*/  LDC R14, c[0x0][0x43c] ;  /* 0x00010f00ff0e7b82 */ /* 0x004e220000000800 */
        /* <DEDUP_REMOVED lines=19> */
.L_x_281:
[----:B------:R-:W1:Y:S01]  /*10050*/  S2R R2, SR_TID.X ;  /* 0x0000000000027919 */ /* 0x000e620000002100 */
[----:B------:R-:W-:Y:S01]  /*10060*/  BSSY B2, `(.L_x_282) ;  /* 0x0000006000027945 */ /* 0x000fe20003800000 */
[----:B-1----:R-:W-:Y:S02]  /*10070*/  LOP3.LUT R3, R2, 0x7f, RZ, 0xc0, !PT ;  /* 0x0000007f02037812 */ /* 0x002fe400078ec0ff */
[----:B------:R-:W-:Y:S02]  /*10080*/  SHF.L.U32 R2, R0, 0x1f, RZ ;  /* 0x0000001f00027819 */ /* 0x000fe400000006ff */
[----:B------:R-:W-:Y:S02]  /*10090*/  ISETP.NE.AND P2, PT, R3, RZ, PT ;  /* 0x000000ff0300720c */ /* 0x000fe40003f45270 */
[----:B------:R-:W1:Y:S02]  /*100a0*/  SYNCS.PHASECHK.TRANS64.TRYWAIT P0, [UR38+0x38840], R2 ;  /* 0x03884002ff0075a7 */ /* 0x000e640008000166 */
[----:B-1----:R-:W-:Y:S09]  /*100b0*/  @!P0 BRA `(.L_x_283) ;  /* 0x0000002c00188947 */ /* 0x002ff20003800000 */
.L_x_360:
[----:B------:R-:W-:Y:S05]  /*100c0*/  BSYNC B2 ;  /* 0x0000000000027941 */ /* 0x000fea0003800000 */
.L_x_282:
[----:B------:R-:W-:Y:S04]  /*100d0*/  BSSY B2, `(.L_x_284) ;  /* 0x0000007000027945 */ /* 0x000fe80003800000 */
[----:B------:R-:W-:Y:S05]  /*100e0*/  @P2 BRA `(.L_x_285) ;  /* 0x0000000000142947 */ /* 0x000fea0003800000 */
[----:B------:R-:W-:Y:S01]  /*100f0*/  ISETP.NE.AND P0, PT, R10, RZ, PT ;  /* 0x000000ff0a00720c */ /* 0x000fe20003f05270 */
[----:B-1----:R-:W-:-:S04]  /*10100*/  IMAD.MOV.U32 R3, RZ, RZ, 0x2000 ;  /* 0x00002000ff037424 */ /* 0x002fc800078e00ff */
[----:B------:R3:W-:Y:S08]  /*10110*/  SYNCS.ARRIVE.TRANS64 RZ, [UR38+0x38830], R3 ;  /* 0x03883003ffff79a7 */ /* 0x0007f00008000026 */
[----:B---3--:R-:W-:Y:S05]  /*10120*/  @!P0 BRA `(.L_x_285) ;  /* 0x0000000000048947 */ /* 0x008fea0003800000 */
[----:B------:R-:W-:Y:S01]  /*10130*/  BPT.TRAP 0x1 ;  /* 0x000000040000795c */ /* 0x000fe20000300000 */
.L_x_285:
[----:B------:R-:W-:Y:S05]  /*10140*/  BSYNC B2 ;  /* 0x0000000000027941 */ /* 0x000fea0003800000 */
.L_x_284:
        /* <DEDUP_REMOVED lines=11> */
.L_x_286:
        /* <DEDUP_REMOVED lines=11> */
.L_x_361:
[----:B------:R-:W-:Y:S05]  /*102b0*/  BSYNC B2 ;  /* 0x0000000000027941 */ /* 0x000fea0003800000 */
.L_x_287:
        /* <DEDUP_REMOVED lines=9> */
.L_x_290:
[----:B------:R-:W-:Y:S05]  /*10350*/  BSYNC B2 ;  /* 0x0000000000027941 */ /* 0x000fea0003800000 */
.L_x_289:
        /* <DEDUP_REMOVED lines=9> */
.L_x_291:
        /* <DEDUP_REMOVED lines=13> */
.L_x_292:
        /* <DEDUP_REMOVED lines=13> */
.L_x_293:
        /* <DEDUP_REMOVED lines=13> */
.L_x_294:
        /* <DEDUP_REMOVED lines=13> */
.L_x_295:
        /* <DEDUP_REMOVED lines=13> */
.L_x_296:
        /* <DEDUP_REMOVED lines=13> */
.L_x_297:
        /* <DEDUP_REMOVED lines=13> */
.L_x_298:
        /* <DEDUP_REMOVED lines=8> */
.L_x_280:
[----:B------:R-:W-:Y:S05]  /*10a20*/  BSYNC B1 ;  /* 0x0000000000017941 */ /* 0x000fea0003800000 */
.L_x_279:
[----:B------:R-:W-:Y:S01]  /*10a30*/  VIADD R8, R8, 0xfffffffe ;  /* 0xfffffffe08087836 */ /* 0x000fe20000000000 */
[----:B------:R-:W-:Y:S06]  /*10a40*/  @P1 BRA `(.L_x_299) ;  /* 0xffffffe800301947 */ /* 0x000fec000383ffff */
[----:B------:R-:W-:Y:S05]  /*10a50*/  BSYNC B0 ;  /* 0x0000000000007941 */ /* 0x000fea0003800000 */
.L_x_258:
[----:B------:R-:W-:-:S13]  /*10a60*/  ISETP.NE.AND P0, PT, R11, RZ, PT ;  /* 0x000000ff0b00720c */ /* 0x000fda0003f05270 */
[----:B------:R-:W-:Y:S05]  /*10a70*/  @!P0 BRA `(.L_x_227) ;  /* 0x0000000800e48947 */ /* 0x000fea0003800000 */
[----:B------:R-:W-:Y:S01]  /*10a80*/  LOP3.LUT P1, RZ, R17, 0x2, RZ, 0xc0, !PT ;  /* 0x0000000211ff7812 */ /* 0x000fe2000782c0ff */
[----:B------:R-:W-:-:S12]  /*10a90*/  BSSY B0, `(.L_x_300) ;  /* 0x00000b4000007945 */ /* 0x000fd80003800000 */
[----:B------:R-:W-:Y:S05]  /*10aa0*/  @!P1 BRA `(.L_x_301) ;  /* 0x0000000800c89947 */ /* 0x000fea0003800000 */
[----:B------:R-:W-:-:S13]  /*10ab0*/  LOP3.LUT P1, RZ, R17, 0x1, RZ, 0xc0, !PT ;  /* 0x0000000111ff7812 */ /* 0x000fda000782c0ff */
[----:B------:R-:W-:Y:S05]  /*10ac0*/  @!P1 BRA `(.L_x_302) ;  /* 0x00000000004c9947 */ /* 0x000fea0003800000 */
[----:B------:R-:W0:Y:S01]  /*10ad0*/  LDC R5, c[0x0][0x43c] ;  /* 0x00010f00ff057b82 */ /* 0x000e220000000800 */
[----:B------:R-:W-:Y:S01]  /*10ae0*/  ULDC.64 UR4, c[0x0][0x428] ;  /* 0x00010a0000047ab9 */ /* 0x000fe20000000a00 */
[----:B------:R-:W-:Y:S01]  /*10af0*/  ULDC.64 UR6, c[0x0][0x208] ;  /* 0x0000820000067ab9 */ /* 0x000fe20000000a00 */
[----:B------:R-:W-:-:S04]  /*10b00*/  IMAD R19, R19, UR4, RZ ;  /* 0x0000000413137c24 */ /* 0x000fc8000f8e02ff */
[----:B------:R-:W-:Y:S01]  /*10b10*/  IMAD R7, R18, UR5, R19 ;  /* 0x0000000512077c24 */ /* 0x000fe2000f8e0213 */
[----:B0-----:R-:W-:-:S13]  /*10b20*/  ISETP.NE.AND P0, PT, R5, 0x1, PT ;  /* 0x000000010500780c */ /* 0x001fda0003f05270 */
[----:B------:R-:W0:Y:S02]  /*10b30*/  @P0 LDC.64 R2, c[0x0][0x440] ;  /* 0x00011000ff020b82 */ /* 0x000e240000000a00 */
[----:B0-----:R-:W-:-:S04]  /*10b40*/  @P0 IMAD.HI.U32 R4, R8, R2, RZ ;  /* 0x0000000208040227 */ /* 0x001fc800078e00ff */
[----:B------:R-:W-:Y:S01]  /*10b50*/  IMAD.MOV.U32 R2, RZ, RZ, R8 ;  /* 0x000000ffff027224 */ /* 0x000fe200078e0008 */
[----:B------:R-:W-:-:S04]  /*10b60*/  @P0 SHF.R.U32.HI R2, RZ, R3, R4 ;  /* 0x00000003ff020219 */ /* 0x000fc80000011604 */
[----:B------:R-:W-:-:S03]  /*10b70*/  SHF.R.S32.HI R3, RZ, 0x1f, R2 ;  /* 0x0000001fff037819 */ /* 0x000fc60000011402 */
        /* <DEDUP_REMOVED lines=8> */
.L_x_302:
[----:B------:R-:W1:Y:S01]  /*10c00*/  S2R R2, SR_TID.X ;  /* 0x0000000000027919 */ /* 0x000e620000002100 */
[----:B------:R-:W-:Y:S01]  /*10c10*/  BSSY B1, `(.L_x_303) ;  /* 0x0000006000017945 */ /* 0x000fe20003800000 */
[----:B-1----:R-:W-:Y:S02]  /*10c20*/  LOP3.LUT R3, R2, 0x7f, RZ, 0xc0, !PT ;  /* 0x0000007f02037812 */ /* 0x002fe400078ec0ff */
[----:B------:R-:W-:Y:S02]  /*10c30*/  SHF.L.U32 R2, R0, 0x1f, RZ ;  /* 0x0000001f00027819 */ /* 0x000fe400000006ff */
[----:B------:R-:W-:Y:S02]  /*10c40*/  ISETP.NE.AND P1, PT, R3, RZ, PT ;  /* 0x000000ff0300720c */ /* 0x000fe40003f25270 */
[----:B------:R-:W1:Y:S02]  /*10c50*/  SYNCS.PHASECHK.TRANS64.TRYWAIT P0, [UR38+0x38848], R2 ;  /* 0x03884802ff0075a7 */ /* 0x000e640008000166 */
[----:B-1----:R-:W-:Y:S09]  /*10c60*/  @!P0 BRA `(.L_x_304) ;  /* 0x00000020005c8947 */ /* 0x002ff20003800000 */
.L_x_362:
[----:B------:R-:W-:Y:S05]  /*10c70*/  BSYNC B1 ;  /* 0x0000000000017941 */ /* 0x000fea0003800000 */
.L_x_303:
[----:B------:R-:W-:Y:S04]  /*10c80*/  BSSY B1, `(.L_x_305) ;  /* 0x0000007000017945 */ /* 0x000fe80003800000 */
[----:B------:R-:W-:Y:S05]  /*10c90*/  @P1 BRA `(.L_x_306) ;  /* 0x0000000000141947 */ /* 0x000fea0003800000 */
[----:B------:R-:W-:Y:S01]  /*10ca0*/  ISETP.NE.AND P0, PT, R10, RZ, PT ;  /* 0x000000ff0a00720c */ /* 0x000fe20003f05270 */
[----:B-1----:R-:W-:-:S04]  /*10cb0*/  IMAD.MOV.U32 R3, RZ, RZ, 0x2000 ;  /* 0x00002000ff037424 */ /* 0x002fc800078e00ff */
[----:B------:R3:W-:Y:S08]  /*10cc0*/  SYNCS.ARRIVE.TRANS64 RZ, [UR38+0x38838], R3 ;  /* 0x03883803ffff79a7 */ /* 0x0007f00008000026 */
[----:B---3--:R-:W-:Y:S05]  /*10cd0*/  @!P0 BRA `(.L_x_306) ;  /* 0x0000000000048947 */ /* 0x008fea0003800000 */
[----:B------:R-:W-:Y:S01]  /*10ce0*/  BPT.TRAP 0x1 ;  /* 0x000000040000795c */ /* 0x000fe20000300000 */
.L_x_306:
[----:B------:R-:W-:Y:S05]  /*10cf0*/  BSYNC B1 ;  /* 0x0000000000017941 */ /* 0x000fea0003800000 */
.L_x_305:
[----:B------:R-:W-:Y:S01]  /*10d00*/  IMAD.MOV.U32 R4, RZ, RZ, RZ ;  /* 0x000000ffff047224 */ /* 0x000fe200078e00ff */
        /* <DEDUP_REMOVED lines=10> */
.L_x_307:
        /* <DEDUP_REMOVED lines=11> */
.L_x_363:
[----:B------:R-:W-:Y:S05]  /*10e60*/  BSYNC B1 ;  /* 0x0000000000017941 */ /* 0x000fea0003800000 */
.L_x_308:
[----:B------:R-:W-:Y:S01]  /*10e70*/  BSSY B1, `(.L_x_310) ;  /* 0x0000009000017945 */ /* 0x000fe20003800000 */
[----:B-1----:R-:W-:Y:S02]  /*10e80*/  IMAD.MOV.U32 R2, RZ, RZ, 0x0 ;  /* 0x00000000ff027424 */ /* 0x002fe400078e00ff */
[----:B------:R-:W-:Y:S01]  /*10e90*/  IMAD.MOV.U32 R3, RZ, RZ, 0x14f00000 ;  /* 0x14f00000ff037424 */ /* 0x000fe200078e00ff */
[----:B------:R-:W-:Y:S06]  /*10ea0*/  @P1 BRA `(.L_x_311) ;  /* 0x0000000000141947 */ /* 0x000fec0003800000 */
[----:B------:R-:W-:Y:S01]  /*10eb0*/  ISETP.NE.AND P0, PT, R10, RZ, PT ;  /* 0x000000ff0a00720c */ /* 0x000fe20003f05270 */
[----:B------:R-:W-:-:S04]  /*10ec0*/  IMAD.MOV.U32 R5, RZ, RZ, 0x10000 ;  /* 0x00010000ff057424 */ /* 0x000fc800078e00ff */
[----:B------:R1:W-:Y:S08]  /*10ed0*/  SYNCS.ARRIVE.TRANS64 RZ, [UR38+0x38858], R5 ;  /* 0x03885805ffff79a7 */ /* 0x0003f00008000026 */
[----:B-1----:R-:W-:Y:S05]  /*10ee0*/  @!P0 BRA `(.L_x_311) ;  /* 0x0000000000048947 */ /* 0x002fea0003800000 */
[----:B------:R-:W-:Y:S01]  /*10ef0*/  BPT.TRAP 0x1 ;  /* 0x000000040000795c */ /* 0x000fe20000300000 */
.L_x_311:
[----:B------:R-:W-:Y:S05]  /*10f00*/  BSYNC B1 ;  /* 0x0000000000017941 */ /* 0x000fea0003800000 */
.L_x_310:
        /* <DEDUP_REMOVED lines=9> */
.L_x_312:
        /* <DEDUP_REMOVED lines=13> */
.L_x_313:
        /* <DEDUP_REMOVED lines=13> */
.L_x_314:
        /* <DEDUP_REMOVED lines=13> */
.L_x_315:
        /* <DEDUP_REMOVED lines=13> */
.L_x_316:
        /* <DEDUP_REMOVED lines=13> */
.L_x_317:
        /* <DEDUP_REMOVED lines=13> */
.L_x_318:
        /* <DEDUP_REMOVED lines=13> */
.L_x_319:
        /* <DEDUP_REMOVED lines=8> */
.L_x_301:
[----:B------:R-:W-:Y:S05]  /*115d0*/  BSYNC B0 ;  /* 0x0000000000007941 */ /* 0x000fea0003800000 */
.L_x_300:
[----:B------:R-:W-:Y:S01]  /*115e0*/  LOP3.LUT R0, R0, 0x1, RZ, 0x3c, !PT ;  /* 0x0000000100007812 */ /* 0x000fe200078e3cff */
[----:B------:R-:W-:Y:S02]  /*115f0*/  IMAD.MOV.U32 R6, RZ, RZ, RZ ;  /* 0x000000ffff067224 */ /* 0x000fe400078e00ff */
[----:B------:R-:W-:-:S07]  /*11600*/  IMAD.MOV.U32 R9, RZ, RZ, RZ ;  /* 0x000000ffff097224 */ /* 0x000fce00078e00ff */
.L_x_227:
[----:B------:R-:W1:Y:S01]  /*11610*/  S2R R3, SR_CgaCtaId ;  /* 0x0000000000037919 */ /* 0x000e620000008800 */
[----:B------:R-:W-:Y:S02]  /*11620*/  MOV R2, 0x400 ;  /* 0x0000040000027802 */ /* 0x000fe40000000f00 */
[----:B------:R-:W-:Y:S02]  /*11630*/  SHF.L.U32 R9, R9, 0x1f, RZ ;  /* 0x0000001f09097819 */ /* 0x000fe400000006ff */
[----:B-1----:R-:W-:-:S04]  /*11640*/  LEA R2, R3, R2, 0x18 ;  /* 0x0000000203027211 */ /* 0x002fc800078ec0ff */
[----:B------:R-:W1:Y:S02]  /*11650*/  SYNCS.PHASECHK.TRANS64.TRYWAIT P0, [R2+URZ+0x38820], R9 ;  /* 0x03882009020075a7 */ /* 0x000e64000800017f */
[----:B-1----:R-:W-:Y:S05]  /*11660*/  @!P0 BRA `(.L_x_320) ;  /* 0x00000018000c8947 */ /* 0x002fea0003800000 */
.L_x_364:
[----:B------:R-:W-:-:S03]  /*11670*/  UMOV UR4, 0xffffffff ;  /* 0xffffffff00047882 */ /* 0x000fc60000000000 */
[----:B------:R-:W-:Y:S05]  /*11680*/  BRA.DIV UR4, `(.L_x_321) ;  /* 0x0000001a04187947 */ /* 0x000fea000b800000 */
[----:B------:R-:W3:Y:S02]  /*11690*/  S2R R3, SR_TID.X ;  /* 0x0000000000037919 */ /* 0x000ee40000002100 */
[----:B---3--:R-:W-:-:S04]  /*116a0*/  SHF.R.U32.HI R3, RZ, 0x5, R3 ;  /* 0x00000005ff037819 */ /* 0x008fc80000011603 */
[----:B------:R-:W-:-:S05]  /*116b0*/  LOP3.LUT R3, R3, 0x3, RZ, 0xc0, !PT ;  /* 0x0000000303037812 */ /* 0x000fca00078ec0ff */
[----:B--2---:R2:W3:Y:S02]  /*116c0*/  SHFL.IDX PT, R14, R3, RZ, 0x1f ;  /* 0x00001fff030e7589 */ /* 0x0044e400000e0000 */
.L_x_367:
[----:B---3--:R-:W-:-:S13]  /*116d0*/  ISETP.NE.AND P0, PT, R14, RZ, PT ;  /* 0x000000ff0e00720c */ /* 0x008fda0003f05270 */
[----:B------:R-:W-:Y:S05]  /*116e0*/  @P0 BRA `(.L_x_193) ;  /* 0x0000000000900947 */ /* 0x000fea0003800000 */
[----:B------:R-:W-:-:S03]  /*116f0*/  UMOV UR4, 0xffffffff ;  /* 0xffffffff00047882 */ /* 0x000fc60000000000 */
[----:B------:R-:W-:Y:S05]  /*11700*/  BRA.DIV UR4, `(.L_x_322) ;  /* 0x0000001a042c7947 */ /* 0x000fea000b800000 */
[----:B------:R-:W-:-:S13]  /*11710*/  ELECT P6, URZ, PT ;  /* 0x00000000003f782f */ /* 0x000fda00038c0000 */
.L_x_370:
[----:B------:R-:W-:Y:S05]  /*11720*/  @!P6 BRA `(.L_x_193) ;  /* 0x000000000080e947 */ /* 0x000fea0003800000 */
[----:B--2---:R-:W2:Y:S02]  /*11730*/  LDL R3, [R1+0x28] ;  /* 0x0000280001037983 */ /* 0x004ea40000100800 */
[----:B--2---:R-:W-:-:S13]  /*11740*/  R2UR UR4, R3 ;  /* 0x00000000030472ca */ /* 0x004fda00000e0000 */
[----:B------:R-:W-:-:S06]  /*11750*/  ULOP3.LUT UR4, UR4, 0x2, URZ, 0xfc, !UPT ;  /* 0x0000000204047892 */ /* 0x000fcc000f8efc3f */
[----:B------:R-:W-:-:S05]  /*11760*/  IMAD.U32 R3, RZ, RZ, UR4 ;  /* 0x00000004ff037e24 */ /* 0x000fca000f8e00ff */
[----:B------:R-:W-:-:S13]  /*11770*/  ISETP.NE.AND P2, PT, R3, 0x3, PT ;  /* 0x000000030300780c */ /* 0x000fda0003f45270 */
[----:B------:R-:W-:Y:S05]  /*11780*/  @!P2 BRA `(.L_x_323) ;  /* 0x000000000004a947 */ /* 0x000fea0003800000 */
[----:B------:R-:W-:Y:S01]  /*11790*/  BPT.TRAP 0x1 ;  /* 0x000000040000795c */ /* 0x000fe20000300000 */
.L_x_323:
[----:B------:R-:W-:Y:S01]  /*117a0*/  VIADD R8, R2, 0x38840 ;  /* 0x0003884002087836 */ /* 0x000fe20000000000 */
[----:B------:R-:W-:Y:S01]  /*117b0*/  SHF.L.U32 R4, R0, 0x1f, RZ ;  /* 0x0000001f00047819 */ /* 0x000fe200000006ff */
[C---:B------:R-:W-:Y:S02]  /*117c0*/  VIADD R3, R6.reuse, 0x1 ;  /* 0x0000000106037836 */ /* 0x040fe40000000000 */
[----:B------:R-:W-:-:S03]  /*117d0*/  IMAD R7, R6, 0x8, R8 ;  /* 0x0000000806077824 */ /* 0x000fc600078e0208 */
[C---:B------:R-:W-:Y:S01]  /*117e0*/  ISETP.NE.AND P1, PT, R3.reuse, 0x2, PT ;  /* 0x000000020300780c */ /* 0x040fe20003f25270 */
[----:B------:R-:W2:Y:S03]  /*117f0*/  SYNCS.PHASECHK.TRANS64.TRYWAIT P0, [R7+URZ], R4 ;  /* 0x00000004070075a7 */ /* 0x000ea6000800017f */
[----:B------:R-:W-:Y:S02]  /*11800*/  SEL R5, RZ, 0x1, P1 ;  /* 0x00000001ff057807 */ /* 0x000fe40000800000 */
[----:B------:R-:W-:Y:S02]  /*11810*/  SEL R3, R3, RZ, P1 ;  /* 0x000000ff03037207 */ /* 0x000fe40000800000 */
[----:B------:R-:W-:-:S03]  /*11820*/  LOP3.LUT R0, R0, R5, RZ, 0x3c, !PT ;  /* 0x0000000500007212 */ /* 0x000fc600078e3cff */
[----:B------:R-:W-:Y:S01]  /*11830*/  IMAD R5, R3, 0x8, R8 ;  /* 0x0000000803057824 */ /* 0x000fe200078e0208 */
[----:B------:R-:W-:Y:S01]  /*11840*/  SHF.L.U32 R0, R0, 0x1f, RZ ;  /* 0x0000001f00007819 */ /* 0x000fe200000006ff */
[----:B--2---:R-:W-:Y:S06]  /*11850*/  @!P0 BRA `(.L_x_324) ;  /* 0x0000001400f88947 */ /* 0x004fec0003800000 */
.L_x_371:
[----:B------:R-:W3:Y:S02]  /*11860*/  SYNCS.PHASECHK.TRANS64.TRYWAIT P0, [R5+URZ], R0 ;  /* 0x00000000050075a7 */ /* 0x000ee4000800017f */
[----:B---3--:R-:W-:Y:S05]  /*11870*/  @!P0 BRA `(.L_x_325) ;  /* 0x0000001800048947 */ /* 0x008fea0003800000 */
.L_x_372:
[----:B------:R-:W-:Y:S05]  /*11880*/  @!P2 BRA `(.L_x_326) ;  /* 0x000000000004a947 */ /* 0x000fea0003800000 */
[----:B------:R-:W-:Y:S01]  /*11890*/  BPT.TRAP 0x1 ;  /* 0x000000040000795c */ /* 0x000fe20000300000 */
.L_x_326:
[----:B-1----:R-:W-:-:S04]  /*118a0*/  VIADD R2, R2, 0x38860 ;  /* 0x0003886002027836 */ /* 0x002fc80000000000 */
[----:B---3--:R-:W-:-:S04]  /*118b0*/  IMAD R5, R6, 0x8, R2 ;  /* 0x0000000806057824 */ /* 0x008fc800078e0202 */
[----:B------:R-:W1:Y:S02]  /*118c0*/  SYNCS.PHASECHK.TRANS64.TRYWAIT P0, [R5+URZ], R4 ;  /* 0x00000004050075a7 */ /* 0x000e64000800017f */
[----:B-1----:R-:W-:Y:S05]  /*118d0*/  @!P0 BRA `(.L_x_327) ;  /* 0x0000001800008947 */ /* 0x002fea0003800000 */
.L_x_373:
[----:B------:R-:W-:-:S07]  /*118e0*/  IMAD R3, R3, 0x8, R2 ;  /* 0x0000000803037824 */ /* 0x000fce00078e0202 */
.L_x_328:
[----:B---3--:R3:W4:Y:S02]  /*118f0*/  SYNCS.PHASECHK.TRANS64.TRYWAIT P0, [R3+URZ], R0 ;  /* 0x00000000030075a7 */ /* 0x008724000800017f */
[----:B----4-:R-:W-:Y:S05]  /*11900*/  @!P0 NANOSLEEP.SYNCS 0x989680 ;  /* 0x009896800000895d */ /* 0x010fea0003900000 */
[----:B------:R-:W4:Y:S02]  /*11910*/  @!P0 SYNCS.PHASECHK.TRANS64 P0, [R3+URZ], R0 ;  /* 0x00000000030085a7 */ /* 0x000f24000800007f */
[----:B----4-:R-:W-:Y:S05]  /*11920*/  @!P0 BRA `(.L_x_328) ;  /* 0xfffffffc00f08947 */ /* 0x010fea000383ffff */
.L_x_193:
[----:B------:R-:W-:Y:S05]  /*11930*/  BSYNC B6 ;  /* 0x0000000000067941 */ /* 0x000fea0003800000 */
.L_x_190:
[----:B------:R-:W-:Y:S05]  /*11940*/  EXIT ;  /* 0x000000000000794d */ /* 0x000fea0003800000 */
.L_x_201:
[----:B0-----:R0:W1:Y:S02]  /*11950*/  SYNCS.PHASECHK.TRANS64.TRYWAIT P0, [R184+URZ+0x38800], R7 ;  /* 0x03880007b80075a7 */ /* 0x001064000800017f */
[----:B-1----:R-:W-:Y:S05]  /*11960*/  @!P0 NANOSLEEP.SYNCS 0x989680 ;  /* 0x009896800000895d */ /* 0x002fea0003900000 */
[----:B------:R-:W1:Y:S02]  /*11970*/  @!P0 SYNCS.PHASECHK.TRANS64 P0, [R184+URZ+0x38800], R7 ;  /* 0x03880007b80085a7 */ /* 0x000e64000800007f */
[----:B-1----:R-:W-:Y:S05]  /*11980*/  @!P0 BRA `(.L_x_201) ;  /* 0xfffffffc00f08947 */ /* 0x002fea000383ffff */
[----:B------:R-:W-:Y:S05]  /*11990*/  BRA `(.L_x_329) ;  /* 0xffffff1800a87947 */ /* 0x000fea000383ffff */
.L_x_205:
[----:B--2---:R2:W3:Y:S02]  /*119a0*/  SYNCS.PHASECHK.TRANS64.TRYWAIT P1, [R184+URZ+0x38830], R7 ;  /* 0x03883007b80075a7 */ /* 0x0044e4000802017f */
[----:B---3--:R-:W-:Y:S05]  /*119b0*/  @!P1 NANOSLEEP.SYNCS 0x989680 ;  /* 0x009896800000995d */ /* 0x008fea0003900000 */
[----:B------:R-:W3:Y:S02]  /*119c0*/  @!P1 SYNCS.PHASECHK.TRANS64 P1, [R184+URZ+0x38830], R7 ;  /* 0x03883007b80095a7 */ /* 0x000ee4000802007f */
[----:B---3--:R-:W-:Y:S05]  /*119d0*/  @!P1 BRA `(.L_x_205) ;  /* 0xfffffffc00f09947 */ /* 0x008fea000383ffff */
[----:B------:R-:W-:Y:S05]  /*119e0*/  BRA `(.L_x_204) ;  /* 0xffffff1800f47947 */ /* 0x000fea000383ffff */
.L_x_206:
[----:B---3--:R3:W4:Y:S02]  /*119f0*/  SYNCS.PHASECHK.TRANS64.TRYWAIT P1, [R184+URZ+0x38810], R7 ;  /* 0x03881007b80075a7 */ /* 0x008724000802017f */
[----:B----4-:R-:W-:Y:S05]  /*11a00*/  @!P1 NANOSLEEP.SYNCS 0x989680 ;  /* 0x009896800000995d */ /* 0x010fea0003900000 */
[----:B------:R-:W4:Y:S02]  /*11a10*/  @!P1 SYNCS.PHASECHK.TRANS64 P1, [R184+URZ+0x38810], R7 ;  /* 0x03881007b80095a7 */ /* 0x000f24000802007f */
[----:B----4-:R-:W-:Y:S05]  /*11a20*/  @!P1 BRA `(.L_x_206) ;  /* 0xfffffffc00f09947 */ /* 0x010fea000383ffff */
[----:B------:R-:W-:Y:S05]  /*11a30*/  BRA `(.L_x_330) ;  /* 0xffffff1c00e47947 */ /* 0x000fea000383ffff */
.L_x_210:
[----:B------:R0:W0:Y:S02]  /*11a40*/  SYNCS.PHASECHK.TRANS64.TRYWAIT P1, [R184+URZ+0x38850], R7 ;  /* 0x03885007b80075a7 */ /* 0x000024000802017f */
[----:B0-----:R-:W-:Y:S05]  /*11a50*/  @!P1 NANOSLEEP.SYNCS 0x989680 ;  /* 0x009896800000995d */ /* 0x001fea0003900000 */
[----:B------:R-:W0:Y:S02]  /*11a60*/  @!P1 SYNCS.PHASECHK.TRANS64 P1, [R184+URZ+0x38850], R7 ;  /* 0x03885007b80095a7 */ /* 0x000e24000802007f */
[----:B0-----:R-:W-:Y:S05]  /*11a70*/  @!P1 BRA `(.L_x_210) ;  /* 0xfffffffc00f09947 */ /* 0x001fea000383ffff */
[----:B------:R-:W-:Y:S05]  /*11a80*/  BRA `(.L_x_209) ;  /* 0xffffff2000107947 */ /* 0x000fea000383ffff */
.L_x_215:
[----:B-1----:R1:W2:Y:S02]  /*11a90*/  SYNCS.PHASECHK.TRANS64.TRYWAIT P3, [R196+URZ+0x38830], R199 ;  /* 0x038830c7c40075a7 */ /* 0x0022a4000806017f */
[----:B--2---:R-:W-:Y:S05]  /*11aa0*/  @!P3 NANOSLEEP.SYNCS 0x989680 ;  /* 0x009896800000b95d */ /* 0x004fea0003900000 */
[----:B------:R-:W2:Y:S02]  /*11ab0*/  @!P3 SYNCS.PHASECHK.TRANS64 P3, [R196+URZ+0x38830], R199 ;  /* 0x038830c7c400b5a7 */ /* 0x000ea4000806007f */
[----:B--2---:R-:W-:Y:S05]  /*11ac0*/  @!P3 BRA `(.L_x_215) ;  /* 0xfffffffc00f0b947 */ /* 0x004fea000383ffff */
[----:B------:R-:W-:Y:S05]  /*11ad0*/  BRA `(.L_x_214) ;  /* 0xffffff4800347947 */ /* 0x000fea000383ffff */
.L_x_219:
[----:B---3--:R3:W4:Y:S02]  /*11ae0*/  SYNCS.PHASECHK.TRANS64.TRYWAIT P3, [R196+URZ+0x38850], R199 ;  /* 0x038850c7c40075a7 */ /* 0x008724000806017f */
[----:B----4-:R-:W-:Y:S05]  /*11af0*/  @!P3 NANOSLEEP.SYNCS 0x989680 ;  /* 0x009896800000b95d */ /* 0x010fea0003900000 */
[----:B------:R-:W4:Y:S02]  /*11b00*/  @!P3 SYNCS.PHASECHK.TRANS64 P3, [R196+URZ+0x38850], R199 ;  /* 0x038850c7c400b5a7 */ /* 0x000f24000806007f */
[----:B----4-:R-:W-:Y:S05]  /*11b10*/  @!P3 BRA `(.L_x_219) ;  /* 0xfffffffc00f0b947 */ /* 0x010fea000383ffff */
[----:B------:R-:W-:Y:S05]  /*11b20*/  BRA `(.L_x_218) ;  /* 0xffffff4800fc7947 */ /* 0x000fea000383ffff */
.L_x_232:
[----:B------:R-:W-:Y:S02]  /*11b30*/  IMAD.MOV.U32 R13, RZ, RZ, R6 ;  /* 0x000000ffff0d7224 */ /* 0x000fe400078e0006 */
[----:B------:R-:W-:Y:S02]  /*11b40*/  IMAD.MOV.U32 R12, RZ, RZ, RZ ;  /* 0x000000ffff0c7224 */ /* 0x000fe400078e00ff */
[----:B------:R-:W-:Y:S02]  /*11b50*/  IMAD.MOV.U32 R11, RZ, RZ, 0x1f ;  /* 0x0000001fff0b7424 */ /* 0x000fe400078e00ff */
[----:B------:R-:W-:-:S07]  /*11b60*/  IMAD.MOV.U32 R15, RZ, RZ, -0x1 ;  /* 0xffffffffff0f7424 */ /* 0x000fce00078e00ff */
[----:B------:R-:W-:Y:S05]  /*11b70*/  WARPSYNC.COLLECTIVE R15, `(.L_x_331) ;  /* 0x000000000f087348 */ /* 0x000fea0003c00000 */
[----:B------:R0:W1:Y:S02]  /*11b80*/  SHFL.IDX P6, R14, R13, R12, R11 ;  /* 0x0000000c0d0e7389 */ /* 0x00006400000c000b */
[----:B01----:R-:W-:Y:S01]  /*11b90*/  ENDCOLLECTIVE ;  /* 0x000000000000791b */ /* 0x003fe20003800000 */
.L_x_331:
[----:B------:R-:W-:Y:S05]  /*11ba0*/  BRA `(.L_x_332) ;  /* 0xffffffb000447947 */ /* 0x000fea000383ffff */
.L_x_234:
[----:B------:R-:W-:Y:S01]  /*11bb0*/  BSSY B0, `(.L_x_333) ;  /* 0x0000006000007945 */ /* 0x000fe20003800000 */
[----:B------:R-:W-:-:S07]  /*11bc0*/  IMAD.MOV.U32 R15, RZ, RZ, -0x1 ;  /* 0xffffffffff0f7424 */ /* 0x000fce00078e00ff */
[----:B0-----:R-:W-:Y:S05]  /*11bd0*/  WARPSYNC.COLLECTIVE R15, `(.L_x_334) ;  /* 0x000000000f0c7348 */ /* 0x001fea0003c00000 */
[----:B------:R-:W-:Y:S02]  /*11be0*/  ELECT P6, UR62, PT ;  /* 0x00000000003e782f */ /* 0x000fe400038c0000 */
[----:B------:R-:W-:Y:S01]  /*11bf0*/  MOV R14, UR62 ;  /* 0x0000003e000e7c02 */ /* 0x000fe20008000f00 */
[----:B0-----:R-:W-:Y:S10]  /*11c00*/  ENDCOLLECTIVE ;  /* 0x000000000000791b */ /* 0x001ff40003800000 */
.L_x_334:
[----:B------:R-:W-:Y:S05]  /*11c10*/  BSYNC B0 ;  /* 0x0000000000007941 */ /* 0x000fea0003800000 */
.L_x_333:
[----:B------:R-:W-:Y:S05]  /*11c20*/  BRA `(.L_x_335) ;  /* 0xffffffb000487947 */ /* 0x000fea000383ffff */
.L_x_236:
[----:B-1----:R-:W-:-:S04]  /*11c30*/  IMAD.U32 R3, RZ, RZ, UR38 ;  /* 0x00000026ff037e24 */ /* 0x002fc8000f8e00ff */
[----:B------:R1:W2:Y:S03]  /*11c40*/  SYNCS.PHASECHK.TRANS64.TRYWAIT P0, [R3+URZ+0x38840], R0 ;  /* 0x03884000030075a7 */ /* 0x0002a6000800017f */
[----:B--2---:R-:W-:Y:S05]  /*11c50*/  @!P0 NANOSLEEP.SYNCS 0x989680 ;  /* 0x009896800000895d */ /* 0x004fea0003900000 */
[----:B------:R-:W2:Y:S02]  /*11c60*/  @!P0 SYNCS.PHASECHK.TRANS64 P0, [R3+URZ+0x38840], R0 ;  /* 0x03884000030085a7 */ /* 0x000ea4000800007f */
[----:B--2---:R-:W-:Y:S05]  /*11c70*/  @!P0 BRA `(.L_x_236) ;  /* 0xfffffffc00ec8947 */ /* 0x004fea000383ffff */
[----:B------:R-:W-:Y:S05]  /*11c80*/  BRA `(.L_x_336) ;  /* 0xffffffb000ac7947 */ /* 0x000fea000383ffff */
.L_x_239:
[----:B------:R-:W-:Y:S02]  /*11c90*/  IMAD R6, R12, 0x40, R6 ;  /* 0x000000400c067824 */ /* 0x000fe400078e0206 */
[----:B------:R-:W-:Y:S02]  /*11ca0*/  IMAD.MOV.U32 R13, RZ, RZ, R3 ;  /* 0x000000ffff0d7224 */ /* 0x000fe400078e0003 */
[----:B------:R-:W-:Y:S01]  /*11cb0*/  IMAD.MOV.U32 R12, RZ, RZ, RZ ;  /* 0x000000ffff0c7224 */ /* 0x000fe200078e00ff */
[----:B------:R0:W-:Y:S01]  /*11cc0*/  STL [R1+0x4], R6 ;  /* 0x0000040601007387 */ /* 0x0001e20000100800 */
[----:B------:R-:W-:Y:S02]  /*11cd0*/  IMAD.MOV.U32 R11, RZ, RZ, 0x181f ;  /* 0x0000181fff0b7424 */ /* 0x000fe400078e00ff */
[----:B------:R-:W-:-:S07]  /*11ce0*/  IMAD.MOV.U32 R15, RZ, RZ, -0x1 ;  /* 0xffffffffff0f7424 */ /* 0x000fce00078e00ff */
[----:B0-----:R-:W-:Y:S05]  /*11cf0*/  WARPSYNC.COLLECTIVE R15, `(.L_x_337) ;  /* 0x000000000f087348 */ /* 0x001fea0003c00000 */
[----:B------:R1:W2:Y:S02]  /*11d00*/  SHFL.IDX P6, R14, R13, R12, R11 ;  /* 0x0000000c0d0e7389 */ /* 0x0002a400000c000b */
[----:B012---:R-:W-:Y:S01]  /*11d10*/  ENDCOLLECTIVE ;  /* 0x000000000000791b */ /* 0x007fe20003800000 */
.L_x_337:
[----:B------:R-:W-:Y:S02]  /*11d20*/  IMAD.MOV.U32 R13, RZ, RZ, R0 ;  /* 0x000000ffff0d7224 */ /* 0x000fe400078e0000 */
[----:B------:R-:W-:-:S07]  /*11d30*/  IMAD.MOV.U32 R4, RZ, RZ, R14 ;  /* 0x000000ffff047224 */ /* 0x000fce00078e000e */
[----:B------:R-:W-:Y:S05]  /*11d40*/  WARPSYNC.COLLECTIVE R15, `(.L_x_338) ;  /* 0x000000000f087348 */ /* 0x000fea0003c00000 */
[----:B------:R0:W1:Y:S02]  /*11d50*/  SHFL.IDX P6, R14, R13, R12, R11 ;  /* 0x0000000c0d0e7389 */ /* 0x00006400000c000b */
[----:B01----:R-:W-:Y:S01]  /*11d60*/  ENDCOLLECTIVE ;  /* 0x000000000000791b */ /* 0x003fe20003800000 */
.L_x_338:
[----:B------:R-:W-:Y:S01]  /*11d70*/  ULDC UR4, c[0x0][0x288] ;  /* 0x0000a20000047ab9 */ /* 0x000fe20000000800 */
[----:B------:R-:W-:Y:S01]  /*11d80*/  ULDC.64 UR6, c[0x0][0x208] ;  /* 0x0000820000067ab9 */ /* 0x000fe20000000a00 */
[----:B------:R-:W-:-:S05]  /*11d90*/  IMAD R2, R7, UR4, RZ ;  /* 0x0000000407027c24 */ /* 0x000fca000f8e02ff */
[----:B------:R-:W-:Y:S01]  /*11da0*/  ISETP.GE.AND P1, PT, R6, R2, PT ;  /* 0x000000020600720c */ /* 0x000fe20003f26270 */
[----:B------:R-:W-:Y:S02]  /*11db0*/  IMAD.MOV.U32 R13, RZ, RZ, R3 ;  /* 0x000000ffff0d7224 */ /* 0x000fe400078e0003 */
[----:B------:R-:W-:-:S10]  /*11dc0*/  IMAD.MOV.U32 R12, RZ, RZ, 0x1 ;  /* 0x00000001ff0c7424 */ /* 0x000fd400078e00ff */
[----:B------:R-:W-:Y:S02]  /*11dd0*/  @!P1 LEA R9, R8, UR38, 0x1 ;  /* 0x0000002608099c11 */ /* 0x000fe4000f8e08ff */
[----:B------:R-:W-:-:S05]  /*11de0*/  @!P1 LEA R14, P2, R10, R14, 0x1 ;  /* 0x0000000e0a0e9211 */ /* 0x000fca00078408ff */
[----:B------:R-:W-:Y:S02]  /*11df0*/  @!P1 IMAD.X R5, RZ, RZ, R4, P2 ;  /* 0x000000ffff059224 */ /* 0x000fe400010e0604 */
[----:B------:R-:W-:-:S05]  /*11e00*/  @!P1 IMAD.MOV.U32 R4, RZ, RZ, R14 ;  /* 0x000000ffff049224 */ /* 0x000fca00078e000e */
[----:B------:R-:W-:Y:S01]  /*11e10*/  @!PT LDS RZ, [RZ] ;  /* 0x00000000fffff984 */ /* 0x000fe20000000800 */
[----:B------:R-:W-:Y:S01]  /*11e20*/  @!PT LDS RZ, [RZ] ;  /* 0x00000000fffff984 */ /* 0x000fe20000000800 */
[----:B------:R-:W-:Y:S01]  /*11e30*/  @!PT LDS RZ, [RZ] ;  /* 0x00000000fffff984 */ /* 0x000fe20000000800 */
[----:B------:R0:W-:Y:S02]  /*11e40*/  @!P1 LDGSTS.E.BYPASS.LTC128B.128 [R9+0x20400], desc[UR6][R4.64], !P0 ;  /* 0x2040000004099fae */ /* 0x0001e4000c101d46 */
[----:B0-----:R-:W-:Y:S05]  /*11e50*/  WARPSYNC.COLLECTIVE R15, `(.L_x_339) ;  /* 0x000000000f087348 */ /* 0x001fea0003c00000 */
[----:B------:R1:W2:Y:S02]  /*11e60*/  SHFL.IDX P6, R14, R13, R12, R11 ;  /* 0x0000000c0d0e7389 */ /* 0x0002a400000c000b */
[----:B012---:R-:W-:Y:S01]  /*11e70*/  ENDCOLLECTIVE ;  /* 0x000000000000791b */ /* 0x007fe20003800000 */
.L_x_339:
[----:B------:R-:W-:-:S04]  /*11e80*/  IMAD.MOV.U32 R9, RZ, RZ, R6 ;  /* 0x000000ffff097224 */ /* 0x000fc800078e0006 */
[C---:B------:R-:W-:Y:S02]  /*11e90*/  VIADD R5, R9.reuse, 0x10 ;  /* 0x0000001009057836 */ /* 0x040fe40000000000 */
[----:B------:R-:W-:Y:S02]  /*11ea0*/  IMAD.MOV.U32 R13, RZ, RZ, R0 ;  /* 0x000000ffff0d7224 */ /* 0x000fe400078e0000 */
[----:B------:R-:W-:Y:S01]  /*11eb0*/  VIADD R9, R9, 0x20 ;  /* 0x0000002009097836 */ /* 0x000fe20000000000 */
[----:B------:R-:W-:Y:S01]  /*11ec0*/  ISETP.GE.AND P1, PT, R5, R2, PT ;  /* 0x000000020500720c */ /* 0x000fe20003f26270 */
[----:B------:R0:W-:Y:S04]  /*11ed0*/  STL [R1+0xc], R5 ;  /* 0x00000c0501007387 */ /* 0x0001e80000100800 */
[----:B------:R0:W-:Y:S01]  /*11ee0*/  STL [R1+0x10], R9 ;  /* 0x0000100901007387 */ /* 0x0001e20000100800 */
[----:B------:R-:W-:-:S07]  /*11ef0*/  IMAD.MOV.U32 R4, RZ, RZ, R14 ;  /* 0x000000ffff047224 */ /* 0x000fce00078e000e */
[----:B0-----:R-:W-:Y:S05]  /*11f00*/  WARPSYNC.COLLECTIVE R15, `(.L_x_340) ;  /* 0x000000000f087348 */ /* 0x001fea0003c00000 */
[----:B------:R1:W2:Y:S02]  /*11f10*/  SHFL.IDX P6, R14, R13, R12, R11 ;  /* 0x0000000c0d0e7389 */ /* 0x0002a400000c000b */
[----:B012---:R-:W-:Y:S01]  /*11f20*/  ENDCOLLECTIVE ;  /* 0x000000000000791b */ /* 0x007fe20003800000 */
.L_x_340:
[----:B------:R-:W-:Y:S01]  /*11f30*/  ULDC.64 UR4, c[0x0][0x208] ;  /* 0x0000820000047ab9 */ /* 0x000fe20000000a00 */
[----:B------:R-:W-:Y:S01]  /*11f40*/  @!P1 LEA R7, R8, UR38, 0x1 ;  /* 0x0000002608079c11 */ /* 0x000fe2000f8e08ff */
[----:B------:R-:W-:Y:S02]  /*11f50*/  IMAD.MOV.U32 R13, RZ, RZ, R3 ;  /* 0x000000ffff0d7224 */ /* 0x000fe400078e0003 */
[----:B------:R-:W-:Y:S01]  /*11f60*/  IMAD.MOV.U32 R12, RZ, RZ, 0x2 ;  /* 0x00000002ff0c7424 */ /* 0x000fe200078e00ff */
[----:B------:R-:W-:-:S05]  /*11f70*/  @!P1 LEA R6, P2, R10, R14, 0x1 ;  /* 0x0000000e0a069211 */ /* 0x000fca00078408ff */
[----:B------:R-:W-:Y:S02]  /*11f80*/  @!P1 IMAD.X R5, RZ, RZ, R4, P2 ;  /* 0x000000ffff059224 */ /* 0x000fe400010e0604 */
[----:B------:R-:W-:-:S05]  /*11f90*/  @!P1 IMAD.MOV.U32 R4, RZ, RZ, R6 ;  /* 0x000000ffff049224 */ /* 0x000fca00078e0006 */
[----:B------:R-:W-:Y:S01]  /*11fa0*/  @!PT LDS RZ, [RZ] ;  /* 0x00000000fffff984 */ /* 0x000fe20000000800 */
[----:B------:R-:W-:Y:S01]  /*11fb0*/  @!PT LDS RZ, [RZ] ;  /* 0x00000000fffff984 */ /* 0x000fe20000000800 */
[----:B------:R-:W-:Y:S01]  /*11fc0*/  @!PT LDS RZ, [RZ] ;  /* 0x00000000fffff984 */ /* 0x000fe20000000800 */
[----:B------:R0:W-:Y:S01]  /*11fd0*/  @!P1 LDGSTS.E.BYPASS.LTC128B.128 [R7+0x20c00], desc[UR4][R4.64], !P0 ;  /* 0x20c0000004079fae */ /* 0x0001e2000c101d44 */
[----:B------:R-:W-:-:S13]  /*11fe0*/  ISETP.GE.AND P1, PT, R9, R2, PT ;  /* 0x000000020900720c */ /* 0x000fda0003f26270 */
[----:B0-----:R-:W-:Y:S05]  /*11ff0*/  WARPSYNC.COLLECTIVE R15, `(.L_x_341) ;  /* 0x000000000f087348 */ /* 0x001fea0003c00000 */
[----:B------:R1:W2:Y:S02]  /*12000*/  SHFL.IDX P6, R14, R13, R12, R11 ;  /* 0x0000000c0d0e7389 */ /* 0x0002a400000c000b */
[----:B012---:R-:W-:Y:S01]  /*12010*/  ENDCOLLECTIVE ;  /* 0x000000000000791b */ /* 0x007fe20003800000 */
.L_x_341:
[----:B------:R-:W-:Y:S01]  /*12020*/  @!P1 LEA R6, R8, UR38, 0x1 ;  /* 0x0000002608069c11 */ /* 0x000fe2000f8e08ff */
[----:B------:R-:W-:Y:S02]  /*12030*/  IMAD.MOV.U32 R13, RZ, RZ, R0 ;  /* 0x000000ffff0d7224 */ /* 0x000fe400078e0000 */
[----:B------:R-:W-:-:S07]  /*12040*/  IMAD.MOV.U32 R4, RZ, RZ, R14 ;  /* 0x000000ffff047224 */ /* 0x000fce00078e000e */
[----:B------:R-:W-:Y:S05]  /*12050*/  WARPSYNC.COLLECTIVE R15, `(.L_x_342) ;  /* 0x000000000f087348 */ /* 0x000fea0003c00000 */
[----:B------:R0:W1:Y:S02]  /*12060*/  SHFL.IDX P6, R14, R13, R12, R11 ;  /* 0x0000000c0d0e7389 */ /* 0x00006400000c000b */
[----:B01----:R-:W-:Y:S01]  /*12070*/  ENDCOLLECTIVE ;  /* 0x000000000000791b */ /* 0x003fe20003800000 */
.L_x_342:
[----:B------:R-:W-:Y:S01]  /*12080*/  ULDC.64 UR4, c[0x0][0x208] ;  /* 0x0000820000047ab9 */ /* 0x000fe20000000a00 */
[----:B------:R-:W-:Y:S02]  /*12090*/  IMAD.MOV.U32 R13, RZ, RZ, R3 ;  /* 0x000000ffff0d7224 */ /* 0x000fe400078e0003 */
[----:B------:R-:W-:Y:S01]  /*120a0*/  IMAD.MOV.U32 R12, RZ, RZ, 0x3 ;  /* 0x00000003ff0c7424 */ /* 0x000fe200078e00ff */
[----:B------:R-:W-:-:S05]  /*120b0*/  @!P1 LEA R5, P2, R10, R14, 0x1 ;  /* 0x0000000e0a059211 */ /* 0x000fca00078408ff */
[----:B------:R-:W-:-:S05]  /*120c0*/  @!P1 IMAD.X R4, RZ, RZ, R4, P2 ;  /* 0x000000ffff049224 */ /* 0x000fca00010e0604 */
[----:B------:R-:W-:-:S04]  /*120d0*/  @!P1 LOP3.LUT R5, R5, R4, RZ, 0x3c, !PT ;  /* 0x0000000405059212 */ /* 0x000fc800078e3cff */
[----:B------:R-:W-:-:S04]  /*120e0*/  @!P1 LOP3.LUT R4, R5, R4, RZ, 0x3c, !PT ;  /* 0x0000000405049212 */ /* 0x000fc800078e3cff */
[----:B------:R-:W-:-:S05]  /*120f0*/  @!P1 LOP3.LUT R5, R5, R4, RZ, 0x3c, !PT ;  /* 0x0000000405059212 */ /* 0x000fca00078e3cff */
[----:B------:R-:W-:Y:S01]  /*12100*/  @!PT LDS RZ, [RZ] ;  /* 0x00000000fffff984 */ /* 0x000fe20000000800 */
[----:B------:R-:W-:Y:S01]  /*12110*/  @!PT LDS RZ, [RZ] ;  /* 0x00000000fffff984 */ /* 0x000fe20000000800 */
[----:B------:R-:W-:Y:S01]  /*12120*/  @!PT LDS RZ, [RZ] ;  /* 0x00000000fffff984 */ /* 0x000fe20000000800 */
[----:B------:R0:W-:Y:S02]  /*12130*/  @!P1 LDGSTS.E.BYPASS.LTC128B.128 [R6+0x21400], desc[UR4][R4.64], !P0 ;  /* 0x2140000004069fae */ /* 0x0001e4000c101d44 */
[----:B0-----:R-:W-:Y:S05]  /*12140*/  WARPSYNC.COLLECTIVE R15, `(.L_x_343) ;  /* 0x000000000f087348 */ /* 0x001fea0003c00000 */
[----:B------:R1:W2:Y:S02]  /*12150*/  SHFL.IDX P6, R14, R13, R12, R11 ;  /* 0x0000000c0d0e7389 */ /* 0x0002a400000c000b */
[----:B012---:R-:W-:Y:S01]  /*12160*/  ENDCOLLECTIVE ;  /* 0x000000000000791b */ /* 0x007fe20003800000 */
.L_x_343:
[----:B------:R-:W-:Y:S02]  /*12170*/  IMAD.MOV.U32 R13, RZ, RZ, R0 ;  /* 0x000000ffff0d7224 */ /* 0x000fe400078e0000 */
[----:B------:R-:W-:-:S07]  /*12180*/  IMAD.MOV.U32 R3, RZ, RZ, R14 ;  /* 0x000000ffff037224 */ /* 0x000fce00078e000e */
[----:B------:R-:W-:Y:S05]  /*12190*/  WARPSYNC.COLLECTIVE R15, `(.L_x_344) ;  /* 0x000000000f087348 */ /* 0x000fea0003c00000 */
[----:B------:R0:W1:Y:S02]  /*121a0*/  SHFL.IDX P6, R14, R13, R12, R11 ;  /* 0x0000000c0d0e7389 */ /* 0x00006400000c000b */
[----:B01----:R-:W-:Y:S01]  /*121b0*/  ENDCOLLECTIVE ;  /* 0x000000000000791b */ /* 0x003fe20003800000 */
.L_x_344:
[----:B------:R-:W-:Y:S05]  /*121c0*/  BRA `(.L_x_345) ;  /* 0xffffffb400947947 */ /* 0x000fea000383ffff */
.L_x_241:
[----:B------:R-:W-:Y:S01]  /*121d0*/  BSSY B0, `(.L_x_346) ;  /* 0x0000008000007945 */ /* 0x000fe20003800000 */
[----:B------:R-:W-:Y:S02]  /*121e0*/  IMAD.MOV.U32 R13, RZ, RZ, R6 ;  /* 0x000000ffff0d7224 */ /* 0x000fe400078e0006 */
[----:B------:R-:W-:Y:S02]  /*121f0*/  IMAD.MOV.U32 R12, RZ, RZ, RZ ;  /* 0x000000ffff0c7224 */ /* 0x000fe400078e00ff */
[----:B------:R-:W-:Y:S02]  /*12200*/  IMAD.MOV.U32 R11, RZ, RZ, 0x181f ;  /* 0x0000181fff0b7424 */ /* 0x000fe400078e00ff */
[----:B------:R-:W-:-:S07]  /*12210*/  IMAD.MOV.U32 R15, RZ, RZ, -0x1 ;  /* 0xffffffffff0f7424 */ /* 0x000fce00078e00ff */
[----:B------:R-:W-:Y:S05]  /*12220*/  WARPSYNC.COLLECTIVE R15, `(.L_x_347) ;  /* 0x000000000f087348 */ /* 0x000fea0003c00000 */
[----:B------:R0:W1:Y:S02]  /*12230*/  SHFL.IDX P6, R14, R13, R12, R11 ;  /* 0x0000000c0d0e7389 */ /* 0x00006400000c000b */
[----:B01----:R-:W-:Y:S01]  /*12240*/  ENDCOLLECTIVE ;  /* 0x000000000000791b */ /* 0x003fe20003800000 */
.L_x_347:
[----:B------:R-:W-:Y:S05]  /*12250*/  BSYNC B0 ;  /* 0x0000000000007941 */ /* 0x000fea0003800000 */
.L_x_346:
[----:B------:R-:W0:Y:S01]  /*12260*/  S2R R3, SR_TID.X ;  /* 0x0000000000037919 */ /* 0x000e220000002100 */
[----:B------:R-:W-:-:S05]  /*12270*/  LOP3.LUT R8, R8, 0x7f, RZ, 0xc0, !PT ;  /* 0x0000007f08087812 */ /* 0x000fca00078ec0ff */
[----:B------:R-:W-:Y:S02]  /*12280*/  IMAD.SHL.U32 R9, R8, 0x8, RZ ;  /* 0x0000000808097824 */ /* 0x000fe400078e00ff */
[----:B------:R-:W-:Y:S02]  /*12290*/  IMAD.MOV.U32 R13, RZ, RZ, R0 ;  /* 0x000000ffff0d7224 */ /* 0x000fe400078e0000 */
[----:B------:R-:W-:Y:S02]  /*122a0*/  IMAD.MOV.U32 R12, RZ, RZ, RZ ;  /* 0x000000ffff0c7224 */ /* 0x000fe400078e00ff */
[----:B------:R-:W-:Y:S02]  /*122b0*/  IMAD.MOV.U32 R11, RZ, RZ, 0x181f ;  /* 0x0000181fff0b7424 */ /* 0x000fe400078e00ff */
[----:B------:R-:W-:Y:S02]  /*122c0*/  IMAD.MOV.U32 R15, RZ, RZ, -0x1 ;  /* 0xffffffffff0f7424 */ /* 0x000fe400078e00ff */
[----:B0-----:R-:W-:-:S05]  /*122d0*/  IMAD.SHL.U32 R8, R3, 0x8, RZ ;  /* 0x0000000803087824 */ /* 0x001fca00078e00ff */
[----:B------:R-:W-:-:S04]  /*122e0*/  LOP3.LUT R8, R8, 0x1f8, RZ, 0xc0, !PT ;  /* 0x000001f808087812 */ /* 0x000fc800078ec0ff */
[----:B------:R-:W-:-:S04]  /*122f0*/  LOP3.LUT R8, R8, 0x38, R3, 0x78, !PT ;  /* 0x0000003808087812 */ /* 0x000fc800078e7803 */
[----:B------:R-:W-:Y:S01]  /*12300*/  LOP3.LUT R8, R8, 0x200, R9, 0xf8, !PT ;  /* 0x0000020008087812 */ /* 0x000fe200078ef809 */
[----:B------:R-:W-:Y:S01]  /*12310*/  IMAD.MOV.U32 R2, RZ, RZ, R14 ;  /* 0x000000ffff027224 */ /* 0x000fe200078e000e */
[----:B------:R0:W5:Y:S03]  /*12320*/  LDL.LU R9, [R1+0xc] ;  /* 0x00000c0001097983 */ /* 0x0001660000300800 */
[----:B------:R-:W-:-:S07]  /*12330*/  IMAD.MOV.U32 R3, RZ, RZ, R8 ;  /* 0x000000ffff037224 */ /* 0x000fce00078e0008 */
[----:B0----5:R-:W-:Y:S05]  /*12340*/  WARPSYNC.COLLECTIVE R15, `(.L_x_348) ;  /* 0x000000000f087348 */ /* 0x021fea0003c00000 */
[----:B------:R1:W2:Y:S02]  /*12350*/  SHFL.IDX P6, R14, R13, R12, R11 ;  /* 0x0000000c0d0e7389 */ /* 0x0002a400000c000b */
[----:B012--5:R-:W-:Y:S01]  /*12360*/  ENDCOLLECTIVE ;  /* 0x000000000000791b */ /* 0x027fe20003800000 */
.L_x_348:
[----:B------:R-:W-:Y:S01]  /*12370*/  ULDC UR4, c[0x0][0x288] ;  /* 0x0000a20000047ab9 */ /* 0x000fe20000000800 */
[----:B------:R-:W2:Y:S04]  /*12380*/  LDL.LU R8, [R1+0x10] ;  /* 0x0000100001087983 */ /* 0x000ea80000300800 */
[----:B------:R-:W3:Y:S01]  /*12390*/  LDL.LU R11, [R1+0x4] ;  /* 0x00000400010b7983 */ /* 0x000ee20000300800 */
[----:B------:R-:W-:Y:S01]  /*123a0*/  IMAD R7, R7, UR4, RZ ;  /* 0x0000000407077c24 */ /* 0x000fe2000f8e02ff */
[----:B------:R-:W-:Y:S01]  /*123b0*/  LOP3.LUT R17, R17, 0xffffff7f, RZ, 0xc0, !PT ;  /* 0xffffff7f11117812 */ /* 0x000fe200078ec0ff */
[----:B------:R-:W-:-:S03]  /*123c0*/  IMAD.MOV.U32 R15, RZ, RZ, R3 ;  /* 0x000000ffff0f7224 */ /* 0x000fc600078e0003 */
[----:B------:R-:W-:Y:S01]  /*123d0*/  @P1 LOP3.LUT R17, R17, 0x80, RZ, 0xfc, !PT ;  /* 0x0000008011111812 */ /* 0x000fe200078efcff */
[----:B------:R-:W-:-:S03]  /*123e0*/  IMAD.MOV.U32 R3, RZ, RZ, R14 ;  /* 0x000000ffff037224 */ /* 0x000fc600078e000e */
[C---:B------:R-:W-:Y:S02]  /*123f0*/  LOP3.LUT P1, RZ, R17.reuse, 0x10, RZ, 0xc0, !PT ;  /* 0x0000001011ff7812 */ /* 0x040fe4000782c0ff */
[----:B------:R-:W-:Y:S01]  /*12400*/  LOP3.LUT R17, R17, 0xffffffbf, RZ, 0xc0, !PT ;  /* 0xffffffbf11117812 */ /* 0x000fe200078ec0ff */
[----:B------:R-:W-:Y:S01]  /*12410*/  ULDC.64 UR6, c[0x0][0x208] ;  /* 0x0000820000067ab9 */ /* 0x000fe20000000a00 */
[----:B------:R-:W-:Y:S02]  /*12420*/  IMAD.MOV.U32 R13, RZ, RZ, R6 ;  /* 0x000000ffff0d7224 */ /* 0x000fe400078e0006 */
[----:B------:R-:W-:Y:S01]  /*12430*/  IMAD.MOV.U32 R12, RZ, RZ, 0x1 ;  /* 0x00000001ff0c7424 */ /* 0x000fe200078e00ff */
[-C--:B--2---:R-:W-:Y:S02]  /*12440*/  ISETP.GE.AND P3, PT, R8, R7.reuse, PT ;  /* 0x000000070800720c */ /* 0x084fe40003f66270 */
[----:B---3--:R-:W-:-:S11]  /*12450*/  ISETP.GE.AND P4, PT, R11, R7, PT ;  /* 0x000000070b00720c */ /* 0x008fd60003f86270 */
[----:B------:R-:W-:Y:S02]  /*12460*/  @P3 LOP3.LUT R17, R17, 0x40, RZ, 0xfc, !PT ;  /* 0x0000004011113812 */ /* 0x000fe400078efcff */
[----:B------:R-:W-:-:S05]  /*12470*/  @!P4 LEA R3, P6, R10, R3, 0x1 ;  /* 0x000000030a03c211 */ /* 0x000fca00078c08ff */
[----:B------:R-:W-:Y:S01]  /*12480*/  @!P4 IMAD.X R2, RZ, RZ, R2, P6 ;  /* 0x000000ffff02c224 */ /* 0x000fe200030e0602 */
[----:B------:R-:W-:-:S04]  /*12490*/  LOP3.LUT P6, RZ, R17, 0x8, RZ, 0xc0, !PT ;  /* 0x0000000811ff7812 */ /* 0x000fc800078cc0ff */
[----:B------:R-:W-:-:S04]  /*124a0*/  @!P4 LOP3.LUT R3, R3, R2, RZ, 0x3c, !PT ;  /* 0x000000020303c212 */ /* 0x000fc800078e3cff */
[----:B------:R-:W-:Y:S02]  /*124b0*/  @!P4 LOP3.LUT R2, R3, R2, RZ, 0x3c, !PT ;  /* 0x000000020302c212 */ /* 0x000fe400078e3cff */
[----:B------:R-:W-:Y:S02]  /*124c0*/  ISETP.GE.AND P2, PT, R9, R7, PT ;  /* 0x000000070900720c */ /* 0x000fe40003f46270 */
[----:B------:R-:W-:Y:S02]  /*124d0*/  @!P4 LOP3.LUT R8, R4, 0x40, RZ, 0xc0, !PT ;  /* 0x000000400408c812 */ /* 0x000fe400078ec0ff */
[----:B------:R-:W-:Y:S02]  /*124e0*/  @!P4 LEA R9, R15, UR38, 0x1 ;  /* 0x000000260f09cc11 */ /* 0x000fe4000f8e08ff */
[----:B------:R-:W-:Y:S02]  /*124f0*/  @!P4 LOP3.LUT R3, R3, R2, RZ, 0x3c, !PT ;  /* 0x000000020303c212 */ /* 0x000fe400078e3cff */
[----:B------:R-:W-:-:S02]  /*12500*/  LOP3.LUT P3, RZ, R17, 0x4, RZ, 0xc0, !PT ;  /* 0x0000000411ff7812 */ /* 0x000fc4000786c0ff */
[----:B------:R-:W-:Y:S01]  /*12510*/  @!P4 SHF.R.U32.HI R8, RZ, 0x2, R8 ;  /* 0x00000002ff08c819 */ /* 0x000fe20000011608 */
[----:B------:R-:W-:Y:S01]  /*12520*/  @!PT LDS RZ, [RZ] ;  /* 0x00000000fffff984 */ /* 0x000fe20000000800 */
[----:B------:R-:W-:Y:S01]  /*12530*/  @!PT LDS RZ, [RZ] ;  /* 0x00000000fffff984 */ /* 0x000fe20000000800 */
[----:B------:R-:W-:Y:S01]  /*12540*/  @!PT LDS RZ, [RZ] ;  /* 0x00000000fffff984 */ /* 0x000fe20000000800 */
[----:B------:R-:W-:Y:S01]  /*12550*/  @!P4 LDGSTS.E.BYPASS.LTC128B.128 [R9+0x26400], desc[UR6][R2.64], !P1 ;  /* 0x264000000209cfae */ /* 0x000fe2000c901d46 */
[----:B------:R-:W-:-:S03]  /*12560*/  LOP3.LUT P1, RZ, R17, 0x80, RZ, 0xc0, !PT ;  /* 0x0000008011ff7812 */ /* 0x000fc6000782c0ff */
        /* <DEDUP_REMOVED lines=8> */
[----:B------:R-:W-:Y:S01]  /*125f0*/  @!P4 LDGSTS.E.BYPASS.LTC128B.128 [R9+0x32400], desc[UR6][R2.64+0x300], P6 ;  /* 0x324003000209cfae */ /* 0x000fe2000b101d46 */
[----:B------:R-:W-:Y:S01]  /*12600*/  @!P4 ISETP.NE.U32.AND P6, PT, R8, RZ, PT ;  /* 0x000000ff0800c20c */ /* 0x000fe20003fc5070 */
[----:B------:R-:W-:-:S12]  /*12610*/  IMAD.MOV.U32 R11, RZ, RZ, 0x181f ;  /* 0x0000181fff0b7424 */ /* 0x000fd800078e00ff */
[----:B------:R0:W-:Y:S02]  /*12620*/  @!P4 LDGSTS.E.BYPASS.LTC128B.128 [R9+0x34400], desc[UR6][R2.64+0x380], P6 ;  /* 0x344003800209cfae */ /* 0x0001e4000b101d46 */
[----:B0-----:R-:W-:Y:S02]  /*12630*/  IMAD.MOV.U32 R9, RZ, RZ, R15 ;  /* 0x000000ffff097224 */ /* 0x001fe400078e000f */
[----:B------:R-:W-:-:S07]  /*12640*/  IMAD.MOV.U32 R15, RZ, RZ, -0x1 ;  /* 0xffffffffff0f7424 */ /* 0x000fce00078e00ff */
[----:B------:R-:W-:Y:S05]  /*12650*/  WARPSYNC.COLLECTIVE R15, `(.L_x_349) ;  /* 0x000000000f087348 */ /* 0x000fea0003c00000 */
[----:B------:R0:W1:Y:S02]  /*12660*/  SHFL.IDX P6, R14, R13, R12, R11 ;  /* 0x0000000c0d0e7389 */ /* 0x00006400000c000b */
[----:B01----:R-:W-:Y:S01]  /*12670*/  ENDCOLLECTIVE ;  /* 0x000000000000791b */ /* 0x003fe20003800000 */
.L_x_349:
[----:B------:R-:W-:Y:S02]  /*12680*/  IMAD.MOV.U32 R13, RZ, RZ, R0 ;  /* 0x000000ffff0d7224 */ /* 0x000fe400078e0000 */
[----:B------:R-:W-:-:S07]  /*12690*/  IMAD.MOV.U32 R8, RZ, RZ, R14 ;  /* 0x000000ffff087224 */ /* 0x000fce00078e000e */
[----:B------:R-:W-:Y:S05]  /*126a0*/  WARPSYNC.COLLECTIVE R15, `(.L_x_350) ;  /* 0x000000000f087348 */ /* 0x000fea0003c00000 */
[----:B------:R0:W1:Y:S02]  /*126b0*/  SHFL.IDX P6, R14, R13, R12, R11 ;  /* 0x0000000c0d0e7389 */ /* 0x00006400000c000b */
[----:B01----:R-:W-:Y:S01]  /*126c0*/  ENDCOLLECTIVE ;  /* 0x000000000000791b */ /* 0x003fe20003800000 */
.L_x_350:
[----:B------:R-:W-:Y:S01]  /*126d0*/  @!P2 LEA R21, R9, UR38, 0x1 ;  /* 0x000000260915ac11 */ /* 0x000fe2000f8e08ff */
[----:B------:R-:W-:Y:S01]  /*126e0*/  ULDC.64 UR4, c[0x0][0x208] ;  /* 0x0000820000047ab9 */ /* 0x000fe20000000a00 */
[----:B------:R-:W-:-:S05]  /*126f0*/  @!P2 LEA R10, P4, R10, R14, 0x1 ;  /* 0x0000000e0a0aa211 */ /* 0x000fca00078808ff */
[----:B------:R-:W-:Y:S01]  /*12700*/  @!P2 IMAD.X R14, RZ, RZ, R8, P4 ;  /* 0x000000ffff0ea224 */ /* 0x000fe200020e0608 */
[C---:B------:R-:W-:Y:S02]  /*12710*/  LOP3.LUT P4, RZ, R17.reuse, 0x10, RZ, 0xc0, !PT ;  /* 0x0000001011ff7812 */ /* 0x040fe4000788c0ff */
[----:B------:R-:W-:Y:S01]  /*12720*/  @!P2 LOP3.LUT R8, R4, 0x40, RZ, 0xc0, !PT ;  /* 0x000000400408a812 */ /* 0x000fe200078ec0ff */
[----:B------:R-:W-:Y:S01]  /*12730*/  @!P2 IMAD.MOV.U32 R2, RZ, RZ, R10 ;  /* 0x000000ffff02a224 */ /* 0x000fe200078e000a */
[----:B------:R-:W-:Y:S01]  /*12740*/  LOP3.LUT P6, RZ, R17, 0x8, RZ, 0xc0, !PT ;  /* 0x0000000811ff7812 */ /* 0x000fe200078cc0ff */
[----:B------:R-:W-:Y:S01]  /*12750*/  @!P2 IMAD.MOV.U32 R3, RZ, RZ, R14 ;  /* 0x000000ffff03a224 */ /* 0x000fe200078e000e */
[----:B------:R-:W-:-:S07]  /*12760*/  @!P2 SHF.R.U32.HI R8, RZ, 0x2, R8 ;  /* 0x00000002ff08a819 */ /* 0x000fce0000011608 */
[----:B------:R-:W-:Y:S01]  /*12770*/  @!PT LDS RZ, [RZ] ;  /* 0x00000000fffff984 */ /* 0x000fe20000000800 */
[----:B------:R-:W-:Y:S01]  /*12780*/  @!PT LDS RZ, [RZ] ;  /* 0x00000000fffff984 */ /* 0x000fe20000000800 */
[----:B------:R-:W-:Y:S01]  /*12790*/  @!PT LDS RZ, [RZ] ;  /* 0x00000000fffff984 */ /* 0x000fe20000000800 */
        /* <DEDUP_REMOVED lines=10> */
[----:B------:R-:W-:Y:S01]  /*12840*/  @!P2 ISETP.NE.U32.AND P4, PT, R8, RZ, PT ;  /* 0x000000ff0800a20c */ /* 0x000fe20003f85070 */
[----:B------:R-:W-:-:S02]  /*12850*/  IMAD.MOV.U32 R13, RZ, RZ, R6 ;  /* 0x000000ffff0d7224 */ /* 0x000fc400078e0006 */
[----:B------:R-:W-:Y:S01]  /*12860*/  IMAD.MOV.U32 R12, RZ, RZ, 0x2 ;  /* 0x00000002ff0c7424 */ /* 0x000fe200078e00ff */
[----:B------:R-:W1:Y:S09]  /*12870*/  S2R R10, SR_TID.X ;  /* 0x00000000000a7919 */ /* 0x000e720000002100 */
[----:B------:R0:W-:Y:S02]  /*12880*/  @!P2 LDGSTS.E.BYPASS.LTC128B.128 [R21+0x34c00], desc[UR4][R2.64+0x380], P4 ;  /* 0x34c003800215afae */ /* 0x0001e4000a101d44 */
[----:B01----:R-:W-:Y:S05]  /*12890*/  WARPSYNC.COLLECTIVE R15, `(.L_x_351) ;  /* 0x000000000f087348 */ /* 0x003fea0003c00000 */
[----:B------:R2:W3:Y:S02]  /*128a0*/  SHFL.IDX P6, R14, R13, R12, R11 ;  /* 0x0000000c0d0e7389 */ /* 0x0004e400000c000b */
[----:B0123--:R-:W-:Y:S01]  /*128b0*/  ENDCOLLECTIVE ;  /* 0x000000000000791b */ /* 0x00ffe20003800000 */
.L_x_351:
[----:B------:R-:W-:Y:S02]  /*128c0*/  IMAD.MOV.U32 R13, RZ, RZ, R0 ;  /* 0x000000ffff0d7224 */ /* 0x000fe400078e0000 */
[----:B------:R-:W-:-:S07]  /*128d0*/  IMAD.MOV.U32 R2, RZ, RZ, R14 ;  /* 0x000000ffff027224 */ /* 0x000fce00078e000e */
[----:B------:R-:W-:Y:S05]  /*128e0*/  WARPSYNC.COLLECTIVE R15, `(.L_x_352) ;  /* 0x000000000f087348 */ /* 0x000fea0003c00000 */
[----:B------:R0:W1:Y:S02]  /*128f0*/  SHFL.IDX P6, R14, R13, R12, R11 ;  /* 0x0000000c0d0e7389 */ /* 0x00006400000c000b */
[----:B01----:R-:W-:Y:S01]  /*12900*/  ENDCOLLECTIVE ;  /* 0x000000000000791b */ /* 0x003fe20003800000 */
.L_x_352:
[----:B------:R-:W-:Y:S01]  /*12910*/  LOP3.LUT P3, RZ, R17, 0x40, RZ, 0xc0, !PT ;  /* 0x0000004011ff7812 */ /* 0x000fe2000786c0ff */
[----:B------:R-:W-:-:S05]  /*12920*/  IMAD.SHL.U32 R10, R10, 0x8, RZ ;  /* 0x000000080a0a7824 */ /* 0x000fca00078e00ff */
[----:B------:R-:W-:-:S07]  /*12930*/  LOP3.LUT R10, R10, 0x38, RZ, 0xc0, !PT ;  /* 0x000000380a0a7812 */ /* 0x000fce00078ec0ff */
[----:B------:R-:W-:-:S05]  /*12940*/  @!P3 LEA R3, P4, R10, R14, 0x1 ;  /* 0x0000000e0a03b211 */ /* 0x000fca00078808ff */
[----:B------:R-:W-:Y:S01]  /*12950*/  @!P3 IMAD.X R2, RZ, RZ, R2, P4 ;  /* 0x000000ffff02b224 */ /* 0x000fe200020e0602 */
[----:B------:R-:W-:-:S04]  /*12960*/  LOP3.LUT P4, RZ, R17, 0x10, RZ, 0xc0, !PT ;  /* 0x0000001011ff7812 */ /* 0x000fc8000788c0ff */
[-C--:B------:R-:W-:Y:S02]  /*12970*/  @!P3 LOP3.LUT R3, R3, R2.reuse, RZ, 0x3c, !PT ;  /* 0x000000020303b212 */ /* 0x080fe400078e3cff */
[----:B------:R-:W-:Y:S02]  /*12980*/  @!P3 LOP3.LUT R8, R4, 0x40, RZ, 0xc0, !PT ;  /* 0x000000400408b812 */ /* 0x000fe400078ec0ff */
[----:B------:R-:W-:Y:S02]  /*12990*/  @!P3 LOP3.LUT R2, R3, R2, RZ, 0x3c, !PT ;  /* 0x000000020302b212 */ /* 0x000fe400078e3cff */
[----:B------:R-:W-:Y:S02]  /*129a0*/  @!P3 LEA R9, R9, UR38, 0x1 ;  /* 0x000000260909bc11 */ /* 0x000fe4000f8e08ff */
[----:B------:R-:W-:Y:S02]  /*129b0*/  @!P3 LOP3.LUT R3, R3, R2, RZ, 0x3c, !PT ;  /* 0x000000020303b212 */ /* 0x000fe400078e3cff */
[C---:B------:R-:W-:Y:S01]  /*129c0*/  LOP3.LUT P6, RZ, R17.reuse, 0x8, RZ, 0xc0, !PT ;  /* 0x0000000811ff7812 */ /* 0x040fe200078cc0ff */
[----:B------:R-:W-:Y:S01]  /*129d0*/  ULDC.64 UR4, c[0x0][0x208] ;  /* 0x0000820000047ab9 */ /* 0x000fe20000000a00 */
[----:B------:R-:W-:Y:S01]  /*129e0*/  LOP3.LUT P2, RZ, R17, 0x4, RZ, 0xc0, !PT ;  /* 0x0000000411ff7812 */ /* 0x000fe2000784c0ff */
[----:B------:R-:W-:Y:S01]  /*129f0*/  @!PT LDS RZ, [RZ] ;  /* 0x00000000fffff984 */ /* 0x000fe20000000800 */
[----:B------:R-:W-:Y:S01]  /*12a00*/  @!PT LDS RZ, [RZ] ;  /* 0x00000000fffff984 */ /* 0x000fe20000000800 */
[----:B------:R-:W-:Y:S01]  /*12a10*/  @!PT LDS RZ, [RZ] ;  /* 0x00000000fffff984 */ /* 0x000fe20000000800 */
[----:B------:R0:W-:Y:S01]  /*12a20*/  @!P3 LDGSTS.E.BYPASS.LTC128B.128 [R9+0x27400], desc[UR4][R2.64], !P4 ;  /* 0x274000000209bfae */ /* 0x0001e2000e101d44 */
[----:B------:R-:W-:-:S04]  /*12a30*/  @!P3 SHF.R.U32.HI R8, RZ, 0x2, R8 ;  /* 0x00000002ff08b819 */ /* 0x000fc80000011608 */
[----:B------:R-:W-:Y:S02]  /*12a40*/  @!P3 ISETP.NE.U32.AND P4, PT, R8, RZ, PT ;  /* 0x000000ff0800b20c */ /* 0x000fe40003f85070 */
[----:B------:R-:W-:-:S03]  /*12a50*/  @!P3 LOP3.LUT R8, R5, 0x80, RZ, 0xc0, !PT ;  /* 0x000000800508b812 */ /* 0x000fc600078ec0ff */
[----:B------:R0:W-:Y:S01]  /*12a60*/  @!P3 LDGSTS.E.BYPASS.LTC128B.128 [R9+0x29400], desc[UR4][R2.64+0x80], !P6 ;  /* 0x294000800209bfae */ /* 0x0001e2000f101d44 */
[----:B------:R-:W-:-:S03]  /*12a70*/  @!P3 SHF.R.U32.HI R8, RZ, 0x3, R8 ;  /* 0x00000003ff08b819 */ /* 0x000fc60000011608 */
[----:B------:R0:W-:Y:S04]  /*12a80*/  @!P3 LDGSTS.E.BYPASS.LTC128B.128 [R9+0x2b400], desc[UR4][R2.64+0x100], !P2 ;  /* 0x2b4001000209bfae */ /* 0x0001e8000d101d44 */
[----:B------:R0:W-:Y:S04]  /*12a90*/  @!P3 LDGSTS.E.BYPASS.LTC128B.128 [R9+0x2d400], desc[UR4][R2.64+0x180], !P5 ;  /* 0x2d4001800209bfae */ /* 0x0001e8000e901d44 */
[----:B------:R0:W-:Y:S04]  /*12aa0*/  @!P3 LDGSTS.E.BYPASS.LTC128B.128 [R9+0x2f400], desc[UR4][R2.64+0x200], !P0 ;  /* 0x2f4002000209bfae */ /* 0x0001e8000c101d44 */
[----:B------:R0:W-:Y:S04]  /*12ab0*/  @!P3 LDGSTS.E.BYPASS.LTC128B.128 [R9+0x31400], desc[UR4][R2.64+0x280], !P1 ;  /* 0x314002800209bfae */ /* 0x0001e8000c901d44 */
[----:B------:R0:W-:Y:S01]  /*12ac0*/  @!P3 LDGSTS.E.BYPASS.LTC128B.128 [R9+0x33400], desc[UR4][R2.64+0x300], P4 ;  /* 0x334003000209bfae */ /* 0x0001e2000a101d44 */
[----:B------:R-:W-:Y:S01]  /*12ad0*/  @!P3 ISETP.NE.U32.AND P4, PT, R8, RZ, PT ;  /* 0x000000ff0800b20c */ /* 0x000fe20003f85070 */
[----:B------:R-:W-:-:S02]  /*12ae0*/  IMAD.MOV.U32 R13, RZ, RZ, R6 ;  /* 0x000000ffff0d7224 */ /* 0x000fc400078e0006 */
[----:B------:R-:W-:-:S10]  /*12af0*/  IMAD.MOV.U32 R12, RZ, RZ, 0x3 ;  /* 0x00000003ff0c7424 */ /* 0x000fd400078e00ff */
[----:B------:R0:W-:Y:S02]  /*12b00*/  @!P3 LDGSTS.E.BYPASS.LTC128B.128 [R9+0x35400], desc[UR4][R2.64+0x380], P4 ;  /* 0x354003800209bfae */ /* 0x0001e4000a101d44 */
[----:B0-----:R-:W-:Y:S05]  /*12b10*/  WARPSYNC.COLLECTIVE R15, `(.L_x_353) ;  /* 0x000000000f087348 */ /* 0x001fea0003c00000 */
[----:B------:R1:W2:Y:S02]  /*12b20*/  SHFL.IDX P6, R14, R13, R12, R11 ;  /* 0x0000000c0d0e7389 */ /* 0x0002a400000c000b */
[----:B012---:R-:W-:Y:S01]  /*12b30*/  ENDCOLLECTIVE ;  /* 0x000000000000791b */ /* 0x007fe20003800000 */
.L_x_353:
[----:B------:R-:W-:Y:S02]  /*12b40*/  IMAD.MOV.U32 R13, RZ, RZ, R0 ;  /* 0x000000ffff0d7224 */ /* 0x000fe400078e0000 */
[----:B------:R-:W-:-:S07]  /*12b50*/  IMAD.MOV.U32 R6, RZ, RZ, R14 ;  /* 0x000000ffff067224 */ /* 0x000fce00078e000e */
[----:B------:R-:W-:Y:S05]  /*12b60*/  WARPSYNC.COLLECTIVE R15, `(.L_x_354) ;  /* 0x000000000f087348 */ /* 0x000fea0003c00000 */
[----:B------:R0:W1:Y:S02]  /*12b70*/  SHFL.IDX P6, R14, R13, R12, R11 ;  /* 0x0000000c0d0e7389 */ /* 0x00006400000c000b */
[----:B01----:R-:W-:Y:S01]  /*12b80*/  ENDCOLLECTIVE ;  /* 0x000000000000791b */ /* 0x003fe20003800000 */
.L_x_354:
[----:B------:R-:W-:Y:S05]  /*12b90*/  BRA `(.L_x_355) ;  /* 0xffffffb800a07947 */ /* 0x000fea000383ffff */
.L_x_244:
[----:B0-----:R-:W-:-:S04]  /*12ba0*/  IMAD.U32 R3, RZ, RZ, UR38 ;  /* 0x00000026ff037e24 */ /* 0x001fc8000f8e00ff */
[----:B------:R0:W3:Y:S03]  /*12bb0*/  SYNCS.PHASECHK.TRANS64.TRYWAIT P0, [R3+URZ+0x38820], R2 ;  /* 0x03882002030075a7 */ /* 0x0000e6000800017f */
[----:B---3--:R-:W-:Y:S05]  /*12bc0*/  @!P0 NANOSLEEP.SYNCS 0x989680 ;  /* 0x009896800000895d */ /* 0x008fea0003900000 */
[----:B------:R-:W3:Y:S02]  /*12bd0*/  @!P0 SYNCS.PHASECHK.TRANS64 P0, [R3+URZ+0x38820], R2 ;  /* 0x03882002030085a7 */ /* 0x000ee4000800007f */
[----:B---3--:R-:W-:Y:S05]  /*12be0*/  @!P0 BRA `(.L_x_244) ;  /* 0xfffffffc00ec8947 */ /* 0x008fea000383ffff */
[----:B------:R-:W-:Y:S05]  /*12bf0*/  BRA `(.L_x_356) ;  /* 0xffffffbc00487947 */ /* 0x000fea000383ffff */
.L_x_247:
[----:B0-----:R-:W-:-:S04]  /*12c00*/  IMAD.U32 R3, RZ, RZ, UR38 ;  /* 0x00000026ff037e24 */ /* 0x001fc8000f8e00ff */
[----:B------:R0:W3:Y:S03]  /*12c10*/  SYNCS.PHASECHK.TRANS64.TRYWAIT P0, [R3+URZ+0x38860], R2 ;  /* 0x03886002030075a7 */ /* 0x0000e6000800017f */
[----:B---3--:R-:W-:Y:S05]  /*12c20*/  @!P0 NANOSLEEP.SYNCS 0x989680 ;  /* 0x009896800000895d */ /* 0x008fea0003900000 */
[----:B------:R-:W3:Y:S02]  /*12c30*/  @!P0 SYNCS.PHASECHK.TRANS64 P0, [R3+URZ+0x38860], R2 ;  /* 0x03886002030085a7 */ /* 0x000ee4000800007f */
[----:B---3--:R-:W-:Y:S05]  /*12c40*/  @!P0 BRA `(.L_x_247) ;  /* 0xfffffffc00ec8947 */ /* 0x008fea000383ffff */
[----:B------:R-:W-:Y:S05]  /*12c50*/  BRA `(.L_x_357) ;  /* 0xffffffbc00547947 */ /* 0x000fea000383ffff */
.L_x_263:
[----:B-1----:R-:W-:-:S04]  /*12c60*/  IMAD.U32 R3, RZ, RZ, UR38 ;  /* 0x00000026ff037e24 */ /* 0x002fc8000f8e00ff */
[----:B------:R1:W3:Y:S03]  /*12c70*/  SYNCS.PHASECHK.TRANS64.TRYWAIT P0, [R3+URZ+0x38848], R2 ;  /* 0x03884802030075a7 */ /* 0x0002e6000800017f */
[----:B---3--:R-:W-:Y:S05]  /*12c80*/  @!P0 NANOSLEEP.SYNCS 0x989680 ;  /* 0x009896800000895d */ /* 0x008fea0003900000 */
[----:B------:R-:W3:Y:S02]  /*12c90*/  @!P0 SYNCS.PHASECHK.TRANS64 P0, [R3+URZ+0x38848], R2 ;  /* 0x03884802030085a7 */ /* 0x000ee4000800007f */
[----:B---3--:R-:W-:Y:S05]  /*12ca0*/  @!P0 BRA `(.L_x_263) ;  /* 0xfffffffc00ec8947 */ /* 0x008fea000383ffff */
[----:B------:R-:W-:Y:S05]  /*12cb0*/  BRA `(.L_x_358) ;  /* 0xffffffc800207947 */ /* 0x000fea000383ffff */
.L_x_268:
[----:B01----:R-:W-:-:S04]  /*12cc0*/  IMAD.U32 R3, RZ, RZ, UR38 ;  /* 0x00000026ff037e24 */ /* 0x003fc8000f8e00ff */
[----:B------:R0:W1:Y:S03]  /*12cd0*/  SYNCS.PHASECHK.TRANS64.TRYWAIT P0, [R3+URZ+0x38868], R2 ;  /* 0x03886802030075a7 */ /* 0x000066000800017f */
[----:B-1----:R-:W-:Y:S05]  /*12ce0*/  @!P0 NANOSLEEP.SYNCS 0x989680 ;  /* 0x009896800000895d */ /* 0x002fea0003900000 */
[----:B------:R-:W1:Y:S02]  /*12cf0*/  @!P0 SYNCS.PHASECHK.TRANS64 P0, [R3+URZ+0x38868], R2 ;  /* 0x03886802030085a7 */ /* 0x000e64000800007f */
[----:B-1----:R-:W-:Y:S05]  /*12d00*/  @!P0 BRA `(.L_x_268) ;  /* 0xfffffffc00ec8947 */ /* 0x002fea000383ffff */
[----:B------:R-:W-:Y:S05]  /*12d10*/  BRA `(.L_x_359) ;  /* 0xffffffc800807947 */ /* 0x000fea000383ffff */
.L_x_283:
[----:B-1----:R-:W-:-:S04]  /*12d20*/  IMAD.U32 R3, RZ, RZ, UR38 ;  /* 0x00000026ff037e24 */ /* 0x002fc8000f8e00ff */
[----:B------:R1:W3:Y:S03]  /*12d30*/  SYNCS.PHASECHK.TRANS64.TRYWAIT P0, [R3+URZ+0x38840], R2 ;  /* 0x03884002030075a7 */ /* 0x0002e6000800017f */
[----:B---3--:R-:W-:Y:S05]  /*12d40*/  @!P0 NANOSLEEP.SYNCS 0x989680 ;  /* 0x009896800000895d */ /* 0x008fea0003900000 */
[----:B------:R-:W3:Y:S02]  /*12d50*/  @!P0 SYNCS.PHASECHK.TRANS64 P0, [R3+URZ+0x38840], R2 ;  /* 0x03884002030085a7 */ /* 0x000ee4000800007f */
[----:B---3--:R-:W-:Y:S05]  /*12d60*/  @!P0 BRA `(.L_x_283) ;  /* 0xfffffffc00ec8947 */ /* 0x008fea000383ffff */
[----:B------:R-:W-:Y:S05]  /*12d70*/  BRA `(.L_x_360) ;  /* 0xffffffd000d07947 */ /* 0x000fea000383ffff */
.L_x_288:
[----:B01----:R-:W-:-:S04]  /*12d80*/  IMAD.U32 R3, RZ, RZ, UR38 ;  /* 0x00000026ff037e24 */ /* 0x003fc8000f8e00ff */
[----:B------:R0:W1:Y:S03]  /*12d90*/  SYNCS.PHASECHK.TRANS64.TRYWAIT P0, [R3+URZ+0x38860], R2 ;  /* 0x03886002030075a7 */ /* 0x000066000800017f */
[----:B-1----:R-:W-:Y:S05]  /*12da0*/  @!P0 NANOSLEEP.SYNCS 0x989680 ;  /* 0x009896800000895d */ /* 0x002fea0003900000 */
[----:B------:R-:W1:Y:S02]  /*12db0*/  @!P0 SYNCS.PHASECHK.TRANS64 P0, [R3+URZ+0x38860], R2 ;  /* 0x03886002030085a7 */ /* 0x000e64000800007f */
[----:B-1----:R-:W-:Y:S05]  /*12dc0*/  @!P0 BRA `(.L_x_288) ;  /* 0xfffffffc00ec8947 */ /* 0x002fea000383ffff */
[----:B------:R-:W-:Y:S05]  /*12dd0*/  BRA `(.L_x_361) ;  /* 0xffffffd400347947 */ /* 0x000fea000383ffff */
.L_x_304:
[----:B-1----:R-:W-:-:S04]  /*12de0*/  IMAD.U32 R3, RZ, RZ, UR38 ;  /* 0x00000026ff037e24 */ /* 0x002fc8000f8e00ff */
[----:B------:R1:W3:Y:S03]  /*12df0*/  SYNCS.PHASECHK.TRANS64.TRYWAIT P0, [R3+URZ+0x38848], R2 ;  /* 0x03884802030075a7 */ /* 0x0002e6000800017f */
[----:B---3--:R-:W-:Y:S05]  /*12e00*/  @!P0 NANOSLEEP.SYNCS 0x989680 ;  /* 0x009896800000895d */ /* 0x008fea0003900000 */
[----:B------:R-:W3:Y:S02]  /*12e10*/  @!P0 SYNCS.PHASECHK.TRANS64 P0, [R3+URZ+0x38848], R2 ;  /* 0x03884802030085a7 */ /* 0x000ee4000800007f */
[----:B---3--:R-:W-:Y:S05]  /*12e20*/  @!P0 BRA `(.L_x_304) ;  /* 0xfffffffc00ec8947 */ /* 0x008fea000383ffff */
[----:B------:R-:W-:Y:S05]  /*12e30*/  BRA `(.L_x_362) ;  /* 0xffffffdc008c7947 */ /* 0x000fea000383ffff */
.L_x_309:
[----:B-1----:R-:W-:-:S04]  /*12e40*/  IMAD.U32 R3, RZ, RZ, UR38 ;  /* 0x00000026ff037e24 */ /* 0x002fc8000f8e00ff */
[----:B------:R1:W3:Y:S03]  /*12e50*/  SYNCS.PHASECHK.TRANS64.TRYWAIT P0, [R3+URZ+0x38868], R2 ;  /* 0x03886802030075a7 */ /* 0x0002e6000800017f */
[----:B---3--:R-:W-:Y:S05]  /*12e60*/  @!P0 NANOSLEEP.SYNCS 0x989680 ;  /* 0x009896800000895d */ /* 0x008fea0003900000 */
[----:B------:R-:W3:Y:S02]  /*12e70*/  @!P0 SYNCS.PHASECHK.TRANS64 P0, [R3+URZ+0x38868], R2 ;  /* 0x03886802030085a7 */ /* 0x000ee4000800007f */
[----:B---3--:R-:W-:Y:S05]  /*12e80*/  @!P0 BRA `(.L_x_309) ;  /* 0xfffffffc00ec8947 */ /* 0x008fea000383ffff */
[----:B------:R-:W-:Y:S05]  /*12e90*/  BRA `(.L_x_363) ;  /* 0xffffffdc00f07947 */ /* 0x000fea000383ffff */
.L_x_320:
[----:B-1----:R1:W3:Y:S02]  /*12ea0*/  SYNCS.PHASECHK.TRANS64.TRYWAIT P0, [R2+URZ+0x38820], R9 ;  /* 0x03882009020075a7 */ /* 0x0022e4000800017f */
[----:B---3--:R-:W-:Y:S05]  /*12eb0*/  @!P0 NANOSLEEP.SYNCS 0x989680 ;  /* 0x009896800000895d */ /* 0x008fea0003900000 */
[----:B------:R-:W3:Y:S02]  /*12ec0*/  @!P0 SYNCS.PHASECHK.TRANS64 P0, [R2+URZ+0x38820], R9 ;  /* 0x03882009020085a7 */ /* 0x000ee4000800007f */
[----:B---3--:R-:W-:Y:S05]  /*12ed0*/  @!P0 BRA `(.L_x_320) ;  /* 0xfffffffc00f08947 */ /* 0x008fea000383ffff */
[----:B------:R-:W-:Y:S05]  /*12ee0*/  BRA `(.L_x_364) ;  /* 0xffffffe400e07947 */ /* 0x000fea000383ffff */
.L_x_321:
[----:B------:R-:W3:Y:S01]  /*12ef0*/  S2R R3, SR_TID.X ;  /* 0x0000000000037919 */ /* 0x000ee20000002100 */
[----:B------:R-:W-:Y:S01]  /*12f00*/  BSSY B0, `(.L_x_365) ;  /* 0x000000a000007945 */ /* 0x000fe20003800000 */
[----:B------:R-:W-:Y:S02]  /*12f10*/  IMAD.MOV.U32 R12, RZ, RZ, RZ ;  /* 0x000000ffff0c7224 */ /* 0x000fe400078e00ff */
[----:B------:R-:W-:Y:S02]  /*12f20*/  IMAD.MOV.U32 R11, RZ, RZ, 0x1f ;  /* 0x0000001fff0b7424 */ /* 0x000fe400078e00ff */
[----:B------:R-:W-:Y:S01]  /*12f30*/  IMAD.MOV.U32 R15, RZ, RZ, -0x1 ;  /* 0xffffffffff0f7424 */ /* 0x000fe200078e00ff */
[----:B---3--:R-:W-:-:S04]  /*12f40*/  SHF.R.U32.HI R3, RZ, 0x5, R3 ;  /* 0x00000005ff037819 */ /* 0x008fc80000011603 */
[----:B------:R-:W-:-:S05]  /*12f50*/  LOP3.LUT R3, R3, 0x3, RZ, 0xc0, !PT ;  /* 0x0000000303037812 */ /* 0x000fca00078ec0ff */
[----:B------:R-:W-:-:S07]  /*12f60*/  IMAD.MOV.U32 R13, RZ, RZ, R3 ;  /* 0x000000ffff0d7224 */ /* 0x000fce00078e0003 */
[----:B012---:R-:W-:Y:S05]  /*12f70*/  WARPSYNC.COLLECTIVE R15, `(.L_x_366) ;  /* 0x000000000f087348 */ /* 0x007fea0003c00000 */
[----:B--2---:R2:W3:Y:S02]  /*12f80*/  SHFL.IDX P6, R14, R13, R12, R11 ;  /* 0x0000000c0d0e7389 */ /* 0x0044e400000c000b */
[----:B0123--:R-:W-:Y:S01]  /*12f90*/  ENDCOLLECTIVE ;  /* 0x000000000000791b */ /* 0x00ffe20003800000 */
.L_x_366:
[----:B------:R-:W-:Y:S05]  /*12fa0*/  BSYNC B0 ;  /* 0x0000000000007941 */ /* 0x000fea0003800000 */
.L_x_365:
[----:B------:R-:W-:Y:S05]  /*12fb0*/  BRA `(.L_x_367) ;  /* 0xffffffe400c47947 */ /* 0x000fea000383ffff */
.L_x_322:
[----:B------:R-:W-:Y:S01]  /*12fc0*/  BSSY B0, `(.L_x_368) ;  /* 0x0000006000007945 */ /* 0x000fe20003800000 */
[----:B------:R-:W-:-:S07]  /*12fd0*/  IMAD.MOV.U32 R15, RZ, RZ, -0x1 ;  /* 0xffffffffff0f7424 */ /* 0x000fce00078e00ff */
[----:B012---:R-:W-:Y:S05]  /*12fe0*/  WARPSYNC.COLLECTIVE R15, `(.L_x_369) ;  /* 0x000000000f0c7348 */ /* 0x007fea0003c00000 */
[----:B------:R-:W-:Y:S02]  /*12ff0*/  ELECT P6, UR62, PT ;  /* 0x00000000003e782f */ /* 0x000fe400038c0000 */
[----:B------:R-:W-:Y:S01]  /*13000*/  MOV R14, UR62 ;  /* 0x0000003e000e7c02 */ /* 0x000fe20008000f00 */
[----:B012---:R-:W-:Y:S10]  /*13010*/  ENDCOLLECTIVE ;  /* 0x000000000000791b */ /* 0x007ff40003800000 */
.L_x_369:
[----:B------:R-:W-:Y:S05]  /*13020*/  BSYNC B0 ;  /* 0x0000000000007941 */ /* 0x000fea0003800000 */
.L_x_368:
[----:B------:R-:W-:Y:S05]  /*13030*/  BRA `(.L_x_370) ;  /* 0xffffffe400b87947 */ /* 0x000fea000383ffff */
.L_x_324:
[----:B--2---:R2:W3:Y:S02]  /*13040*/  SYNCS.PHASECHK.TRANS64.TRYWAIT P0, [R7+URZ], R4 ;  /* 0x00000004070075a7 */ /* 0x0044e4000800017f */
[----:B---3--:R-:W-:Y:S05]  /*13050*/  @!P0 NANOSLEEP.SYNCS 0x989680 ;  /* 0x009896800000895d */ /* 0x008fea0003900000 */
[----:B------:R-:W3:Y:S02]  /*13060*/  @!P0 SYNCS.PHASECHK.TRANS64 P0, [R7+URZ], R4 ;  /* 0x00000004070085a7 */ /* 0x000ee4000800007f */
[----:B---3--:R-:W-:Y:S05]  /*13070*/  @!P0 BRA `(.L_x_324) ;  /* 0xfffffffc00f08947 */ /* 0x008fea000383ffff */
[----:B------:R-:W-:Y:S05]  /*13080*/  BRA `(.L_x_371) ;  /* 0xffffffe400f47947 */ /* 0x000fea000383ffff */
.L_x_325:
[----:B---3--:R3:W4:Y:S02]  /*13090*/  SYNCS.PHASECHK.TRANS64.TRYWAIT P0, [R5+URZ], R0 ;  /* 0x00000000050075a7 */ /* 0x008724000800017f */
[----:B----4-:R-:W-:Y:S05]  /*130a0*/  @!P0 NANOSLEEP.SYNCS 0x989680 ;  /* 0x009896800000895d */ /* 0x010fea0003900000 */
[----:B------:R-:W4:Y:S02]  /*130b0*/  @!P0 SYNCS.PHASECHK.TRANS64 P0, [R5+URZ], R0 ;  /* 0x00000000050085a7 */ /* 0x000f24000800007f */
[----:B----4-:R-:W-:Y:S05]  /*130c0*/  @!P0 BRA `(.L_x_325) ;  /* 0xfffffffc00f08947 */ /* 0x010fea000383ffff */
[----:B------:R-:W-:Y:S05]  /*130d0*/  BRA `(.L_x_372) ;  /* 0xffffffe400e87947 */ /* 0x000fea000383ffff */
.L_x_327:
[----:B-1----:R1:W3:Y:S02]  /*130e0*/  SYNCS.PHASECHK.TRANS64.TRYWAIT P0, [R5+URZ], R4 ;  /* 0x00000004050075a7 */ /* 0x0022e4000800017f */
[----:B---3--:R-:W-:Y:S05]  /*130f0*/  @!P0 NANOSLEEP.SYNCS 0x989680 ;  /* 0x009896800000895d */ /* 0x008fea0003900000 */
[----:B------:R-:W3:Y:S02]  /*13100*/  @!P0 SYNCS.PHASECHK.TRANS64 P0, [R5+URZ], R4 ;  /* 0x00000004050085a7 */ /* 0x000ee4000800007f */
[----:B---3--:R-:W-:Y:S05]  /*13110*/  @!P0 BRA `(.L_x_327) ;  /* 0xfffffffc00f08947 */ /* 0x008fea000383ffff */
[----:B------:R-:W-:Y:S05]  /*13120*/  BRA `(.L_x_373) ;  /* 0xffffffe400ec7947 */ /* 0x000fea000383ffff */
.L_x_374:
        /* <DEDUP_REMOVED lines=13> */
.L_x_5867:


//--------------------- .text._ZN7cutlass13device_kernelIN5flash11enable_sm90INS1_16FlashAttnFwdSm90INS1_25CollectiveMainloopFwdSm90ILi2EN4cute5tupleIJNS5_1CILi1EEES8_S8_EEENS6_IJNS7_ILi64EEESA_SA_EEELi512ENS_6half_tEfNS_4arch4Sm90ELb0ELb0ELb0ELb1ELb0ELb0ELb0ELb0ELb0ELb1ELb1ELb0EEENS1_21CollectiveEpilogueFwdINS6_IJSA_NS7_ILi512EEESA_EEES9_SC_SE_Li256ELb1ELb1ELb1ELb0EEENS1_36VarlenDynamicPersistentTileSchedulerILi64ELi64ELi256ELi128ELb1ELb1ELb1ELb0ELb1ELb1EEEEEEEEEvNT_6ParamsE --------------------------
	.section	.text._ZN7cutlass13device_kernelIN5flash11enable_sm90INS1_16FlashAttnFwdSm90INS1_25CollectiveMainloopFwdSm90ILi2EN4cute5tupleIJNS5_1CILi1EEES8_S8_EEENS6_IJNS7_ILi64EEESA_SA_EEELi512ENS_6half_tEfNS_4arch4Sm90ELb0ELb0ELb0ELb1ELb0ELb0ELb0ELb0ELb0ELb1ELb1ELb0EEENS1_21CollectiveEpilogueFwdINS6_IJSA_NS7_ILi512EEESA_EEES9_SC_SE_Li256ELb1ELb1ELb1ELb0EEENS1_36VarlenDynamicPersistentTileSchedulerILi64ELi64ELi256ELi128ELb1ELb1ELb1ELb0ELb1ELb1EEEEEEEEEvNT_6ParamsE,"ax",@progbits
	.align	128
.text._ZN7cutlass13device_kernelIN5flash11enable_sm90INS1_16FlashAttnFwdSm90INS1_25CollectiveMainloopFwdSm90ILi2EN4cute5tupleIJNS5_1CILi1EEES8_S8_EEENS6_IJNS7_ILi64EEESA_SA_EEELi512ENS_6half_tEfNS_4arch4Sm90ELb0ELb0ELb0ELb1ELb0ELb0ELb0ELb0ELb0ELb1ELb1ELb0EEENS1_21CollectiveEpilogueFwdINS6_IJSA_NS7_ILi512EEESA_EEES9_SC_SE_Li256ELb1ELb1ELb1ELb0EEENS1_36VarlenDynamicPersistentTileSchedulerILi64ELi64ELi256ELi128ELb1ELb1ELb1ELb0ELb1ELb1EEEEEEEEEvNT_6ParamsE:
        .type           _ZN7cutlass13device_kernelIN5flash11enable_sm90INS1_16FlashAttnFwdSm90INS1_25CollectiveMainloopFwdSm90ILi2EN4cute5tupleIJNS5_1CILi1EEES8_S8_EEENS6_IJNS7_ILi64EEESA_SA_EEELi512ENS_6half_tEfNS_4arch4Sm90ELb0ELb0ELb0ELb1ELb0ELb0ELb0ELb0ELb0ELb1ELb1ELb0EEENS1_21CollectiveEpilogueFwdINS6_IJSA_NS7_ILi512EEESA_EEES9_SC_SE_Li256ELb1ELb1ELb1ELb0EEENS1_36VarlenDynamicPersistentTileSchedulerILi64ELi64ELi256ELi128ELb1ELb1ELb1ELb0ELb1ELb1EEEEEEEEEvNT_6ParamsE,@function
        .size           _ZN7cutlass13device_kernelIN5flash11enable_sm90INS1_16FlashAttnFwdSm90INS1_25CollectiveMainloopFwdSm90ILi2EN4cute5tupleIJNS5_1CILi1EEES8_S8_EEENS6_IJNS7_ILi64EEESA_SA_EEELi512ENS_6half_tEfNS_4arch4Sm90ELb0ELb0ELb0ELb1ELb0ELb0ELb0ELb0ELb0ELb1ELb1ELb0EEENS1_21CollectiveEpilogueFwdINS6_IJSA_NS7_ILi512EEESA_EEES9_SC_SE_Li256ELb1ELb1ELb1ELb0EEENS1_36VarlenDynamicPersistentTileSchedulerILi64ELi64ELi256ELi128ELb1ELb1ELb1ELb0ELb1ELb1EEEEEEEEEvNT_6ParamsE,(.L_x_5868 - _ZN7cutlass13device_kernelIN5flash11enable_sm90INS1_16FlashAttnFwdSm90INS1_25CollectiveMainloopFwdSm90ILi2EN4cute5tupleIJNS5_1CILi1EEES8_S8_EEENS6_IJNS7_ILi64EEESA_SA_EEELi512ENS_6half_tEfNS_4arch4Sm90ELb0ELb0ELb0ELb1ELb0ELb0ELb0ELb0ELb0ELb1ELb1ELb0EEENS1_21CollectiveEpilogueFwdINS6_IJSA_NS7_ILi512EEESA_EEES9_SC_SE_Li256ELb1ELb1ELb1ELb0EEENS1_36VarlenDynamicPersistentTileSchedulerILi64ELi64ELi256ELi128ELb1ELb1ELb1ELb0ELb1ELb1EEEEEEEEEvNT_6ParamsE)
        .other          _ZN7cutlass13device_kernelIN5flash11enable_sm90INS1_16FlashAttnFwdSm90INS1_25CollectiveMainloopFwdSm90ILi2EN4cute5tupleIJNS5_1CILi1EEES8_S8_EEENS6_IJNS7_ILi64EEESA_SA_EEELi512ENS_6half_tEfNS_4arch4Sm90ELb0ELb0ELb0ELb1ELb0ELb0ELb0ELb0ELb0ELb1ELb1ELb0EEENS1_21CollectiveEpilogueFwdINS6_IJSA_NS7_ILi512EEESA_EEES9_SC_SE_Li256ELb1ELb1ELb1ELb0EEENS1_36VarlenDynamicPersistentTileSchedulerILi64ELi64ELi256ELi128ELb1ELb1ELb1ELb0ELb1ELb1EEEEEEEEEvNT_6ParamsE,@"STO_CUDA_ENTRY STV_DEFAULT"
_ZN7cutlass13device_kernelIN5flash11enable_sm90INS1_16FlashAttnFwdSm90INS1_25CollectiveMainloopFwdSm90ILi2EN4cute5tupleIJNS5_1CILi1EEES8_S8_EEENS6_IJNS7_ILi64EEESA_SA_EEELi512ENS_6half_tEfNS_4arch4Sm90ELb0ELb0ELb0ELb1ELb0ELb0ELb0ELb0ELb0ELb1ELb1ELb0EEENS1_21CollectiveEpilogueFwdINS6_IJSA_NS7_ILi512EEESA_EEES9_SC_SE_Li256ELb1ELb1ELb1ELb0EEENS1_36VarlenDynamicPersistentTileSchedulerILi64ELi64ELi256ELi128ELb1ELb1ELb1ELb0ELb1ELb1EEEEEEEEEvNT_6ParamsE:
[----:B------:R-:W0:Y:S02]  /*0000*/  LDC R1, c[0x0][0x28] ;  /* 0x00000a00ff017b82 */ /* 0x000e240000000800 */
[----:B0-----:R-:W-:Y:S01]  /*0010*/  VIADD R1, R1, 0xffffff98 ;  /* 0xffffff9801017836 */ /* 0x001fe20000000000 */
[----:B------:R-:W0:Y:S01]  /*0020*/  S2R R6, SR_TID.X ;  /* 0x0000000000067919 */ /* 0x000e220000002100 */
[----:B------:R-:W-:Y:S01]  /*0030*/  ELECT P0, URZ, PT ;  /* 0x00000000003f782f */ /* 0x000fe20003800000 */
[----:B------:R-:W-:Y:S01]  /*0040*/  BSSY B0, `(.L_x_375) ;  /* 0x000000e000007945 */ /* 0x000fe20003800000 */
[----:B0-----:R-:W-:-:S05]  /*0050*/  SHF.R.U32.HI R0, RZ, 0x5, R6 ;  /* 0x00000005ff007819 */ /* 0x001fca0000011606 */
[----:B------:R-:W0:Y:S02]  /*0060*/  SHFL.IDX PT, R2, R0, RZ, 0x1f ;  /* 0x00001fff00027589 */ /* 0x000e2400000e0000 */
[----:B0-----:R-:W-:Y:S02]  /*0070*/  ISETP.EQ.AND P0, PT, R2, RZ, P0 ;  /* 0x000000ff0200720c */ /* 0x001fe40000702270 */
[----:B------:R-:W-:-:S11]  /*0080*/  SHF.R.U32.HI R2, RZ, 0x7, R6 ;  /* 0x00000007ff027819 */ /* 0x000fd60000011606 */
        /* <DEDUP_REMOVED lines=9> */
.L_x_376:
[----:B------:R-:W-:Y:S05]  /*0120*/  BSYNC B0 ;  /* 0x0000000000007941 */ /* 0x000fea0003800000 */
.L_x_375:
        /* <DEDUP_REMOVED lines=20> */
[----:B0-----:R0:W1:Y:S05]  /*0270*/  @UP1 SYNCS.EXCH.64 URZ, [UR8+0x28c00], UR4 ;  /* 0x028c0004083f15b2 */ /* 0x00106a0008000100 */
[----:B------:R0:W2:Y:S01]  /*0280*/  @UP2 SYNCS.EXCH.64 URZ, [UR8+0x28c20], UR6 ;  /* 0x028c2006083f25b2 */ /* 0x0000a20008000100 */
        /* <DEDUP_REMOVED lines=13> */
[----:B------:R3:W0:Y:S02]  /*0360*/  SYNCS.EXCH.64 URZ, [UR6+0x28c48], UR4 ;  /* 0x028c4804063f75b2 */ /* 0x0006240008000100 */
[----:B---3--:R-:W-:Y:S01]  /*0370*/  NOP ;  /* 0x0000000000007918 */ /* 0x008fe20000000000 */
.L_x_377:
[----:B------:R-:W3:Y:S01]  /*0380*/  SHFL.IDX PT, R2, R0, RZ, 0x1f ;  /* 0x00001fff00027589 */ /* 0x000ee200000e0000 */
[----:B------:R-:W-:Y:S01]  /*0390*/  NOP ;  /* 0x0000000000007918 */ /* 0x000fe20000000000 */
[----:B---3--:R-:W-:-:S13]  /*03a0*/  ISETP.NE.AND P0, PT, R2, RZ, PT ;  /* 0x000000ff0200720c */ /* 0x008fda0003f05270 */
        /* <DEDUP_REMOVED lines=18> */
[----:B---3--:R-:W-:Y:S01]  /*04d0*/  NOP ;  /* 0x0000000000007918 */ /* 0x008fe20000000000 */
.L_x_378:
[----:B------:R-:W3:Y:S01]  /*04e0*/  SHFL.IDX PT, R2, R0, RZ, 0x1f ;  /* 0x00001fff00027589 */ /* 0x000ee200000e0000 */
[----:B------:R-:W-:Y:S01]  /*04f0*/  NOP ;  /* 0x0000000000007918 */ /* 0x000fe20000000000 */
[----:B---3--:R-:W-:-:S13]  /*0500*/  ISETP.NE.AND P0, PT, R2, RZ, PT ;  /* 0x000000ff0200720c */ /* 0x008fda0003f05270 */
        /* <DEDUP_REMOVED lines=14> */
[----:B---3--:R-:W-:Y:S01]  /*05f0*/  NOP ;  /* 0x0000000000007918 */ /* 0x008fe20000000000 */
.L_x_379:
        /* <DEDUP_REMOVED lines=22> */
.L_x_380:
        /* <DEDUP_REMOVED lines=22> */
.L_x_381:
[----:B------:R-:W-:Y:S01]  /*08c0*/  PLOP3.LUT P0, PT, PT, PT, UP0, 0x80, 0x0 ;  /* 0x000000000000781c */ /* 0x000fe20003f0f008 */
[----:B------:R-:W-:Y:S01]  /*08d0*/  UMOV UR36, 0x1 ;  /* 0x0000000100247882 */ /* 0x000fe20000000000 */
[----:B------:R-:W-:Y:S01]  /*08e0*/  NOP ;  /* 0x0000000000007918 */ /* 0x000fe20000000000 */
[----:B------:R-:W-:Y:S01]  /*08f0*/  USEL UR36, UR36, 0x2, !UP0 ;  /* 0x0000000224247887 */ /* 0x000fe2000c000000 */
[----:B------:R-:W-:Y:S01]  /*0900*/  ULDC.64 UR40, c[0x0][0x208] ;  /* 0x0000820000287ab9 */ /* 0x000fe20000000a00 */
[----:B012-4-:R-:W-:Y:S08]  /*0910*/  BAR.SYNC.DEFER_BLOCKING 0x0 ;  /* 0x0000000000007b1d */ /* 0x017ff00000010000 */
[----:B------:R-:W-:Y:S05]  /*0920*/  @!P0 BRA `(.L_x_382) ;  /* 0x000000b800948947 */ /* 0x000fea0003800000 */
.L_x_383:
[----:B------:R-:W-:-:S08]  /*0930*/  NOP ;  /* 0x0000000000007918 */ /* 0x000fd00000000000 */
[----:B------:R-:W0:Y:S02]  /*0940*/  USETMAXREG.TRY_ALLOC.CTAPOOL UP0, 0xf0 ;  /* 0x000000f0000079c8 */ /* 0x000e240008000600 */
[----:B0-----:R-:W-:-:S13]  /*0950*/  PLOP3.LUT P0, PT, PT, PT, UP0, 0x80, 0x0 ;  /* 0x000000000000781c */ /* 0x001fda0003f0f008 */
[----:B------:R-:W-:Y:S05]  /*0960*/  @!P0 BRA `(.L_x_383) ;  /* 0xfffffffc00f08947 */ /* 0x000fea000383ffff */
[----:B------:R-:W-:Y:S01]  /*0970*/  LOP3.LUT R0, R6, 0xffffff80, RZ, 0xc0, !PT ;  /* 0xffffff8006007812 */ /* 0x000fe200078ec0ff */
[----:B------:R-:W0:Y:S01]  /*0980*/  S2UR UR4, SR_CgaCtaId ;  /* 0x00000000000479c3 */ /* 0x000e220000008800 */
[----:B------:R-:W-:Y:S02]  /*0990*/  UMOV UR38, 0x400 ;  /* 0x0000040000267882 */ /* 0x000fe40000000000 */
[----:B------:R-:W-:-:S13]  /*09a0*/  ISETP.NE.AND P0, PT, R0, 0x80, PT ;  /* 0x000000800000780c */ /* 0x000fda0003f05270 */
[----:B------:R-:W-:Y:S06]  /*09b0*/  @!P0 BAR.ARV 0x8, 0x100 ;  /* 0x0204000000008b1d */ /* 0x000fec0000002000 */
[----:B------:R-:W-:Y:S01]  /*09c0*/  ISETP.GE.U32.AND P0, PT, R6, 0x100, PT ;  /* 0x000001000600780c */ /* 0x000fe20003f06070 */
[----:B0-----:R-:W-:-:S03]  /*09d0*/  ULEA UR38, UR4, UR38, 0x18 ;  /* 0x0000002604267291 */ /* 0x001fc6000f8ec03f */
[----:B------:R-:W-:-:S09]  /*09e0*/  ULDC UR4, c[0x0][0xc3c] ;  /* 0x00030f0000047ab9 */ /* 0x000fd20000000800 */
[----:B------:R-:W-:Y:S08]  /*09f0*/  @P0 BAR.ARV 0xf, 0x100 ;  /* 0x03c4000000000b1d */ /* 0x000ff00000002000 */
[----:B------:R-:W-:Y:S06]  /*0a00*/  BAR.SYNC.DEFER_BLOCKING 0x5, 0x180 ;  /* 0x0146000000007b1d */ /* 0x000fec0000010000 */
[----:B------:R-:W0:Y:S02]  /*0a10*/  LDS.128 R8, [UR38+0x28cd0] ;  /* 0x028cd026ff087984 */ /* 0x000e240008000c00 */
[----:B------:R-:W-:Y:S06]  /*0a20*/  BAR.ARV 0x4, 0x180 ;  /* 0x0106000000007b1d */ /* 0x000fec0000002000 */
[----:B0-----:R-:W-:-:S13]  /*0a30*/  ISETP.GE.AND P0, PT, R11, UR4, PT ;  /* 0x000000040b007c0c */ /* 0x001fda000bf06270 */
[----:B------:R-:W-:Y:S05]  /*0a40*/  @P0 EXIT ;  /* 0x000000000000094d */ /* 0x000fea0003800000 */
[----:B------:R-:W-:Y:S01]  /*0a50*/  VIADD R6, R6, 0xffffff80 ;  /* 0xffffff8006067836 */ /* 0x000fe20000000000 */
[----:B------:R-:W-:Y:S01]  /*0a60*/  R2UR UR5, R9 ;  /* 0x00000000090572ca */ /* 0x000fe200000e0000 */
[----:B------:R-:W-:Y:S01]  /*0a70*/  IMAD.MOV.U32 R22, RZ, RZ, 0x40 ;  /* 0x00000040ff167424 */ /* 0x000fe200078e00ff */
[----:B------:R-:W-:Y:S01]  /*0a80*/  R2UR UR7, R11 ;  /* 0x000000000b0772ca */ /* 0x000fe200000e0000 */
[----:B------:R-:W-:Y:S01]  /*0a90*/  ULOP3.LUT UR49, UR36, 0x1, URZ, 0xfc, !UPT ;  /* 0x0000000124317892 */ /* 0x000fe2000f8efc3f */
[----:B------:R-:W-:Y:S01]  /*0aa0*/  SHF.R.S32.HI R3, RZ, 0x1f, R6 ;  /* 0x0000001fff037819 */ /* 0x000fe20000011406 */
[----:B------:R-:W-:Y:S01]  /*0ab0*/  UMOV UR48, URZ ;  /* 0x0000003f00307c82 */ /* 0x000fe20008000000 */
[----:B------:R-:W-:Y:S01]  /*0ac0*/  R2UR UR6, R10 ;  /* 0x000000000a0672ca */ /* 0x000fe200000e0000 */
[----:B------:R-:W-:Y:S01]  /*0ad0*/  UMOV UR47, URZ ;  /* 0x0000003f002f7c82 */ /* 0x000fe20008000000 */
[CC--:B------:R-:W-:Y:S01]  /*0ae0*/  LEA.HI R0, R3.reuse, R6.reuse, RZ, 0x4 ;  /* 0x0000000603007211 */ /* 0x0c0fe200078f20ff */
[----:B------:R-:W-:Y:S01]  /*0af0*/  UMOV UR37, URZ ;  /* 0x0000003f00257c82 */ /* 0x000fe20008000000 */
[----:B------:R-:W-:-:S02]  /*0b00*/  LEA.HI R2, R3, R6, RZ, 0x5 ;  /* 0x0000000603027211 */ /* 0x000fc400078f28ff */
[CC--:B------:R-:W-:Y:S02]  /*0b10*/  LEA.HI R5, R3.reuse, R6.reuse, RZ, 0x7 ;  /* 0x0000000603057211 */ /* 0x0c0fe400078f38ff */
[CC--:B------:R-:W-:Y:S02]  /*0b20*/  LEA.HI R4, R3.reuse, R6.reuse, RZ, 0x3 ;  /* 0x0000000603047211 */ /* 0x0c0fe400078f18ff */
[----:B------:R-:W-:Y:S02]  /*0b30*/  LEA.HI R3, R3, R6, RZ, 0x2 ;  /* 0x0000000603037211 */ /* 0x000fe400078f10ff */
[----:B------:R-:W-:Y:S02]  /*0b40*/  SHF.R.S32.HI R9, RZ, 0x4, R0 ;  /* 0x00000004ff097819 */ /* 0x000fe40000011400 */
[----:B------:R-:W-:Y:S02]  /*0b50*/  SHF.R.S32.HI R11, RZ, 0x5, R2 ;  /* 0x00000005ff0b7819 */ /* 0x000fe40000011402 */
[----:B------:R-:W-:-:S02]  /*0b60*/  LOP3.LUT R7, R0, 0xfffffff0, RZ, 0xc0, !PT ;  /* 0xfffffff000077812 */ /* 0x000fc400078ec0ff */
[----:B------:R-:W-:Y:S02]  /*0b70*/  SHF.R.S32.HI R2, RZ, 0x1f, R2 ;  /* 0x0000001fff027819 */ /* 0x000fe40000011402 */
[----:B------:R-:W-:Y:S01]  /*0b80*/  LOP3.LUT R15, R3, 0xfffffffc, RZ, 0xc0, !PT ;  /* 0xfffffffc030f7812 */ /* 0x000fe200078ec0ff */
[----:B------:R-:W-:Y:S01]  /*0b90*/  IMAD.IADD R7, R6, 0x1, -R7 ;  /* 0x0000000106077824 */ /* 0x000fe200078e0a07 */
[----:B------:R-:W-:Y:S02]  /*0ba0*/  LOP3.LUT R3, R5, 0xffffff80, RZ, 0xc0, !PT ;  /* 0xffffff8005037812 */ /* 0x000fe400078ec0ff */
[----:B------:R-:W-:Y:S01]  /*0bb0*/  LEA.HI R0, R0, R9, RZ, 0x1 ;  /* 0x0000000900007211 */ /* 0x000fe200078f08ff */
[----:B------:R-:W-:Y:S01]  /*0bc0*/  IMAD.IADD R15, R6, 0x1, -R15 ;  /* 0x00000001060f7824 */ /* 0x000fe200078e0a0f */
[----:B------:R-:W-:Y:S01]  /*0bd0*/  LEA.HI R2, R2, R11, RZ, 0x2 ;  /* 0x0000000b02027211 */ /* 0x000fe200078f10ff */
[----:B------:R-:W-:Y:S01]  /*0be0*/  IMAD.IADD R3, R6, 0x1, -R3 ;  /* 0x0000000106037824 */ /* 0x000fe200078e0a03 */
[----:B------:R-:W-:-:S02]  /*0bf0*/  LOP3.LUT R0, R0, 0x1ffffffe, RZ, 0xc0, !PT ;  /* 0x1ffffffe00007812 */ /* 0x000fc400078ec0ff */
[----:B------:R-:W-:Y:S02]  /*0c00*/  LOP3.LUT R13, R4, 0xfffffff8, RZ, 0xc0, !PT ;  /* 0xfffffff8040d7812 */ /* 0x000fe400078ec0ff */
[----:B------:R-:W-:Y:S01]  /*0c10*/  LOP3.LUT R4, R2, 0x3ffffc, RZ, 0xc0, !PT ;  /* 0x003ffffc02047812 */ /* 0x000fe200078ec0ff */
[----:B------:R-:W-:Y:S01]  /*0c20*/  IMAD.IADD R9, R9, 0x1, -R0 ;  /* 0x0000000109097824 */ /* 0x000fe200078e0a00 */
[----:B------:R-:W-:Y:S01]  /*0c30*/  SHF.R.S32.HI R224, RZ, 0x7, R5 ;  /* 0x00000007ffe07819 */ /* 0x000fe20000011405 */
[----:B------:R-:W-:Y:S01]  /*0c40*/  IMAD.IADD R13, R6, 0x1, -R13 ;  /* 0x00000001060d7824 */ /* 0x000fe200078e0a0d */
[----:B------:R-:W-:Y:S01]  /*0c50*/  SHF.R.S32.HI R2, RZ, 0x1f, R7 ;  /* 0x0000001fff027819 */ /* 0x000fe20000011407 */
[----:B------:R-:W-:Y:S01]  /*0c60*/  IMAD.IADD R8, R11, 0x1, -R4 ;  /* 0x000000010b087824 */ /* 0x000fe200078e0a04 */
[----:B------:R-:W-:Y:S01]  /*0c70*/  SHF.R.S32.HI R0, RZ, 0x1f, R3 ;  /* 0x0000001fff007819 */ /* 0x000fe20000011403 */
[----:B------:R-:W-:Y:S01]  /*0c80*/  IMAD R17, R224, 0x100, R7 ;  /* 0x00000100e0117824 */ /* 0x000fe200078e0207 */
[----:B------:R-:W-:Y:S01]  /*0c90*/  LEA.HI R6, R2, R7, RZ, 0x3 ;  /* 0x0000000702067211 */ /* 0x000fe200078f18ff */
[----:B------:R-:W-:Y:S01]  /*0ca0*/  IMAD.SHL.U32 R9, R9, 0x8, RZ ;  /* 0x0000000809097824 */ /* 0x000fe200078e00ff */
[----:B------:R-:W-:Y:S01]  /*0cb0*/  LEA.HI R2, R0, R3, RZ, 0x2 ;  /* 0x0000000300027211 */ /* 0x000fe200078f10ff */
[----:B------:R-:W-:Y:S01]  /*0cc0*/  IMAD R12, R8, 0x10, R17 ;  /* 0x00000010080c7824 */ /* 0x000fe200078e0211 */
[C---:B------:R-:W-:Y:S01]  /*0cd0*/  LOP3.LUT R4, R6.reuse, 0xfffffff8, RZ, 0xc0, !PT ;  /* 0xfffffff806047812 */ /* 0x040fe200078ec0ff */
[----:B------:R-:W-:Y:S01]  /*0ce0*/  IMAD.SHL.U32 R6, R6, 0x40, RZ ;  /* 0x0000004006067824 */ /* 0x000fe200078e00ff */
[----:B------:R-:W-:-:S02]  /*0cf0*/  LOP3.LUT R8, R2, 0x7ffffffc, RZ, 0xc0, !PT ;  /* 0x7ffffffc02087812 */ /* 0x000fc400078ec0ff */
[----:B------:R-:W-:Y:S01]  /*0d00*/  LEA.HI R10, R15, R15, RZ, 0x1 ;  /* 0x0000000f0f0a7211 */ /* 0x000fe200078f08ff */
[----:B------:R-:W-:Y:S01]  /*0d10*/  IMAD.IADD R7, R7, 0x1, -R4 ;  /* 0x0000000107077824 */ /* 0x000fe200078e0a04 */
[----:B------:R-:W-:Y:S01]  /*0d20*/  LEA.HI R4, R0, R3, RZ, 0x5 ;  /* 0x0000000300047211 */ /* 0x000fe200078f28ff */
[----:B------:R-:W-:Y:S01]  /*0d30*/  IMAD.IADD R8, R3, 0x1, -R8 ;  /* 0x0000000103087824 */ /* 0x000fe200078e0a08 */
[--C-:B------:R-:W-:Y:S02]  /*0d40*/  SHF.R.S32.HI R0, RZ, 0x2, R2.reuse ;  /* 0x00000002ff007819 */ /* 0x100fe40000011402 */
[----:B------:R-:W-:Y:S01]  /*0d50*/  SHF.R.S32.HI R3, RZ, 0x1f, R2 ;  /* 0x0000001fff037819 */ /* 0x000fe20000011402 */
[----:B------:R-:W-:Y:S01]  /*0d60*/  IMAD.SHL.U32 R2, R7, 0x40, RZ ;  /* 0x0000004007027824 */ /* 0x000fe200078e00ff */
[----:B------:R-:W-:Y:S01]  /*0d70*/  LOP3.LUT R10, R10, 0x1ffffffe, RZ, 0xc0, !PT ;  /* 0x1ffffffe0a0a7812 */ /* 0x000fe200078ec0ff */
[----:B------:R-:W-:Y:S01]  /*0d80*/  IMAD.SHL.U32 R227, R8, 0x2, RZ ;  /* 0x0000000208e37824 */ /* 0x000fe200078e00ff */
[----:B------:R-:W-:-:S02]  /*0d90*/  LEA.HI R5, R5, R224, RZ, 0x1 ;  /* 0x000000e005057211 */ /* 0x000fc400078f08ff */
[----:B------:R-:W-:Y:S01]  /*0da0*/  LOP3.LUT R2, R2, 0x1c0, RZ, 0xc0, !PT ;  /* 0x000001c002027812 */ /* 0x000fe200078ec0ff */
[----:B------:R-:W-:Y:S01]  /*0db0*/  IMAD.IADD R15, R15, 0x1, -R10 ;  /* 0x000000010f0f7824 */ /* 0x000fe200078e0a0a */
[----:B------:R-:W-:Y:S01]  /*0dc0*/  LOP3.LUT R5, R5, 0xfffffe, RZ, 0xc0, !PT ;  /* 0x00fffffe05057812 */ /* 0x000fe200078ec0ff */
[--C-:B------:R-:W-:Y:S01]  /*0dd0*/  IMAD.U32 R10, R12, 0x40, R9.reuse ;  /* 0x000000400c0a7824 */ /* 0x100fe200078e0009 */
[----:B------:R-:W-:Y:S02]  /*0de0*/  LEA.HI R3, R3, R0, RZ, 0x3 ;  /* 0x0000000003037211 */ /* 0x000fe400078f18ff */
[----:B------:R-:W-:Y:S01]  /*0df0*/  LOP3.LUT R9, R2, 0x8, R9, 0xf8, !PT ;  /* 0x0000000802097812 */ /* 0x000fe200078ef809 */
[----:B------:R-:W-:Y:S01]  /*0e00*/  IMAD.IADD R5, R224, 0x1, -R5 ;  /* 0x00000001e0057824 */ /* 0x000fe200078e0a05 */
[----:B------:R-:W-:Y:S01]  /*0e10*/  LOP3.LUT R6, R6, 0x7ffffe00, RZ, 0xc0, !PT ;  /* 0x7ffffe0006067812 */ /* 0x000fe200078ec0ff */
[----:B------:R0:W-:Y:S01]  /*0e20*/  STL [R1+0x60], R10 ;  /* 0x0000600a01007387 */ /* 0x0001e20000100800 */
[----:B------:R-:W-:-:S02]  /*0e30*/  SHF.R.U32.HI R2, RZ, 0x3, R2 ;  /* 0x00000003ff027819 */ /* 0x000fc40000011602 */
[----:B------:R-:W-:Y:S01]  /*0e40*/  LOP3.LUT R3, R3, 0xfffffff8, RZ, 0xc0, !PT ;  /* 0xfffffff803037812 */ /* 0x000fe200078ec0ff */
[----:B------:R-:W-:Y:S01]  /*0e50*/  IMAD R6, R11, 0x400, R6 ;  /* 0x000004000b067824 */ /* 0x000fe200078e0206 */
[----:B------:R-:W-:Y:S01]  /*0e60*/  LOP3.LUT R9, R9, R2, RZ, 0x3c, !PT ;  /* 0x0000000209097212 */ /* 0x000fe200078e3cff */
[----:B------:R-:W-:Y:S01]  /*0e70*/  IMAD.SHL.U32 R2, R13, 0x8, RZ ;  /* 0x000000080d027824 */ /* 0x000fe200078e00ff */
[----:B------:R-:W-:Y:S01]  /*0e80*/  SHF.R.S32.HI R4, RZ, 0x5, R4 ;  /* 0x00000005ff047819 */ /* 0x000fe20000011404 */
[----:B------:R-:W-:Y:S01]  /*0e90*/  IMAD.IADD R3, R0, 0x1, -R3 ;  /* 0x0000000100037824 */ /* 0x000fe200078e0a03 */
[----:B------:R-:W-:Y:S01]  /*0ea0*/  R2P PR, R7, 0x6 ;  /* 0x0000000607007804 */ /* 0x000fe20000000000 */
[----:B0-----:R-:W-:Y:S02]  /*0eb0*/  IMAD.SHL.U32 R10, R5, 0x100, RZ ;  /* 0x00000100050a7824 */ /* 0x001fe400078e00ff */
[----:B------:R-:W-:Y:S02]  /*0ec0*/  IMAD.IADD R6, R6, 0x1, R9 ;  /* 0x0000000106067824 */ /* 0x000fe400078e0209 */
[----:B------:R-:W-:Y:S01]  /*0ed0*/  IMAD.IADD R17, R227, 0x1, R10 ;  /* 0x00000001e3117824 */ /* 0x000fe200078e020a */
[----:B------:R-:W-:Y:S01]  /*0ee0*/  STL [R1+0x5c], R10 ;  /* 0x00005c0a01007387 */ /* 0x000fe20000100800 */
[----:B------:R-:W-:Y:S01]  /*0ef0*/  IMAD R16, R4, 0x10, R3 ;  /* 0x0000001004107824 */ /* 0x000fe200078e0203 */
[----:B------:R-:W-:Y:S01]  /*0f00*/  LEA R18, R6, UR38, 0x1 ;  /* 0x0000002606127c11 */ /* 0x000fe2000f8e08ff */
[----:B------:R-:W-:Y:S01]  /*0f10*/  VIADD R192, R2, 0x40 ;  /* 0x0000004002c07836 */ /* 0x000fe20000000000 */
[----:B------:R-:W-:Y:S01]  /*0f20*/  SHF.R.S32.HI R0, RZ, 0x1f, R17 ;  /* 0x0000001fff007819 */ /* 0x000fe20000011411 */
[----:B------:R-:W-:Y:S01]  /*0f30*/  IMAD R0, R15, 0x8, R16 ;  /* 0x000000080f007824 */ /* 0x000fe200078e0210 */
[----:B------:R-:W-:Y:S01]  /*0f40*/  SEL R22, R22, 0xffffffc0, !P2 ;  /* 0xffffffc016167807 */ /* 0x000fe20005000000 */
[C---:B------:R-:W-:Y:S01]  /*0f50*/  VIADD R223, R17.reuse, 0x8 ;  /* 0x0000000811df7836 */ /* 0x040fe20000000000 */
[----:B------:R-:W-:Y:S01]  /*0f60*/  SHF.R.S32.HI R3, RZ, 0x1f, R192 ;  /* 0x0000001fff037819 */ /* 0x000fe200000114c0 */
[C---:B------:R-:W-:Y:S01]  /*0f70*/  VIADD R222, R17.reuse, 0x10 ;  /* 0x0000001011de7836 */ /* 0x040fe20000000000 */
[----:B------:R0:W-:Y:S01]  /*0f80*/  STL [R1+0x58], R0 ;  /* 0x0000580001007387 */ /* 0x0001e20000100800 */
[C---:B------:R-:W-:Y:S01]  /*0f90*/  VIADD R221, R17.reuse, 0x18 ;  /* 0x0000001811dd7836 */ /* 0x040fe20000000000 */
[----:B------:R-:W-:Y:S01]  /*0fa0*/  SHF.R.S32.HI R4, RZ, 0x1f, R223 ;  /* 0x0000001fff047819 */ /* 0x000fe200000114df */
[C---:B------:R-:W-:Y:S01]  /*0fb0*/  VIADD R220, R17.reuse, 0x20 ;  /* 0x0000002011dc7836 */ /* 0x040fe20000000000 */
[----:B------:R-:W-:Y:S01]  /*0fc0*/  SHF.R.S32.HI R3, RZ, 0x1f, R222 ;  /* 0x0000001fff037819 */ /* 0x000fe200000114de */
[----:B------:R-:W-:-:S02]  /*0fd0*/  VIADD R219, R17, 0x28 ;  /* 0x0000002811db7836 */ /* 0x000fc40000000000 */
[C---:B------:R-:W-:Y:S01]  /*0fe0*/  VIADD R218, R17.reuse, 0x30 ;  /* 0x0000003011da7836 */ /* 0x040fe20000000000 */
[----:B------:R-:W-:Y:S01]  /*0ff0*/  SHF.R.S32.HI R4, RZ, 0x1f, R220 ;  /* 0x0000001fff047819 */ /* 0x000fe200000114dc */
[C---:B------:R-:W-:Y:S01]  /*1000*/  VIADD R217, R17.reuse, 0x38 ;  /* 0x0000003811d97836 */ /* 0x040fe20000000000 */
[----:B0-----:R-:W-:Y:S01]  /*1010*/  SHF.R.S32.HI R0, RZ, 0x1f, R221 ;  /* 0x0000001fff007819 */ /* 0x001fe200000114dd */
[C---:B------:R-:W-:Y:S01]  /*1020*/  VIADD R216, R17.reuse, 0x40 ;  /* 0x0000004011d87836 */ /* 0x040fe20000000000 */
[----:B------:R-:W-:Y:S01]  /*1030*/  SHF.R.S32.HI R3, RZ, 0x1f, R219 ;  /* 0x0000001fff037819 */ /* 0x000fe200000114db */
        /* <DEDUP_REMOVED lines=46> */
[----:B------:R-:W-:Y:S01]  /*1320*/  VIADD R193, R17, 0xf8 ;  /* 0x000000f811c17836 */ /* 0x000fe20000000000 */
[----:B------:R-:W-:Y:S01]  /*1330*/  SHF.R.S32.HI R230, RZ, 0x1f, R195 ;  /* 0x0000001fffe67819 */ /* 0x000fe200000114c3 */
[----:B------:R-:W-:Y:S01]  /*1340*/  VIADD R19, R18, 0x26820 ;  /* 0x0002682012137836 */ /* 0x000fe20000000000 */
[----:B------:R-:W-:Y:S01]  /*1350*/  SHF.R.S32.HI R229, RZ, 0x1f, R194 ;  /* 0x0000001fffe57819 */ /* 0x000fe200000114c2 */
[C---:B------:R-:W-:Y:S01]  /*1360*/  @P1 VIADD R19, R23.reuse, 0xffffffe0 ;  /* 0xffffffe017131836 */ /* 0x040fe20000000000 */
[----:B------:R-:W-:Y:S01]  /*1370*/  SHF.R.S32.HI R228, RZ, 0x1f, R193 ;  /* 0x0000001fffe47819 */ /* 0x000fe200000114c1 */
[----:B------:R-:W-:-:S02]  /*1380*/  IMAD.IADD R23, R23, 0x1, R22 ;  /* 0x0000000117177824 */ /* 0x000fc400078e0216 */
[C---:B------:R-:W-:Y:S02]  /*1390*/  VIADD R187, R2.reuse, 0x80 ;  /* 0x0000008002bb7836 */ /* 0x040fe40000000000 */
[C---:B------:R-:W-:Y:S02]  /*13a0*/  VIADD R186, R2.reuse, 0xc0 ;  /* 0x000000c002ba7836 */ /* 0x040fe40000000000 */
[C---:B------:R-:W-:Y:S02]  /*13b0*/  VIADD R185, R2.reuse, 0x100 ;  /* 0x0000010002b97836 */ /* 0x040fe40000000000 */
[C---:B------:R-:W-:Y:S02]  /*13c0*/  VIADD R184, R2.reuse, 0x140 ;  /* 0x0000014002b87836 */ /* 0x040fe40000000000 */
[C---:B------:R-:W-:Y:S02]  /*13d0*/  VIADD R226, R2.reuse, 0x180 ;  /* 0x0000018002e27836 */ /* 0x040fe40000000000 */
[----:B------:R-:W-:-:S02]  /*13e0*/  VIADD R225, R2, 0x1c0 ;  /* 0x000001c002e17836 */ /* 0x000fc40000000000 */
[----:B------:R-:W-:-:S07]  /*13f0*/  IMAD.IADD R22, R22, 0x1, R19 ;  /* 0x0000000116167824 */ /* 0x000fce00078e0213 */
.L_x_432:
[----:B------:R-:W-:Y:S01]  /*1400*/  ULDC.64 UR8, c[0x0][0xc88] ;  /* 0x0003220000087ab9 */ /* 0x000fe20000000a00 */
[----:B------:R-:W-:Y:S01]  /*1410*/  ULDC.64 UR10, c[0x0][0xa20] ;  /* 0x00028800000a7ab9 */ /* 0x000fe20000000a00 */
[----:B------:R-:W-:Y:S02]  /*1420*/  UIMAD.WIDE UR8, UR7, 0x4, UR8 ;  /* 0x00000004070878a5 */ /* 0x000fe4000f8e0208 */
[----:B------:R-:W-:Y:S01]  /*1430*/  UISETP.NE.U32.AND UP1, UPT, UR10, URZ, UPT ;  /* 0x0000003f0a00728c */ /* 0x000fe2000bf25070 */
[----:B------:R-:W-:Y:S01]  /*1440*/  UMOV UR43, UR5 ;  /* 0x00000005002b7c82 */ /* 0x000fe20008000000 */
[----:B------:R-:W-:Y:S02]  /*1450*/  ULOP3.LUT UR4, UR6, 0xff0000, URZ, 0xc0, !UPT ;  /* 0x00ff000006047892 */ /* 0x000fe4000f8ec03f */
[----:B0123--:R-:W-:Y:S01]  /*1460*/  IMAD.U32 R4, RZ, RZ, UR8 ;  /* 0x00000008ff047e24 */ /* 0x00ffe2000f8e00ff */
[----:B------:R-:W-:Y:S01]  /*1470*/  ULDC UR7, c[0x0][0x424] ;  /* 0x0001090000077ab9 */ /* 0x000fe20000000800 */
[----:B----4-:R-:W-:Y:S01]  /*1480*/  IMAD.U32 R5, RZ, RZ, UR9 ;  /* 0x00000009ff057e24 */ /* 0x010fe2000f8e00ff */
[----:B------:R-:W-:-:S04]  /*1490*/  ULDC.64 UR8, c[0x0][0xa28] ;  /* 0x00028a0000087ab9 */ /* 0x000fc80000000a00 */
[----:B------:R-:W2:Y:S01]  /*14a0*/  LDG.E R4, desc[UR40][R4.64] ;  /* 0x0000002804047981 */ /* 0x000ea2000c1e1900 */
[----:B------:R-:W-:Y:S02]  /*14b0*/  UISETP.NE.U32.AND UP0, UPT, UR8, URZ, UPT ;  /* 0x0000003f0800728c */ /* 0x000fe4000bf05070 */
[----:B------:R-:W-:Y:S02]  /*14c0*/  UISETP.NE.AND.EX UP1, UPT, UR11, URZ, UPT, UP1 ;  /* 0x0000003f0b00728c */ /* 0x000fe4000bf25310 */
[----:B------:R-:W-:-:S04]  /*14d0*/  UISETP.NE.AND.EX UP0, UPT, UR9, URZ, UPT, UP0 ;  /* 0x0000003f0900728c */ /* 0x000fc8000bf05300 */
[----:B------:R-:W-:Y:S02]  /*14e0*/  PLOP3.LUT P1, PT, PT, PT, UP1, 0x80, 0x0 ;  /* 0x000000000000781c */ /* 0x000fe40003f2f018 */
[----:B------:R-:W-:Y:S02]  /*14f0*/  PLOP3.LUT P0, PT, PT, PT, UP0, 0x80, 0x0 ;  /* 0x000000000000781c */ /* 0x000fe40003f0f008 */
[----:B--2---:R-:W-:-:S13]  /*1500*/  R2UR UR39, R4 ;  /* 0x00000000042772ca */ /* 0x004fda00000e0000 */
[----:B------:R-:W-:Y:S02]  /*1510*/  USHF.R.S32.HI UR42, URZ, 0x1f, UR39 ;  /* 0x0000001f3f2a7899 */ /* 0x000fe40008011427 */
[----:B------:R-:W-:-:S04]  /*1520*/  @UP0 ULEA UR8, UP2, UR39, UR8, 0x2 ;  /* 0x0000000827080291 */ /* 0x000fc8000f84103f */
[----:B------:R-:W-:Y:S02]  /*1530*/  @UP0 ULEA.HI.X UR9, UR39, UR9, UR42, 0x2, UP2 ;  /* 0x0000000927090291 */ /* 0x000fe400090f142a */
[----:B------:R-:W-:Y:S01]  /*1540*/  @UP1 ULEA UR10, UP0, UR39, UR10, 0x2 ;  /* 0x0000000a270a1291 */ /* 0x000fe2000f80103f */
[----:B------:R-:W-:-:S03]  /*1550*/  IMAD.U32 R4, RZ, RZ, UR8 ;  /* 0x00000008ff047e24 */ /* 0x000fc6000f8e00ff */
[----:B------:R-:W-:Y:S01]  /*1560*/  @UP1 ULEA.HI.X UR11, UR39, UR11, UR42, 0x2, UP0 ;  /* 0x0000000b270b1291 */ /* 0x000fe200080f142a */
[----:B------:R-:W-:Y:S01]  /*1570*/  IMAD.U32 R5, RZ, RZ, UR9 ;  /* 0x00000009ff057e24 */ /* 0x000fe2000f8e00ff */
[----:B------:R-:W-:Y:S01]  /*1580*/  ULDC.64 UR8, c[0x0][0x418] ;  /* 0x0001060000087ab9 */ /* 0x000fe20000000a00 */
[----:B------:R-:W-:-:S03]  /*1590*/  IMAD.U32 R6, RZ, RZ, UR10 ;  /* 0x0000000aff067e24 */ /* 0x000fc6000f8e00ff */
[----:B------:R-:W-:Y:S01]  /*15a0*/  IMAD.U32 R7, RZ, RZ, UR11 ;  /* 0x0000000bff077e24 */ /* 0x000fe2000f8e00ff */
[----:B------:R-:W2:Y:S04]  /*15b0*/  @P0 LDG.E R4, desc[UR40][R4.64] ;  /* 0x0000002804040981 */ /* 0x000ea8000c1e1900 */
[----:B------:R-:W3:Y:S01]  /*15c0*/  @P1 LDG.E R6, desc[UR40][R6.64] ;  /* 0x0000002806061981 */ /* 0x000ee2000c1e1900 */
[----:B------:R-:W-:Y:S02]  /*15d0*/  UISETP.NE.U32.AND UP0, UPT, UR8, URZ, UPT ;  /* 0x0000003f0800728c */ /* 0x000fe4000bf05070 */
[----:B------:R-:W-:Y:S02]  /*15e0*/  ULOP3.LUT UR5, UR6, 0xff000000, URZ, 0xc0, !UPT ;  /* 0xff00000006057892 */ /* 0x000fe4000f8ec03f */
[----:B------:R-:W-:-:S02]  /*15f0*/  UISETP.NE.AND.EX UP0, UPT, UR9, URZ, UPT, UP0 ;  /* 0x0000003f0900728c */ /* 0x000fc4000bf05300 */
[----:B------:R-:W-:Y:S02]  /*1600*/  USHF.R.U32.HI UR5, URZ, 0x8, UR5 ;  /* 0x000000083f057899 */ /* 0x000fe40008011605 */
[----:B------:R-:W-:Y:S02]  /*1610*/  USEL UR7, UR7, 0x1, UP0 ;  /* 0x0000000107077887 */ /* 0x000fe40008000000 */
[----:B------:R-:W-:Y:S01]  /*1620*/  ULEA.HI UR46, UR4, UR5, URZ, 0x10 ;  /* 0x00000005042e7291 */ /* 0x000fe2000f8f803f */
[----:B------:R-:W-:Y:S02]  /*1630*/  UMOV UR53, URZ ;  /* 0x0000003f00357c82 */ /* 0x000fe40008000000 */
[----:B------:R-:W-:Y:S01]  /*1640*/  ULDC UR4, c[0x0][0x2f0] ;  /* 0x0000bc0000047ab9 */ /* 0x000fe20000000800 */
[----:B------:R-:W-:Y:S02]  /*1650*/  ULOP3.LUT UR44, UR6, 0xffff, URZ, 0xc0, !UPT ;  /* 0x0000ffff062c7892 */ /* 0x000fe4000f8ec03f */
[----:B------:R-:W-:Y:S01]  /*1660*/  UIMAD UR7, UR7, UR4, URZ ;  /* 0x00000004070772a4 */ /* 0x000fe2000f8e023f */
[----:B------:R-:W-:Y:S01]  /*1670*/  ULDC UR6, c[0x0][0x9f0] ;  /* 0x00027c0000067ab9 */ /* 0x000fe20000000800 */
[----:B--2---:R-:W-:-:S05]  /*1680*/  @P0 R2UR UR53, R4 ;  /* 0x00000000043502ca */ /* 0x004fca00000e0000 */
[----:B---3--:R-:W-:Y:S01]  /*1690*/  @P1 R2UR UR7, R6 ;  /* 0x00000000060712ca */ /* 0x008fe200000e0000 */
[----:B-----5:R-:W-:-:S14]  /*16a0*/  @P1 BRA `(.L_x_384) ;  /* 0x0000000000341947 */ /* 0x020fdc0003800000 */
[----:B------:R-:W-:Y:S02]  /*16b0*/  ULDC.64 UR4, c[0x0][0xa08] ;  /* 0x0002820000047ab9 */ /* 0x000fe40000000a00 */
[----:B------:R-:W-:-:S04]  /*16c0*/  ISETP.NE.U32.AND P0, PT, RZ, UR4, PT ;  /* 0x00000004ff007c0c */ /* 0x000fc8000bf05070 */
[----:B------:R-:W-:-:S13]  /*16d0*/  ISETP.NE.AND.EX P0, PT, RZ, UR5, PT, P0 ;  /* 0x00000005ff007c0c */ /* 0x000fda000bf05300 */
[----:B------:R-:W-:Y:S05]  /*16e0*/  @!P0 BRA `(.L_x_384) ;  /* 0x0000000000248947 */ /* 0x000fea0003800000 */
[----:B------:R-:W-:Y:S02]  /*16f0*/  ULDC.64 UR4, c[0x0][0xa08] ;  /* 0x0002820000047ab9 */ /* 0x000fe40000000a00 */
[----:B------:R-:W-:-:S06]  /*1700*/  UIMAD.WIDE UR4, UR39, 0x4, UR4 ;  /* 0x00000004270478a5 */ /* 0x000fcc000f8e0204 */
[----:B------:R-:W-:Y:S02]  /*1710*/  IMAD.U32 R4, RZ, RZ, UR4 ;  /* 0x00000004ff047e24 */ /* 0x000fe4000f8e00ff */
[----:B------:R-:W-:-:S05]  /*1720*/  IMAD.U32 R5, RZ, RZ, UR5 ;  /* 0x00000005ff057e24 */ /* 0x000fca000f8e00ff */
[----:B------:R-:W2:Y:S04]  /*1730*/  LDG.E R3, desc[UR40][R4.64] ;  /* 0x0000002804037981 */ /* 0x000ea8000c1e1900 */
[----:B------:R-:W3:Y:S01]  /*1740*/  LDG.E R0, desc[UR40][R4.64+0x4] ;  /* 0x0000042804007981 */ /* 0x000ee2000c1e1900 */
[----:B--2---:R-:W-:Y:S02]  /*1750*/  R2UR UR7, R3 ;  /* 0x00000000030772ca */ /* 0x004fe400000e0000 */
[----:B---3--:R-:W-:-:S13]  /*1760*/  R2UR UR4, R0 ;  /* 0x00000000000472ca */ /* 0x008fda00000e0000 */
[----:B------:R-:W-:-:S12]  /*1770*/  UIADD3 UR7, -UR7, UR4, URZ ;  /* 0x0000000407077290 */ /* 0x000fd8000fffe13f */
.L_x_384:
[----:B------:R-:W-:Y:S02]  /*1780*/  UISETP.NE.AND UP1, UPT, UR50, 0x1, UPT ;  /* 0x000000013200788c */ /* 0x000fe4000bf25270 */
[----:B------:R-:W-:Y:S02]  /*1790*/  UIADD3 UR53, -UR53, UR7, URZ ;  /* 0x0000000735357290 */ /* 0x000fe4000fffe13f */
[----:B------:R-:W-:Y:S02]  /*17a0*/  ULOP3.LUT UR45, UR46, 0xff, URZ, 0xc0, !UPT ;  /* 0x000000ff2e2d7892 */ /* 0x000fe4000f8ec03f */
[----:B------:R-:W-:Y:S01]  /*17b0*/  UIADD3 UR4, UR53, 0x3f, URZ ;  /* 0x0000003f35047890 */ /* 0x000fe2000fffe03f */
[----:B------:R-:W-:Y:S01]  /*17c0*/  PLOP3.LUT P0, PT, PT, PT, UP1, 0x80, 0x0 ;  /* 0x000000000000781c */ /* 0x000fe20003f0f018 */
[----:B------:R-:W-:Y:S02]  /*17d0*/  USHF.R.U32.HI UR46, URZ, 0x10, UR46 ;  /* 0x000000103f2e7899 */ /* 0x000fe4000801162e */
[----:B------:R-:W-:-:S02]  /*17e0*/  USHF.R.S32.HI UR5, URZ, 0x1f, UR4 ;  /* 0x0000001f3f057899 */ /* 0x000fc40008011404 */
[----:B------:R-:W-:Y:S02]  /*17f0*/  UISETP.NE.AND UP0, UPT, UR46, URZ, UPT ;  /* 0x0000003f2e00728c */ /* 0x000fe4000bf05270 */
[----:B------:R-:W-:Y:S02]  /*1800*/  ULEA.HI UR5, UR5, UR4, URZ, 0x6 ;  /* 0x0000000405057291 */ /* 0x000fe4000f8f303f */
[----:B------:R-:W-:Y:S02]  /*1810*/  USEL UR10, UR46, UR6, UP0 ;  /* 0x000000062e0a7287 */ /* 0x000fe40008000000 */
[----:B------:R-:W-:Y:S02]  /*1820*/  USHF.R.S32.HI UR9, URZ, 0x6, UR5 ;  /* 0x000000063f097899 */ /* 0x000fe40008011405 */
[----:B------:R-:W-:Y:S10]  /*1830*/  @!P0 BRA `(.L_x_385) ;  /* 0x00000020000c8947 */ /* 0x000ff40003800000 */
        /* <DEDUP_REMOVED lines=15> */
[----:B------:R-:W0:Y:S08]  /*1930*/  I2F.RP R0, UR11 ;  /* 0x0000000b00007d06 */ /* 0x000e300008209400 */
[----:B0-----:R-:W0:Y:S02]  /*1940*/  MUFU.RCP R0, R0 ;  /* 0x0000000000007308 */ /* 0x001e240000001000 */
        /* <DEDUP_REMOVED lines=20> */
.L_x_386:
[----:B------:R-:W-:Y:S01]  /*1a90*/  UIMAD UR21, UR45, UR4, URZ ;  /* 0x000000042d1572a4 */ /* 0x000fe2000f8e023f */
[----:B------:R-:W-:Y:S01]  /*1aa0*/  IMAD.U32 R0, RZ, RZ, UR9 ;  /* 0x00000009ff007e24 */ /* 0x000fe2000f8e00ff */
[----:B------:R-:W-:Y:S01]  /*1ab0*/  PLOP3.LUT P0, PT, PT, PT, PT, 0x80, 0x0 ;  /* 0x000000000000781c */ /* 0x000fe20003f0f070 */
[----:B------:R-:W-:Y:S01]  /*1ac0*/  IMAD.U32 R3, RZ, RZ, UR4 ;  /* 0x00000004ff037e24 */ /* 0x000fe2000f8e00ff */
[----:B------:R-:W-:Y:S02]  /*1ad0*/  CS2R R12, SRZ ;  /* 0x00000000000c7805 */ /* 0x000fe4000001ff00 */
[----:B------:R-:W-:Y:S02]  /*1ae0*/  CS2R R150, SRZ ;  /* 0x0000000000967805 */ /* 0x000fe4000001ff00 */
[----:B------:R-:W-:Y:S02]  /*1af0*/  CS2R R148, SRZ ;  /* 0x0000000000947805 */ /* 0x000fe4000001ff00 */
[----:B------:R-:W-:-:S02]  /*1b00*/  CS2R R146, SRZ ;  /* 0x0000000000927805 */ /* 0x000fc4000001ff00 */
[----:B------:R-:W-:Y:S02]  /*1b10*/  VIADDMNMX R0, R3, UR21, R0, PT ;  /* 0x0000001503007c46 */ /* 0x000fe4000b800100 */
[----:B------:R-:W-:Y:S02]  /*1b20*/  CS2R R144, SRZ ;  /* 0x0000000000907805 */ /* 0x000fe4000001ff00 */
[----:B------:R-:W-:Y:S02]  /*1b30*/  CS2R R142, SRZ ;  /* 0x00000000008e7805 */ /* 0x000fe4000001ff00 */
[----:B------:R-:W-:Y:S02]  /*1b40*/  CS2R R140, SRZ ;  /* 0x00000000008c7805 */ /* 0x000fe4000001ff00 */
[----:B------:R-:W-:Y:S02]  /*1b50*/  R2UR UR16, R0 ;  /* 0x00000000001072ca */ /* 0x000fe400000e0000 */
        /* <DEDUP_REMOVED lines=11> */
[----:B------:R-:W-:Y:S01]  /*1c10*/  CS2R R116, SRZ ;  /* 0x0000000000747805 */ /* 0x000fe2000001ff00 */
[----:B------:R-:W-:Y:S01]  /*1c20*/  UISETP.GT.AND UP0, UPT, UR16, UR21, UPT ;  /* 0x000000151000728c */ /* 0x000fe2000bf04270 */
[----:B------:R-:W-:-:S02]  /*1c30*/  CS2R R114, SRZ ;  /* 0x0000000000727805 */ /* 0x000fc4000001ff00 */
[----:B------:R-:W-:Y:S02]  /*1c40*/  CS2R R112, SRZ ;  /* 0x0000000000707805 */ /* 0x000fe4000001ff00 */
[----:B------:R-:W-:Y:S02]  /*1c50*/  CS2R R110, SRZ ;  /* 0x00000000006e7805 */ /* 0x000fe4000001ff00 */
[----:B------:R-:W-:Y:S02]  /*1c60*/  CS2R R108, SRZ ;  /* 0x00000000006c7805 */ /* 0x000fe4000001ff00 */
[----:B------:R-:W-:Y:S02]  /*1c70*/  CS2R R106, SRZ ;  /* 0x00000000006a7805 */ /* 0x000fe4000001ff00 */
[----:B------:R-:W-:Y:S02]  /*1c80*/  PLOP3.LUT P1, PT, PT, PT, UP0, 0x80, 0x0 ;  /* 0x000000000000781c */ /* 0x000fe40003f2f008 */
        /* <DEDUP_REMOVED lines=42> */
[----:B------:R-:W0:Y:S01]  /*1f30*/  SHFL.IDX PT, R0, R224, RZ, 0x1f ;  /* 0x00001fffe0007589 */ /* 0x000e2200000e0000 */
[----:B------:R-:W-:-:S06]  /*1f40*/  UISETP.NE.AND UP0, UPT, UR49, 0x3, UPT ;  /* 0x000000033100788c */ /* 0x000fcc000bf05270 */
[----:B------:R-:W-:Y:S02]  /*1f50*/  PLOP3.LUT P0, PT, PT, PT, UP0, 0x80, 0x0 ;  /* 0x000000000000781c */ /* 0x000fe40003f0f008 */
[----:B0-----:R-:W-:-:S13]  /*1f60*/  R2UR UR4, R0 ;  /* 0x00000000000472ca */ /* 0x001fda00000e0000 */
[----:B------:R-:W-:-:S04]  /*1f70*/  ULEA.HI UR5, UR4, UR4, URZ, 0x1 ;  /* 0x0000000404057291 */ /* 0x000fc8000f8f083f */
[----:B------:R-:W-:-:S04]  /*1f80*/  ULOP3.LUT UR5, UR5, 0x1fffe, URZ, 0xc0, !UPT ;  /* 0x0001fffe05057892 */ /* 0x000fc8000f8ec03f */
[----:B------:R-:W-:-:S04]  /*1f90*/  UIADD3 UR5, UR4, -UR5, URZ ;  /* 0x8000000504057290 */ /* 0x000fc8000fffe03f */
[----:B------:R-:W-:-:S04]  /*1fa0*/  ULEA UR5, UR5, UR38, 0xf ;  /* 0x0000002605057291 */ /* 0x000fc8000f8e783f */
[----:B------:R-:W-:-:S04]  /*1fb0*/  UIADD3 UR5, UR5, 0x400, URZ ;  /* 0x0000040005057890 */ /* 0x000fc8000fffe03f */
[----:B------:R-:W-:-:S04]  /*1fc0*/  USHF.R.U32.HI UR5, URZ, 0x4, UR5 ;  /* 0x000000043f057899 */ /* 0x000fc80008011605 */
[----:B------:R-:W-:-:S04]  /*1fd0*/  ULOP3.LUT UR5, UR5, 0x3fff, URZ, 0xc0, !UPT ;  /* 0x00003fff05057892 */ /* 0x000fc8000f8ec03f */
[----:B------:R-:W-:Y:S01]  /*1fe0*/  ULOP3.LUT UR20, UR5, 0x2000000, URZ, 0xfc, !UPT ;  /* 0x0200000005147892 */ /* 0x000fe2000f8efc3f */
[----:B------:R-:W-:Y:S11]  /*1ff0*/  @!P0 BRA `(.L_x_388) ;  /* 0x0000000000048947 */ /* 0x000ff60003800000 */
[----:B------:R-:W-:Y:S01]  /*2000*/  BPT.TRAP 0x1 ;  /* 0x000000040000795c */ /* 0x000fe20000300000 */
.L_x_388:
[----:B------:R-:W-:Y:S01]  /*2010*/  ULEA UR17, UR37, UR38, 0x3 ;  /* 0x0000002625117291 */ /* 0x000fe2000f8e183f */
[----:B------:R-:W-:-:S05]  /*2020*/  IMAD.U32 R0, RZ, RZ, UR47 ;  /* 0x0000002fff007e24 */ /* 0x000fca000f8e00ff */
[----:B------:R-:W-:-:S04]  /*2030*/  SHF.L.U32 R0, R0, 0x1f, RZ ;  /* 0x0000001f00007819 */ /* 0x000fc800000006ff */
[----:B------:R-:W0:Y:S02]  /*2040*/  SYNCS.PHASECHK.TRANS64.TRYWAIT P0, [UR17+0x28c50], R0 ;  /* 0x028c5000ff0075a7 */ /* 0x000e240008000151 */
[----:B0-----:R-:W-:Y:S05]  /*2050*/  @!P0 BRA `(.L_x_389) ;  /* 0x00000114002c8947 */ /* 0x001fea0003800000 */
.L_x_571:
[----:B------:R-:W-:Y:S01]  /*2060*/  BAR.SYNC.DEFER_BLOCKING 0xe, 0x100 ;  /* 0x0384000000007b1d */ /* 0x000fe20000010000 */
[----:B------:R-:W-:Y:S01]  /*2070*/  UIADD3 UR4, UR38, 0x26800, URZ ;  /* 0x0002680026047890 */ /* 0x000fe2000fffe03f */
[----:B0-----:R-:W-:Y:S01]  /*2080*/  IMAD.U32 R0, RZ, RZ, UR17 ;  /* 0x00000011ff007e24 */ /* 0x001fe2000f8e00ff */
[----:B------:R-:W-:Y:S02]  /*2090*/  ULEA UR12, UR37, UR20, 0xc ;  /* 0x00000014250c7291 */ /* 0x000fe4000f8e603f */
[----:B------:R-:W-:Y:S01]  /*20a0*/  USHF.R.U32.HI UR4, URZ, 0x4, UR4 ;  /* 0x000000043f047899 */ /* 0x000fe20008011604 */
[----:B------:R-:W-:Y:S01]  /*20b0*/  UMOV UR7, 0x40000040 ;  /* 0x4000004000077882 */ /* 0x000fe20000000000 */
[----:B------:R-:W-:Y:S02]  /*20c0*/  UMOV UR5, 0x40000040 ;  /* 0x4000004000057882 */ /* 0x000fe40000000000 */
[----:B------:R-:W-:Y:S01]  /*20d0*/  ULOP3.LUT UR4, UR4, 0x3fff, URZ, 0xc0, !UPT ;  /* 0x00003fff04047892 */ /* 0x000fe2000f8ec03f */
[----:B------:R-:W0:Y:S01]  /*20e0*/  S2R R3, SR_TID.X ;  /* 0x0000000000037919 */ /* 0x000e220000002100 */
[----:B------:R-:W-:Y:S01]  /*20f0*/  UMOV UR6, UR12 ;  /* 0x0000000c00067c82 */ /* 0x000fe20008000000 */
[----:B------:R-:W-:-:S02]  /*2100*/  UIADD3 UR10, UR12, 0x100, URZ ;  /* 0x000001000c0a7890 */ /* 0x000fc4000fffe03f */
[----:B------:R-:W-:Y:S01]  /*2110*/  ULOP3.LUT UR13, UR4, 0x10000, URZ, 0xfc, !UPT ;  /* 0x00010000040d7892 */ /* 0x000fe2000f8efc3f */
[----:B------:R-:W-:Y:S01]  /*2120*/  UMOV UR11, 0x40000040 ;  /* 0x40000040000b7882 */ /* 0x000fe20000000000 */
[----:B------:R-:W-:Y:S02]  /*2130*/  UMOV UR9, 0x40000040 ;  /* 0x4000004000097882 */ /* 0x000fe40000000000 */
[----:B------:R-:W-:Y:S02]  /*2140*/  UIADD3 UR8, UR13, 0x4, URZ ;  /* 0x000000040d087890 */ /* 0x000fe4000fffe03f */
[----:B------:R-:W-:Y:S01]  /*2150*/  UIADD3 UR14, UR12, 0x180, URZ ;  /* 0x000001800c0e7890 */ /* 0x000fe2000fffe03f */
[----:B------:R-:W-:Y:S01]  /*2160*/  UMOV UR4, UR13 ;  /* 0x0000000d00047c82 */ /* 0x000fe20008000000 */
[----:B------:R-:W-:Y:S01]  /*2170*/  UMOV UR15, 0x40000040 ;  /* 0x40000040000f7882 */ /* 0x000fe20000000000 */
[----:B------:R-:W-:-:S06]  /*2180*/  WARPGROUP.ARRIVE ;  /* 0x00000000000079c5 */ /* 0x000fcc0000000000 */
[----:B------:R-:W-:Y:S01]  /*2190*/  HGMMA.64x256x16.F32 R24, gdesc[UR4].tnspB, RZ, !UPT, gsb0 ;  /* 0x43e00000041879f0 */ /* 0x000fe2000c0008ff */
[----:B------:R-:W-:Y:S02]  /*21a0*/  UIADD3 UR6, UR12, 0x80, URZ ;  /* 0x000000800c067890 */ /* 0x000fe4000fffe03f */
[----:B------:R-:W-:Y:S01]  /*21b0*/  UIADD3 UR4, UR13, 0x2, URZ ;  /* 0x000000020d047890 */ /* 0x000fe2000fffe03f */
[----:B------:R-:W-:Y:S01]  /*21c0*/  UMOV UR7, 0x40000040 ;  /* 0x4000004000077882 */ /* 0x000fe20000000000 */
[----:B------:R-:W-:Y:S01]  /*21d0*/  UMOV UR5, 0x40000040 ;  /* 0x4000004000057882 */ /* 0x000fe20000000000 */
[----:B------:R-:W-:-:S03]  /*21e0*/  UIADD3 UR12, UR13, 0x6, URZ ;  /* 0x000000060d0c7890 */ /* 0x000fc6000fffe03f */
[----:B------:R-:W-:Y:S01]  /*21f0*/  UMOV UR13, 0x40000040 ;  /* 0x40000040000d7882 */ /* 0x000fe20000000000 */
[----:B0-----:R-:W-:-:S04]  /*2200*/  LOP3.LUT R3, R3, 0x7f, RZ, 0xc0, !PT ;  /* 0x0000007f03037812 */ /* 0x001fc800078ec0ff */
[----:B------:R-:W-:-:S13]  /*2210*/  ISETP.NE.AND P0, PT, R3, RZ, PT ;  /* 0x000000ff0300720c */ /* 0x000fda0003f05270 */
[----:B------:R-:W-:-:S05]  /*2220*/  @!P0 VIADD R0, R0, 0x28c60 ;  /* 0x00028c6000008836 */ /* 0x000fca0000000000 */
[----:B------:R-:W-:Y:S01]  /*2230*/  @!P0 PRMT R0, RZ, 0x654, R0 ;  /* 0x00000654ff008816 */ /* 0x000fe20000000000 */
[----:B------:R-:W-:Y:S02]  /*2240*/  WARPGROUP.DEPBAR.LE gsb0, 0x0 ;  /* 0x00008000000079c5 */ /* 0x000fe40000010000 */
[----:B------:R-:W-:-:S06]  /*2250*/  WARPGROUP.ARRIVE ;  /* 0x00000000000079c5 */ /* 0x000fcc0000000000 */
[----:B------:R-:W-:Y:S01]  /*2260*/  HGMMA.64x256x16.F32 R24, gdesc[UR4].tnspB, R24, gsb0 ;  /* 0x43e00000041879f0 */ /* 0x000fe20008000818 */
[----:B------:R-:W-:-:S04]  /*2270*/  UIADD3 UR6, UR16, -0x2, URZ ;  /* 0xfffffffe10067890 */ /* 0x000fc8000fffe03f */
[----:B------:R-:W-:Y:S01]  /*2280*/  UISETP.GE.AND UP0, UPT, UR6, UR21, UPT ;  /* 0x000000150600728c */ /* 0x000fe2000bf06270 */
[----:B------:R-:W-:Y:S02]  /*2290*/  WARPGROUP.DEPBAR.LE gsb0, 0x0 ;  /* 0x00008000000079c5 */ /* 0x000fe40000010000 */
[----:B------:R-:W-:-:S15]  /*22a0*/  WARPGROUP.ARRIVE ;  /* 0x00000000000079c5 */ /* 0x000fde0000000000 */
[----:B------:R-:W-:-:S05]  /*22b0*/  NOP ;  /* 0x0000000000007918 */ /* 0x000fca0000000000 */
        /* <DEDUP_REMOVED lines=8> */
[----:B------:R-:W-:-:S13]  /*2340*/  PLOP3.LUT P0, PT, PT, PT, UP0, 0x80, 0x0 ;  /* 0x000000000000781c */ /* 0x000fda0003f0f008 */
[----:B0-----:R-:W-:Y:S05]  /*2350*/  @!P0 BRA `(.L_x_390) ;  /* 0x0000000c00088947 */ /* 0x001fea0003800000 */
[----:B------:R-:W-:-:S05]  /*2360*/  UMOV UR22, UR6 ;  /* 0x0000000600167c82 */ /* 0x000fca0008000000 */
.L_x_395:
[----:B------:R-:W-:Y:S01]  /*2370*/  BAR.SYNC.DEFER_BLOCKING 0xe, 0x100 ;  /* 0x0384000000007b1d */ /* 0x000fe20000010000 */
[----:B------:R-:W-:Y:S01]  /*2380*/  IMAD.U32 R3, RZ, RZ, UR37 ;  /* 0x00000025ff037e24 */ /* 0x000fe2000f8e00ff */
[----:B------:R-:W-:Y:S02]  /*2390*/  UISETP.NE.AND UP2, UPT, UR49, 0x3, UPT ;  /* 0x000000033100788c */ /* 0x000fe4000bf45270 */
[----:B------:R-:W-:Y:S01]  /*23a0*/  UIADD3 UR37, UR37, 0x1, URZ ;  /* 0x0000000125257890 */ /* 0x000fe2000fffe03f */
[----:B------:R-:W-:Y:S01]  /*23b0*/  IMAD R0, R3, 0x40, R16 ;  /* 0x0000004003007824 */ /* 0x000fe200078e0210 */
[----:B------:R-:W-:Y:S01]  /*23c0*/  UMOV UR6, UR22 ;  /* 0x0000001600067c82 */ /* 0x000fe20008000000 */
[----:B------:R-:W-:Y:S01]  /*23d0*/  UIADD3 UR22, UR22, -0x1, URZ ;  /* 0xffffffff16167890 */ /* 0x000fe2000fffe03f */
[----:B------:R-:W-:Y:S01]  /*23e0*/  PLOP3.LUT P1, PT, PT, PT, UP2, 0x80, 0x0 ;  /* 0x000000000000781c */ /* 0x000fe20003f2f028 */
[----:B------:R-:W-:Y:S01]  /*23f0*/  UISETP.NE.AND UP0, UPT, UR37, 0x2, UPT ;  /* 0x000000022500788c */ /* 0x000fe2000bf05270 */
[----:B------:R-:W-:Y:S01]  /*2400*/  LEA R0, R0, UR38, 0x2 ;  /* 0x0000002600007c11 */ /* 0x000fe2000f8e10ff */
[----:B------:R-:W-:-:S02]  /*2410*/  UISETP.GT.AND UP1, UPT, UR6, UR21, UPT ;  /* 0x000000150600728c */ /* 0x000fc4000bf24270 */
[----:B------:R-:W-:Y:S02]  /*2420*/  USEL UR6, URZ, 0x1, UP0 ;  /* 0x000000013f067887 */ /* 0x000fe40008000000 */
[----:B------:R-:W-:Y:S02]  /*2430*/  USEL UR37, UR37, URZ, UP0 ;  /* 0x0000003f25257287 */ /* 0x000fe40008000000 */
[----:B------:R-:W-:Y:S01]  /*2440*/  ULOP3.LUT UR47, UR47, UR6, URZ, 0x3c, !UPT ;  /* 0x000000062f2f7292 */ /* 0x000fe2000f8e3c3f */
        /* <DEDUP_REMOVED lines=132> */
.L_x_391:
[----:B------:R-:W-:Y:S01]  /*2c90*/  ULEA UR6, UR37, UR38, 0x3 ;  /* 0x0000002625067291 */ /* 0x000fe2000f8e183f */
[----:B------:R-:W-:-:S05]  /*2ca0*/  IMAD.U32 R0, RZ, RZ, UR47 ;  /* 0x0000002fff007e24 */ /* 0x000fca000f8e00ff */
[----:B------:R-:W-:-:S04]  /*2cb0*/  SHF.L.U32 R0, R0, 0x1f, RZ ;  /* 0x0000001f00007819 */ /* 0x000fc800000006ff */
[----:B------:R0:W1:Y:S01]  /*2cc0*/  SYNCS.PHASECHK.TRANS64.TRYWAIT P0, [UR6+0x28c50], R0 ;  /* 0x028c5000ff0075a7 */ /* 0x0000620008000146 */
[----:B------:R-:W-:Y:S05]  /*2cd0*/  @!P1 BRA `(.L_x_392) ;  /* 0x0000000000049947 */ /* 0x000fea0003800000 */
[----:B------:R-:W-:Y:S01]  /*2ce0*/  BPT.TRAP 0x1 ;  /* 0x000000040000795c */ /* 0x000fe20000300000 */
.L_x_392:
[----:B-1----:R-:W-:Y:S05]  /*2cf0*/  @P0 BRA `(.L_x_393) ;  /* 0x0000000000080947 */ /* 0x002fea0003800000 */
[----:B------:R-:W1:Y:S02]  /*2d00*/  SYNCS.PHASECHK.TRANS64.TRYWAIT P0, [UR6+0x28c50], R0 ;  /* 0x028c5000ff0075a7 */ /* 0x000e640008000146 */
[----:B-1----:R-:W-:Y:S05]  /*2d10*/  @!P0 BRA `(.L_x_394) ;  /* 0x0000010800148947 */ /* 0x002fea0003800000 */
.L_x_393:
[----:B------:R-:W-:Y:S01]  /*2d20*/  UIADD3 UR6, UR38, 0x26800, URZ ;  /* 0x0002680026067890 */ /* 0x000fe2000fffe03f */
[----:B------:R-:W-:Y:S01]  /*2d30*/  WARPGROUP.ARRIVE ;  /* 0x00000000000079c5 */ /* 0x000fe20000000000 */
[----:B------:R-:W-:-:S05]  /*2d40*/  ULEA UR18, UR37, UR20, 0xc ;  /* 0x0000001425127291 */ /* 0x000fca000f8e603f */
[----:B-1----:R-:W1:Y:S01]  /*2d50*/  S2R R3, SR_TID.X ;  /* 0x0000000000037919 */ /* 0x002e620000002100 */
[----:B------:R-:W-:Y:S01]  /*2d60*/  USHF.R.U32.HI UR6, URZ, 0x4, UR6 ;  /* 0x000000043f067899 */ /* 0x000fe20008011606 */
[----:B0-----:R-:W-:Y:S01]  /*2d70*/  IMAD.U32 R0, RZ, RZ, UR37 ;  /* 0x00000025ff007e24 */ /* 0x001fe2000f8e00ff */
[----:B------:R-:W-:Y:S01]  /*2d80*/  UMOV UR19, 0x40000040 ;  /* 0x4000004000137882 */ /* 0x000fe20000000000 */
[----:B------:R-:W-:Y:S01]  /*2d90*/  UMOV UR17, 0x40000040 ;  /* 0x4000004000117882 */ /* 0x000fe20000000000 */
[----:B------:R-:W-:Y:S01]  /*2da0*/  ULOP3.LUT UR6, UR6, 0x3fff, URZ, 0xc0, !UPT ;  /* 0x00003fff06067892 */ /* 0x000fe2000f8ec03f */
[----:B------:R-:W-:Y:S01]  /*2db0*/  UMOV UR7, 0x40000040 ;  /* 0x4000004000077882 */ /* 0x000fe20000000000 */
[----:B------:R-:W-:Y:S02]  /*2dc0*/  UIADD3 UR10, UR18, 0x100, URZ ;  /* 0x00000100120a7890 */ /* 0x000fe4000fffe03f */
[----:B------:R-:W-:Y:S02]  /*2dd0*/  ULOP3.LUT UR16, UR6, 0x10000, URZ, 0xfc, !UPT ;  /* 0x0001000006107892 */ /* 0x000fe4000f8efc3f */
[----:B------:R-:W-:Y:S01]  /*2de0*/  UIADD3 UR6, UR18, 0x80, URZ ;  /* 0x0000008012067890 */ /* 0x000fe2000fffe03f */
[----:B------:R-:W-:Y:S01]  /*2df0*/  UMOV UR11, 0x40000040 ;  /* 0x40000040000b7882 */ /* 0x000fe20000000000 */
[----:B------:R-:W-:Y:S01]  /*2e00*/  UIADD3 UR14, UR18, 0x180, URZ ;  /* 0x00000180120e7890 */ /* 0x000fe2000fffe03f */
[----:B------:R-:W-:-:S04]  /*2e10*/  UMOV UR15, 0x40000040 ;  /* 0x40000040000f7882 */ /* 0x000fc80000000000 */
[----:B------:R-:W-:Y:S01]  /*2e20*/  HGMMA.64x256x16.F32 R24, gdesc[UR16].tnspB, R24, gsb0 ;  /* 0x43e00000101879f0 */ /* 0x000fe20008000818 */
[----:B-1----:R-:W-:-:S04]  /*2e30*/  LOP3.LUT R3, R3, 0x7f, RZ, 0xc0, !PT ;  /* 0x0000007f03037812 */ /* 0x002fc800078ec0ff */
[----:B------:R-:W-:-:S13]  /*2e40*/  ISETP.NE.AND P0, PT, R3, RZ, PT ;  /* 0x000000ff0300720c */ /* 0x000fda0003f05270 */
[----:B------:R-:W-:-:S05]  /*2e50*/  @!P0 LEA R0, R0, UR38, 0x3 ;  /* 0x0000002600008c11 */ /* 0x000fca000f8e18ff */
        /* <DEDUP_REMOVED lines=17> */
[----:B0-----:R-:W-:Y:S05]  /*2f70*/  @P0 BRA `(.L_x_395) ;  /* 0xfffffff000fc0947 */ /* 0x001fea000383ffff */
.L_x_390:
[----:B------:R-:W-:Y:S01]  /*2f80*/  BAR.SYNC.DEFER_BLOCKING 0xe, 0x100 ;  /* 0x0384000000007b1d */ /* 0x000fe20000010000 */
[----:B------:R-:W-:Y:S01]  /*2f90*/  IMAD.U32 R3, RZ, RZ, UR37 ;  /* 0x00000025ff037e24 */ /* 0x000fe2000f8e00ff */
[----:B------:R-:W-:Y:S01]  /*2fa0*/  UIADD3 UR37, UR37, 0x1, URZ ;  /* 0x0000000125257890 */ /* 0x000fe2000fffe03f */
[----:B------:R-:W-:Y:S02]  /*2fb0*/  PLOP3.LUT P0, PT, PT, PT, PT, 0x8, 0x0 ;  /* 0x000000000000781c */ /* 0x000fe40003f0e170 */
[----:B------:R-:W-:Y:S01]  /*2fc0*/  CS2R R12, SRZ ;  /* 0x00000000000c7805 */ /* 0x000fe2000001ff00 */
[----:B------:R-:W-:Y:S01]  /*2fd0*/  IMAD R0, R3, 0x40, R16 ;  /* 0x0000004003007824 */ /* 0x000fe200078e0210 */
[----:B------:R-:W-:-:S04]  /*2fe0*/  UISETP.NE.AND UP0, UPT, UR37, 0x2, UPT ;  /* 0x000000022500788c */ /* 0x000fc8000bf05270 */
[----:B------:R-:W-:Y:S01]  /*2ff0*/  LEA R4, R0, UR38, 0x2 ;  /* 0x0000002600047c11 */ /* 0x000fe2000f8e10ff */
        /* <DEDUP_REMOVED lines=135> */
.L_x_385:
        /* <DEDUP_REMOVED lines=37> */
.L_x_396:
        /* <DEDUP_REMOVED lines=74> */
[----:B------:R-:W0:Y:S02]  /*3f60*/  SHFL.IDX PT, R0, R224, RZ, 0x1f ;  /* 0x00001fffe0007589 */ /* 0x000e2400000e0000 */
[----:B0-----:R-:W-:-:S13]  /*3f70*/  R2UR UR4, R0 ;  /* 0x00000000000472ca */ /* 0x001fda00000e0000 */
        /* <DEDUP_REMOVED lines=27> */
.L_x_397:
[----:B------:R-:W-:Y:S01]  /*4130*/  ULEA.HI UR4, UR48, UR48, URZ, 0x1 ;  /* 0x0000003030047291 */ /* 0x000fe2000f8f083f */
[----:B------:R-:W-:-:S03]  /*4140*/  IMAD.U32 R3, RZ, RZ, UR49 ;  /* 0x00000031ff037e24 */ /* 0x000fc6000f8e00ff */
[----:B------:R-:W-:Y:S02]  /*4150*/  ULOP3.LUT UR4, UR4, 0xfffffffe, URZ, 0xc0, !UPT ;  /* 0xfffffffe04047892 */ /* 0x000fe4000f8ec03f */
[----:B------:R-:W-:Y:S02]  /*4160*/  ISETP.NE.AND P0, PT, R3, 0x3, PT ;  /* 0x000000030300780c */ /* 0x000fe40003f05270 */
[----:B------:R-:W-:-:S06]  /*4170*/  UIADD3 UR4, UR48, -UR4, URZ ;  /* 0x8000000430047290 */ /* 0x000fcc000fffe03f */
[----:B------:R-:W-:-:S05]  /*4180*/  IMAD.U32 R0, RZ, RZ, UR4 ;  /* 0x00000004ff007e24 */ /* 0x000fca000f8e00ff */
[----:B------:R-:W-:-:S04]  /*4190*/  SHF.L.U32 R0, R0, 0x1f, RZ ;  /* 0x0000001f00007819 */ /* 0x000fc800000006ff */
[----:B------:R-:W0:Y:S02]  /*41a0*/  SYNCS.PHASECHK.TRANS64.TRYWAIT P1, [UR38+0x28c00], R0 ;  /* 0x028c0000ff0075a7 */ /* 0x000e240008020166 */
[----:B0-----:R-:W-:Y:S05]  /*41b0*/  @!P1 BRA `(.L_x_398) ;  /* 0x000000f400049947 */ /* 0x001fea0003800000 */
.L_x_572:
[----:B------:R-:W-:Y:S05]  /*41c0*/  @!P0 BRA `(.L_x_399) ;  /* 0x0000000000048947 */ /* 0x000fea0003800000 */
[----:B------:R-:W-:Y:S01]  /*41d0*/  BPT.TRAP 0x1 ;  /* 0x000000040000795c */ /* 0x000fe20000300000 */
.L_x_399:
[----:B------:R-:W-:Y:S02]  /*41e0*/  IMAD.U32 R7, RZ, RZ, UR37 ;  /* 0x00000025ff077e24 */ /* 0x000fe4000f8e00ff */
[----:B------:R-:W-:-:S03]  /*41f0*/  IMAD.U32 R8, RZ, RZ, UR47 ;  /* 0x0000002fff087e24 */ /* 0x000fc6000f8e00ff */
[----:B------:R-:W-:Y:S02]  /*4200*/  LEA R7, R7, UR38, 0x3 ;  /* 0x0000002607077c11 */ /* 0x000fe4000f8e18ff */
[----:B------:R-:W-:-:S04]  /*4210*/  SHF.L.U32 R8, R8, 0x1f, RZ ;  /* 0x0000001f08087819 */ /* 0x000fc800000006ff */
[----:B------:R1:W2:Y:S01]  /*4220*/  SYNCS.PHASECHK.TRANS64.TRYWAIT P1, [R7+URZ+0x28c30], R8 ;  /* 0x028c3008070075a7 */ /* 0x0002a2000802017f */
[----:B------:R-:W-:Y:S05]  /*4230*/  @!P0 BRA `(.L_x_400) ;  /* 0x0000000000048947 */ /* 0x000fea0003800000 */
[----:B------:R-:W-:Y:S01]  /*4240*/  BPT.TRAP 0x1 ;  /* 0x000000040000795c */ /* 0x000fe20000300000 */
.L_x_400:
[----:B--2---:R-:W-:Y:S05]  /*4250*/  @P1 BRA `(.L_x_401) ;  /* 0x0000000000081947 */ /* 0x004fea0003800000 */
[----:B------:R-:W2:Y:S02]  /*4260*/  SYNCS.PHASECHK.TRANS64.TRYWAIT P1, [R7+URZ+0x28c30], R8 ;  /* 0x028c3008070075a7 */ /* 0x000ea4000802017f */
[----:B--2---:R-:W-:Y:S05]  /*4270*/  @!P1 BRA `(.L_x_402) ;  /* 0x000000f000ec9947 */ /* 0x004fea0003800000 */
.L_x_401:
[----:B0-----:R-:W0:Y:S01]  /*4280*/  S2R R0, SR_TID.X ;  /* 0x0000000000007919 */ /* 0x001e220000002100 */
[----:B------:R-:W-:-:S04]  /*4290*/  UIADD3 UR4, UR38, 0x22400, URZ ;  /* 0x0002240026047890 */ /* 0x000fc8000fffe03f */
[----:B------:R-:W-:-:S04]  /*42a0*/  USHF.R.U32.HI UR4, URZ, 0x4, UR4 ;  /* 0x000000043f047899 */ /* 0x000fc80008011604 */
[----:B------:R-:W-:-:S06]  /*42b0*/  ULOP3.LUT UR4, UR4, 0x3fff, URZ, 0xc0, !UPT ;  /* 0x00003fff04047892 */ /* 0x000fcc000f8ec03f */
[----:B------:R-:W-:Y:S01]  /*42c0*/  IMAD.U32 R3, RZ, RZ, UR4 ;  /* 0x00000004ff037e24 */ /* 0x000fe2000f8e00ff */
[----:B------:R-:W-:Y:S05]  /*42d0*/  WARPSYNC.ALL ;  /* 0x0000000000007948 */ /* 0x000fea0003800000 */
[----:B------:R-:W-:Y:S02]  /*42e0*/  LOP3.LUT R3, R3, 0x10000, RZ, 0xfc, !PT ;  /* 0x0001000003037812 */ /* 0x000fe400078efcff */
[----:B0-----:R-:W-:-:S04]  /*42f0*/  LOP3.LUT R0, R0, 0x7f, RZ, 0xc0, !PT ;  /* 0x0000007f00007812 */ /* 0x001fc800078ec0ff */
[----:B------:R-:W-:Y:S02]  /*4300*/  ISETP.NE.AND P1, PT, R0, RZ, PT ;  /* 0x000000ff0000720c */ /* 0x000fe40003f25270 */
[----:B------:R-:W-:Y:S01]  /*4310*/  R2UR UR12, R3 ;  /* 0x00000000030c72ca */ /* 0x000fe200000e0000 */
[----:B------:R-:W-:Y:S01]  /*4320*/  UIADD3 UR4, UR38, 0x20400, URZ ;  /* 0x0002040026047890 */ /* 0x000fe2000fffe03f */
[----:B------:R-:W-:Y:S01]  /*4330*/  WARPGROUP.ARRIVE ;  /* 0x00000000000079c5 */ /* 0x000fe20000000000 */
[----:B------:R-:W-:Y:S01]  /*4340*/  UMOV UR7, 0x40000040 ;  /* 0x4000004000077882 */ /* 0x000fe20000000000 */
[----:B------:R-:W-:Y:S01]  /*4350*/  UMOV UR5, 0x40000040 ;  /* 0x4000004000057882 */ /* 0x000fe20000000000 */
[----:B------:R-:W-:Y:S01]  /*4360*/  USHF.R.U32.HI UR4, URZ, 0x4, UR4 ;  /* 0x000000043f047899 */ /* 0x000fe20008011604 */
[----:B------:R-:W-:Y:S01]  /*4370*/  UMOV UR11, 0x40000040 ;  /* 0x40000040000b7882 */ /* 0x000fe20000000000 */
[----:B------:R-:W-:Y:S02]  /*4380*/  UMOV UR9, 0x40000040 ;  /* 0x4000004000097882 */ /* 0x000fe40000000000 */
[----:B------:R-:W-:Y:S01]  /*4390*/  ULOP3.LUT UR4, UR4, 0x3fff, URZ, 0xc0, !UPT ;  /* 0x00003fff04047892 */ /* 0x000fe2000f8ec03f */
[----:B------:R-:W-:Y:S01]  /*43a0*/  UMOV UR15, 0x40000040 ;  /* 0x40000040000f7882 */ /* 0x000fe20000000000 */
[----:B------:R-:W-:-:S02]  /*43b0*/  UIMAD UR53, UR52, -0x40, UR53 ;  /* 0xffffffc0343578a4 */ /* 0x000fc4000f8e0235 */
[----:B------:R-:W-:Y:S02]  /*43c0*/  ULEA UR12, UR37, UR12, 0x9 ;  /* 0x0000000c250c7291 */ /* 0x000fe4000f8e483f */
[----:B------:R-:W-:Y:S02]  /*43d0*/  ULOP3.LUT UR13, UR4, 0x10000, URZ, 0xfc, !UPT ;  /* 0x00010000040d7892 */ /* 0x000fe4000f8efc3f */
[----:B------:R-:W-:Y:S01]  /*43e0*/  UIADD3 UR10, UR12, 0x4, URZ ;  /* 0x000000040c0a7890 */ /* 0x000fe2000fffe03f */
[----:B------:R-:W-:Y:S01]  /*43f0*/  IMAD.U32 R0, RZ, RZ, UR53 ;  /* 0x00000035ff007e24 */ /* 0x000fe2000f8e00ff */
[----:B------:R-:W-:Y:S01]  /*4400*/  UIADD3 UR8, UR13, 0x4, URZ ;  /* 0x000000040d087890 */ /* 0x000fe2000fffe03f */
[----:B------:R-:W-:Y:S02]  /*4410*/  UMOV UR6, UR12 ;  /* 0x0000000c00067c82 */ /* 0x000fe40008000000 */
[----:B------:R-:W-:Y:S01]  /*4420*/  UMOV UR4, UR13 ;  /* 0x0000000d00047c82 */ /* 0x000fe20008000000 */
[----:B------:R-:W-:Y:S01]  /*4430*/  UIADD3 UR14, UR12, 0x6, URZ ;  /* 0x000000060c0e7890 */ /* 0x000fe2000fffe03f */
[----:B------:R-:W-:Y:S01]  /*4440*/  HGMMA.64x64x16.F32 R24, gdesc[UR4], RZ, !UPT, gsb0 ;  /* 0x00e00000041879f0 */ /* 0x000fe2000c0008ff */
[----:B------:R-:W-:Y:S01]  /*4450*/  UIADD3 UR6, UR12, 0x2, URZ ;  /* 0x000000020c067890 */ /* 0x000fe2000fffe03f */
[----:B------:R-:W-:Y:S01]  /*4460*/  IADD3 R0, -R227, 0x40, R0 ;  /* 0x00000040e3007810 */ /* 0x000fe20007ffe100 */
[----:B------:R-:W-:Y:S01]  /*4470*/  UIADD3 UR4, UR13, 0x2, URZ ;  /* 0x000000020d047890 */ /* 0x000fe2000fffe03f */
[----:B------:R-:W-:Y:S01]  /*4480*/  UMOV UR7, 0x40000040 ;  /* 0x4000004000077882 */ /* 0x000fe20000000000 */
[----:B------:R-:W-:Y:S01]  /*4490*/  UMOV UR5, 0x40000040 ;  /* 0x4000004000057882 */ /* 0x000fe20000000000 */
[----:B------:R-:W-:Y:S01]  /*44a0*/  UIADD3 UR12, UR13, 0x6, URZ ;  /* 0x000000060d0c7890 */ /* 0x000fe2000fffe03f */
[C---:B------:R-:W-:Y:S01]  /*44b0*/  ISETP.GT.AND P6, PT, R0.reuse, RZ, PT ;  /* 0x000000ff0000720c */ /* 0x040fe20003fc4270 */
[----:B------:R-:W-:Y:S01]  /*44c0*/  ULDC UR21, c[0x0][0x988] ;  /* 0x0002620000157ab9 */ /* 0x000fe20000000800 */
[----:B------:R-:W-:Y:S01]  /*44d0*/  UMOV UR13, 0x40000040 ;  /* 0x40000040000d7882 */ /* 0x000fe20000000000 */
[----:B------:R-:W-:-:S02]  /*44e0*/  ISETP.GT.AND P2, PT, R0, 0x1, PT ;  /* 0x000000010000780c */ /* 0x000fc40003f44270 */
[C---:B------:R-:W-:Y:S02]  /*44f0*/  ISETP.GT.AND P3, PT, R0.reuse, 0x8, PT ;  /* 0x000000080000780c */ /* 0x040fe40003f64270 */
[C---:B------:R-:W-:Y:S02]  /*4500*/  ISETP.GT.AND P4, PT, R0.reuse, 0x9, PT ;  /* 0x000000090000780c */ /* 0x040fe40003f84270 */
[----:B------:R-:W-:Y:S01]  /*4510*/  ISETP.GT.AND P5, PT, R0, 0x10, PT ;  /* 0x000000100000780c */ /* 0x000fe20003fa4270 */
        /* <DEDUP_REMOVED lines=64> */
[----:B------:R-:W-:Y:S02]  /*4920*/  FSEL R50, R50, -INF , P3 ;  /* 0xff80000032327808 */ /* 0x000fe40001800000 */
[----:B------:R-:W-:Y:S01]  /*4930*/  FSEL R51, R51, -INF , P4 ;  /* 0xff80000033337808 */ /* 0x000fe20002000000 */
[----:B------:R-:W0:Y:S01]  /*4940*/  SHFL.BFLY PT, R5, R6, 0x2, 0x1f ;  /* 0x0c401f0006057f89 */ /* 0x000e2200000e0000 */
[----:B------:R-:W-:Y:S02]  /*4950*/  FSEL R54, R54, -INF , P5 ;  /* 0xff80000036367808 */ /* 0x000fe40002800000 */
[----:B------:R-:W-:-:S02]  /*4960*/  FSEL R55, R55, -INF , P6 ;  /* 0xff80000037377808 */ /* 0x000fc40003000000 */
[----:B0-----:R-:W-:Y:S02]  /*4970*/  FMNMX.FTZ R9, R6, R5, !PT ;  /* 0x0000000506097209 */ /* 0x001fe40007810000 */
        /* <DEDUP_REMOVED lines=22> */
[----:B------:R-:W-:Y:S01]  /*4ae0*/  MUFU.EX2 R24, R24 ;  /* 0x0000001800187308 */ /* 0x000fe20000000800 */
[--C-:B------:R-:W-:Y:S01]  /*4af0*/  FFMA.FTZ R32, R32, UR21, -R6.reuse ;  /* 0x0000001520207c23 */ /* 0x100fe20008010806 */
[--C-:B------:R-:W-:Y:S01]  /*4b00*/  FFMA.FTZ R33, R33, UR21, -R6.reuse ;  /* 0x0000001521217c23 */ /* 0x100fe20008010806 */
[----:B------:R-:W-:Y:S01]  /*4b10*/  FMNMX.FTZ R0, R54, R5, !PT ;  /* 0x0000000536007209 */ /* 0x000fe20007810000 */
[--C-:B------:R-:W-:Y:S01]  /*4b20*/  FFMA.FTZ R36, R36, UR21, -R6.reuse ;  /* 0x0000001524247c23 */ /* 0x100fe20008010806 */
[--C-:B------:R-:W-:Y:S01]  /*4b30*/  FFMA.FTZ R37, R37, UR21, -R6.reuse ;  /* 0x0000001525257c23 */ /* 0x100fe20008010806 */
[--C-:B------:R-:W-:Y:S01]  /*4b40*/  FFMA.FTZ R40, R40, UR21, -R6.reuse ;  /* 0x0000001528287c23 */ /* 0x100fe20008010806 */
[----:B------:R-:W-:Y:S01]  /*4b50*/  FMNMX.FTZ R0, R55, R0, !PT ;  /* 0x0000000037007209 */ /* 0x000fe20007810000 */
[----:B------:R-:W0:Y:S01]  /*4b60*/  MUFU.EX2 R25, R25 ;  /* 0x0000001900197308 */ /* 0x000e220000000800 */
[--C-:B------:R-:W-:Y:S01]  /*4b70*/  FFMA.FTZ R41, R41, UR21, -R6.reuse ;  /* 0x0000001529297c23 */ /* 0x100fe20008010806 */
[--C-:B------:R-:W-:Y:S01]  /*4b80*/  FFMA.FTZ R44, R44, UR21, -R6.reuse ;  /* 0x000000152c2c7c23 */ /* 0x100fe20008010806 */
[--C-:B------:R-:W-:Y:S01]  /*4b90*/  FFMA.FTZ R45, R45, UR21, -R6.reuse ;  /* 0x000000152d2d7c23 */ /* 0x100fe20008010806 */
[----:B------:R-:W3:Y:S01]  /*4ba0*/  SHFL.BFLY PT, R5, R0, 0x2, 0x1f ;  /* 0x0c401f0000057f89 */ /* 0x000ee200000e0000 */
[--C-:B------:R-:W-:Y:S01]  /*4bb0*/  FFMA.FTZ R48, R48, UR21, -R6.reuse ;  /* 0x0000001530307c23 */ /* 0x100fe20008010806 */
[--C-:B------:R-:W-:Y:S01]  /*4bc0*/  FFMA.FTZ R49, R49, UR21, -R6.reuse ;  /* 0x0000001531317c23 */ /* 0x100fe20008010806 */
[--C-:B------:R-:W-:Y:S01]  /*4bd0*/  FFMA.FTZ R52, R52, UR21, -R6.reuse ;  /* 0x0000001534347c23 */ /* 0x100fe20008010806 */
[----:B------:R-:W-:Y:S01]  /*4be0*/  MUFU.EX2 R28, R28 ;  /* 0x0000001c001c7308 */ /* 0x000fe20000000800 */
[----:B------:R-:W-:-:S07]  /*4bf0*/  FFMA.FTZ R6, R53, UR21, -R6 ;  /* 0x0000001535067c23 */ /* 0x000fce0008010806 */
[----:B------:R-:W4:Y:S01]  /*4c00*/  MUFU.EX2 R29, R29 ;  /* 0x0000001d001d7308 */ /* 0x000f220000000800 */
[----:B0-----:R-:W-:-:S07]  /*4c10*/  F2FP.F16.F32.PACK_AB R152, R25, R24 ;  /* 0x000000181998723e */ /* 0x001fce00000000ff */
[----:B------:R-:W-:Y:S01]  /*4c20*/  MUFU.EX2 R32, R32 ;  /* 0x0000002000207308 */ /* 0x000fe20000000800 */
[----:B---3--:R-:W-:-:S07]  /*4c30*/  FMNMX.FTZ R5, R0, R5, !PT ;  /* 0x0000000500057209 */ /* 0x008fce0007810000 */
[----:B------:R-:W-:Y:S01]  /*4c40*/  MUFU.EX2 R9, R6 ;  /* 0x0000000600097308 */ /* 0x000fe20000000800 */
[----:B------:R-:W0:Y:S01]  /*4c50*/  SHFL.BFLY PT, R0, R5, 0x1, 0x1f ;  /* 0x0c201f0005007f89 */ /* 0x000e2200000e0000 */
[----:B----4-:R-:W-:-:S06]  /*4c60*/  F2FP.F16.F32.PACK_AB R154, R29, R28 ;  /* 0x0000001c1d9a723e */ /* 0x010fcc00000000ff */
[----:B------:R-:W3:Y:S08]  /*4c70*/  MUFU.EX2 R33, R33 ;  /* 0x0000002100217308 */ /* 0x000ef00000000800 */
[----:B------:R-:W-:Y:S08]  /*4c80*/  MUFU.EX2 R36, R36 ;  /* 0x0000002400247308 */ /* 0x000ff00000000800 */
[----:B------:R-:W4:Y:S01]  /*4c90*/  MUFU.EX2 R37, R37 ;  /* 0x0000002500257308 */ /* 0x000f220000000800 */
[----:B0-----:R-:W-:-:S02]  /*4ca0*/  FMNMX.FTZ R0, R5, R0, !PT ;  /* 0x0000000005007209 */ /* 0x001fc40007810000 */
[----:B---3--:R-:W-:Y:S02]  /*4cb0*/  F2FP.F16.F32.PACK_AB R156, R33, R32 ;  /* 0x00000020219c723e */ /* 0x008fe400000000ff */
[C---:B------:R-:W-:Y:S01]  /*4cc0*/  FSETP.NEU.FTZ.AND P2, PT, R0.reuse, -INF , PT ;  /* 0xff8000000000780b */ /* 0x040fe20003f5d000 */
[----:B------:R-:W-:Y:S02]  /*4cd0*/  FMUL.FTZ R5, R0, UR21 ;  /* 0x0000001500057c20 */ /* 0x000fe40008410000 */
[----:B------:R-:W-:Y:S03]  /*4ce0*/  MUFU.EX2 R40, R40 ;  /* 0x0000002800287308 */ /* 0x000fe60000000800 */
[----:B------:R-:W-:Y:S01]  /*4cf0*/  FSEL R10, R5, RZ, P2 ;  /* 0x000000ff050a7208 */ /* 0x000fe20001000000 */
[----:B------:R-:W-:-:S04]  /*4d00*/  FADD.FTZ R5, R24, R25 ;  /* 0x0000001918057221 */ /* 0x000fc80000010000 */
[--C-:B------:R-:W-:Y:S01]  /*4d10*/  FFMA.FTZ R26, R26, UR21, -R10.reuse ;  /* 0x000000151a1a7c23 */ /* 0x100fe2000801080a */
[--C-:B------:R-:W-:Y:S01]  /*4d20*/  FFMA.FTZ R27, R27, UR21, -R10.reuse ;  /* 0x000000151b1b7c23 */ /* 0x100fe2000801080a */
[--C-:B------:R-:W-:Y:S01]  /*4d30*/  FFMA.FTZ R30, R30, UR21, -R10.reuse ;  /* 0x000000151e1e7c23 */ /* 0x100fe2000801080a */
[--C-:B------:R-:W-:Y:S01]  /*4d40*/  FFMA.FTZ R31, R31, UR21, -R10.reuse ;  /* 0x000000151f1f7c23 */ /* 0x100fe2000801080a */
[--C-:B------:R-:W-:Y:S01]  /*4d50*/  FFMA.FTZ R34, R34, UR21, -R10.reuse ;  /* 0x0000001522227c23 */ /* 0x100fe2000801080a */
[--C-:B------:R-:W-:Y:S01]  /*4d60*/  FFMA.FTZ R35, R35, UR21, -R10.reuse ;  /* 0x0000001523237c23 */ /* 0x100fe2000801080a */
[----:B------:R-:W-:Y:S01]  /*4d70*/  MUFU.EX2 R26, R26 ;  /* 0x0000001a001a7308 */ /* 0x000fe20000000800 */
[--C-:B------:R-:W-:Y:S01]  /*4d80*/  FFMA.FTZ R38, R38, UR21, -R10.reuse ;  /* 0x0000001526267c23 */ /* 0x100fe2000801080a */
[----:B------:R-:W-:Y:S01]  /*4d90*/  FADD.FTZ R6, R28, R5 ;  /* 0x000000051c067221 */ /* 0x000fe20000010000 */
[----:B------:R-:W-:Y:S02]  /*4da0*/  @!P1 VIADD R5, R7, 0x28c40 ;  /* 0x00028c4007059836 */ /* 0x000fe40000000000 */
[--C-:B------:R-:W-:Y:S01]  /*4db0*/  FFMA.FTZ R39, R39, UR21, -R10.reuse ;  /* 0x0000001527277c23 */ /* 0x100fe2000801080a */
[----:B------:R-:W-:Y:S01]  /*4dc0*/  FFMA.FTZ R42, R42, UR21, -R10 ;  /* 0x000000152a2a7c23 */ /* 0x000fe2000801080a */
[----:B------:R-:W-:Y:S01]  /*4dd0*/  FADD.FTZ R13, R29, R6 ;  /* 0x000000061d0d7221 */ /* 0x000fe20000010000 */
[--C-:B------:R-:W-:Y:S01]  /*4de0*/  FFMA.FTZ R43, R43, UR21, -R10.reuse ;  /* 0x000000152b2b7c23 */ /* 0x100fe2000801080a */
[----:B------:R-:W0:Y:S01]  /*4df0*/  MUFU.EX2 R27, R27 ;  /* 0x0000001b001b7308 */ /* 0x000e220000000800 */
[----:B------:R-:W-:Y:S01]  /*4e00*/  @!P1 PRMT R5, RZ, 0x654, R5 ;  /* 0x00000654ff059816 */ /* 0x000fe20000000005 */
[----:B------:R-:W-:Y:S01]  /*4e10*/  FADD.FTZ R12, R32, R13 ;  /* 0x0000000d200c7221 */ /* 0x000fe20000010000 */
[--C-:B------:R-:W-:Y:S01]  /*4e20*/  FFMA.FTZ R46, R46, UR21, -R10.reuse ;  /* 0x000000152e2e7c23 */ /* 0x100fe2000801080a */
[--C-:B------:R-:W-:Y:S01]  /*4e30*/  FFMA.FTZ R47, R47, UR21, -R10.reuse ;  /* 0x000000152f2f7c23 */ /* 0x100fe2000801080a */
[----:B------:R3:W-:Y:S01]  /*4e40*/  @!P1 SYNCS.ARRIVE.TRANS64.RED.A1T0 RZ, [R5+URZ], RZ ;  /* 0x000000ff05ff99a7 */ /* 0x0007e2000810043f */
[--C-:B------:R-:W-:Y:S01]  /*4e50*/  FFMA.FTZ R50, R50, UR21, -R10.reuse ;  /* 0x0000001532327c23 */ /* 0x100fe2000801080a */
[--C-:B------:R-:W-:Y:S01]  /*4e60*/  FFMA.FTZ R51, R51, UR21, -R10.reuse ;  /* 0x0000001533337c23 */ /* 0x100fe2000801080a */
[----:B------:R-:W5:Y:S01]  /*4e70*/  MUFU.EX2 R30, R30 ;  /* 0x0000001e001e7308 */ /* 0x000f620000000800 */
[--C-:B------:R-:W-:Y:S01]  /*4e80*/  FFMA.FTZ R54, R54, UR21, -R10.reuse ;  /* 0x0000001536367c23 */ /* 0x100fe2000801080a */
[----:B------:R-:W-:Y:S01]  /*4e90*/  FFMA.FTZ R10, R55, UR21, -R10 ;  /* 0x00000015370a7c23 */ /* 0x000fe2000801080a */
[----:B----4-:R-:W-:-:S05]  /*4ea0*/  F2FP.F16.F32.PACK_AB R158, R37, R36 ;  /* 0x00000024259e723e */ /* 0x010fca00000000ff */
[----:B------:R-:W3:Y:S01]  /*4eb0*/  MUFU.EX2 R31, R31 ;  /* 0x0000001f001f7308 */ /* 0x000ee20000000800 */
[----:B0-----:R-:W-:Y:S01]  /*4ec0*/  FADD.FTZ R11, R26, R27 ;  /* 0x0000001b1a0b7221 */ /* 0x001fe20000010000 */
[----:B------:R-:W-:-:S06]  /*4ed0*/  F2FP.F16.F32.PACK_AB R153, R27, R26 ;  /* 0x0000001a1b99723e */ /* 0x000fcc00000000ff */
[----:B------:R-:W0:Y:S01]  /*4ee0*/  MUFU.EX2 R34, R34 ;  /* 0x0000002200227308 */ /* 0x000e220000000800 */
[----:B-----5:R-:W-:Y:S01]  /*4ef0*/  FADD.FTZ R6, R30, R11 ;  /* 0x0000000b1e067221 */ /* 0x020fe20000010000 */
[----:B------:R-:W-:-:S04]  /*4f00*/  FADD.FTZ R11, R33, R12 ;  /* 0x0000000c210b7221 */ /* 0x000fc80000010000 */
[----:B------:R-:W-:Y:S02]  /*4f10*/  FADD.FTZ R12, R36, R11 ;  /* 0x0000000b240c7221 */ /* 0x000fe40000010000 */
[----:B------:R-:W4:Y:S01]  /*4f20*/  MUFU.EX2 R35, R35 ;  /* 0x0000002300237308 */ /* 0x000f220000000800 */
[----:B---3--:R-:W-:Y:S01]  /*4f30*/  FADD.FTZ R5, R31, R6 ;  /* 0x000000061f057221 */ /* 0x008fe20000010000 */
[----:B------:R-:W-:Y:S01]  /*4f40*/  FADD.FTZ R11, R37, R12 ;  /* 0x0000000c250b7221 */ /* 0x000fe20000010000 */
[----:B------:R-:W-:Y:S01]  /*4f50*/  F2FP.F16.F32.PACK_AB R155, R31, R30 ;  /* 0x0000001e1f9b723e */ /* 0x000fe200000000ff */
[----:B------:R-:W-:Y:S02]  /*4f60*/  BAR.SYNC.DEFER_BLOCKING 0xf, 0x100 ;  /* 0x03c4000000007b1d */ /* 0x000fe40000010000 */
[----:B------:R-:W-:Y:S01]  /*4f70*/  FADD.FTZ R12, R40, R11 ;  /* 0x0000000b280c7221 */ /* 0x000fe20000010000 */
[----:B0-----:R-:W-:-:S03]  /*4f80*/  FADD.FTZ R6, R34, R5 ;  /* 0x0000000522067221 */ /* 0x001fc60000010000 */
[----:B------:R-:W0:Y:S01]  /*4f90*/  MUFU.EX2 R38, R38 ;  /* 0x0000002600267308 */ /* 0x000e220000000800 */
[----:B----4-:R-:W-:-:S07]  /*4fa0*/  FADD.FTZ R5, R35, R6 ;  /* 0x0000000623057221 */ /* 0x010fce0000010000 */
[----:B------:R-:W3:Y:S01]  /*4fb0*/  MUFU.EX2 R39, R39 ;  /* 0x0000002700277308 */ /* 0x000ee20000000800 */
[----:B------:R-:W-:-:S07]  /*4fc0*/  F2FP.F16.F32.PACK_AB R157, R35, R34 ;  /* 0x00000022239d723e */ /* 0x000fce00000000ff */
[----:B------:R-:W4:Y:S01]  /*4fd0*/  MUFU.EX2 R42, R42 ;  /* 0x0000002a002a7308 */ /* 0x000f220000000800 */
[----:B0-----:R-:W-:Y:S01]  /*4fe0*/  FADD.FTZ R6, R38, R5 ;  /* 0x0000000526067221 */ /* 0x001fe20000010000 */
[----:B------:R0:W-:Y:S06]  /*4ff0*/  STSM.16.M88.4 [R18+0x26800], R152 ;  /* 0x0268009812007844 */ /* 0x0001ec0000000200 */
[----:B------:R-:W5:Y:S01]  /*5000*/  MUFU.EX2 R41, R41 ;  /* 0x0000002900297308 */ /* 0x000f620000000800 */
[C---:B---3--:R-:W-:Y:S01]  /*5010*/  FADD.FTZ R5, R39.reuse, R6 ;  /* 0x0000000627057221 */ /* 0x048fe20000010000 */
[----:B------:R-:W-:-:S05]  /*5020*/  F2FP.F16.F32.PACK_AB R159, R39, R38 ;  /* 0x00000026279f723e */ /* 0x000fca00000000ff */
[----:B------:R0:W-:Y:S01]  /*5030*/  STSM.16.M88.4 [R19], R156 ;  /* 0x0000009c13007844 */ /* 0x0001e20000000200 */
[----:B------:R-:W3:Y:S01]  /*5040*/  MUFU.EX2 R43, R43 ;  /* 0x0000002b002b7308 */ /* 0x000ee20000000800 */
[----:B----4-:R-:W-:-:S07]  /*5050*/  FADD.FTZ R6, R42, R5 ;  /* 0x000000052a067221 */ /* 0x010fce0000010000 */
[----:B------:R-:W4:Y:S01]  /*5060*/  MUFU.EX2 R44, R44 ;  /* 0x0000002c002c7308 */ /* 0x000f220000000800 */
[C---:B-----5:R-:W-:Y:S01]  /*5070*/  FADD.FTZ R13, R41.reuse, R12 ;  /* 0x0000000c290d7221 */ /* 0x060fe20000010000 */
[----:B------:R-:W-:-:S06]  /*5080*/  F2FP.F16.F32.PACK_AB R160, R41, R40 ;  /* 0x0000002829a0723e */ /* 0x000fcc00000000ff */
[----:B------:R-:W-:Y:S01]  /*5090*/  MUFU.EX2 R46, R46 ;  /* 0x0000002e002e7308 */ /* 0x000fe20000000800 */
[C---:B---3--:R-:W-:Y:S01]  /*50a0*/  FADD.FTZ R5, R43.reuse, R6 ;  /* 0x000000062b057221 */ /* 0x048fe20000010000 */
[----:B------:R-:W-:-:S06]  /*50b0*/  F2FP.F16.F32.PACK_AB R161, R43, R42 ;  /* 0x0000002a2ba1723e */ /* 0x000fcc00000000ff */
[----:B------:R-:W3:Y:S01]  /*50c0*/  MUFU.EX2 R45, R45 ;  /* 0x0000002d002d7308 */ /* 0x000ee20000000800 */
[----:B----4-:R-:W-:-:S07]  /*50d0*/  FADD.FTZ R6, R44, R13 ;  /* 0x0000000d2c067221 */ /* 0x010fce0000010000 */
[----:B------:R-:W4:Y:S08]  /*50e0*/  MUFU.EX2 R47, R47 ;  /* 0x0000002f002f7308 */ /* 0x000f300000000800 */
[----:B------:R-:W-:Y:S01]  /*50f0*/  MUFU.EX2 R48, R48 ;  /* 0x0000003000307308 */ /* 0x000fe20000000800 */
[C---:B---3--:R-:W-:Y:S01]  /*5100*/  F2FP.F16.F32.PACK_AB R162, R45.reuse, R44 ;  /* 0x0000002c2da2723e */ /* 0x048fe200000000ff */
[----:B------:R-:W-:-:S06]  /*5110*/  FADD.FTZ R45, R45, R6 ;  /* 0x000000062d2d7221 */ /* 0x000fcc0000010000 */
[----:B------:R-:W3:Y:S01]  /*5120*/  MUFU.EX2 R49, R49 ;  /* 0x0000003100317308 */ /* 0x000ee20000000800 */
[----:B----4-:R-:W-:-:S05]  /*5130*/  F2FP.F16.F32.PACK_AB R163, R47, R46 ;  /* 0x0000002e2fa3723e */ /* 0x010fca00000000ff */
[----:B------:R0:W-:Y:S02]  /*5140*/  STSM.16.M88.4 [R23], R160 ;  /* 0x000000a017007844 */ /* 0x0001e40000000200 */
[----:B------:R-:W-:Y:S08]  /*5150*/  MUFU.EX2 R50, R50 ;  /* 0x0000003200327308 */ /* 0x000ff00000000800 */
[----:B------:R-:W4:Y:S01]  /*5160*/  MUFU.EX2 R51, R51 ;  /* 0x0000003300337308 */ /* 0x000f220000000800 */
[----:B---3--:R-:W-:Y:S01]  /*5170*/  F2FP.F16.F32.PACK_AB R164, R49, R48 ;  /* 0x0000003031a4723e */ /* 0x008fe200000000ff */
[----:B------:R-:W-:-:S04]  /*5180*/  FADD.FTZ R48, R48, R45 ;  /* 0x0000002d30307221 */ /* 0x000fc80000010000 */
[----:B------:R-:W-:Y:S02]  /*5190*/  FADD.FTZ R49, R49, R48 ;  /* 0x0000003031317221 */ /* 0x000fe40000010000 */
[----:B------:R-:W3:Y:S08]  /*51a0*/  MUFU.EX2 R52, R52 ;  /* 0x0000003400347308 */ /* 0x000ef00000000800 */
[----:B------:R-:W-:Y:S01]  /*51b0*/  MUFU.EX2 R54, R54 ;  /* 0x0000003600367308 */ /* 0x000fe20000000800 */
[----:B----4-:R-:W-:-:S07]  /*51c0*/  F2FP.F16.F32.PACK_AB R165, R51, R50 ;  /* 0x0000003233a5723e */ /* 0x010fce00000000ff */
[----:B------:R4:W5:Y:S01]  /*51d0*/  MUFU.EX2 R11, R10 ;  /* 0x0000000a000b7308 */ /* 0x0009620000000800 */
[----:B---3--:R-:W-:Y:S01]  /*51e0*/  F2FP.F16.F32.PACK_AB R166, R9, R52 ;  /* 0x0000003409a6723e */ /* 0x008fe200000000ff */
[----:B------:R-:W-:Y:S01]  /*51f0*/  FADD.FTZ R52, R52, R49 ;  /* 0x0000003134347221 */ /* 0x000fe20000010000 */
[----:B----4-:R-:W-:-:S03]  /*5200*/  FADD.FTZ R10, R46, R5 ;  /* 0x000000052e0a7221 */ /* 0x010fc60000010000 */
[----:B------:R-:W-:Y:S01]  /*5210*/  FADD.FTZ R5, R9, R52 ;  /* 0x0000003409057221 */ /* 0x000fe20000010000 */
[----:B------:R-:W-:-:S04]  /*5220*/  FADD.FTZ R47, R47, R10 ;  /* 0x0000000a2f2f7221 */ /* 0x000fc80000010000 */
[----:B------:R-:W-:Y:S01]  /*5230*/  FADD.FTZ R50, R50, R47 ;  /* 0x0000002f32327221 */ /* 0x000fe20000010000 */
[----:B-----5:R-:W-:-:S03]  /*5240*/  F2FP.F16.F32.PACK_AB R167, R11, R54 ;  /* 0x000000360ba7723e */ /* 0x020fc600000000ff */
[----:B------:R-:W-:Y:S02]  /*5250*/  FADD.FTZ R51, R51, R50 ;  /* 0x0000003233337221 */ /* 0x000fe40000010000 */
[----:B------:R0:W-:Y:S02]  /*5260*/  STSM.16.M88.4 [R22], R164 ;  /* 0x000000a416007844 */ /* 0x0001e40000000200 */
[----:B------:R-:W-:-:S04]  /*5270*/  FADD.FTZ R6, R54, R51 ;  /* 0x0000003336067221 */ /* 0x000fc80000010000 */
[----:B------:R-:W-:Y:S01]  /*5280*/  FADD.FTZ R6, R11, R6 ;  /* 0x000000060b067221 */ /* 0x000fe20000010000 */
[----:B------:R-:W-:Y:S06]  /*5290*/  @!P0 BRA `(.L_x_403) ;  /* 0x0000000000048947 */ /* 0x000fec0003800000 */
[----:B------:R-:W-:Y:S01]  /*52a0*/  BPT.TRAP 0x1 ;  /* 0x000000040000795c */ /* 0x000fe20000300000 */
.L_x_403:
[----:B------:R3:W4:Y:S01]  /*52b0*/  SYNCS.PHASECHK.TRANS64.TRYWAIT P2, [R7+URZ+0x28c50], R8 ;  /* 0x028c5008070075a7 */ /* 0x000722000804017f */
[----:B------:R-:W-:Y:S05]  /*52c0*/  @!P0 BRA `(.L_x_404) ;  /* 0x0000000000048947 */ /* 0x000fea0003800000 */
[----:B------:R-:W-:Y:S01]  /*52d0*/  BPT.TRAP 0x1 ;  /* 0x000000040000795c */ /* 0x000fe20000300000 */
.L_x_404:
[----:B------:R-:W-:Y:S01]  /*52e0*/  ULOP3.LUT UR54, UR54, 0x2000000, URZ, 0xfc, !UPT ;  /* 0x0200000036367892 */ /* 0x000fe2000f8efc3f */
[----:B----4-:R-:W-:Y:S11]  /*52f0*/  @P2 BRA `(.L_x_405) ;  /* 0x0000000000082947 */ /* 0x010ff60003800000 */
[----:B------:R-:W4:Y:S02]  /*5300*/  SYNCS.PHASECHK.TRANS64.TRYWAIT P2, [R7+URZ+0x28c50], R8 ;  /* 0x028c5008070075a7 */ /* 0x000f24000804017f */
[----:B----4-:R-:W-:Y:S05]  /*5310*/  @!P2 BRA `(.L_x_406) ;  /* 0x000000e000d8a947 */ /* 0x010fea0003800000 */
.L_x_405:
[----:B------:R-:W-:Y:S01]  /*5320*/  ULEA UR10, UR37, UR54, 0xc ;  /* 0x00000036250a7291 */ /* 0x000fe2000f8e603f */
[----:B------:R-:W-:Y:S01]  /*5330*/  WARPGROUP.ARRIVE ;  /* 0x00000000000079c5 */ /* 0x000fe20000000000 */
[----:B------:R-:W-:Y:S01]  /*5340*/  UMOV UR7, 0x40000040 ;  /* 0x4000004000077882 */ /* 0x000fe20000000000 */
[----:B------:R-:W-:Y:S01]  /*5350*/  UIADD3 UR20, UR52, -0x2, URZ ;  /* 0xfffffffe34147890 */ /* 0x000fe2000fffe03f */
[----:B-1234-:R-:W-:-:S03]  /*5360*/  @!P1 VIADD R7, R7, 0x28c60 ;  /* 0x00028c6007079836 */ /* 0x01efc60000000000 */
[----:B------:R-:W-:Y:S01]  /*5370*/  UMOV UR6, UR10 ;  /* 0x0000000a00067c82 */ /* 0x000fe20008000000 */
[----:B------:R-:W-:Y:S01]  /*5380*/  UISETP.GE.AND UP0, UPT, UR20, UR51, UPT ;  /* 0x000000331400728c */ /* 0x000fe2000bf06270 */
[----:B------:R-:W-:Y:S01]  /*5390*/  HGMMA.64x256x16.F32 R24, R152, gdesc[UR4].tnspB, RZ, !UPT, gsb0 ;  /* 0x43e0000498187df0 */ /* 0x000fe2000c0008ff */
[----:B------:R-:W-:Y:S01]  /*53a0*/  UIADD3 UR6, UR10, 0x80, URZ ;  /* 0x000000800a067890 */ /* 0x000fe2000fffe03f */
[----:B------:R-:W-:Y:S01]  /*53b0*/  @!P1 PRMT R7, RZ, 0x654, R7 ;  /* 0x00000654ff079816 */ /* 0x000fe20000000007 */
[----:B------:R-:W-:Y:S02]  /*53c0*/  UMOV UR7, 0x40000040 ;  /* 0x4000004000077882 */ /* 0x000fe40000000000 */
[----:B------:R-:W-:Y:S01]  /*53d0*/  PLOP3.LUT P2, PT, PT, PT, UP0, 0x80, 0x0 ;  /* 0x000000000000781c */ /* 0x000fe20003f4f008 */
[----:B------:R-:W-:Y:S02]  /*53e0*/  WARPGROUP.DEPBAR.LE gsb0, 0x0 ;  /* 0x00008000000079c5 */ /* 0x000fe40000010000 */
[----:B------:R-:W-:-:S15]  /*53f0*/  WARPGROUP.ARRIVE ;  /* 0x00000000000079c5 */ /* 0x000fde0000000000 */
[----:B------:R-:W-:-:S05]  /*5400*/  NOP ;  /* 0x0000000000007918 */ /* 0x000fca0000000000 */
[----:B------:R-:W-:Y:S01]  /*5410*/  HGMMA.64x256x16.F32 R24, R156, gdesc[UR4].tnspB, R24, gsb0 ;  /* 0x43e000049c187df0 */ /* 0x000fe20008000818 */
[----:B------:R-:W-:Y:S01]  /*5420*/  UIADD3 UR6, UR10, 0x100, URZ ;  /* 0x000001000a067890 */ /* 0x000fe2000fffe03f */
[----:B------:R-:W-:Y:S01]  /*5430*/  UMOV UR7, 0x40000040 ;  /* 0x4000004000077882 */ /* 0x000fe20000000000 */
[----:B------:R-:W-:Y:S02]  /*5440*/  WARPGROUP.DEPBAR.LE gsb0, 0x0 ;  /* 0x00008000000079c5 */ /* 0x000fe40000010000 */
[----:B------:R-:W-:-:S15]  /*5450*/  WARPGROUP.ARRIVE ;  /* 0x00000000000079c5 */ /* 0x000fde0000000000 */
[----:B------:R-:W-:-:S08]  /*5460*/  NOP ;  /* 0x0000000000007918 */ /* 0x000fd00000000000 */
[----:B------:R-:W-:Y:S01]  /*5470*/  HGMMA.64x256x16.F32 R24, R160, gdesc[UR4].tnspB, R24, gsb0 ;  /* 0x43e00004a0187df0 */ /* 0x000fe20008000818 */
[----:B------:R-:W-:Y:S01]  /*5480*/  UIADD3 UR6, UR10, 0x180, URZ ;  /* 0x000001800a067890 */ /* 0x000fe2000fffe03f */
        /* <DEDUP_REMOVED lines=15> */
[----:B------:R-:W-:Y:S05]  /*5580*/  @!P2 BRA `(.L_x_407) ;  /* 0x000000180040a947 */ /* 0x000fea0003800000 */
[----:B------:R-:W-:Y:S01]  /*5590*/  IMAD.MOV.U32 R8, RZ, RZ, R0 ;  /* 0x000000ffff087224 */ /* 0x000fe200078e0000 */
[----:B------:R-:W-:Y:S01]  /*55a0*/  UMOV UR22, UR37 ;  /* 0x0000002500167c82 */ /* 0x000fe20008000000 */
[----:B------:R-:W-:Y:S01]  /*55b0*/  IMAD.MOV.U32 R9, RZ, RZ, R4 ;  /* 0x000000ffff097224 */ /* 0x000fe200078e0004 */
[----:B------:R-:W-:-:S06]  /*55c0*/  ULDC UR21, c[0x0][0x988] ;  /* 0x0002620000157ab9 */ /* 0x000fcc0000000800 */
.L_x_416:
[----:B------:R-:W-:Y:S01]  /*55d0*/  UIADD3 UR37, UR22, 0x1, URZ ;  /* 0x0000000116257890 */ /* 0x000fe2000fffe03f */
[----:B------:R-:W-:Y:S01]  /*55e0*/  UMOV UR6, UR20 ;  /* 0x0000001400067c82 */ /* 0x000fe20008000000 */
[----:B------:R-:W-:Y:S02]  /*55f0*/  UIADD3 UR20, UR20, -0x1, URZ ;  /* 0xffffffff14147890 */ /* 0x000fe4000fffe03f */
[----:B------:R-:W-:-:S04]  /*5600*/  UISETP.NE.AND UP0, UPT, UR37, 0x2, UPT ;  /* 0x000000022500788c */ /* 0x000fc8000bf05270 */
[----:B------:R-:W-:Y:S02]  /*5610*/  USEL UR7, URZ, 0x1, UP0 ;  /* 0x000000013f077887 */ /* 0x000fe40008000000 */
[----:B------:R-:W-:Y:S02]  /*5620*/  USEL UR37, UR37, URZ, UP0 ;  /* 0x0000003f25257287 */ /* 0x000fe40008000000 */
[----:B------:R-:W-:Y:S02]  /*5630*/  ULOP3.LUT UR47, UR47, UR7, URZ, 0x3c, !UPT ;  /* 0x000000072f2f7292 */ /* 0x000fe4000f8e3c3f */
[----:B------:R-:W-:Y:S01]  /*5640*/  UISETP.GT.AND UP0, UPT, UR6, UR51, UPT ;  /* 0x000000330600728c */ /* 0x000fe2000bf04270 */
[----:B0-2---:R-:W-:Y:S10]  /*5650*/  @!P0 BRA `(.L_x_408) ;  /* 0x0000000000048947 */ /* 0x005ff40003800000 */
[----:B------:R-:W-:Y:S01]  /*5660*/  BPT.TRAP 0x1 ;  /* 0x000000040000795c */ /* 0x000fe20000300000 */
.L_x_408:
[----:B------:R-:W-:Y:S01]  /*5670*/  ULEA UR23, UR37, UR38, 0x3 ;  /* 0x0000002625177291 */ /* 0x000fe2000f8e183f */
[----:B-1----:R-:W-:-:S05]  /*5680*/  IMAD.U32 R7, RZ, RZ, UR47 ;  /* 0x0000002fff077e24 */ /* 0x002fca000f8e00ff */
[----:B------:R-:W-:-:S04]  /*5690*/  SHF.L.U32 R7, R7, 0x1f, RZ ;  /* 0x0000001f07077819 */ /* 0x000fc800000006ff */
[----:B------:R1:W2:Y:S01]  /*56a0*/  SYNCS.PHASECHK.TRANS64.TRYWAIT P2, [UR23+0x28c30], R7 ;  /* 0x028c3007ff0075a7 */ /* 0x0002a20008040157 */
[----:B------:R-:W-:Y:S05]  /*56b0*/  @!P0 BRA `(.L_x_409) ;  /* 0x0000000000048947 */ /* 0x000fea0003800000 */
[----:B------:R-:W-:Y:S01]  /*56c0*/  BPT.TRAP 0x1 ;  /* 0x000000040000795c */ /* 0x000fe20000300000 */
.L_x_409:
[----:B--2---:R-:W-:Y:S05]  /*56d0*/  @P2 BRA `(.L_x_410) ;  /* 0x0000000000082947 */ /* 0x004fea0003800000 */
[----:B------:R-:W2:Y:S02]  /*56e0*/  SYNCS.PHASECHK.TRANS64.TRYWAIT P2, [UR23+0x28c30], R7 ;  /* 0x028c3007ff0075a7 */ /* 0x000ea40008040157 */
[----:B--2---:R-:W-:Y:S05]  /*56f0*/  @!P2 BRA `(.L_x_411) ;  /* 0x000000dc00f4a947 */ /* 0x004fea0003800000 */
.L_x_410:
[----:B------:R-:W-:Y:S01]  /*5700*/  R2UR UR18, R3 ;  /* 0x00000000031272ca */ /* 0x000fe200000e0000 */
[----:B------:R-:W-:Y:S01]  /*5710*/  UIADD3 UR6, UR38, 0x20400, URZ ;  /* 0x0002040026067890 */ /* 0x000fe2000fffe03f */
[----:B0-----:R-:W-:Y:S01]  /*5720*/  WARPGROUP.ARRIVE ;  /* 0x00000000000079c5 */ /* 0x001fe20000000000 */
[----:B------:R-:W-:Y:S01]  /*5730*/  UMOV UR19, 0x40000040 ;  /* 0x4000004000137882 */ /* 0x000fe20000000000 */
[----:B------:R-:W-:Y:S01]  /*5740*/  UMOV UR17, 0x40000040 ;  /* 0x4000004000117882 */ /* 0x000fe20000000000 */
[----:B------:R-:W-:Y:S01]  /*5750*/  USHF.R.U32.HI UR6, URZ, 0x4, UR6 ;  /* 0x000000043f067899 */ /* 0x000fe20008011606 */
[----:B------:R-:W-:Y:S01]  /*5760*/  ISETP.NE.AND P2, PT, R17, RZ, PT ;  /* 0x000000ff1100720c */ /* 0x000fe20003f45270 */
[----:B------:R-:W-:Y:S01]  /*5770*/  UMOV UR7, 0x40000040 ;  /* 0x4000004000077882 */ /* 0x000fe20000000000 */
[----:B------:R-:W-:Y:S01]  /*5780*/  UMOV UR11, 0x40000040 ;  /* 0x40000040000b7882 */ /* 0x000fe20000000000 */
[----:B------:R-:W-:Y:S01]  /*5790*/  ULOP3.LUT UR6, UR6, 0x3fff, URZ, 0xc0, !UPT ;  /* 0x00003fff06067892 */ /* 0x000fe2000f8ec03f */
[----:B------:R-:W-:-:S03]  /*57a0*/  UMOV UR15, 0x40000040 ;  /* 0x40000040000f7882 */ /* 0x000fc60000000000 */
[----:B------:R-:W-:Y:S02]  /*57b0*/  ULEA UR18, UR37, UR18, 0x9 ;  /* 0x0000001225127291 */ /* 0x000fe4000f8e483f */
[----:B------:R-:W-:Y:S02]  /*57c0*/  ULOP3.LUT UR16, UR6, 0x10000, URZ, 0xfc, !UPT ;  /* 0x0001000006107892 */ /* 0x000fe4000f8efc3f */
[----:B------:R-:W-:Y:S02]  /*57d0*/  UIADD3 UR6, UR18, 0x2, URZ ;  /* 0x0000000212067890 */ /* 0x000fe4000fffe03f */
[----:B------:R-:W-:Y:S02]  /*57e0*/  UIADD3 UR10, UR18, 0x4, URZ ;  /* 0x00000004120a7890 */ /* 0x000fe4000fffe03f */
[----:B------:R-:W-:-:S03]  /*57f0*/  UIADD3 UR14, UR18, 0x6, URZ ;  /* 0x00000006120e7890 */ /* 0x000fc6000fffe03f */
[----:B------:R-:W-:Y:S03]  /*5800*/  HGMMA.64x64x16.F32 R152, gdesc[UR16], RZ, !UPT, gsb0 ;  /* 0x00e00000109879f0 */ /* 0x000fe6000c0008ff */
        /* <DEDUP_REMOVED lines=25> */
[----:B------:R-:W-:-:S05]  /*59a0*/  FMNMX.FTZ R0, R181, R0, !PT ;  /* 0x00000000b5007209 */ /* 0x000fca0007810000 */
[----:B------:R-:W0:Y:S02]  /*59b0*/  SHFL.BFLY PT, R4, R0, 0x2, 0x1f ;  /* 0x0c401f0000047f89 */ /* 0x000e2400000e0000 */
[----:B0-----:R-:W-:-:S05]  /*59c0*/  FMNMX.FTZ R4, R0, R4, !PT ;  /* 0x0000000400047209 */ /* 0x001fca0007810000 */
[----:B------:R-:W0:Y:S02]  /*59d0*/  SHFL.BFLY PT, R0, R4, 0x1, 0x1f ;  /* 0x0c201f0004007f89 */ /* 0x000e2400000e0000 */
[----:B0-----:R-:W-:-:S05]  /*59e0*/  FMNMX.FTZ R4, R4, R0, !PT ;  /* 0x0000000004047209 */ /* 0x001fca0007810000 */
[C---:B------:R-:W-:Y:S01]  /*59f0*/  FMUL.FTZ R0, R4.reuse, UR21 ;  /* 0x0000001504007c20 */ /* 0x040fe20008410000 */
[----:B------:R-:W-:-:S03]  /*5a00*/  FADD.FTZ R9, -R4, R9 ;  /* 0x0000000904097221 */ /* 0x000fc60000010100 */
[--C-:B------:R-:W-:Y:S01]  /*5a10*/  FFMA.FTZ R152, R152, UR21, -R0.reuse ;  /* 0x0000001598987c23 */ /* 0x100fe20008010800 */
[--C-:B------:R-:W-:Y:S01]  /*5a20*/  FFMA.FTZ R153, R153, UR21, -R0.reuse ;  /* 0x0000001599997c23 */ /* 0x100fe20008010800 */
[----:B------:R-:W-:Y:S01]  /*5a30*/  FMUL.FTZ R9, R9, UR21 ;  /* 0x0000001509097c20 */ /* 0x000fe20008410000 */
[--C-:B------:R-:W-:Y:S01]  /*5a40*/  FFMA.FTZ R156, R156, UR21, -R0.reuse ;  /* 0x000000159c9c7c23 */ /* 0x100fe20008010800 */
[--C-:B------:R-:W-:Y:S01]  /*5a50*/  FFMA.FTZ R157, R157, UR21, -R0.reuse ;  /* 0x000000159d9d7c23 */ /* 0x100fe20008010800 */
[--C-:B------:R-:W-:Y:S01]  /*5a60*/  FFMA.FTZ R160, R160, UR21, -R0.reuse ;  /* 0x00000015a0a07c23 */ /* 0x100fe20008010800 */
[----:B------:R-:W-:Y:S01]  /*5a70*/  MUFU.EX2 R152, R152 ;  /* 0x0000009800987308 */ /* 0x000fe20000000800 */
[--C-:B------:R-:W-:Y:S01]  /*5a80*/  FFMA.FTZ R161, R161, UR21, -R0.reuse ;  /* 0x00000015a1a17c23 */ /* 0x100fe20008010800 */
[--C-:B------:R-:W-:Y:S01]  /*5a90*/  FFMA.FTZ R164, R164, UR21, -R0.reuse ;  /* 0x00000015a4a47c23 */ /* 0x100fe20008010800 */
[--C-:B------:R-:W-:Y:S01]  /*5aa0*/  FFMA.FTZ R165, R165, UR21, -R0.reuse ;  /* 0x00000015a5a57c23 */ /* 0x100fe20008010800 */
[--C-:B------:R-:W-:Y:S01]  /*5ab0*/  FFMA.FTZ R168, R168, UR21, -R0.reuse ;  /* 0x00000015a8a87c23 */ /* 0x100fe20008010800 */
[--C-:B------:R-:W-:Y:S01]  /*5ac0*/  FFMA.FTZ R169, R169, UR21, -R0.reuse ;  /* 0x00000015a9a97c23 */ /* 0x100fe20008010800 */
[--C-:B------:R-:W-:Y:S01]  /*5ad0*/  FFMA.FTZ R172, R172, UR21, -R0.reuse ;  /* 0x00000015acac7c23 */ /* 0x100fe20008010800 */
[--C-:B------:R-:W-:Y:S01]  /*5ae0*/  FFMA.FTZ R173, R173, UR21, -R0.reuse ;  /* 0x00000015adad7c23 */ /* 0x100fe20008010800 */
[----:B------:R-:W0:Y:S01]  /*5af0*/  MUFU.EX2 R9, R9 ;  /* 0x0000000900097308 */ /* 0x000e220000000800 */
[--C-:B------:R-:W-:Y:S01]  /*5b00*/  FFMA.FTZ R176, R176, UR21, -R0.reuse ;  /* 0x00000015b0b07c23 */ /* 0x100fe20008010800 */
[--C-:B------:R-:W-:Y:S01]  /*5b10*/  FFMA.FTZ R177, R177, UR21, -R0.reuse ;  /* 0x00000015b1b17c23 */ /* 0x100fe20008010800 */
[--C-:B------:R-:W-:Y:S01]  /*5b20*/  FFMA.FTZ R180, R180, UR21, -R0.reuse ;  /* 0x00000015b4b47c23 */ /* 0x100fe20008010800 */
[----:B------:R-:W-:-:S04]  /*5b30*/  FFMA.FTZ R181, R181, UR21, -R0 ;  /* 0x00000015b5b57c23 */ /* 0x000fc80008010800 */
[----:B------:R-:W2:Y:S08]  /*5b40*/  MUFU.EX2 R153, R153 ;  /* 0x0000009900997308 */ /* 0x000eb00000000800 */
[----:B------:R-:W3:Y:S01]  /*5b50*/  MUFU.EX2 R156, R156 ;  /* 0x0000009c009c7308 */ /* 0x000ee20000000800 */
[----:B0-----:R-:W-:Y:S01]  /*5b60*/  FFMA.FTZ R0, R9, R5, R152 ;  /* 0x0000000509007223 */ /* 0x001fe20000010098 */
[-C--:B------:R-:W-:Y:S01]  /*5b70*/  FMUL.FTZ R24, R24, R9.reuse ;  /* 0x0000000918187220 */ /* 0x080fe20000410000 */
[-C--:B------:R-:W-:Y:S01]  /*5b80*/  FMUL.FTZ R25, R25, R9.reuse ;  /* 0x0000000919197220 */ /* 0x080fe20000410000 */
[-C--:B------:R-:W-:Y:S01]  /*5b90*/  FMUL.FTZ R28, R28, R9.reuse ;  /* 0x000000091c1c7220 */ /* 0x080fe20000410000 */
[-C--:B------:R-:W-:Y:S01]  /*5ba0*/  FMUL.FTZ R29, R29, R9.reuse ;  /* 0x000000091d1d7220 */ /* 0x080fe20000410000 */
[-C--:B------:R-:W-:Y:S01]  /*5bb0*/  FMUL.FTZ R32, R32, R9.reuse ;  /* 0x0000000920207220 */ /* 0x080fe20000410000 */
[-C--:B------:R-:W-:Y:S01]  /*5bc0*/  FMUL.FTZ R33, R33, R9.reuse ;  /* 0x0000000921217220 */ /* 0x080fe20000410000 */
[----:B------:R-:W0:Y:S01]  /*5bd0*/  MUFU.EX2 R157, R157 ;  /* 0x0000009d009d7308 */ /* 0x000e220000000800 */
[C---:B--2---:R-:W-:Y:S01]  /*5be0*/  F2FP.F16.F32.PACK_AB R188, R153.reuse, R152 ;  /* 0x0000009899bc723e */ /* 0x044fe200000000ff */
[----:B------:R-:W-:Y:S01]  /*5bf0*/  FADD.FTZ R0, R153, R0 ;  /* 0x0000000099007221 */ /* 0x000fe20000010000 */
[-C--:B------:R-:W-:Y:S01]  /*5c00*/  FMUL.FTZ R36, R36, R9.reuse ;  /* 0x0000000924247220 */ /* 0x080fe20000410000 */
[-C--:B------:R-:W-:Y:S01]  /*5c10*/  FMUL.FTZ R37, R37, R9.reuse ;  /* 0x0000000925257220 */ /* 0x080fe20000410000 */
[-C--:B------:R-:W-:Y:S01]  /*5c20*/  FMUL.FTZ R40, R40, R9.reuse ;  /* 0x0000000928287220 */ /* 0x080fe20000410000 */
[-C--:B------:R-:W-:Y:S01]  /*5c30*/  FMUL.FTZ R41, R41, R9.reuse ;  /* 0x0000000929297220 */ /* 0x080fe20000410000 */
[-C--:B------:R-:W-:Y:S01]  /*5c40*/  FMUL.FTZ R44, R44, R9.reuse ;  /* 0x000000092c2c7220 */ /* 0x080fe20000410000 */
[----:B------:R-:W2:Y:S01]  /*5c50*/  MUFU.EX2 R152, R160 ;  /* 0x000000a000987308 */ /* 0x000ea20000000800 */
[----:B---3--:R-:W-:Y:S01]  /*5c60*/  FADD.FTZ R0, R156, R0 ;  /* 0x000000009c007221 */ /* 0x008fe20000010000 */
[-C--:B------:R-:W-:Y:S01]  /*5c70*/  FMUL.FTZ R45, R45, R9.reuse ;  /* 0x000000092d2d7220 */ /* 0x080fe20000410000 */
[-C--:B------:R-:W-:Y:S01]  /*5c80*/  FMUL.FTZ R48, R48, R9.reuse ;  /* 0x0000000930307220 */ /* 0x080fe20000410000 */
[-C--:B------:R-:W-:Y:S01]  /*5c90*/  FMUL.FTZ R49, R49, R9.reuse ;  /* 0x0000000931317220 */ /* 0x080fe20000410000 */
[-C--:B------:R-:W-:Y:S01]  /*5ca0*/  FMUL.FTZ R52, R52, R9.reuse ;  /* 0x0000000934347220 */ /* 0x080fe20000410000 */
[-C--:B------:R-:W-:Y:S01]  /*5cb0*/  FMUL.FTZ R53, R53, R9.reuse ;  /* 0x0000000935357220 */ /* 0x080fe20000410000 */
[-C--:B------:R-:W-:Y:S01]  /*5cc0*/  FMUL.FTZ R56, R56, R9.reuse ;  /* 0x0000000938387220 */ /* 0x080fe20000410000 */
[----:B------:R-:W3:Y:S01]  /*5cd0*/  MUFU.EX2 R161, R161 ;  /* 0x000000a100a17308 */ /* 0x000ee20000000800 */
[C---:B0-----:R-:W-:Y:S01]  /*5ce0*/  FADD.FTZ R0, R157.reuse, R0 ;  /* 0x000000009d007221 */ /* 0x041fe20000010000 */
[----:B------:R-:W-:Y:S01]  /*5cf0*/  F2FP.F16.F32.PACK_AB R190, R157, R156 ;  /* 0x0000009c9dbe723e */ /* 0x000fe200000000ff */
[-C--:B------:R-:W-:Y:S01]  /*5d00*/  FMUL.FTZ R57, R57, R9.reuse ;  /* 0x0000000939397220 */ /* 0x080fe20000410000 */
[-C--:B------:R-:W-:Y:S01]  /*5d10*/  FMUL.FTZ R60, R60, R9.reuse ;  /* 0x000000093c3c7220 */ /* 0x080fe20000410000 */
[-C--:B------:R-:W-:Y:S01]  /*5d20*/  FMUL.FTZ R61, R61, R9.reuse ;  /* 0x000000093d3d7220 */ /* 0x080fe20000410000 */
[-C--:B------:R-:W-:Y:S01]  /*5d30*/  FMUL.FTZ R64, R64, R9.reuse ;  /* 0x0000000940407220 */ /* 0x080fe20000410000 */
[-C--:B------:R-:W-:Y:S01]  /*5d40*/  FMUL.FTZ R65, R65, R9.reuse ;  /* 0x0000000941417220 */ /* 0x080fe20000410000 */
[----:B------:R-:W0:Y:S01]  /*5d50*/  MUFU.EX2 R164, R164 ;  /* 0x000000a400a47308 */ /* 0x000e220000000800 */
[----:B--2---:R-:W-:Y:S01]  /*5d60*/  FADD.FTZ R0, R152, R0 ;  /* 0x0000000098007221 */ /* 0x004fe20000010000 */
[-C--:B------:R-:W-:Y:S01]  /*5d70*/  FMUL.FTZ R68, R68, R9.reuse ;  /* 0x0000000944447220 */ /* 0x080fe20000410000 */
[-C--:B------:R-:W-:Y:S01]  /*5d80*/  FMUL.FTZ R69, R69, R9.reuse ;  /* 0x0000000945457220 */ /* 0x080fe20000410000 */
[-C--:B------:R-:W-:Y:S01]  /*5d90*/  FMUL.FTZ R72, R72, R9.reuse ;  /* 0x0000000948487220 */ /* 0x080fe20000410000 */
[-C--:B------:R-:W-:Y:S01]  /*5da0*/  FMUL.FTZ R73, R73, R9.reuse ;  /* 0x0000000949497220 */ /* 0x080fe20000410000 */
[-C--:B------:R-:W-:Y:S01]  /*5db0*/  FMUL.FTZ R76, R76, R9.reuse ;  /* 0x000000094c4c7220 */ /* 0x080fe20000410000 */
[-C--:B------:R-:W-:Y:S01]  /*5dc0*/  FMUL.FTZ R77, R77, R9.reuse ;  /* 0x000000094d4d7220 */ /* 0x080fe20000410000 */
[----:B------:R-:W2:Y:S01]  /*5dd0*/  MUFU.EX2 R165, R165 ;  /* 0x000000a500a57308 */ /* 0x000ea20000000800 */
[C---:B---3--:R-:W-:Y:S01]  /*5de0*/  FADD.FTZ R5, R161.reuse, R0 ;  /* 0x00000000a1057221 */ /* 0x048fe20000010000 */
[----:B------:R-:W-:Y:S01]  /*5df0*/  FMNMX.FTZ R0, R154, R8, !PT ;  /* 0x000000089a007209 */ /* 0x000fe20007810000 */
[-C--:B------:R-:W-:Y:S01]  /*5e00*/  FMUL.FTZ R80, R80, R9.reuse ;  /* 0x0000000950507220 */ /* 0x080fe20000410000 */
[----:B------:R-:W-:Y:S01]  /*5e10*/  F2FP.F16.F32.PACK_AB R152, R161, R152 ;  /* 0x00000098a198723e */ /* 0x000fe200000000ff */
[-C--:B------:R-:W-:Y:S01]  /*5e20*/  FMUL.FTZ R81, R81, R9.reuse ;  /* 0x0000000951517220 */ /* 0x080fe20000410000 */
[----:B------:R-:W-:Y:S01]  /*5e30*/  FMNMX.FTZ R0, R155, R0, !PT ;  /* 0x000000009b007209 */ /* 0x000fe20007810000 */
[-C--:B------:R-:W-:Y:S01]  /*5e40*/  FMUL.FTZ R84, R84, R9.reuse ;  /* 0x0000000954547220 */ /* 0x080fe20000410000 */
[----:B------:R-:W3:Y:S01]  /*5e50*/  MUFU.EX2 R156, R168 ;  /* 0x000000a8009c7308 */ /* 0x000ee20000000800 */
[----:B0-----:R-:W-:Y:S01]  /*5e60*/  FADD.FTZ R5, R164, R5 ;  /* 0x00000005a4057221 */ /* 0x001fe20000010000 */
[----:B------:R-:W-:Y:S01]  /*5e70*/  FMNMX.FTZ R0, R158, R0, !PT ;  /* 0x000000009e007209 */ /* 0x000fe20007810000 */
[-C--:B------:R-:W-:Y:S01]  /*5e80*/  FMUL.FTZ R85, R85, R9.reuse ;  /* 0x0000000955557220 */ /* 0x080fe20000410000 */
[-C--:B------:R-:W-:Y:S01]  /*5e90*/  FMUL.FTZ R88, R88, R9.reuse ;  /* 0x0000000958587220 */ /* 0x080fe20000410000 */
[-C--:B------:R-:W-:Y:S01]  /*5ea0*/  FMUL.FTZ R89, R89, R9.reuse ;  /* 0x0000000959597220 */ /* 0x080fe20000410000 */
[----:B------:R-:W-:Y:S01]  /*5eb0*/  FMNMX.FTZ R0, R159, R0, !PT ;  /* 0x000000009f007209 */ /* 0x000fe20007810000 */
[-C--:B------:R-:W-:Y:S01]  /*5ec0*/  FMUL.FTZ R92, R92, R9.reuse ;  /* 0x000000095c5c7220 */ /* 0x080fe20000410000 */
[----:B------:R-:W0:Y:S01]  /*5ed0*/  MUFU.EX2 R169, R169 ;  /* 0x000000a900a97308 */ /* 0x000e220000000800 */
[----:B--2---:R-:W-:Y:S01]  /*5ee0*/  FADD.FTZ R5, R165, R5 ;  /* 0x00000005a5057221 */ /* 0x004fe20000010000 */
[----:B------:R-:W-:Y:S01]  /*5ef0*/  FMNMX.FTZ R0, R162, R0, !PT ;  /* 0x00000000a2007209 */ /* 0x000fe20007810000 */
[-C--:B------:R-:W-:Y:S01]  /*5f00*/  FMUL.FTZ R93, R93, R9.reuse ;  /* 0x000000095d5d7220 */ /* 0x080fe20000410000 */
[-C--:B------:R-:W-:Y:S01]  /*5f10*/  FMUL.FTZ R96, R96, R9.reuse ;  /* 0x0000000960607220 */ /* 0x080fe20000410000 */
[-C--:B------:R-:W-:Y:S01]  /*5f20*/  FMUL.FTZ R97, R97, R9.reuse ;  /* 0x0000000961617220 */ /* 0x080fe20000410000 */
[----:B------:R-:W-:Y:S01]  /*5f30*/  FMNMX.FTZ R0, R163, R0, !PT ;  /* 0x00000000a3007209 */ /* 0x000fe20007810000 */
[-C--:B------:R-:W-:Y:S01]  /*5f40*/  FMUL.FTZ R100, R100, R9.reuse ;  /* 0x0000000964647220 */ /* 0x080fe20000410000 */
[----:B------:R-:W2:Y:S01]  /*5f50*/  MUFU.EX2 R172, R172 ;  /* 0x000000ac00ac7308 */ /* 0x000ea20000000800 */
[----:B---3--:R-:W-:Y:S01]  /*5f60*/  FADD.FTZ R5, R156, R5 ;  /* 0x000000059c057221 */ /* 0x008fe20000010000 */
[----:B------:R-:W-:Y:S01]  /*5f70*/  FMNMX.FTZ R0, R166, R0, !PT ;  /* 0x00000000a6007209 */ /* 0x000fe20007810000 */
[-C--:B------:R-:W-:Y:S01]  /*5f80*/  FMUL.FTZ R101, R101, R9.reuse ;  /* 0x0000000965657220 */ /* 0x080fe20000410000 */
[-C--:B------:R-:W-:Y:S01]  /*5f90*/  FMUL.FTZ R104, R104, R9.reuse ;  /* 0x0000000968687220 */ /* 0x080fe20000410000 */
[-C--:B------:R-:W-:Y:S01]  /*5fa0*/  FMUL.FTZ R105, R105, R9.reuse ;  /* 0x0000000969697220 */ /* 0x080fe20000410000 */
[----:B------:R-:W-:Y:S01]  /*5fb0*/  FMNMX.FTZ R0, R167, R0, !PT ;  /* 0x00000000a7007209 */ /* 0x000fe20007810000 */
[-C--:B------:R-:W-:Y:S01]  /*5fc0*/  FMUL.FTZ R108, R108, R9.reuse ;  /* 0x000000096c6c7220 */ /* 0x080fe20000410000 */
[----:B------:R-:W3:Y:S01]  /*5fd0*/  MUFU.EX2 R173, R173 ;  /* 0x000000ad00ad7308 */ /* 0x000ee20000000800 */
[----:B0-----:R-:W-:Y:S01]  /*5fe0*/  FADD.FTZ R5, R169, R5 ;  /* 0x00000005a9057221 */ /* 0x001fe20000010000 */
[----:B------:R-:W-:Y:S01]  /*5ff0*/  FMNMX.FTZ R0, R170, R0, !PT ;  /* 0x00000000aa007209 */ /* 0x000fe20007810000 */
[-C--:B------:R-:W-:Y:S01]  /*6000*/  FMUL.FTZ R109, R109, R9.reuse ;  /* 0x000000096d6d7220 */ /* 0x080fe20000410000 */
[----:B------:R-:W-:Y:S01]  /*6010*/  F2FP.F16.F32.PACK_AB R156, R169, R156 ;  /* 0x0000009ca99c723e */ /* 0x000fe200000000ff */
        /* <DEDUP_REMOVED lines=28> */
[C---:B--2---:R-:W-:Y:S01]  /*61e0*/  FADD.FTZ R5, R177.reuse, R5 ;  /* 0x00000005b1057221 */ /* 0x044fe20000010000 */
[----:B------:R-:W-:Y:S01]  /*61f0*/  F2FP.F16.F32.PACK_AB R160, R177, R160 ;  /* 0x000000a0b1a0723e */ /* 0x000fe200000000ff */
[----:B------:R-:W2:Y:S01]  /*6200*/  SHFL.BFLY PT, R10, R0, 0x2, 0x1f ;  /* 0x0c401f00000a7f89 */ /* 0x000ea200000e0000 */
[-C--:B------:R-:W-:Y:S01]  /*6210*/  FMUL.FTZ R140, R140, R9.reuse ;  /* 0x000000098c8c7220 */ /* 0x080fe20000410000 */
[-C--:B------:R-:W-:Y:S01]  /*6220*/  FMUL.FTZ R141, R141, R9.reuse ;  /* 0x000000098d8d7220 */ /* 0x080fe20000410000 */
[-C--:B------:R-:W-:Y:S01]  /*6230*/  FMUL.FTZ R144, R144, R9.reuse ;  /* 0x0000000990907220 */ /* 0x080fe20000410000 */
[-C--:B------:R-:W-:Y:S01]  /*6240*/  FMUL.FTZ R145, R145, R9.reuse ;  /* 0x0000000991917220 */ /* 0x080fe20000410000 */
[-C--:B------:R-:W-:Y:S01]  /*6250*/  FMUL.FTZ R148, R148, R9.reuse ;  /* 0x0000000994947220 */ /* 0x080fe20000410000 */
[----:B---3--:R-:W-:Y:S01]  /*6260*/  FADD.FTZ R5, R180, R5 ;  /* 0x00000005b4057221 */ /* 0x008fe20000010000 */
[----:B------:R-:W-:-:S03]  /*6270*/  FMUL.FTZ R149, R149, R9 ;  /* 0x0000000995957220 */ /* 0x000fc60000410000 */
[----:B0-----:R-:W-:Y:S01]  /*6280*/  FADD.FTZ R5, R181, R5 ;  /* 0x00000005b5057221 */ /* 0x001fe20000010000 */
[----:B--2---:R-:W-:-:S05]  /*6290*/  FMNMX.FTZ R0, R0, R10, !PT ;  /* 0x0000000a00007209 */ /* 0x004fca0007810000 */
[----:B------:R-:W0:Y:S02]  /*62a0*/  SHFL.BFLY PT, R10, R0, 0x1, 0x1f ;  /* 0x0c201f00000a7f89 */ /* 0x000e2400000e0000 */
[----:B0-----:R-:W-:-:S05]  /*62b0*/  FMNMX.FTZ R0, R0, R10, !PT ;  /* 0x0000000a00007209 */ /* 0x001fca0007810000 */
[C---:B------:R-:W-:Y:S01]  /*62c0*/  FADD.FTZ R8, -R0.reuse, R8 ;  /* 0x0000000800087221 */ /* 0x040fe20000010100 */
[----:B------:R-:W-:-:S03]  /*62d0*/  FMUL.FTZ R10, R0, UR21 ;  /* 0x00000015000a7c20 */ /* 0x000fc60008410000 */
[----:B------:R-:W-:Y:S01]  /*62e0*/  FMUL.FTZ R8, R8, UR21 ;  /* 0x0000001508087c20 */ /* 0x000fe20008410000 */
[--C-:B------:R-:W-:Y:S01]  /*62f0*/  FFMA.FTZ R154, R154, UR21, -R10.reuse ;  /* 0x000000159a9a7c23 */ /* 0x100fe2000801080a */
[--C-:B------:R-:W-:Y:S01]  /*6300*/  FFMA.FTZ R155, R155, UR21, -R10.reuse ;  /* 0x000000159b9b7c23 */ /* 0x100fe2000801080a */
[--C-:B------:R-:W-:Y:S01]  /*6310*/  FFMA.FTZ R158, R158, UR21, -R10.reuse ;  /* 0x000000159e9e7c23 */ /* 0x100fe2000801080a */
[--C-:B------:R-:W-:Y:S01]  /*6320*/  FFMA.FTZ R159, R159, UR21, -R10.reuse ;  /* 0x000000159f9f7c23 */ /* 0x100fe2000801080a */
[----:B------:R0:W-:Y:S01]  /*6330*/  MUFU.EX2 R189, R154 ;  /* 0x0000009a00bd7308 */ /* 0x0001e20000000800 */
[--C-:B------:R-:W-:Y:S01]  /*6340*/  FFMA.FTZ R162, R162, UR21, -R10.reuse ;  /* 0x00000015a2a27c23 */ /* 0x100fe2000801080a */
[--C-:B------:R-:W-:Y:S01]  /*6350*/  FFMA.FTZ R163, R163, UR21, -R10.reuse ;  /* 0x00000015a3a37c23 */ /* 0x100fe2000801080a */
[--C-:B------:R-:W-:Y:S01]  /*6360*/  FFMA.FTZ R166, R166, UR21, -R10.reuse ;  /* 0x00000015a6a67c23 */ /* 0x100fe2000801080a */
[--C-:B------:R-:W-:Y:S01]  /*6370*/  FFMA.FTZ R167, R167, UR21, -R10.reuse ;  /* 0x00000015a7a77c23 */ /* 0x100fe2000801080a */
[--C-:B------:R-:W-:Y:S01]  /*6380*/  FFMA.FTZ R170, R170, UR21, -R10.reuse ;  /* 0x00000015aaaa7c23 */ /* 0x100fe2000801080a */
[--C-:B------:R-:W-:Y:S01]  /*6390*/  FFMA.FTZ R171, R171, UR21, -R10.reuse ;  /* 0x00000015abab7c23 */ /* 0x100fe2000801080a */
[--C-:B------:R-:W-:Y:S01]  /*63a0*/  FFMA.FTZ R174, R174, UR21, -R10.reuse ;  /* 0x00000015aeae7c23 */ /* 0x100fe2000801080a */
[----:B------:R-:W2:Y:S01]  /*63b0*/  MUFU.EX2 R8, R8 ;  /* 0x0000000800087308 */ /* 0x000ea20000000800 */
[--C-:B------:R-:W-:Y:S01]  /*63c0*/  FFMA.FTZ R175, R175, UR21, -R10.reuse ;  /* 0x00000015afaf7c23 */ /* 0x100fe2000801080a */
[--C-:B------:R-:W-:Y:S01]  /*63d0*/  FFMA.FTZ R178, R178, UR21, -R10.reuse ;  /* 0x00000015b2b27c23 */ /* 0x100fe2000801080a */
[--C-:B------:R-:W-:Y:S01]  /*63e0*/  FFMA.FTZ R179, R179, UR21, -R10.reuse ;  /* 0x00000015b3b37c23 */ /* 0x100fe2000801080a */
[--C-:B------:R-:W-:Y:S01]  /*63f0*/  FFMA.FTZ R182, R182, UR21, -R10.reuse ;  /* 0x00000015b6b67c23 */ /* 0x100fe2000801080a */
[----:B------:R-:W-:Y:S01]  /*6400*/  FFMA.FTZ R183, R183, UR21, -R10 ;  /* 0x00000015b7b77c23 */ /* 0x000fe2000801080a */
[----:B------:R-:W-:Y:S01]  /*6410*/  IMAD.U32 R10, RZ, RZ, UR23 ;  /* 0x00000017ff0a7e24 */ /* 0x000fe2000f8e00ff */
[----:B0-----:R-:W-:Y:S01]  /*6420*/  F2FP.F16.F32.PACK_AB R154, R165, R164 ;  /* 0x000000a4a59a723e */ /* 0x001fe200000000ff */
[----:B------:R-:W0:Y:S02]  /*6430*/  MUFU.EX2 R155, R155 ;  /* 0x0000009b009b7308 */ /* 0x000e240000000800 */
[----:B------:R-:W-:-:S05]  /*6440*/  @!P1 VIADD R11, R10, 0x28c40 ;  /* 0x00028c400a0b9836 */ /* 0x000fca0000000000 */
[----:B------:R-:W-:Y:S01]  /*6450*/  @!P1 PRMT R11, RZ, 0x654, R11 ;  /* 0x00000654ff0b9816 */ /* 0x000fe2000000000b */
[----:B------:R3:W4:Y:S01]  /*6460*/  MUFU.EX2 R191, R158 ;  /* 0x0000009e00bf7308 */ /* 0x0007220000000800 */
[----:B--2---:R-:W-:Y:S01]  /*6470*/  FFMA.FTZ R6, R8, R6, R189 ;  /* 0x0000000608067223 */ /* 0x004fe200000100bd */
[-C--:B------:R-:W-:Y:S01]  /*6480*/  FMUL.FTZ R26, R26, R8.reuse ;  /* 0x000000081a1a7220 */ /* 0x080fe20000410000 */
[----:B------:R2:W-:Y:S01]  /*6490*/  @!P1 SYNCS.ARRIVE.TRANS64.RED.A1T0 RZ, [R11+URZ], RZ ;  /* 0x000000ff0bff99a7 */ /* 0x0005e2000810043f */
[-C--:B------:R-:W-:Y:S01]  /*64a0*/  FMUL.FTZ R27, R27, R8.reuse ;  /* 0x000000081b1b7220 */ /* 0x080fe20000410000 */
[-C--:B------:R-:W-:Y:S01]  /*64b0*/  FMUL.FTZ R30, R30, R8.reuse ;  /* 0x000000081e1e7220 */ /* 0x080fe20000410000 */
[-C--:B------:R-:W-:Y:S01]  /*64c0*/  FMUL.FTZ R31, R31, R8.reuse ;  /* 0x000000081f1f7220 */ /* 0x080fe20000410000 */
[----:B------:R-:W-:Y:S01]  /*64d0*/  FMUL.FTZ R34, R34, R8 ;  /* 0x0000000822227220 */ /* 0x000fe20000410000 */
[----:B------:R-:W5:Y:S01]  /*64e0*/  MUFU.EX2 R159, R159 ;  /* 0x0000009f009f7308 */ /* 0x000f620000000800 */
[C---:B0-----:R-:W-:Y:S01]  /*64f0*/  FADD.FTZ R6, R155.reuse, R6 ;  /* 0x000000069b067221 */ /* 0x041fe20000010000 */
[----:B------:R-:W-:Y:S01]  /*6500*/  F2FP.F16.F32.PACK_AB R189, R155, R189 ;  /* 0x000000bd9bbd723e */ /* 0x000fe200000000ff */
[----:B--2---:R-:W-:Y:S01]  /*6510*/  IMAD.U32 R11, RZ, RZ, UR22 ;  /* 0x00000016ff0b7e24 */ /* 0x004fe2000f8e00ff */
[----:B---3--:R-:W-:Y:S01]  /*6520*/  F2FP.F16.F32.PACK_AB R158, R173, R172 ;  /* 0x000000acad9e723e */ /* 0x008fe200000000ff */
[-C--:B------:R-:W-:Y:S01]  /*6530*/  FMUL.FTZ R35, R35, R8.reuse ;  /* 0x0000000823237220 */ /* 0x080fe20000410000 */
[-C--:B------:R-:W-:Y:S01]  /*6540*/  FMUL.FTZ R38, R38, R8.reuse ;  /* 0x0000000826267220 */ /* 0x080fe20000410000 */
[----:B------:R-:W-:Y:S01]  /*6550*/  @!P2 IMAD R11, R11, 0x40, R16 ;  /* 0x000000400b0ba824 */ /* 0x000fe200078e0210 */
[----:B------:R0:W2:Y:S01]  /*6560*/  MUFU.EX2 R153, R162 ;  /* 0x000000a200997308 */ /* 0x0000a20000000800 */
[----:B----4-:R-:W-:Y:S01]  /*6570*/  FADD.FTZ R6, R191, R6 ;  /* 0x00000006bf067221 */ /* 0x010fe20000010000 */
[-C--:B------:R-:W-:Y:S01]  /*6580*/  FMUL.FTZ R39, R39, R8.reuse ;  /* 0x0000000827277220 */ /* 0x080fe20000410000 */
[-C--:B------:R-:W-:Y:S01]  /*6590*/  FMUL.FTZ R42, R42, R8.reuse ;  /* 0x000000082a2a7220 */ /* 0x080fe20000410000 */
[----:B------:R-:W-:Y:S01]  /*65a0*/  @!P2 LEA R11, R11, UR38, 0x2 ;  /* 0x000000260b0bac11 */ /* 0x000fe2000f8e10ff */
[-C--:B------:R-:W-:Y:S01]  /*65b0*/  FMUL.FTZ R43, R43, R8.reuse ;  /* 0x000000082b2b7220 */ /* 0x080fe20000410000 */
[-C--:B------:R-:W-:Y:S01]  /*65c0*/  FMUL.FTZ R46, R46, R8.reuse ;  /* 0x000000082e2e7220 */ /* 0x080fe20000410000 */
[-C--:B------:R-:W-:Y:S01]  /*65d0*/  FMUL.FTZ R47, R47, R8.reuse ;  /* 0x000000082f2f7220 */ /* 0x080fe20000410000 */
[----:B------:R-:W3:Y:S01]  /*65e0*/  MUFU.EX2 R163, R163 ;  /* 0x000000a300a37308 */ /* 0x000ee20000000800 */
[C---:B-----5:R-:W-:Y:S01]  /*65f0*/  FADD.FTZ R6, R159.reuse, R6 ;  /* 0x000000069f067221 */ /* 0x060fe20000010000 */
[----:B------:R4:W-:Y:S01]  /*6600*/  @!P2 STS [R11+0x28800], R9 ;  /* 0x028800090b00a388 */ /* 0x0009e20000000800 */
[----:B------:R-:W-:Y:S01]  /*6610*/  F2FP.F16.F32.PACK_AB R191, R159, R191 ;  /* 0x000000bf9fbf723e */ /* 0x000fe200000000ff */
[----:B------:R-:W-:Y:S01]  /*6620*/  FMUL.FTZ R50, R50, R8 ;  /* 0x0000000832327220 */ /* 0x000fe20000410000 */
[----:B0-----:R-:W-:Y:S01]  /*6630*/  F2FP.F16.F32.PACK_AB R162, R181, R180 ;  /* 0x000000b4b5a2723e */ /* 0x001fe200000000ff */
[----:B------:R4:W-:Y:S01]  /*6640*/  @!P2 STS [R11+0x28820], R8 ;  /* 0x028820080b00a388 */ /* 0x0009e20000000800 */
[-C--:B------:R-:W-:Y:S01]  /*6650*/  FMUL.FTZ R51, R51, R8.reuse ;  /* 0x0000000833337220 */ /* 0x080fe20000410000 */
[----:B------:R-:W0:Y:S01]  /*6660*/  MUFU.EX2 R166, R166 ;  /* 0x000000a600a67308 */ /* 0x000e220000000800 */
[----:B--2---:R-:W-:Y:S01]  /*6670*/  FADD.FTZ R6, R153, R6 ;  /* 0x0000000699067221 */ /* 0x004fe20000010000 */
[----:B------:R-:W-:Y:S01]  /*6680*/  BAR.SYNC.DEFER_BLOCKING 0xf, 0x100 ;  /* 0x03c4000000007b1d */ /* 0x000fe20000010000 */
[-C--:B------:R-:W-:Y:S01]  /*6690*/  FMUL.FTZ R54, R54, R8.reuse ;  /* 0x0000000836367220 */ /* 0x080fe20000410000 */
[-C--:B------:R-:W-:Y:S01]  /*66a0*/  FMUL.FTZ R55, R55, R8.reuse ;  /* 0x0000000837377220 */ /* 0x080fe20000410000 */
[-C--:B------:R-:W-:Y:S01]  /*66b0*/  FMUL.FTZ R58, R58, R8.reuse ;  /* 0x000000083a3a7220 */ /* 0x080fe20000410000 */
[-C--:B------:R-:W-:Y:S01]  /*66c0*/  FMUL.FTZ R59, R59, R8.reuse ;  /* 0x000000083b3b7220 */ /* 0x080fe20000410000 */
[-C--:B------:R-:W-:Y:S01]  /*66d0*/  FMUL.FTZ R62, R62, R8.reuse ;  /* 0x000000083e3e7220 */ /* 0x080fe20000410000 */
[----:B------:R-:W2:Y:S01]  /*66e0*/  MUFU.EX2 R167, R167 ;  /* 0x000000a700a77308 */ /* 0x000ea20000000800 */
[C---:B---3--:R-:W-:Y:S01]  /*66f0*/  FADD.FTZ R6, R163.reuse, R6 ;  /* 0x00000006a3067221 */ /* 0x048fe20000010000 */
[----:B------:R-:W-:Y:S01]  /*6700*/  F2FP.F16.F32.PACK_AB R153, R163, R153 ;  /* 0x00000099a399723e */ /* 0x000fe200000000ff */
[-C--:B------:R-:W-:Y:S01]  /*6710*/  FMUL.FTZ R63, R63, R8.reuse ;  /* 0x000000083f3f7220 */ /* 0x080fe20000410000 */
[-C--:B------:R-:W-:Y:S01]  /*6720*/  FMUL.FTZ R66, R66, R8.reuse ;  /* 0x0000000842427220 */ /* 0x080fe20000410000 */
[-C--:B------:R-:W-:Y:S01]  /*6730*/  FMUL.FTZ R67, R67, R8.reuse ;  /* 0x0000000843437220 */ /* 0x080fe20000410000 */
[-C--:B------:R-:W-:Y:S01]  /*6740*/  FMUL.FTZ R70, R70, R8.reuse ;  /* 0x0000000846467220 */ /* 0x080fe20000410000 */
[-C--:B------:R-:W-:Y:S01]  /*6750*/  FMUL.FTZ R71, R71, R8.reuse ;  /* 0x0000000847477220 */ /* 0x080fe20000410000 */
[----:B------:R-:W3:Y:S01]  /*6760*/  MUFU.EX2 R157, R170 ;  /* 0x000000aa009d7308 */ /* 0x000ee20000000800 */
[----:B0-----:R-:W-:Y:S01]  /*6770*/  FADD.FTZ R6, R166, R6 ;  /* 0x00000006a6067221 */ /* 0x001fe20000010000 */
[-C--:B------:R-:W-:Y:S01]  /*6780*/  FMUL.FTZ R74, R74, R8.reuse ;  /* 0x000000084a4a7220 */ /* 0x080fe20000410000 */
[-C--:B------:R-:W-:Y:S01]  /*6790*/  FMUL.FTZ R75, R75, R8.reuse ;  /* 0x000000084b4b7220 */ /* 0x080fe20000410000 */
[-C--:B------:R-:W-:Y:S01]  /*67a0*/  FMUL.FTZ R78, R78, R8.reuse ;  /* 0x000000084e4e7220 */ /* 0x080fe20000410000 */
[-C--:B------:R-:W-:Y:S01]  /*67b0*/  FMUL.FTZ R79, R79, R8.reuse ;  /* 0x000000084f4f7220 */ /* 0x080fe20000410000 */
[-C--:B------:R-:W-:Y:S01]  /*67c0*/  FMUL.FTZ R82, R82, R8.reuse ;  /* 0x0000000852527220 */ /* 0x080fe20000410000 */
[----:B------:R-:W-:Y:S01]  /*67d0*/  FMUL.FTZ R83, R83, R8 ;  /* 0x0000000853537220 */ /* 0x000fe20000410000 */
[----:B------:R-:W0:Y:S01]  /*67e0*/  MUFU.EX2 R171, R171 ;  /* 0x000000ab00ab7308 */ /* 0x000e220000000800 */
[C---:B--2---:R-:W-:Y:S01]  /*67f0*/  FADD.FTZ R6, R167.reuse, R6 ;  /* 0x00000006a7067221 */ /* 0x044fe20000010000 */
[----:B------:R-:W-:Y:S01]  /*6800*/  F2FP.F16.F32.PACK_AB R155, R167, R166 ;  /* 0x000000a6a79b723e */ /* 0x000fe200000000ff */
[----:B------:R4:W-:Y:S01]  /*6810*/  STSM.16.M88.4 [R18+0x26800], R188 ;  /* 0x026800bc12007844 */ /* 0x0009e20000000200 */
[-C--:B------:R-:W-:Y:S01]  /*6820*/  FMUL.FTZ R86, R86, R8.reuse ;  /* 0x0000000856567220 */ /* 0x080fe20000410000 */
[-C--:B------:R-:W-:Y:S01]  /*6830*/  FMUL.FTZ R87, R87, R8.reuse ;  /* 0x0000000857577220 */ /* 0x080fe20000410000 */
[-C--:B------:R-:W-:Y:S01]  /*6840*/  FMUL.FTZ R90, R90, R8.reuse ;  /* 0x000000085a5a7220 */ /* 0x080fe20000410000 */
[----:B------:R4:W-:Y:S01]  /*6850*/  STSM.16.M88.4 [R19], R152 ;  /* 0x0000009813007844 */ /* 0x0009e20000000200 */
        /* <DEDUP_REMOVED lines=23> */
[----:B------:R-:W-:Y:S01]  /*69d0*/  FMUL.FTZ R123, R123, R8 ;  /* 0x000000087b7b7220 */ /* 0x000fe20000410000 */
[----:B------:R-:W2:Y:S01]  /*69e0*/  MUFU.EX2 R179, R179 ;  /* 0x000000b300b37308 */ /* 0x000ea20000000800 */
[C---:B---3--:R-:W-:Y:S01]  /*69f0*/  FADD.FTZ R6, R175.reuse, R6 ;  /* 0x00000006af067221 */ /* 0x048fe20000010000 */
[----:B------:R-:W-:Y:S01]  /*6a00*/  F2FP.F16.F32.PACK_AB R159, R175, R174 ;  /* 0x000000aeaf9f723e */ /* 0x000fe200000000ff */
[-C--:B------:R-:W-:Y:S01]  /*6a10*/  FMUL.FTZ R126, R126, R8.reuse ;  /* 0x000000087e7e7220 */ /* 0x080fe20000410000 */
[-C--:B------:R-:W-:Y:S01]  /*6a20*/  FMUL.FTZ R127, R127, R8.reuse ;  /* 0x000000087f7f7220 */ /* 0x080fe20000410000 */
[-C--:B------:R-:W-:Y:S01]  /*6a30*/  FMUL.FTZ R130, R130, R8.reuse ;  /* 0x0000000882827220 */ /* 0x080fe20000410000 */
[-C--:B------:R-:W-:Y:S01]  /*6a40*/  FMUL.FTZ R131, R131, R8.reuse ;  /* 0x0000000883837220 */ /* 0x080fe20000410000 */
[----:B------:R4:W-:Y:S01]  /*6a50*/  STSM.16.M88.4 [R23], R156 ;  /* 0x0000009c17007844 */ /* 0x0009e20000000200 */
[----:B------:R-:W3:Y:S01]  /*6a60*/  MUFU.EX2 R182, R182 ;  /* 0x000000b600b67308 */ /* 0x000ee20000000800 */
[----:B0-----:R-:W-:Y:S01]  /*6a70*/  FADD.FTZ R6, R161, R6 ;  /* 0x00000006a1067221 */ /* 0x001fe20000010000 */
[-C--:B------:R-:W-:Y:S01]  /*6a80*/  FMUL.FTZ R134, R134, R8.reuse ;  /* 0x0000000886867220 */ /* 0x080fe20000410000 */
[-C--:B------:R-:W-:Y:S01]  /*6a90*/  FMUL.FTZ R135, R135, R8.reuse ;  /* 0x0000000887877220 */ /* 0x080fe20000410000 */
[-C--:B------:R-:W-:Y:S01]  /*6aa0*/  FMUL.FTZ R138, R138, R8.reuse ;  /* 0x000000088a8a7220 */ /* 0x080fe20000410000 */
[-C--:B------:R-:W-:Y:S01]  /*6ab0*/  FMUL.FTZ R139, R139, R8.reuse ;  /* 0x000000088b8b7220 */ /* 0x080fe20000410000 */
[-C--:B------:R-:W-:Y:S01]  /*6ac0*/  FMUL.FTZ R142, R142, R8.reuse ;  /* 0x000000088e8e7220 */ /* 0x080fe20000410000 */
[-C--:B------:R-:W-:Y:S01]  /*6ad0*/  FMUL.FTZ R143, R143, R8.reuse ;  /* 0x000000088f8f7220 */ /* 0x080fe20000410000 */
[----:B------:R-:W0:Y:S01]  /*6ae0*/  MUFU.EX2 R163, R183 ;  /* 0x000000b700a37308 */ /* 0x000e220000000800 */
[C---:B--2---:R-:W-:Y:S01]  /*6af0*/  FADD.FTZ R6, R179.reuse, R6 ;  /* 0x00000006b3067221 */ /* 0x044fe20000010000 */
[----:B------:R-:W-:Y:S01]  /*6b00*/  F2FP.F16.F32.PACK_AB R161, R179, R161 ;  /* 0x000000a1b3a1723e */ /* 0x000fe200000000ff */
[-C--:B------:R-:W-:Y:S01]  /*6b10*/  FMUL.FTZ R146, R146, R8.reuse ;  /* 0x0000000892927220 */ /* 0x080fe20000410000 */
[-C--:B------:R-:W-:Y:S01]  /*6b20*/  FMUL.FTZ R147, R147, R8.reuse ;  /* 0x0000000893937220 */ /* 0x080fe20000410000 */
[-C--:B------:R-:W-:Y:S01]  /*6b30*/  FMUL.FTZ R150, R150, R8.reuse ;  /* 0x0000000896967220 */ /* 0x080fe20000410000 */
[----:B------:R-:W-:Y:S01]  /*6b40*/  FMUL.FTZ R151, R151, R8 ;  /* 0x0000000897977220 */ /* 0x000fe20000410000 */
[----:B---3--:R-:W-:-:S04]  /*6b50*/  FADD.FTZ R6, R182, R6 ;  /* 0x00000006b6067221 */ /* 0x008fc80000010000 */
[C---:B0-----:R-:W-:Y:S01]  /*6b60*/  FADD.FTZ R6, R163.reuse, R6 ;  /* 0x00000006a3067221 */ /* 0x041fe20000010000 */
[----:B------:R-:W-:-:S05]  /*6b70*/  F2FP.F16.F32.PACK_AB R163, R163, R182 ;  /* 0x000000b6a3a3723e */ /* 0x000fca00000000ff */
[----:B------:R4:W-:Y:S01]  /*6b80*/  STSM.16.M88.4 [R22], R160 ;  /* 0x000000a016007844 */ /* 0x0009e20000000200 */
[----:B------:R-:W-:Y:S05]  /*6b90*/  @!P0 BRA `(.L_x_412) ;  /* 0x0000000000048947 */ /* 0x000fea0003800000 */
[----:B------:R-:W-:Y:S01]  /*6ba0*/  BPT.TRAP 0x1 ;  /* 0x000000040000795c */ /* 0x000fe20000300000 */
.L_x_412:
[----:B------:R0:W2:Y:S01]  /*6bb0*/  SYNCS.PHASECHK.TRANS64.TRYWAIT P2, [UR23+0x28c50], R7 ;  /* 0x028c5007ff0075a7 */ /* 0x0000a20008040157 */
[----:B------:R-:W-:Y:S05]  /*6bc0*/  @!P0 BRA `(.L_x_413) ;  /* 0x0000000000048947 */ /* 0x000fea0003800000 */
[----:B------:R-:W-:Y:S01]  /*6bd0*/  BPT.TRAP 0x1 ;  /* 0x000000040000795c */ /* 0x000fe20000300000 */
.L_x_413:
[----:B--2---:R-:W-:Y:S05]  /*6be0*/  @P2 BRA `(.L_x_414) ;  /* 0x0000000000082947 */ /* 0x004fea0003800000 */
[----:B------:R-:W2:Y:S02]  /*6bf0*/  SYNCS.PHASECHK.TRANS64.TRYWAIT P2, [UR23+0x28c50], R7 ;  /* 0x028c5007ff0075a7 */ /* 0x000ea40008040157 */
[----:B--2---:R-:W-:Y:S05]  /*6c00*/  @!P2 BRA `(.L_x_415) ;  /* 0x000000c800c8a947 */ /* 0x004fea0003800000 */
.L_x_414:
[----:B------:R-:W-:Y:S01]  /*6c10*/  ULEA UR10, UR37, UR54, 0xc ;  /* 0x00000036250a7291 */ /* 0x000fe2000f8e603f */
[----:B------:R-:W-:Y:S01]  /*6c20*/  WARPGROUP.ARRIVE ;  /* 0x00000000000079c5 */ /* 0x000fe20000000000 */
[----:B------:R-:W-:Y:S01]  /*6c30*/  UMOV UR7, 0x40000040 ;  /* 0x4000004000077882 */ /* 0x000fe20000000000 */
[----:B------:R-:W-:Y:S01]  /*6c40*/  PLOP3.LUT P2, PT, PT, PT, UP0, 0x80, 0x0 ;  /* 0x000000000000781c */ /* 0x000fe20003f4f008 */
[----:B--2---:R-:W-:Y:S01]  /*6c50*/  @!P1 VIADD R10, R10, 0x28c60 ;  /* 0x00028c600a0a9836 */ /* 0x004fe20000000000 */
[----:B------:R-:W-:Y:S01]  /*6c60*/  UMOV UR22, UR37 ;  /* 0x0000002500167c82 */ /* 0x000fe20008000000 */
[----:B----4-:R-:W-:Y:S01]  /*6c70*/  IMAD.MOV.U32 R8, RZ, RZ, R0 ;  /* 0x000000ffff087224 */ /* 0x010fe200078e0000 */
[----:B------:R-:W-:Y:S01]  /*6c80*/  UMOV UR6, UR10 ;  /* 0x0000000a00067c82 */ /* 0x000fe20008000000 */
[----:B------:R-:W-:Y:S01]  /*6c90*/  IMAD.MOV.U32 R9, RZ, RZ, R4 ;  /* 0x000000ffff097224 */ /* 0x000fe200078e0004 */
[----:B------:R-:W-:Y:S01]  /*6ca0*/  HGMMA.64x256x16.F32 R24, R188, gdesc[UR4].tnspB, R24, gsb0 ;  /* 0x43e00004bc187df0 */ /* 0x000fe20008000818 */
[----:B------:R-:W-:Y:S01]  /*6cb0*/  UIADD3 UR6, UR10, 0x80, URZ ;  /* 0x000000800a067890 */ /* 0x000fe2000fffe03f */
[----:B------:R-:W-:Y:S01]  /*6cc0*/  @!P1 PRMT R10, RZ, 0x654, R10 ;  /* 0x00000654ff0a9816 */ /* 0x000fe2000000000a */
[----:B------:R-:W-:Y:S01]  /*6cd0*/  UMOV UR7, 0x40000040 ;  /* 0x4000004000077882 */ /* 0x000fe20000000000 */
[----:B------:R-:W-:-:S02]  /*6ce0*/  WARPGROUP.DEPBAR.LE gsb0, 0x0 ;  /* 0x00008000000079c5 */ /* 0x000fc40000010000 */
[----:B------:R-:W-:-:S15]  /*6cf0*/  WARPGROUP.ARRIVE ;  /* 0x00000000000079c5 */ /* 0x000fde0000000000 */
[----:B------:R-:W-:-:S07]  /*6d00*/  NOP ;  /* 0x0000000000007918 */ /* 0x000fce0000000000 */
        /* <DEDUP_REMOVED lines=19> */
[----:B--2---:R-:W2:Y:S02]  /*6e40*/  FENCE.VIEW.ASYNC.S ;  /* 0x00000000000073c6 */ /* 0x004ea40000000000 */
[----:B--2---:R-:W-:Y:S01]  /*6e50*/  NOP ;  /* 0x0000000000007918 */ /* 0x004fe20000000000 */
[----:B------:R-:W-:Y:S06]  /*6e60*/  BAR.ARV 0xe, 0x100 ;  /* 0x0384000000007b1d */ /* 0x000fec0000002000 */
[----:B------:R2:W-:Y:S01]  /*6e70*/  @!P1 SYNCS.ARRIVE.TRANS64.RED.A1T0 RZ, [R10+URZ], RZ ;  /* 0x000000ff0aff99a7 */ /* 0x0005e2000810043f */
[----:B------:R-:W-:Y:S05]  /*6e80*/  @P2 BRA `(.L_x_416) ;  /* 0xffffffe400d02947 */ /* 0x000fea000383ffff */
.L_x_407:
[----:B------:R-:W3:Y:S01]  /*6e90*/  SHFL.BFLY PT, R8, R5, 0x2, 0x1f ;  /* 0x0c401f0005087f89 */ /* 0x000ee200000e0000 */
[----:B------:R-:W-:Y:S08]  /*6ea0*/  BAR.ARV 0x8, 0x100 ;  /* 0x0204000000007b1d */ /* 0x000ff00000002000 */
[----:B------:R-:W-:Y:S01]  /*6eb0*/  BAR.SYNC.DEFER_BLOCKING 0xf, 0x100 ;  /* 0x03c4000000007b1d */ /* 0x000fe20000010000 */
[----:B------:R-:W-:Y:S01]  /*6ec0*/  ISETP.NE.AND P2, PT, R17, RZ, PT ;  /* 0x000000ff1100720c */ /* 0x000fe20003f45270 */
[----:B------:R-:W-:Y:S01]  /*6ed0*/  IMAD.MOV.U32 R13, RZ, RZ, -0x800000 ;  /* 0xff800000ff0d7424 */ /* 0x000fe200078e00ff */
[----:B------:R-:W-:Y:S01]  /*6ee0*/  UIADD3 UR48, UR48, 0x1, URZ ;  /* 0x0000000130307890 */ /* 0x000fe2000fffe03f */
[----:B------:R-:W-:-:S02]  /*6ef0*/  IMAD.MOV.U32 R12, RZ, RZ, -0x800000 ;  /* 0xff800000ff0c7424 */ /* 0x000fc400078e00ff */
[----:B01----:R-:W0:Y:S01]  /*6f00*/  SHFL.BFLY PT, R7, R6, 0x2, 0x1f ;  /* 0x0c401f0006077f89 */ /* 0x003e2200000e0000 */
[----:B---3--:R-:W-:Y:S01]  /*6f10*/  FADD.FTZ R8, R8, R5 ;  /* 0x0000000508087221 */ /* 0x008fe20000010000 */
[----:B------:R-:W-:-:S04]  /*6f20*/  IMAD.MOV.U32 R5, RZ, RZ, RZ ;  /* 0x000000ffff057224 */ /* 0x000fc800078e00ff */
[----:B------:R-:W1:Y:S01]  /*6f30*/  SHFL.BFLY PT, R3, R8, 0x1, 0x1f ;  /* 0x0c201f0008037f89 */ /* 0x000e6200000e0000 */
[----:B0-----:R-:W-:Y:S01]  /*6f40*/  FADD.FTZ R7, R7, R6 ;  /* 0x0000000607077221 */ /* 0x001fe20000010000 */
[----:B------:R-:W-:-:S04]  /*6f50*/  IMAD.U32 R6, RZ, RZ, UR21 ;  /* 0x00000015ff067e24 */ /* 0x000fc8000f8e00ff */
[----:B--2---:R-:W0:Y:S01]  /*6f60*/  SHFL.BFLY PT, R10, R7, 0x1, 0x1f ;  /* 0x0c201f00070a7f89 */ /* 0x004e2200000e0000 */
[----:B-1----:R-:W-:-:S05]  /*6f70*/  FADD.FTZ R9, R8, R3 ;  /* 0x0000000308097221 */ /* 0x002fca0000010000 */
[----:B------:R-:W-:-:S13]  /*6f80*/  FSETP.NE.FTZ.AND P0, PT, R9, RZ, PT ;  /* 0x000000ff0900720b */ /* 0x000fda0003f15000 */
[----:B------:R-:W1:Y:S01]  /*6f90*/  @P0 MUFU.LG2 R3, R9 ;  /* 0x0000000900030308 */ /* 0x000e620000000c00 */
[----:B0-----:R-:W-:Y:S01]  /*6fa0*/  FADD.FTZ R10, R7, R10 ;  /* 0x0000000a070a7221 */ /* 0x001fe20000010000 */
[----:B------:R-:W-:-:S04]  /*6fb0*/  @P0 FMUL.FTZ R7, R6, 0.69314718246459960938 ;  /* 0x3f31721806070820 */ /* 0x000fc80000410000 */
[----:B------:R-:W-:Y:S02]  /*6fc0*/  FSETP.NE.FTZ.AND P1, PT, R10, RZ, PT ;  /* 0x000000ff0a00720b */ /* 0x000fe40003f35000 */
[----:B------:R-:W0:Y:S01]  /*6fd0*/  @P0 MUFU.RCP R5, R9 ;  /* 0x0000000900050308 */ /* 0x000e220000001000 */
[----:B-1----:R-:W-:Y:S01]  /*6fe0*/  @P0 FMUL.FTZ R6, R3, 0.69314718246459960938 ;  /* 0x3f31721803060820 */ /* 0x002fe20000410000 */
[----:B------:R-:W-:-:S03]  /*6ff0*/  IMAD.MOV.U32 R3, RZ, RZ, RZ ;  /* 0x000000ffff037224 */ /* 0x000fc600078e00ff */
[----:B------:R-:W-:Y:S01]  /*7000*/  @P0 FFMA.FTZ R13, R7, R4, R6 ;  /* 0x00000004070d0223 */ /* 0x000fe20000010006 */
[----:B------:R-:W-:-:S05]  /*7010*/  IMAD.U32 R7, RZ, RZ, UR37 ;  /* 0x00000025ff077e24 */ /* 0x000fca000f8e00ff */
[----:B------:R-:W-:Y:S01]  /*7020*/  @P1 MUFU.LG2 R6, R10 ;  /* 0x0000000a00061308 */ /* 0x000fe20000000c00 */
[----:B------:R-:W-:Y:S01]  /*7030*/  UIADD3 UR37, UR37, 0x1, URZ ;  /* 0x0000000125257890 */ /* 0x000fe2000fffe03f */
[-C--:B0-----:R-:W-:Y:S01]  /*7040*/  FMUL.FTZ R24, R24, R5.reuse ;  /* 0x0000000518187220 */ /* 0x081fe20000410000 */
[----:B------:R-:W-:Y:S02]  /*7050*/  @!P2 IMAD R4, R7, 0x40, R16 ;  /* 0x000000400704a824 */ /* 0x000fe400078e0210 */
[-C--:B------:R-:W-:Y:S01]  /*7060*/  FMUL.FTZ R25, R25, R5.reuse ;  /* 0x0000000519197220 */ /* 0x080fe20000410000 */
[----:B------:R-:W-:Y:S01]  /*7070*/  UISETP.NE.AND UP0, UPT, UR37, 0x2, UPT ;  /* 0x000000022500788c */ /* 0x000fe2000bf05270 */
[-C--:B------:R-:W-:Y:S01]  /*7080*/  FMUL.FTZ R28, R28, R5.reuse ;  /* 0x000000051c1c7220 */ /* 0x080fe20000410000 */
[-C--:B------:R-:W-:Y:S01]  /*7090*/  FMUL.FTZ R29, R29, R5.reuse ;  /* 0x000000051d1d7220 */ /* 0x080fe20000410000 */
[----:B------:R-:W0:Y:S01]  /*70a0*/  @P1 MUFU.RCP R3, R10 ;  /* 0x0000000a00031308 */ /* 0x000e220000001000 */
[----:B------:R-:W-:Y:S01]  /*70b0*/  @!P2 LEA R4, R4, UR38, 0x2 ;  /* 0x000000260404ac11 */ /* 0x000fe2000f8e10ff */
[-C--:B------:R-:W-:Y:S01]  /*70c0*/  FMUL.FTZ R32, R32, R5.reuse ;  /* 0x0000000520207220 */ /* 0x080fe20000410000 */
[-C--:B------:R-:W-:Y:S01]  /*70d0*/  FMUL.FTZ R33, R33, R5.reuse ;  /* 0x0000000521217220 */ /* 0x080fe20000410000 */
[-C--:B------:R-:W-:Y:S01]  /*70e0*/  FMUL.FTZ R36, R36, R5.reuse ;  /* 0x0000000524247220 */ /* 0x080fe20000410000 */
[-C--:B------:R-:W-:Y:S01]  /*70f0*/  FMUL.FTZ R37, R37, R5.reuse ;  /* 0x0000000525257220 */ /* 0x080fe20000410000 */
[----:B------:R-:W-:Y:S01]  /*7100*/  @!P2 STS [R4+0x28800], R5 ;  /* 0x028800050400a388 */ /* 0x000fe20000000800 */
        /* <DEDUP_REMOVED lines=20> */
[----:B0-----:R-:W-:-:S02]  /*7250*/  IMAD.U32 R4, RZ, RZ, UR21 ;  /* 0x00000015ff047e24 */ /* 0x001fc4000f8e00ff */
        /* <DEDUP_REMOVED lines=38> */
[----:B------:R-:W-:Y:S01]  /*74c0*/  @P1 FMUL.FTZ R5, R6, 0.69314718246459960938 ;  /* 0x3f31721806051820 */ /* 0x000fe20000410000 */
[----:B------:R-:W-:Y:S01]  /*74d0*/  USEL UR4, URZ, 0x1, UP0 ;  /* 0x000000013f047887 */ /* 0x000fe20008000000 */
        /* <DEDUP_REMOVED lines=66> */
[----:B------:R-:W-:-:S02]  /*7900*/  USEL UR37, UR37, URZ, UP0 ;  /* 0x0000003f25257287 */ /* 0x000fc40008000000 */
[----:B------:R-:W-:Y:S01]  /*7910*/  ULOP3.LUT UR47, UR47, UR4, URZ, 0x3c, !UPT ;  /* 0x000000042f2f7292 */ /* 0x000fe2000f8e3c3f */
[----:B------:R-:W-:Y:S11]  /*7920*/  BAR.ARV 0xe, 0x100 ;  /* 0x0384000000007b1d */ /* 0x000ff60000002000 */
.L_x_387:
[----:B------:R-:W0:Y:S08]  /*7930*/  S2UR UR4, SR_CgaCtaId ;  /* 0x00000000000479c3 */ /* 0x000e300000008800 */
[----:B------:R-:W-:Y:S06]  /*7940*/  BAR.SYNC.DEFER_BLOCKING 0x5, 0x180 ;  /* 0x0146000000007b1d */ /* 0x000fec0000010000 */
[----:B------:R-:W-:Y:S01]  /*7950*/  UMOV UR38, 0x400 ;  /* 0x0000040000267882 */ /* 0x000fe20000000000 */
[----:B------:R-:W-:Y:S01]  /*7960*/  BSSY B0, `(.L_x_417) ;  /* 0x000049c000007945 */ /* 0x000fe20003800000 */
[----:B0-----:R-:W-:-:S09]  /*7970*/  ULEA UR38, UR4, UR38, 0x18 ;  /* 0x0000002604267291 */ /* 0x001fd2000f8ec03f */
[----:B------:R-:W0:Y:S02]  /*7980*/  LDS.128 R4, [UR38+0x28cd0] ;  /* 0x028cd026ff047984 */ /* 0x000e240008000c00 */
[----:B0-----:R-:W-:Y:S02]  /*7990*/  R2UR UR5, R5 ;  /* 0x00000000050572ca */ /* 0x001fe400000e0000 */
[----:B------:R-:W-:Y:S02]  /*79a0*/  R2UR UR6, R6 ;  /* 0x00000000060672ca */ /* 0x000fe400000e0000 */
[----:B------:R-:W-:Y:S01]  /*79b0*/  R2UR UR7, R7 ;  /* 0x00000000070772ca */ /* 0x000fe200000e0000 */
[----:B------:R-:W-:Y:S06]  /*79c0*/  BAR.ARV 0x4, 0x180 ;  /* 0x0106000000007b1d */ /* 0x000fec0000002000 */
[----:B------:R-:W-:Y:S08]  /*79d0*/  @P0 BRA `(.L_x_418) ;  /* 0x0000003800540947 */ /* 0x000ff00003800000 */
[----:B------:R-:W2:Y:S01]  /*79e0*/  LDL R0, [R1+0x60] ;  /* 0x0000600001007983 */ /* 0x000ea20000100800 */
[----:B------:R-:W0:Y:S01]  /*79f0*/  S2UR UR4, SR_SWINHI ;  /* 0x00000000000479c3 */ /* 0x000e220000002f00 */
[----:B------:R-:W-:Y:S01]  /*7a00*/  F2FP.F16.F32.PACK_AB R6, R29, R28 ;  /* 0x0000001c1d06723e */ /* 0x000fe200000000ff */
[----:B------:R-:W-:Y:S01]  /*7a10*/  USHF.L.U64.HI UR12, UR39, 0x2, UR42 ;  /* 0x00000002270c7899 */ /* 0x000fe2000801022a */
[----:B------:R-:W-:Y:S01]  /*7a20*/  F2FP.F16.F32.PACK_AB R7, R31, R30 ;  /* 0x0000001e1f07723e */ /* 0x000fe200000000ff */
[----:B------:R-:W-:Y:S01]  /*7a30*/  ULDC.64 UR10, c[0x0][0xc00] ;  /* 0x00030000000a7ab9 */ /* 0x000fe20000000a00 */
[----:B------:R-:W-:Y:S02]  /*7a40*/  F2FP.F16.F32.PACK_AB R9, R35, R34 ;  /* 0x000000222309723e */ /* 0x000fe400000000ff */
[----:B------:R-:W-:Y:S02]  /*7a50*/  F2FP.F16.F32.PACK_AB R10, R37, R36 ;  /* 0x00000024250a723e */ /* 0x000fe400000000ff */
[----:B------:R-:W-:Y:S01]  /*7a60*/  F2FP.F16.F32.PACK_AB R11, R39, R38 ;  /* 0x00000026270b723e */ /* 0x000fe200000000ff */
[----:B------:R-:W-:Y:S01]  /*7a70*/  UMOV UR8, UR38 ;  /* 0x0000002600087c82 */ /* 0x000fe20008000000 */
[----:B0-----:R-:W-:Y:S01]  /*7a80*/  UMOV UR9, UR4 ;  /* 0x0000000400097c82 */ /* 0x001fe20008000000 */
[----:B------:R-:W-:Y:S01]  /*7a90*/  USHF.L.U32 UR4, UR39, 0x2, URZ ;  /* 0x0000000227047899 */ /* 0x000fe2000800063f */
[----:B------:R-:W-:-:S02]  /*7aa0*/  IMAD.U32 R14, RZ, RZ, UR8 ;  /* 0x00000008ff0e7e24 */ /* 0x000fc4000f8e00ff */
[----:B------:R-:W-:Y:S01]  /*7ab0*/  IMAD.U32 R15, RZ, RZ, UR9 ;  /* 0x00000009ff0f7e24 */ /* 0x000fe2000f8e00ff */
[----:B------:R-:W-:Y:S02]  /*7ac0*/  ULDC.64 UR8, c[0x0][0xc08] ;  /* 0x0003020000087ab9 */ /* 0x000fe40000000a00 */
[----:B------:R-:W-:-:S04]  /*7ad0*/  UISETP.NE.U32.AND UP0, UPT, UR8, URZ, UPT ;  /* 0x0000003f0800728c */ /* 0x000fc8000bf05070 */
[----:B------:R-:W-:Y:S01]  /*7ae0*/  UISETP.NE.AND.EX UP0, UPT, UR9, URZ, UPT, UP0 ;  /* 0x0000003f0900728c */ /* 0x000fe2000bf05300 */
[----:B------:R-:W-:Y:S05]  /*7af0*/  BAR.SYNC.DEFER_BLOCKING 0x1, 0x100 ;  /* 0x0044000000007b1d */ /* 0x000fea0000010000 */
[----:B------:R-:W-:-:S05]  /*7b00*/  PLOP3.LUT P1, PT, PT, PT, UP0, 0x80, 0x0 ;  /* 0x000000000000781c */ /* 0x000fca0003f2f008 */
[----:B------:R-:W-:-:S04]  /*7b10*/  @UP0 UIADD3 UR8, UP1, UR4, UR8, URZ ;  /* 0x0000000804080290 */ /* 0x000fc8000ff3e03f */
[----:B------:R-:W-:Y:S02]  /*7b20*/  @UP0 UIADD3.X UR9, UR12, UR9, URZ, UP1, !UPT ;  /* 0x000000090c090290 */ /* 0x000fe40008ffe43f */
[----:B------:R-:W-:Y:S01]  /*7b30*/  UIADD3 UR4, UP0, UR4, UR10, URZ ;  /* 0x0000000a04047290 */ /* 0x000fe2000ff1e03f */
[----:B--2---:R-:W-:-:S03]  /*7b40*/  IMAD.WIDE R20, R0, 0x2, R14 ;  /* 0x0000000200147825 */ /* 0x004fc600078e020e */
[C---:B------:R-:W-:Y:S02]  /*7b50*/  LOP3.LUT R5, R20.reuse, 0x380, RZ, 0xc0, !PT ;  /* 0x0000038014057812 */ /* 0x040fe400078ec0ff */
[----:B------:R-:W-:Y:S02]  /*7b60*/  IADD3 R8, P0, R20, 0x20, RZ ;  /* 0x0000002014087810 */ /* 0x000fe40007f1e0ff */
[----:B------:R-:W-:Y:S02]  /*7b70*/  SHF.R.U64 R5, R5, 0x3, RZ ;  /* 0x0000000305057819 */ /* 0x000fe400000012ff */
[----:B------:R-:W-:Y:S02]  /*7b80*/  LOP3.LUT R3, R8, 0x380, RZ, 0xc0, !PT ;  /* 0x0000038008037812 */ /* 0x000fe400078ec0ff */
[----:B------:R-:W-:Y:S01]  /*7b90*/  LOP3.LUT R4, R5, R20, RZ, 0x3c, !PT ;  /* 0x0000001405047212 */ /* 0x000fe200078e3cff */
[----:B------:R-:W-:Y:S01]  /*7ba0*/  IMAD.MOV.U32 R5, RZ, RZ, R21 ;  /* 0x000000ffff057224 */ /* 0x000fe200078e0015 */
[----:B------:R-:W-:-:S04]  /*7bb0*/  SHF.R.U64 R3, R3, 0x3, RZ ;  /* 0x0000000303037819 */ /* 0x000fc800000012ff */
[----:B------:R-:W-:Y:S02]  /*7bc0*/  MOV R0, R4 ;  /* 0x0000000400007202 */ /* 0x000fe40000000f00 */
[----:B------:R-:W-:Y:S02]  /*7bd0*/  F2FP.F16.F32.PACK_AB R4, R25, R24 ;  /* 0x000000181904723e */ /* 0x000fe400000000ff */
[----:B------:R-:W-:-:S05]  /*7be0*/  F2FP.F16.F32.PACK_AB R5, R27, R26 ;  /* 0x0000001a1b05723e */ /* 0x000fca00000000ff */
[----:B------:R0:W-:Y:S02]  /*7bf0*/  STSM.16.M88.4 [R0], R4 ;  /* 0x0000000400007844 */ /* 0x0001e40000000200 */
[----:B0-----:R-:W-:Y:S01]  /*7c00*/  IMAD.X R5, RZ, RZ, R21, P0 ;  /* 0x000000ffff057224 */ /* 0x001fe200000e0615 */
[----:B------:R-:W-:Y:S02]  /*7c10*/  LOP3.LUT R4, R3, R8, RZ, 0x3c, !PT ;  /* 0x0000000803047212 */ /* 0x000fe400078e3cff */
[----:B------:R-:W-:Y:S02]  /*7c20*/  F2FP.F16.F32.PACK_AB R8, R33, R32 ;  /* 0x000000202108723e */ /* 0x000fe400000000ff */
[----:B------:R-:W-:Y:S02]  /*7c30*/  MOV R3, R4 ;  /* 0x0000000400037202 */ /* 0x000fe40000000f00 */
[----:B------:R-:W-:Y:S02]  /*7c40*/  IADD3 R5, P0, R20, 0x40, RZ ;  /* 0x0000004014057810 */ /* 0x000fe40007f1e0ff */
[----:B------:R-:W-:Y:S01]  /*7c50*/  F2FP.F16.F32.PACK_AB R6, R45, R44 ;  /* 0x0000002c2d06723e */ /* 0x000fe200000000ff */
[----:B------:R0:W-:Y:S01]  /*7c60*/  STSM.16.M88.4 [R3], R8 ;  /* 0x0000000803007844 */ /* 0x0001e20000000200 */
[----:B------:R-:W-:-:S02]  /*7c70*/  LOP3.LUT R4, R5, 0x380, RZ, 0xc0, !PT ;  /* 0x0000038005047812 */ /* 0x000fc400078ec0ff */
[----:B------:R-:W-:Y:S02]  /*7c80*/  F2FP.F16.F32.PACK_AB R7, R47, R46 ;  /* 0x0000002e2f07723e */ /* 0x000fe400000000ff */
[----:B------:R-:W-:-:S04]  /*7c90*/  SHF.R.U64 R4, R4, 0x3, RZ ;  /* 0x0000000304047819 */ /* 0x000fc800000012ff */
[----:B------:R-:W-:Y:S01]  /*7ca0*/  LOP3.LUT R4, R4, R5, RZ, 0x3c, !PT ;  /* 0x0000000504047212 */ /* 0x000fe200078e3cff */
[----:B------:R-:W-:-:S05]  /*7cb0*/  IMAD.X R5, RZ, RZ, R21, P0 ;  /* 0x000000ffff057224 */ /* 0x000fca00000e0615 */
[----:B------:R-:W-:Y:S02]  /*7cc0*/  MOV R0, R4 ;  /* 0x0000000400007202 */ /* 0x000fe40000000f00 */
[----:B0-----:R-:W-:Y:S02]  /*7cd0*/  IADD3 R8, P0, R20, 0x60, RZ ;  /* 0x0000006014087810 */ /* 0x001fe40007f1e0ff */
[----:B------:R-:W-:Y:S02]  /*7ce0*/  F2FP.F16.F32.PACK_AB R4, R41, R40 ;  /* 0x000000282904723e */ /* 0x000fe400000000ff */
[----:B------:R-:W-:Y:S02]  /*7cf0*/  LOP3.LUT R3, R8, 0x380, RZ, 0xc0, !PT ;  /* 0x0000038008037812 */ /* 0x000fe400078ec0ff */
[----:B------:R-:W-:Y:S02]  /*7d00*/  F2FP.F16.F32.PACK_AB R5, R43, R42 ;  /* 0x0000002a2b05723e */ /* 0x000fe400000000ff */
[----:B------:R-:W-:-:S02]  /*7d10*/  SHF.R.U64 R3, R3, 0x3, RZ ;  /* 0x0000000303037819 */ /* 0x000fc400000012ff */
[----:B------:R-:W-:Y:S01]  /*7d20*/  F2FP.F16.F32.PACK_AB R9, R51, R50 ;  /* 0x000000323309723e */ /* 0x000fe200000000ff */
[----:B------:R0:W-:Y:S01]  /*7d30*/  STSM.16.M88.4 [R0], R4 ;  /* 0x0000000400007844 */ /* 0x0001e20000000200 */
[----:B------:R-:W-:Y:S02]  /*7d40*/  F2FP.F16.F32.PACK_AB R10, R53, R52 ;  /* 0x00000034350a723e */ /* 0x000fe400000000ff */
[----:B------:R-:W-:Y:S01]  /*7d50*/  F2FP.F16.F32.PACK_AB R11, R55, R54 ;  /* 0x00000036370b723e */ /* 0x000fe200000000ff */
[----:B0-----:R-:W-:Y:S01]  /*7d60*/  IMAD.X R5, RZ, RZ, R21, P0 ;  /* 0x000000ffff057224 */ /* 0x001fe200000e0615 */
[----:B------:R-:W-:Y:S02]  /*7d70*/  LOP3.LUT R4, R3, R8, RZ, 0x3c, !PT ;  /* 0x0000000803047212 */ /* 0x000fe400078e3cff */
[----:B------:R-:W-:Y:S02]  /*7d80*/  F2FP.F16.F32.PACK_AB R8, R49, R48 ;  /* 0x000000303108723e */ /* 0x000fe400000000ff */
[----:B------:R-:W-:-:S02]  /*7d90*/  MOV R3, R4 ;  /* 0x0000000400037202 */ /* 0x000fc40000000f00 */
[----:B------:R-:W-:Y:S02]  /*7da0*/  IADD3 R5, P0, R20, 0x2000, RZ ;  /* 0x0000200014057810 */ /* 0x000fe40007f1e0ff */
[----:B------:R-:W-:Y:S01]  /*7db0*/  F2FP.F16.F32.PACK_AB R6, R61, R60 ;  /* 0x0000003c3d06723e */ /* 0x000fe200000000ff */
[----:B------:R0:W-:Y:S01]  /*7dc0*/  STSM.16.M88.4 [R3], R8 ;  /* 0x0000000803007844 */ /* 0x0001e20000000200 */
[----:B------:R-:W-:Y:S02]  /*7dd0*/  LOP3.LUT R4, R5, 0x380, RZ, 0xc0, !PT ;  /* 0x0000038005047812 */ /* 0x000fe400078ec0ff */
        /* <DEDUP_REMOVED lines=117> */
[----:B------:R-:W-:Y:S01]  /*8530*/  LOP3.LUT R3, R8, 0x380, RZ, 0xc0, !PT ;  /* 0x0000038008037812 */ /* 0x000fe200078ec0ff */
[----:B------:R-:W-:Y:S01]  /*8540*/  IMAD.X R21, RZ, RZ, R21, P0 ;  /* 0x000000ffff157224 */ /* 0x000fe200000e0615 */
[----:B------:R-:W-:Y:S02]  /*8550*/  F2FP.F16.F32.PACK_AB R5, R139, R138 ;  /* 0x0000008a8b05723e */ /* 0x000fe400000000ff */
[----:B------:R-:W-:-:S02]  /*8560*/  SHF.R.U64 R3, R3, 0x3, RZ ;  /* 0x0000000303037819 */ /* 0x000fc400000012ff */
[----:B------:R-:W-:Y:S01]  /*8570*/  ISETP.NE.U32.AND P0, PT, RZ, UR10, PT ;  /* 0x0000000aff007c0c */ /* 0x000fe2000bf05070 */
[----:B------:R0:W-:Y:S01]  /*8580*/  STSM.16.M88.4 [R0], R4 ;  /* 0x0000000400007844 */ /* 0x0001e20000000200 */
[----:B------:R-:W-:Y:S02]  /*8590*/  LOP3.LUT R20, R3, R8, RZ, 0x3c, !PT ;  /* 0x0000000803147212 */ /* 0x000fe400078e3cff */
[----:B------:R-:W-:Y:S02]  /*85a0*/  ISETP.NE.AND.EX P0, PT, RZ, UR11, PT, P0 ;  /* 0x0000000bff007c0c */ /* 0x000fe4000bf05300 */
[----:B------:R-:W-:Y:S02]  /*85b0*/  MOV R20, R20 ;  /* 0x0000001400147202 */ /* 0x000fe40000000f00 */
[----:B0-----:R-:W-:Y:S02]  /*85c0*/  F2FP.F16.F32.PACK_AB R4, R145, R144 ;  /* 0x000000909104723e */ /* 0x001fe400000000ff */
[----:B------:R-:W-:-:S02]  /*85d0*/  F2FP.F16.F32.PACK_AB R5, R147, R146 ;  /* 0x000000929305723e */ /* 0x000fc400000000ff */
[----:B------:R-:W-:Y:S02]  /*85e0*/  F2FP.F16.F32.PACK_AB R6, R149, R148 ;  /* 0x000000949506723e */ /* 0x000fe400000000ff */
[----:B------:R-:W-:-:S05]  /*85f0*/  F2FP.F16.F32.PACK_AB R7, R151, R150 ;  /* 0x000000969707723e */ /* 0x000fca00000000ff */
[----:B------:R0:W-:Y:S02]  /*8600*/  STSM.16.M88.4 [R20], R4 ;  /* 0x0000000414007844 */ /* 0x0001e40000000200 */
[----:B0-----:R-:W-:Y:S01]  /*8610*/  IMAD.U32 R4, RZ, RZ, UR8 ;  /* 0x00000008ff047e24 */ /* 0x001fe2000f8e00ff */
[----:B------:R-:W-:Y:S01]  /*8620*/  UIADD3.X UR8, UR12, UR11, URZ, UP0, !UPT ;  /* 0x0000000b0c087290 */ /* 0x000fe200087fe43f */
[----:B------:R-:W-:Y:S01]  /*8630*/  IMAD.U32 R5, RZ, RZ, UR9 ;  /* 0x00000009ff057e24 */ /* 0x000fe2000f8e00ff */
[----:B------:R-:W-:Y:S06]  /*8640*/  BAR.SYNC.DEFER_BLOCKING 0x1, 0x100 ;  /* 0x0044000000007b1d */ /* 0x000fec0000010000 */
[----:B------:R0:W2:Y:S02]  /*8650*/  @P1 LDG.E R3, desc[UR40][R4.64] ;  /* 0x0000002804031981 */ /* 0x0000a4000c1e1900 */
[----:B0-----:R-:W-:Y:S01]  /*8660*/  IMAD.U32 R4, RZ, RZ, UR4 ;  /* 0x00000004ff047e24 */ /* 0x001fe2000f8e00ff */
[----:B------:R-:W-:Y:S01]  /*8670*/  UISETP.NE.AND UP0, UPT, UR46, URZ, UPT ;  /* 0x0000003f2e00728c */ /* 0x000fe2000bf05270 */
[----:B------:R-:W-:Y:S01]  /*8680*/  IMAD.U32 R5, RZ, RZ, UR8 ;  /* 0x00000008ff057e24 */ /* 0x000fe2000f8e00ff */
[----:B------:R-:W-:-:S04]  /*8690*/  ULDC UR4, c[0x0][0xad4] ;  /* 0x0002b50000047ab9 */ /* 0x000fc80000000800 */
[----:B------:R0:W5:Y:S01]  /*86a0*/  @P0 LDG.E R0, desc[UR40][R4.64] ;  /* 0x0000002804000981 */ /* 0x000162000c1e1900 */
[----:B------:R-:W-:Y:S01]  /*86b0*/  ULDC UR8, c[0x0][0xa88] ;  /* 0x0002a20000087ab9 */ /* 0x000fe20000000800 */
[----:B------:R-:W-:Y:S01]  /*86c0*/  USEL UR46, UR46, UR4, UP0 ;  /* 0x000000042e2e7287 */ /* 0x000fe20008000000 */
[----:B--2---:R-:W-:Y:S01]  /*86d0*/  @P1 R2UR UR8, R3 ;  /* 0x00000000030812ca */ /* 0x004fe200000e0000 */
[----:B0-----:R-:W-:-:S14]  /*86e0*/  @P1 BRA `(.L_x_419) ;  /* 0x0000000000181947 */ /* 0x001fdc0003800000 */
[----:B------:R-:W-:Y:S05]  /*86f0*/  @!P0 BRA `(.L_x_419) ;  /* 0x0000000000148947 */ /* 0x000fea0003800000 */
[----:B------:R-:W2:Y:S04]  /*8700*/  LDG.E R6, desc[UR40][R4.64] ;  /* 0x0000002804067981 */ /* 0x000ea8000c1e1900 */
[----:B------:R-:W3:Y:S01]  /*8710*/  LDG.E R3, desc[UR40][R4.64+0x4] ;  /* 0x0000042804037981 */ /* 0x000ee2000c1e1900 */
[----:B--2---:R-:W-:Y:S02]  /*8720*/  R2UR UR4, R6 ;  /* 0x00000000060472ca */ /* 0x004fe400000e0000 */
[----:B---3--:R-:W-:-:S13]  /*8730*/  R2UR UR8, R3 ;  /* 0x00000000030872ca */ /* 0x008fda00000e0000 */
[----:B------:R-:W-:-:S12]  /*8740*/  UIADD3 UR8, -UR4, UR8, URZ ;  /* 0x0000000804087290 */ /* 0x000fd8000fffe13f */
.L_x_419:
[----:B------:R-:W0:Y:S01]  /*8750*/  SHFL.IDX PT, R3, R224, RZ, 0x1f ;  /* 0x00001fffe0037589 */ /* 0x000e2200000e0000 */
[----:B------:R-:W-:Y:S01]  /*8760*/  UMOV UR4, URZ ;  /* 0x0000003f00047c82 */ /* 0x000fe20008000000 */
[----:B-----5:R-:W-:Y:S01]  /*8770*/  @P0 R2UR UR4, R0 ;  /* 0x00000000000402ca */ /* 0x020fe200000e0000 */
[----:B------:R-:W-:Y:S02]  /*8780*/  UISETP.NE.U32.AND UP0, UPT, UR10, URZ, UPT ;  /* 0x0000003f0a00728c */ /* 0x000fe4000bf05070 */
[----:B------:R-:W-:Y:S02]  /*8790*/  UISETP.GT.AND UP1, UPT, UR46, 0x1, UPT ;  /* 0x000000012e00788c */ /* 0x000fe4000bf24270 */
[----:B------:R-:W-:-:S04]  /*87a0*/  UISETP.NE.AND.EX UP0, UPT, UR11, URZ, UPT, UP0 ;  /* 0x0000003f0b00728c */ /* 0x000fc8000bf05300 */
[----:B------:R-:W-:Y:S01]  /*87b0*/  PLOP3.LUT P1, PT, PT, PT, UP1, 0x80, 0x0 ;  /* 0x000000000000781c */ /* 0x000fe20003f2f018 */
[----:B------:R-:W-:-:S03]  /*87c0*/  USEL UR9, UR39, URZ, !UP0 ;  /* 0x0000003f27097287 */ /* 0x000fc6000c000000 */
[----:B------:R-:W-:Y:S01]  /*87d0*/  USHF.R.S32.HI UR18, URZ, 0x1f, UR4 ;  /* 0x0000001f3f127899 */ /* 0x000fe20008011404 */
[----:B0-----:R-:W-:-:S13]  /*87e0*/  ISETP.NE.AND P0, PT, R3, RZ, PT ;  /* 0x000000ff0300720c */ /* 0x001fda0003f05270 */
[----:B------:R-:W-:Y:S05]  /*87f0*/  @P0 BRA `(.L_x_420) ;  /* 0x0000000400080947 */ /* 0x000fea0003800000 */
[----:B------:R-:W2:Y:S01]  /*8800*/  LDL R6, [R1+0x58] ;  /* 0x0000580001067983 */ /* 0x000ea20000100800 */
[----:B------:R-:W0:Y:S01]  /*8810*/  LDC R0, c[0x0][0xbe8] ;  /* 0x0002fa00ff007b82 */ /* 0x000e220000000800 */
[----:B------:R-:W-:Y:S01]  /*8820*/  UISETP.GT.AND UP1, UPT, UR46, 0x1, UPT ;  /* 0x000000012e00788c */ /* 0x000fe2000bf24270 */
[----:B------:R-:W-:Y:S01]  /*8830*/  IMAD.U32 R9, RZ, RZ, UR43 ;  /* 0x0000002bff097e24 */ /* 0x000fe2000f8e00ff */
[----:B------:R-:W3:Y:S01]  /*8840*/  LDL R10, [R1+0x5c] ;  /* 0x00005c00010a7983 */ /* 0x000ee20000100800 */
[----:B------:R-:W-:Y:S01]  /*8850*/  UMOV UR19, 0x9b8 ;  /* 0x000009b800137882 */ /* 0x000fe20000000000 */
[----:B0-----:R-:W-:Y:S01]  /*8860*/  ISETP.NE.AND P0, PT, R0, 0x1, PT ;  /* 0x000000010000780c */ /* 0x001fe20003f05270 */
[----:B------:R-:W-:Y:S02]  /*8870*/  USEL UR19, UR19, 0x978, UP1 ;  /* 0x0000097813137887 */ /* 0x000fe40008800000 */
[----:B------:R-:W-:-:S10]  /*8880*/  UISETP.NE.U32.AND UP0, UPT, UR10, URZ, UPT ;  /* 0x0000003f0a00728c */ /* 0x000fd4000bf05070 */
[----:B------:R-:W0:Y:S08]  /*8890*/  @P0 LDC R4, c[0x0][0xbec] ;  /* 0x0002fb00ff040b82 */ /* 0x000e300000000800 */
[----:B------:R-:W1:Y:S01]  /*88a0*/  @P0 LDC R5, c[0x0][0xbf0] ;  /* 0x0002fc00ff050b82 */ /* 0x000e620000000800 */
[----:B------:R-:W-:Y:S02]  /*88b0*/  UISETP.NE.AND.EX UP0, UPT, UR11, URZ, UPT, UP0 ;  /* 0x0000003f0b00728c */ /* 0x000fe4000bf05300 */
[----:B------:R-:W-:-:S02]  /*88c0*/  USEL UR16, UR45, URZ, UP1 ;  /* 0x0000003f2d107287 */ /* 0x000fc40008800000 */
[----:B------:R-:W-:Y:S01]  /*88d0*/  USEL UR39, UR39, URZ, !UP0 ;  /* 0x0000003f27277287 */ /* 0x000fe2000c000000 */
[----:B------:R-:W-:Y:S01]  /*88e0*/  ULDC.64 UR14, c[0x0][UR19+0x228] ;  /* 0x00008a00130e7abb */ /* 0x000fe20008000a00 */
[----:B------:R-:W-:Y:S01]  /*88f0*/  ULDC.64 UR12, c[0x0][UR19+0x220] ;  /* 0x00008800130c7abb */ /* 0x000fe20008000a00 */
[----:B------:R-:W-:Y:S02]  /*8900*/  UIMAD.WIDE.U32 UR20, UR14, UR16, URZ ;  /* 0x000000100e1472a5 */ /* 0x000fe4000f8e003f */
[----:B------:R-:W-:Y:S02]  /*8910*/  UIMAD UR22, UR15, UR16, URZ ;  /* 0x000000100f1672a4 */ /* 0x000fe4000f8e023f */
[----:B------:R-:W-:Y:S01]  /*8920*/  UIMAD.WIDE.U32 UR14, UR12, UR39, URZ ;  /* 0x000000270c0e72a5 */ /* 0x000fe2000f8e003f */
[----:B------:R-:W-:Y:S01]  /*8930*/  ULDC.64 UR10, c[0x0][UR19+0x218] ;  /* 0x00008600130a7abb */ /* 0x000fe20008000a00 */
[----:B------:R-:W-:Y:S02]  /*8940*/  USEL UR42, UR42, URZ, !UP0 ;  /* 0x0000003f2a2a7287 */ /* 0x000fe4000c000000 */
[----:B------:R-:W-:-:S02]  /*8950*/  UIMAD UR39, UR13, UR39, URZ ;  /* 0x000000270d2772a4 */ /* 0x000fc4000f8e023f */
[----:B------:R-:W-:Y:S02]  /*8960*/  UIMAD.WIDE.U32 UR16, UR10, UR44, URZ ;  /* 0x0000002c0a1072a5 */ /* 0x000fe4000f8e003f */
[----:B------:R-:W-:Y:S02]  /*8970*/  UIMAD UR10, UR11, UR44, URZ ;  /* 0x0000002c0b0a72a4 */ /* 0x000fe4000f8e023f */
[----:B------:R-:W-:Y:S02]  /*8980*/  UIMAD UR39, UR12, UR42, UR39 ;  /* 0x0000002a0c2772a4 */ /* 0x000fe4000f8e0227 */
[----:B------:R-:W-:Y:S02]  /*8990*/  UIADD3 UR22, UR21, UR22, URZ ;  /* 0x0000001615167290 */ /* 0x000fe4000fffe03f */
[----:B------:R-:W-:Y:S02]  /*89a0*/  UIADD3 UR11, UR17, UR10, URZ ;  /* 0x0000000a110b7290 */ /* 0x000fe4000fffe03f */
[----:B------:R-:W-:-:S02]  /*89b0*/  UIADD3 UR16, UP0, UP2, UR14, UR16, UR4 ;  /* 0x000000100e107290 */ /* 0x000fc4000fa1e004 */
[----:B------:R-:W-:-:S04]  /*89c0*/  UIADD3 UR10, UR15, UR39, URZ ;  /* 0x000000270f0a7290 */ /* 0x000fc8000fffe03f */
[----:B------:R-:W-:Y:S01]  /*89d0*/  UIADD3.X UR10, UR10, UR11, UR18, UP0, UP2 ;  /* 0x0000000b0a0a7290 */ /* 0x000fe200087e4412 */
[----:B------:R-:W-:Y:S02]  /*89e0*/  IMAD.U32 R11, RZ, RZ, UR43 ;  /* 0x0000002bff0b7e24 */ /* 0x000fe4000f8e00ff */
[----:B--2---:R-:W-:-:S04]  /*89f0*/  IMAD R9, R9, 0x40, R6 ;  /* 0x0000004009097824 */ /* 0x004fc800078e0206 */
[----:B0-----:R-:W-:-:S04]  /*8a00*/  @P0 IMAD.HI.U32 R4, R9, R4, RZ ;  /* 0x0000000409040227 */ /* 0x001fc800078e00ff */
[----:B------:R-:W-:Y:S01]  /*8a10*/  IMAD.MOV.U32 R3, RZ, RZ, R9 ;  /* 0x000000ffff037224 */ /* 0x000fe200078e0009 */
[----:B-1----:R-:W-:Y:S01]  /*8a20*/  @P0 SHF.R.U32.HI R3, RZ, R5, R4 ;  /* 0x00000005ff030219 */ /* 0x002fe20000011604 */
[----:B------:R-:W-:Y:S02]  /*8a30*/  IMAD.U32 R4, RZ, RZ, UR20 ;  /* 0x00000014ff047e24 */ /* 0x000fe4000f8e00ff */
[----:B------:R-:W-:Y:S02]  /*8a40*/  IMAD.U32 R6, RZ, RZ, UR22 ;  /* 0x00000016ff067e24 */ /* 0x000fe4000f8e00ff */
[--C-:B------:R-:W-:Y:S01]  /*8a50*/  IMAD.MOV R7, RZ, RZ, -R3.reuse ;  /* 0x000000ffff077224 */ /* 0x100fe200078e0a03 */
[----:B------:R-:W-:Y:S02]  /*8a60*/  IADD3 R4, P0, P2, R3, UR16, R4 ;  /* 0x0000001003047c10 */ /* 0x000fe4000fa1e004 */
[----:B------:R-:W-:Y:S01]  /*8a70*/  SHF.R.S32.HI R3, RZ, 0x1f, R3 ;  /* 0x0000001fff037819 */ /* 0x000fe20000011403 */
[----:B------:R-:W-:-:S03]  /*8a80*/  IMAD R7, R0, R7, R9 ;  /* 0x0000000700077224 */ /* 0x000fc600078e0209 */
[----:B------:R-:W-:Y:S01]  /*8a90*/  IADD3.X R5, R3, UR10, R6, P0, P2 ;  /* 0x0000000a03057c10 */ /* 0x000fe200087e4406 */
[----:B------:R-:W-:Y:S01]  /*8aa0*/  ULDC.64 UR10, c[0x0][UR19+0x210] ;  /* 0x00008400130a7abb */ /* 0x000fe20008000a00 */
[----:B------:R-:W-:Y:S01]  /*8ab0*/  SHF.R.S32.HI R3, RZ, 0x1f, R7 ;  /* 0x0000001fff037819 */ /* 0x000fe20000011407 */
[C---:B------:R-:W-:Y:S02]  /*8ac0*/  IMAD R6, R7.reuse, UR11, RZ ;  /* 0x0000000b07067c24 */ /* 0x040fe4000f8e02ff */
[----:B------:R-:W-:-:S04]  /*8ad0*/  IMAD.WIDE.U32 R4, R7, UR10, R4 ;  /* 0x0000000a07047c25 */ /* 0x000fc8000f8e0004 */
[----:B------:R-:W-:Y:S01]  /*8ae0*/  IMAD R3, R3, UR10, R6 ;  /* 0x0000000a03037c24 */ /* 0x000fe2000f8e0206 */
[----:B------:R-:W-:Y:S01]  /*8af0*/  ULDC.64 UR10, c[0x0][0xba8] ;  /* 0x0002ea00000a7ab9 */ /* 0x000fe20000000a00 */
[----:B------:R-:W-:Y:S01]  /*8b00*/  @!UP1 ULDC UR10, c[0x0][0xb50] ;  /* 0x0002d400000a9ab9 */ /* 0x000fe20000000800 */
[----:B------:R-:W-:Y:S01]  /*8b10*/  @!UP1 ULDC UR11, c[0x0][0xb54] ;  /* 0x0002d500000b9ab9 */ /* 0x000fe20000000800 */
[----:B------:R-:W-:Y:S01]  /*8b20*/  IMAD.IADD R3, R5, 0x1, R3 ;  /* 0x0000000105037824 */ /* 0x000fe200078e0203 */
[----:B------:R-:W-:-:S04]  /*8b30*/  LEA R8, P0, R4, UR10, 0x2 ;  /* 0x0000000a04087c11 */ /* 0x000fc8000f8010ff */
[----:B------:R-:W-:Y:S01]  /*8b40*/  LEA.HI.X R3, R4, UR11, R3, 0x2, P0 ;  /* 0x0000000b04037c11 */ /* 0x000fe200080f1403 */
[----:B---3--:R-:W-:Y:S01]  /*8b50*/  IMAD.MOV R4, RZ, RZ, -R10 ;  /* 0x000000ffff047224 */ /* 0x008fe200078e0a0a */
[----:B------:R-:W-:Y:S01]  /*8b60*/  SHFL.IDX PT, R6, R8, 0x1, 0x1c1f ;  /* 0x003c1f0008067f89 */ /* 0x000fe200000e0000 */
[----:B------:R-:W-:-:S03]  /*8b70*/  IMAD R9, R0, UR8, RZ ;  /* 0x0000000800097c24 */ /* 0x000fc6000f8e02ff */
[----:B------:R-:W-:Y:S01]  /*8b80*/  ISETP.NE.AND P0, PT, R227, R4, PT ;  /* 0x00000004e300720c */ /* 0x000fe20003f05270 */
[----:B------:R-:W-:Y:S01]  /*8b90*/  SHFL.IDX PT, R5, R3, RZ, 0x1c1f ;  /* 0x001c1fff03057589 */ /* 0x000fe200000e0000 */
[----:B------:R-:W-:-:S03]  /*8ba0*/  IMAD R0, R11, 0x40, R16 ;  /* 0x000000400b007824 */ /* 0x000fc600078e0210 */
[----:B------:R-:W0:Y:S04]  /*8bb0*/  SHFL.IDX PT, R4, R8, RZ, 0x1c1f ;  /* 0x001c1fff08047589 */ /* 0x000e2800000e0000 */
[----:B------:R-:W1:Y:S01]  /*8bc0*/  SHFL.IDX PT, R7, R3, 0x1, 0x1c1f ;  /* 0x003c1f0003077f89 */ /* 0x000e6200000e0000 */
[C---:B------:R-:W-:Y:S01]  /*8bd0*/  ISETP.GE.OR P2, PT, R0.reuse, R9, P0 ;  /* 0x000000090000720c */ /* 0x040fe20000746670 */
[----:B------:R-:W-:-:S05]  /*8be0*/  VIADD R0, R0, 0x8 ;  /* 0x0000000800007836 */ /* 0x000fca0000000000 */
[----:B------:R-:W-:-:S07]  /*8bf0*/  ISETP.GE.OR P0, PT, R0, R9, P0 ;  /* 0x000000090000720c */ /* 0x000fce0000706670 */
[----:B0-----:R0:W-:Y:S06]  /*8c00*/  @!P2 ST.E desc[UR40][R4.64], R13 ;  /* 0x0000000d0400a985 */ /* 0x0011ec000c101928 */
[----:B-1----:R0:W-:Y:S02]  /*8c10*/  @!P0 ST.E desc[UR40][R6.64], R12 ;  /* 0x0000000c06008985 */ /* 0x0021e4000c101928 */
.L_x_420:
[----:B------:R-:W-:Y:S05]  /*8c20*/  @P1 BRA `(.L_x_421) ;  /* 0x0000001000541947 */ /* 0x000fea0003800000 */
[----:B------:R-:W1:Y:S01]  /*8c30*/  S2R R0, SR_TID.X ;  /* 0x0000000000007919 */ /* 0x000e620000002100 */
[----:B------:R-:W2:Y:S01]  /*8c40*/  LDC R80, c[0x0][0xbe8] ;  /* 0x0002fa00ff507b82 */ /* 0x000ea20000000800 */
[----:B------:R-:W-:Y:S01]  /*8c50*/  ULDC UR14, c[0x0][0xac8] ;  /* 0x0002b200000e7ab9 */ /* 0x000fe20000000800 */
[----:B------:R-:W-:Y:S01]  /*8c60*/  ULDC.64 UR12, c[0x0][0xaa0] ;  /* 0x0002a800000c7ab9 */ /* 0x000fe20000000a00 */
[----:B-1----:R-:W-:-:S05]  /*8c70*/  VIADD R0, R0, 0xffffff80 ;  /* 0xffffff8000007836 */ /* 0x002fca0000000000 */
[----:B------:R-:W-:-:S04]  /*8c80*/  SHF.R.S32.HI R3, RZ, 0x1f, R0 ;  /* 0x0000001fff037819 */ /* 0x000fc80000011400 */
[----:B------:R-:W-:-:S04]  /*8c90*/  LEA.HI R20, R3, R0, RZ, 0x3 ;  /* 0x0000000003147211 */ /* 0x000fc800078f18ff */
[----:B------:R-:W-:-:S05]  /*8ca0*/  SHF.R.S32.HI R3, RZ, 0x3, R20 ;  /* 0x00000003ff037819 */ /* 0x000fca0000011414 */
[----:B0-----:R-:W-:-:S04]  /*8cb0*/  IMAD R5, R3, 0x40, R2 ;  /* 0x0000004003057824 */ /* 0x001fc800078e0202 */
[----:B------:R-:W-:-:S03]  /*8cc0*/  IMAD.WIDE R14, R5, 0x2, R14 ;  /* 0x00000002050e7825 */ /* 0x000fc600078e020e */
[C---:B------:R-:W-:Y:S02]  /*8cd0*/  IADD3 R33, P0, R14.reuse, 0x5000, RZ ;  /* 0x000050000e217810 */ /* 0x040fe40007f1e0ff */
[C---:B------:R-:W-:Y:S02]  /*8ce0*/  IADD3 R41, P2, R14.reuse, 0x7000, RZ ;  /* 0x000070000e297810 */ /* 0x040fe40007f5e0ff */
[----:B------:R-:W-:Y:S02]  /*8cf0*/  LOP3.LUT R32, R33, 0x380, RZ, 0xc0, !PT ;  /* 0x0000038021207812 */ /* 0x000fe400078ec0ff */
[----:B------:R-:W-:Y:S02]  /*8d00*/  IADD3 R37, P1, R14, 0x6000, RZ ;  /* 0x000060000e257810 */ /* 0x000fe40007f3e0ff */
[----:B------:R-:W-:Y:S02]  /*8d10*/  LOP3.LUT R40, R41, 0x380, RZ, 0xc0, !PT ;  /* 0x0000038029287812 */ /* 0x000fe400078ec0ff */
[----:B------:R-:W-:-:S02]  /*8d20*/  SHF.R.U64 R32, R32, 0x3, RZ ;  /* 0x0000000320207819 */ /* 0x000fc400000012ff */
[----:B------:R-:W-:Y:S02]  /*8d30*/  LOP3.LUT R36, R37, 0x380, RZ, 0xc0, !PT ;  /* 0x0000038025247812 */ /* 0x000fe400078ec0ff */
[----:B------:R-:W-:Y:S02]  /*8d40*/  SHF.R.U64 R40, R40, 0x3, RZ ;  /* 0x0000000328287819 */ /* 0x000fe400000012ff */
[----:B------:R-:W-:Y:S01]  /*8d50*/  LOP3.LUT R32, R32, R33, RZ, 0x3c, !PT ;  /* 0x0000002120207212 */ /* 0x000fe200078e3cff */
[--C-:B------:R-:W-:Y:S01]  /*8d60*/  IMAD.X R33, RZ, RZ, R15.reuse, P0 ;  /* 0x000000ffff217224 */ /* 0x100fe200000e060f */
[----:B------:R-:W-:Y:S02]  /*8d70*/  SHF.R.U64 R36, R36, 0x3, RZ ;  /* 0x0000000324247819 */ /* 0x000fe400000012ff */
[----:B------:R-:W-:Y:S02]  /*8d80*/  IADD3 R61, P0, R14, 0xc000, RZ ;  /* 0x0000c0000e3d7810 */ /* 0x000fe40007f1e0ff */
[----:B------:R-:W-:Y:S01]  /*8d90*/  LOP3.LUT R40, R40, R41, RZ, 0x3c, !PT ;  /* 0x0000002928287212 */ /* 0x000fe200078e3cff */
[--C-:B------:R-:W-:Y:S01]  /*8da0*/  IMAD.X R41, RZ, RZ, R15.reuse, P2 ;  /* 0x000000ffff297224 */ /* 0x100fe200010e060f */
[----:B------:R-:W-:Y:S01]  /*8db0*/  IADD3 R69, P2, R14, 0xe000, RZ ;  /* 0x0000e0000e457810 */ /* 0x000fe20007f5e0ff */
[----:B------:R-:W-:Y:S01]  /*8dc0*/  UIMAD UR18, UR18, UR12, URZ ;  /* 0x0000000c121272a4 */ /* 0x000fe2000f8e023f */
[----:B------:R-:W-:Y:S01]  /*8dd0*/  LOP3.LUT R36, R36, R37, RZ, 0x3c, !PT ;  /* 0x0000002524247212 */ /* 0x000fe200078e3cff */
[----:B------:R-:W-:Y:S01]  /*8de0*/  IMAD.X R37, RZ, RZ, R15, P1 ;  /* 0x000000ffff257224 */ /* 0x000fe200008e060f */
[----:B------:R-:W-:Y:S01]  /*8df0*/  LOP3.LUT R60, R61, 0x380, RZ, 0xc0, !PT ;  /* 0x000003803d3c7812 */ /* 0x000fe200078ec0ff */
[----:B------:R-:W-:Y:S01]  /*8e00*/  UIMAD.WIDE.U32 UR10, UR4, UR12, URZ ;  /* 0x0000000c040a72a5 */ /* 0x000fe2000f8e003f */
[----:B------:R-:W-:Y:S01]  /*8e10*/  IADD3 R65, P1, R14, 0xd000, RZ ;  /* 0x0000d0000e417810 */ /* 0x000fe20007f3e0ff */
[----:B------:R-:W-:Y:S01]  /*8e20*/  IMAD.U32 R81, RZ, RZ, UR43 ;  /* 0x0000002bff517e24 */ /* 0x000fe2000f8e00ff */
[----:B------:R-:W-:-:S02]  /*8e30*/  LOP3.LUT R68, R69, 0x380, RZ, 0xc0, !PT ;  /* 0x0000038045447812 */ /* 0x000fc400078ec0ff */
[----:B------:R-:W-:Y:S02]  /*8e40*/  LOP3.LUT R77, R20, 0xfffffff8, RZ, 0xc0, !PT ;  /* 0xfffffff8144d7812 */ /* 0x000fe400078ec0ff */
[C---:B------:R-:W-:Y:S02]  /*8e50*/  IADD3 R9, P3, R14.reuse, 0x1000, RZ ;  /* 0x000010000e097810 */ /* 0x040fe40007f7e0ff */
[C---:B------:R-:W-:Y:S02]  /*8e60*/  IADD3 R13, P4, R14.reuse, 0x2000, RZ ;  /* 0x000020000e0d7810 */ /* 0x040fe40007f9e0ff */
[C---:B------:R-:W-:Y:S02]  /*8e70*/  IADD3 R25, P5, R14.reuse, 0x3000, RZ ;  /* 0x000030000e197810 */ /* 0x040fe40007fbe0ff */
[----:B------:R-:W-:Y:S01]  /*8e80*/  IADD3 R29, P6, R14, 0x4000, RZ ;  /* 0x000040000e1d7810 */ /* 0x000fe20007fde0ff */
[----:B------:R-:W-:Y:S01]  /*8e90*/  UIMAD UR18, UR4, UR13, UR18 ;  /* 0x0000000d041272a4 */ /* 0x000fe2000f8e0212 */
[----:B------:R-:W-:Y:S01]  /*8ea0*/  SHF.R.U64 R60, R60, 0x3, RZ ;  /* 0x000000033c3c7819 */ /* 0x000fe200000012ff */
[----:B------:R-:W5:Y:S01]  /*8eb0*/  LD.E.128 R32, desc[UR40][R32.64] ;  /* 0x0000002820207980 */ /* 0x000f62000c101d00 */
[----:B------:R-:W-:Y:S01]  /*8ec0*/  LOP3.LUT R64, R65, 0x380, RZ, 0xc0, !PT ;  /* 0x0000038041407812 */ /* 0x000fe200078ec0ff */
[----:B------:R-:W-:Y:S01]  /*8ed0*/  ULDC.64 UR12, c[0x0][0xae8] ;  /* 0x0002ba00000c7ab9 */ /* 0x000fe20000000a00 */
[----:B------:R-:W-:Y:S01]  /*8ee0*/  SHF.R.U64 R68, R68, 0x3, RZ ;  /* 0x0000000344447819 */ /* 0x000fe200000012ff */
[----:B------:R-:W5:Y:S01]  /*8ef0*/  LD.E.128 R36, desc[UR40][R36.64] ;  /* 0x0000002824247980 */ /* 0x000f62000c101d00 */
[----:B------:R-:W-:Y:S01]  /*8f00*/  LOP3.LUT R60, R60, R61, RZ, 0x3c, !PT ;  /* 0x0000003d3c3c7212 */ /* 0x000fe200078e3cff */
[----:B------:R-:W-:Y:S01]  /*8f10*/  IMAD.X R61, RZ, RZ, R15, P0 ;  /* 0x000000ffff3d7224 */ /* 0x000fe200000e060f */
[----:B------:R-:W-:Y:S01]  /*8f20*/  SHF.R.U64 R64, R64, 0x3, RZ ;  /* 0x0000000340407819 */ /* 0x000fe200000012ff */
[----:B------:R-:W5:Y:S01]  /*8f30*/  LD.E.128 R40, desc[UR40][R40.64] ;  /* 0x0000002828287980 */ /* 0x000f62000c101d00 */
[----:B------:R-:W-:-:S02]  /*8f40*/  ISETP.GE.AND P0, PT, R192, UR14, PT ;  /* 0x0000000ec0007c0c */ /* 0x000fc4000bf06270 */
[----:B------:R-:W-:Y:S01]  /*8f50*/  LOP3.LUT R68, R68, R69, RZ, 0x3c, !PT ;  /* 0x0000004544447212 */ /* 0x000fe200078e3cff */
[--C-:B------:R-:W-:Y:S01]  /*8f60*/  IMAD.X R69, RZ, RZ, R15.reuse, P2 ;  /* 0x000000ffff457224 */ /* 0x100fe200010e060f */
[----:B--2---:R-:W-:Y:S02]  /*8f70*/  ISETP.NE.AND P2, PT, R80, 0x1, PT ;  /* 0x000000015000780c */ /* 0x004fe40003f45270 */
[----:B------:R-:W-:Y:S02]  /*8f80*/  LOP3.LUT R8, R9, 0x380, RZ, 0xc0, !PT ;  /* 0x0000038009087812 */ /* 0x000fe400078ec0ff */
[----:B------:R-:W-:Y:S02]  /*8f90*/  LOP3.LUT R12, R13, 0x380, RZ, 0xc0, !PT ;  /* 0x000003800d0c7812 */ /* 0x000fe400078ec0ff */
[----:B------:R-:W-:Y:S02]  /*8fa0*/  LOP3.LUT R24, R25, 0x380, RZ, 0xc0, !PT ;  /* 0x0000038019187812 */ /* 0x000fe400078ec0ff */
[----:B------:R-:W-:Y:S01]  /*8fb0*/  LOP3.LUT R28, R29, 0x380, RZ, 0xc0, !PT ;  /* 0x000003801d1c7812 */ /* 0x000fe200078ec0ff */
[----:B------:R-:W-:Y:S01]  /*8fc0*/  UIADD3 UR11, UR11, UR18, URZ ;  /* 0x000000120b0b7290 */ /* 0x000fe2000fffe03f */
[----:B------:R-:W-:Y:S01]  /*8fd0*/  LOP3.LUT R64, R64, R65, RZ, 0x3c, !PT ;  /* 0x0000004140407212 */ /* 0x000fe200078e3cff */
[----:B------:R-:W-:Y:S01]  /*8fe0*/  IMAD.X R65, RZ, RZ, R15, P1 ;  /* 0x000000ffff417224 */ /* 0x000fe200008e060f */
[----:B------:R-:W-:Y:S01]  /*8ff0*/  SEL R76, RZ, 0xffffffff, P0 ;  /* 0xffffffffff4c7807 */ /* 0x000fe20000000000 */
[----:B------:R-:W0:Y:S01]  /*9000*/  @P2 LDC R79, c[0x0][0xbf0] ;  /* 0x0002fc00ff4f2b82 */ /* 0x000e220000000800 */
[----:B------:R-:W-:Y:S01]  /*9010*/  ISETP.GE.AND P1, PT, R2, UR14, PT ;  /* 0x0000000e02007c0c */ /* 0x000fe2000bf26270 */
[----:B------:R-:W-:Y:S01]  /*9020*/  USHF.R.S32.HI UR4, URZ, 0x1f, UR9 ;  /* 0x0000001f3f047899 */ /* 0x000fe20008011409 */
[----:B------:R-:W-:Y:S01]  /*9030*/  SHF.R.U64 R8, R8, 0x3, RZ ;  /* 0x0000000308087819 */ /* 0x000fe200000012ff */
[----:B------:R-:W-:Y:S01]  /*9040*/  IMAD.SHL.U32 R76, R76, 0x2, RZ ;  /* 0x000000024c4c7824 */ /* 0x000fe200078e00ff */
[----:B------:R-:W-:Y:S01]  /*9050*/  SEL R21, RZ, 0x1, P1 ;  /* 0x00000001ff157807 */ /* 0x000fe20000800000 */
[----:B------:R-:W5:Y:S01]  /*9060*/  LD.E.128 R60, desc[UR40][R60.64] ;  /* 0x000000283c3c7980 */ /* 0x000f62000c101d00 */
[----:B------:R-:W-:-:S02]  /*9070*/  ISETP.GE.AND P0, PT, R187, UR14, PT ;  /* 0x0000000ebb007c0c */ /* 0x000fc4000bf06270 */
[----:B------:R-:W-:Y:S01]  /*9080*/  LOP3.LUT R21, R76, 0x2, R21, 0xe2, !PT ;  /* 0x000000024c157812 */ /* 0x000fe200078ee215 */
[----:B------:R-:W-:Y:S01]  /*9090*/  IMAD.IADD R76, R0, 0x1, -R77 ;  /* 0x00000001004c7824 */ /* 0x000fe200078e0a4d */
[----:B------:R-:W-:Y:S01]  /*90a0*/  LOP3.LUT R8, R8, R9, RZ, 0x3c, !PT ;  /* 0x0000000908087212 */ /* 0x000fe200078e3cff */
[----:B------:R-:W1:Y:S01]  /*90b0*/  @P2 LDC R77, c[0x0][0xbec] ;  /* 0x0002fb00ff4d2b82 */ /* 0x000e620000000800 */
[----:B------:R-:W-:Y:S01]  /*90c0*/  SEL R20, RZ, 0xffffffff, P0 ;  /* 0xffffffffff147807 */ /* 0x000fe20000000000 */
[----:B------:R-:W-:Y:S01]  /*90d0*/  IMAD.X R9, RZ, RZ, R15, P3 ;  /* 0x000000ffff097224 */ /* 0x000fe200018e060f */
[----:B------:R-:W-:Y:S01]  /*90e0*/  ISETP.GE.AND P0, PT, R186, UR14, PT ;  /* 0x0000000eba007c0c */ /* 0x000fe2000bf06270 */
[----:B------:R-:W5:Y:S01]  /*90f0*/  LD.E.128 R68, desc[UR40][R68.64] ;  /* 0x0000002844447980 */ /* 0x000f62000c101d00 */
[----:B------:R-:W-:Y:S01]  /*9100*/  IADD3 R45, P3, R14, 0x8000, RZ ;  /* 0x000080000e2d7810 */ /* 0x000fe20007f7e0ff */
[----:B------:R-:W-:Y:S01]  /*9110*/  IMAD.SHL.U32 R20, R20, 0x4, RZ ;  /* 0x0000000414147824 */ /* 0x000fe200078e00ff */
[----:B------:R-:W-:-:S02]  /*9120*/  SEL R0, RZ, 0xffffffff, P0 ;  /* 0xffffffffff007807 */ /* 0x000fc40000000000 */
[----:B------:R-:W-:Y:S02]  /*9130*/  SHF.R.U64 R12, R12, 0x3, RZ ;  /* 0x000000030c0c7819 */ /* 0x000fe400000012ff */
[----:B------:R-:W-:Y:S02]  /*9140*/  SHF.R.U64 R24, R24, 0x3, RZ ;  /* 0x0000000318187819 */ /* 0x000fe400000012ff */
[----:B------:R-:W-:Y:S01]  /*9150*/  SHF.R.U64 R28, R28, 0x3, RZ ;  /* 0x000000031c1c7819 */ /* 0x000fe200000012ff */
[----:B------:R-:W-:Y:S01]  /*9160*/  UIMAD.WIDE.U32 UR10, UR44, UR12, UR10 ;  /* 0x0000000c2c0a72a5 */ /* 0x000fe2000f8e000a */
[----:B------:R-:W-:Y:S01]  /*9170*/  LOP3.LUT R44, R45, 0x380, RZ, 0xc0, !PT ;  /* 0x000003802d2c7812 */ /* 0x000fe200078ec0ff */
[----:B------:R-:W5:Y:S01]  /*9180*/  LD.E.128 R8, desc[UR40][R8.64] ;  /* 0x0000002808087980 */ /* 0x000f62000c101d00 */
[----:B------:R-:W-:Y:S01]  /*9190*/  LOP3.LUT R21, R20, 0x4, R21, 0xe2, !PT ;  /* 0x0000000414157812 */ /* 0x000fe200078ee215 */
[----:B------:R-:W-:Y:S01]  /*91a0*/  IMAD.SHL.U32 R20, R0, 0x8, RZ ;  /* 0x0000000800147824 */ /* 0x000fe200078e00ff */
[----:B------:R-:W-:Y:S01]  /*91b0*/  SHF.R.U64 R44, R44, 0x3, RZ ;  /* 0x000000032c2c7819 */ /* 0x000fe200000012ff */
[----:B------:R-:W-:Y:S01]  /*91c0*/  IMAD R0, R76, 0x20, R3 ;  /* 0x000000204c007824 */ /* 0x000fe200078e0203 */
[----:B------:R-:W-:Y:S01]  /*91d0*/  ISETP.GE.AND P0, PT, R185, UR14, PT ;  /* 0x0000000eb9007c0c */ /* 0x000fe2000bf06270 */
[----:B------:R-:W5:Y:S01]  /*91e0*/  LD.E.128 R64, desc[UR40][R64.64] ;  /* 0x0000002840407980 */ /* 0x000f62000c101d00 */
[----:B------:R-:W-:Y:S01]  /*91f0*/  LOP3.LUT R12, R12, R13, RZ, 0x3c, !PT ;  /* 0x0000000d0c0c7212 */ /* 0x000fe200078e3cff */
[----:B------:R-:W-:Y:S01]  /*9200*/  IMAD R78, R81, 0x40, R0 ;  /* 0x00000040514e7824 */ /* 0x000fe200078e0200 */
[----:B------:R-:W-:Y:S01]  /*9210*/  LOP3.LUT R24, R24, R25, RZ, 0x3c, !PT ;  /* 0x0000001918187212 */ /* 0x000fe200078e3cff */
[--C-:B------:R-:W-:Y:S01]  /*9220*/  IMAD.X R13, RZ, RZ, R15.reuse, P4 ;  /* 0x000000ffff0d7224 */ /* 0x100fe200020e060f */
[----:B------:R-:W-:Y:S01]  /*9230*/  LOP3.LUT R28, R28, R29, RZ, 0x3c, !PT ;  /* 0x0000001d1c1c7212 */ /* 0x000fe200078e3cff */
[--C-:B------:R-:W-:Y:S01]  /*9240*/  IMAD.X R25, RZ, RZ, R15.reuse, P5 ;  /* 0x000000ffff197224 */ /* 0x100fe200028e060f */
[----:B------:R-:W-:Y:S01]  /*9250*/  LOP3.LUT R44, R44, R45, RZ, 0x3c, !PT ;  /* 0x0000002d2c2c7212 */ /* 0x000fe200078e3cff */
[----:B------:R-:W-:Y:S01]  /*9260*/  IMAD.X R29, RZ, RZ, R15, P6 ;  /* 0x000000ffff1d7224 */ /* 0x000fe200030e060f */
[----:B------:R-:W-:Y:S01]  /*9270*/  LOP3.LUT R21, R20, 0x8, R21, 0xe2, !PT ;  /* 0x0000000814157812 */ /* 0x000fe200078ee215 */
[----:B------:R-:W-:Y:S01]  /*9280*/  IMAD.X R45, RZ, RZ, R15, P3 ;  /* 0x000000ffff2d7224 */ /* 0x000fe200018e060f */
[C---:B------:R-:W-:Y:S01]  /*9290*/  IADD3 R49, P4, R14.reuse, 0x9000, RZ ;  /* 0x000090000e317810 */ /* 0x040fe20007f9e0ff */
[----:B------:R-:W-:Y:S01]  /*92a0*/  UIMAD UR11, UR44, UR13, UR11 ;  /* 0x0000000d2c0b72a4 */ /* 0x000fe2000f8e020b */
[----:B------:R-:W-:Y:S01]  /*92b0*/  IADD3 R53, P5, R14, 0xa000, RZ ;  /* 0x0000a0000e357810 */ /* 0x000fe20007fbe0ff */
[----:B-1----:R-:W-:Y:S01]  /*92c0*/  @P2 IMAD.HI.U32 R0, R78, R77, RZ ;  /* 0x0000004d4e002227 */ /* 0x002fe200078e00ff */
[C---:B------:R-:W-:Y:S01]  /*92d0*/  IADD3 R57, P6, R14.reuse, 0xb000, RZ ;  /* 0x0000b0000e397810 */ /* 0x040fe20007fde0ff */
[----:B------:R-:W-:Y:S01]  /*92e0*/  ULDC.64 UR12, c[0x0][0xaf0] ;  /* 0x0002bc00000c7ab9 */ /* 0x000fe20000000a00 */
[----:B------:R-:W-:Y:S01]  /*92f0*/  SEL R20, RZ, 0xffffffff, P0 ;  /* 0xffffffffff147807 */ /* 0x000fe20000000000 */
[----:B------:R-:W5:Y:S01]  /*9300*/  LD.E.128 R24, desc[UR40][R24.64] ;  /* 0x0000002818187980 */ /* 0x000f62000c101d00 */
[----:B------:R-:W-:Y:S01]  /*9310*/  IADD3 R7, P3, R14, 0xf000, RZ ;  /* 0x0000f0000e077810 */ /* 0x000fe20007f7e0ff */
[----:B------:R-:W-:Y:S01]  /*9320*/  UIMAD UR4, UR4, UR12, URZ ;  /* 0x0000000c040472a4 */ /* 0x000fe2000f8e023f */
[----:B------:R-:W-:Y:S01]  /*9330*/  ISETP.GE.AND P0, PT, R184, UR14, PT ;  /* 0x0000000eb8007c0c */ /* 0x000fe2000bf06270 */
[----:B------:R-:W-:Y:S01]  /*9340*/  IMAD.SHL.U32 R76, R20, 0x10, RZ ;  /* 0x00000010144c7824 */ /* 0x000fe200078e00ff */
[----:B------:R-:W-:Y:S01]  /*9350*/  LOP3.LUT R48, R49, 0x380, RZ, 0xc0, !PT ;  /* 0x0000038031307812 */ /* 0x000fe200078ec0ff */
[----:B------:R-:W5:Y:S01]  /*9360*/  LD.E.128 R28, desc[UR40][R28.64] ;  /* 0x000000281c1c7980 */ /* 0x000f62000c101d00 */
[----:B------:R-:W-:-:S02]  /*9370*/  LOP3.LUT R52, R53, 0x380, RZ, 0xc0, !PT ;  /* 0x0000038035347812 */ /* 0x000fc400078ec0ff */
[----:B------:R-:W-:Y:S02]  /*9380*/  LOP3.LUT R56, R57, 0x380, RZ, 0xc0, !PT ;  /* 0x0000038039387812 */ /* 0x000fe400078ec0ff */
[----:B------:R-:W-:Y:S01]  /*9390*/  LOP3.LUT R5, R14, 0x380, RZ, 0xc0, !PT ;  /* 0x000003800e057812 */ /* 0x000fe200078ec0ff */
[----:B------:R-:W-:Y:S01]  /*93a0*/  IMAD.MOV.U32 R77, RZ, RZ, R78 ;  /* 0x000000ffff4d7224 */ /* 0x000fe200078e004e */
[----:B------:R-:W-:Y:S01]  /*93b0*/  LOP3.LUT R6, R7, 0x380, RZ, 0xc0, !PT ;  /* 0x0000038007067812 */ /* 0x000fe200078ec0ff */
[----:B------:R-:W-:Y:S01]  /*93c0*/  UIMAD.WIDE.U32 UR10, UR9, UR12, UR10 ;  /* 0x0000000c090a72a5 */ /* 0x000fe2000f8e000a */
[----:B------:R-:W-:Y:S01]  /*93d0*/  SEL R20, RZ, 0xffffffff, P0 ;  /* 0xffffffffff147807 */ /* 0x000fe20000000000 */
[----:B------:R-:W-:Y:S01]  /*93e0*/  UIMAD UR4, UR9, UR13, UR4 ;  /* 0x0000000d090472a4 */ /* 0x000fe2000f8e0204 */
[----:B0-----:R-:W-:Y:S01]  /*93f0*/  @P2 SHF.R.U32.HI R77, RZ, R79, R0 ;  /* 0x0000004fff4d2219 */ /* 0x001fe20000011600 */
[----:B------:R-:W-:Y:S01]  /*9400*/  IMAD.X R73, RZ, RZ, R15, P3 ;  /* 0x000000ffff497224 */ /* 0x000fe200018e060f */
[----:B------:R-:W-:Y:S01]  /*9410*/  SHF.R.U64 R48, R48, 0x3, RZ ;  /* 0x0000000330307819 */ /* 0x000fe200000012ff */
[----:B------:R-:W5:Y:S01]  /*9420*/  LD.E.128 R44, desc[UR40][R44.64] ;  /* 0x000000282c2c7980 */ /* 0x000f62000c101d00 */
[----:B------:R-:W-:-:S02]  /*9430*/  SHF.R.U64 R52, R52, 0x3, RZ ;  /* 0x0000000334347819 */ /* 0x000fc400000012ff */
[----:B------:R-:W-:Y:S02]  /*9440*/  SHF.R.U64 R56, R56, 0x3, RZ ;  /* 0x0000000338387819 */ /* 0x000fe400000012ff */
[----:B------:R-:W-:Y:S02]  /*9450*/  SHF.R.U64 R5, R5, 0x3, RZ ;  /* 0x0000000305057819 */ /* 0x000fe400000012ff */
[----:B------:R-:W-:Y:S02]  /*9460*/  SHF.R.U64 R6, R6, 0x3, RZ ;  /* 0x0000000306067819 */ /* 0x000fe400000012ff */
[----:B------:R-:W-:Y:S01]  /*9470*/  LOP3.LUT R0, R76, 0x10, R21, 0xe2, !PT ;  /* 0x000000104c007812 */ /* 0x000fe200078ee215 */
[----:B------:R-:W-:Y:S01]  /*9480*/  UIADD3 UR4, UR11, UR4, URZ ;  /* 0x000000040b047290 */ /* 0x000fe2000fffe03f */
[--C-:B------:R-:W-:Y:S01]  /*9490*/  SHF.R.S32.HI R76, RZ, 0x1f, R77.reuse ;  /* 0x0000001fff4c7819 */ /* 0x100fe2000001144d */
[----:B------:R-:W-:Y:S01]  /*94a0*/  IMAD.SHL.U32 R81, R20, 0x20, RZ ;  /* 0x0000002014517824 */ /* 0x000fe200078e00ff */
[----:B------:R-:W-:Y:S01]  /*94b0*/  LOP3.LUT R48, R48, R49, RZ, 0x3c, !PT ;  /* 0x0000003130307212 */ /* 0x000fe200078e3cff */
[----:B------:R-:W-:Y:S01]  /*94c0*/  IMAD.MOV R79, RZ, RZ, -R77 ;  /* 0x000000ffff4f7224 */ /* 0x000fe200078e0a4d */
[----:B------:R-:W-:Y:S01]  /*94d0*/  LOP3.LUT R52, R52, R53, RZ, 0x3c, !PT ;  /* 0x0000003534347212 */ /* 0x000fe200078e3cff */
[--C-:B------:R-:W-:Y:S01]  /*94e0*/  IMAD.X R49, RZ, RZ, R15.reuse, P4 ;  /* 0x000000ffff317224 */ /* 0x100fe200020e060f */
[----:B------:R-:W-:Y:S01]  /*94f0*/  LOP3.LUT R56, R56, R57, RZ, 0x3c, !PT ;  /* 0x0000003938387212 */ /* 0x000fe200078e3cff */
[--C-:B------:R-:W-:Y:S01]  /*9500*/  IMAD.X R53, RZ, RZ, R15.reuse, P5 ;  /* 0x000000ffff357224 */ /* 0x100fe200028e060f */
[----:B------:R-:W-:Y:S01]  /*9510*/  LOP3.LUT R4, R5, R14, RZ, 0x3c, !PT ;  /* 0x0000000e05047212 */ /* 0x000fe200078e3cff */
[--C-:B------:R-:W-:Y:S01]  /*9520*/  IMAD.X R57, RZ, RZ, R15.reuse, P6 ;  /* 0x000000ffff397224 */ /* 0x100fe200030e060f */
[----:B------:R-:W-:Y:S01]  /*9530*/  LOP3.LUT R72, R6, R7, RZ, 0x3c, !PT ;  /* 0x0000000706487212 */ /* 0x000fe200078e3cff */
[----:B------:R-:W-:Y:S01]  /*9540*/  IMAD.MOV.U32 R5, RZ, RZ, R15 ;  /* 0x000000ffff057224 */ /* 0x000fe200078e000f */
[----:B------:R-:W5:Y:S01]  /*9550*/  LD.E.128 R48, desc[UR40][R48.64] ;  /* 0x0000002830307980 */ /* 0x000f62000c101d00 */
[----:B------:R-:W-:-:S02]  /*9560*/  IMAD.U32 R20, RZ, RZ, UR10 ;  /* 0x0000000aff147e24 */ /* 0x000fc4000f8e00ff */
[----:B------:R-:W-:Y:S01]  /*9570*/  IMAD.U32 R21, RZ, RZ, UR11 ;  /* 0x0000000bff157e24 */ /* 0x000fe2000f8e00ff */
[----:B------:R-:W-:Y:S01]  /*9580*/  ULDC.64 UR10, c[0x0][0xae0] ;  /* 0x0002b800000a7ab9 */ /* 0x000fe20000000a00 */
[----:B------:R-:W-:Y:S01]  /*9590*/  IMAD R79, R80, R79, R78 ;  /* 0x0000004f504f7224 */ /* 0x000fe200078e024e */
[----:B------:R-:W5:Y:S01]  /*95a0*/  LD.E.128 R4, desc[UR40][R4.64] ;  /* 0x0000002804047980 */ /* 0x000f62000c101d00 */
[----:B------:R-:W-:Y:S01]  /*95b0*/  IMAD R76, R76, UR10, RZ ;  /* 0x0000000a4c4c7c24 */ /* 0x000fe2000f8e02ff */
[----:B------:R-:W-:Y:S01]  /*95c0*/  LOP3.LUT R0, R81, 0x20, R0, 0xe2, !PT ;  /* 0x0000002051007812 */ /* 0x000fe200078ee200 */
[----:B------:R-:W-:Y:S01]  /*95d0*/  IMAD.U32 R21, RZ, RZ, UR4 ;  /* 0x00000004ff157e24 */ /* 0x000fe2000f8e00ff */
[----:B------:R-:W5:Y:S01]  /*95e0*/  LD.E.128 R12, desc[UR40][R12.64] ;  /* 0x000000280c0c7980 */ /* 0x000f62000c101d00 */
[----:B------:R-:W-:Y:S01]  /*95f0*/  IMAD R81, R77, UR11, R76 ;  /* 0x0000000b4d517c24 */ /* 0x000fe2000f8e024c */
[----:B------:R-:W-:Y:S02]  /*9600*/  ISETP.GE.AND P0, PT, R226, UR14, PT ;  /* 0x0000000ee2007c0c */ /* 0x000fe4000bf06270 */
[----:B------:R-:W5:Y:S01]  /*9610*/  LD.E.128 R52, desc[UR40][R52.64] ;  /* 0x0000002834347980 */ /* 0x000f62000c101d00 */
[----:B------:R-:W-:-:S03]  /*9620*/  SHF.R.S32.HI R76, RZ, 0x1f, R79 ;  /* 0x0000001fff4c7819 */ /* 0x000fc6000001144f */
[----:B------:R-:W5:Y:S01]  /*9630*/  LD.E.128 R56, desc[UR40][R56.64] ;  /* 0x0000002838387980 */ /* 0x000f62000c101d00 */
[----:B------:R-:W-:Y:S01]  /*9640*/  IMAD.WIDE.U32 R20, R77, UR10, R20 ;  /* 0x0000000a4d147c25 */ /* 0x000fe2000f8e0014 */
[----:B------:R-:W-:Y:S02]  /*9650*/  ULDC.64 UR10, c[0x0][0xad8] ;  /* 0x0002b600000a7ab9 */ /* 0x000fe40000000a00 */
[----:B------:R-:W5:Y:S01]  /*9660*/  LD.E.128 R72, desc[UR40][R72.64] ;  /* 0x0000002848487980 */ /* 0x000f62000c101d00 */
[----:B------:R-:W-:Y:S01]  /*9670*/  IMAD.U32 R88, RZ, RZ, UR43 ;  /* 0x0000002bff587e24 */ /* 0x000fe2000f8e00ff */
[----:B------:R-:W-:Y:S01]  /*9680*/  @!PT LDS RZ, [RZ] ;  /* 0x00000000fffff984 */ /* 0x000fe20000000800 */
[----:B------:R-:W-:Y:S01]  /*9690*/  @!PT LDS RZ, [RZ] ;  /* 0x00000000fffff984 */ /* 0x000fe20000000800 */
[----:B------:R-:W-:Y:S01]  /*96a0*/  @!PT LDS RZ, [RZ] ;  /* 0x00000000fffff984 */ /* 0x000fe20000000800 */
[----:B------:R-:W-:Y:S01]  /*96b0*/  @!PT LDS RZ, [RZ] ;  /* 0x00000000fffff984 */ /* 0x000fe20000000800 */
[----:B------:R0:W-:Y:S06]  /*96c0*/  MEMBAR.ALL.CTA ;  /* 0x0000000000007992 */ /* 0x0001ec0000008000 */
[----:B0-----:R-:W0:Y:S01]  /*96d0*/  FENCE.VIEW.ASYNC.S ;  /* 0x00000000000073c6 */ /* 0x001e220000000000 */
[----:B------:R-:W-:Y:S01]  /*96e0*/  SEL R77, RZ, 0x40, P0 ;  /* 0x00000040ff4d7807 */ /* 0x000fe20000000000 */
[----:B------:R-:W-:Y:S01]  /*96f0*/  IMAD.IADD R21, R21, 0x1, R81 ;  /* 0x0000000115157824 */ /* 0x000fe200078e0251 */
[----:B------:R-:W-:Y:S01]  /*9700*/  ISETP.GE.AND P0, PT, R225, UR14, PT ;  /* 0x0000000ee1007c0c */ /* 0x000fe2000bf06270 */
[----:B------:R-:W-:-:S02]  /*9710*/  IMAD R76, R76, UR10, RZ ;  /* 0x0000000a4c4c7c24 */ /* 0x000fc4000f8e02ff */
[----:B------:R-:W-:Y:S02]  /*9720*/  IMAD R88, R88, 0x40, R3 ;  /* 0x0000004058587824 */ /* 0x000fe400078e0203 */
[----:B------:R-:W-:Y:S01]  /*9730*/  IMAD R89, R80, UR8, RZ ;  /* 0x0000000850597c24 */ /* 0x000fe2000f8e02ff */
[----:B------:R-:W-:Y:S01]  /*9740*/  LOP3.LUT R0, R0, R77, RZ, 0xfc, !PT ;  /* 0x0000004d00007212 */ /* 0x000fe200078efcff */
[C---:B------:R-:W-:Y:S01]  /*9750*/  IMAD R77, R79.reuse, UR11, R76 ;  /* 0x0000000b4f4d7c24 */ /* 0x040fe2000f8e024c */
[----:B------:R-:W-:Y:S01]  /*9760*/  UIADD3 UR4, UR38, 0x28c20, URZ ;  /* 0x00028c2026047890 */ /* 0x000fe2000fffe03f */
[----:B------:R-:W-:Y:S01]  /*9770*/  IMAD.WIDE.U32 R20, R79, UR10, R20 ;  /* 0x0000000a4f147c25 */ /* 0x000fe2000f8e0014 */
[----:B------:R-:W-:Y:S01]  /*9780*/  SEL R3, RZ, 0x80, P0 ;  /* 0x00000080ff037807 */ /* 0x000fe20000000000 */
[----:B------:R-:W-:Y:S01]  /*9790*/  ULDC.64 UR10, c[0x0][0xa80] ;  /* 0x0002a000000a7ab9 */ /* 0x000fe20000000a00 */
[----:B------:R-:W-:Y:S01]  /*97a0*/  ISETP.GE.AND P0, PT, R88, R89, PT ;  /* 0x000000595800720c */ /* 0x000fe20003f06270 */
[----:B------:R-:W-:Y:S01]  /*97b0*/  IMAD.IADD R21, R21, 0x1, R77 ;  /* 0x0000000115157824 */ /* 0x000fe200078e024d */
[----:B------:R-:W-:Y:S01]  /*97c0*/  UPRMT UR4, URZ, 0x654, UR4 ;  /* 0x000006543f047896 */ /* 0x000fe20008000004 */
[----:B------:R-:W-:-:S04]  /*97d0*/  LEA R86, P1, R20, UR10, 0x1 ;  /* 0x0000000a14567c11 */ /* 0x000fc8000f8208ff */
[----:B------:R-:W-:Y:S01]  /*97e0*/  LEA.HI.X R87, R20, UR11, R21, 0x1, P1 ;  /* 0x0000000b14577c11 */ /* 0x000fe200088f0c15 */
[----:B------:R-:W-:Y:S01]  /*97f0*/  BSSY B1, `(.L_x_422) ;  /* 0x000002c000017945 */ /* 0x000fe20003800000 */
[----:B0-----:R0:W1:Y:S02]  /*9800*/  SHFL.IDX PT, R20, R86, RZ, 0x181f ;  /* 0x00181fff56147589 */ /* 0x00106400000e0000 */
[----:B------:R-:W-:Y:S02]  /*9810*/  SYNCS.ARRIVE.TRANS64.RED.A1T0 RZ, [UR4], RZ ;  /* 0x000000ffffff79a7 */ /* 0x000fe40008100404 */
[----:B------:R0:W2:Y:S01]  /*9820*/  SHFL.IDX PT, R21, R87, RZ, 0x181f ;  /* 0x00181fff57157589 */ /* 0x0000a200000e0000 */
[----:B------:R-:W-:Y:S02]  /*9830*/  LOP3.LUT R3, R0, R3, RZ, 0xfc, !PT ;  /* 0x0000000300037212 */ /* 0x000fe400078efcff */
[----:B------:R-:W-:Y:S01]  /*9840*/  SHF.R.S32.HI R152, RZ, 0x1f, R192 ;  /* 0x0000001fff987819 */ /* 0x000fe200000114c0 */
[----:B------:R-:W-:Y:S06]  /*9850*/  @P0 BRA `(.L_x_423) ;  /* 0x0000000000940947 */ /* 0x000fec0003800000 */
[----:B------:R-:W-:Y:S02]  /*9860*/  ISETP.GE.AND P1, PT, R192, UR14, PT ;  /* 0x0000000ec0007c0c */ /* 0x000fe4000bf26270 */
[----:B------:R-:W-:Y:S02]  /*9870*/  ISETP.GE.AND P0, PT, R2, UR14, PT ;  /* 0x0000000e02007c0c */ /* 0x000fe4000bf06270 */
[----:B------:R-:W-:Y:S02]  /*9880*/  ISETP.GE.AND P4, PT, R187, UR14, PT ;  /* 0x0000000ebb007c0c */ /* 0x000fe4000bf86270 */
[----:B------:R-:W-:Y:S02]  /*9890*/  ISETP.GE.AND P3, PT, R186, UR14, PT ;  /* 0x0000000eba007c0c */ /* 0x000fe4000bf66270 */
[----:B------:R-:W-:Y:S02]  /*98a0*/  SHF.R.S32.HI R80, RZ, 0x1f, R187 ;  /* 0x0000001fff507819 */ /* 0x000fe400000114bb */
[----:B------:R-:W-:-:S02]  /*98b0*/  SHF.R.S32.HI R81, RZ, 0x1f, R186 ;  /* 0x0000001fff517819 */ /* 0x000fc400000114ba */
[----:B------:R-:W-:Y:S02]  /*98c0*/  SHF.R.S32.HI R90, RZ, 0x1f, R185 ;  /* 0x0000001fff5a7819 */ /* 0x000fe400000114b9 */
[-C--:B-1----:R-:W-:Y:S01]  /*98d0*/  @!P1 LEA R76, P2, R192, R20.reuse, 0x1 ;  /* 0x00000014c04c9211 */ /* 0x082fe200078408ff */
[----:B--2---:R-:W-:Y:S02]  /*98e0*/  @!P0 IMAD.WIDE R78, R2, 0x2, R20 ;  /* 0x00000002024e8825 */ /* 0x004fe400078e0214 */
[----:B------:R-:W-:Y:S02]  /*98f0*/  @!P4 LEA R84, P5, R187, R20, 0x1 ;  /* 0x00000014bb54c211 */ /* 0x000fe400078a08ff */
[----:B------:R-:W-:Y:S01]  /*9900*/  @!P1 LEA.HI.X R77, R192, R21, R152, 0x1, P2 ;  /* 0x00000015c04d9211 */ /* 0x000fe200010f0c98 */
[----:B-----5:R1:W-:Y:S01]  /*9910*/  @!P0 ST.E.128 desc[UR40][R78.64], R4 ;  /* 0x000000044e008985 */ /* 0x0203e2000c101d28 */
[----:B------:R-:W-:Y:S02]  /*9920*/  ISETP.GE.AND P2, PT, R185, UR14, PT ;  /* 0x0000000eb9007c0c */ /* 0x000fe4000bf46270 */
[----:B------:R-:W-:Y:S01]  /*9930*/  LOP3.LUT P0, RZ, R0, 0x40, RZ, 0xc0, !PT ;  /* 0x0000004000ff7812 */ /* 0x000fe2000780c0ff */
[----:B------:R2:W-:Y:S01]  /*9940*/  @!P1 ST.E.128 desc[UR40][R76.64], R12 ;  /* 0x0000000c4c009985 */ /* 0x0005e2000c101d28 */
[----:B------:R-:W-:-:S02]  /*9950*/  ISETP.GE.AND P1, PT, R184, UR14, PT ;  /* 0x0000000eb8007c0c */ /* 0x000fc4000bf26270 */
[CC--:B------:R-:W-:Y:S02]  /*9960*/  @!P3 LEA R82, P6, R186.reuse, R20.reuse, 0x1 ;  /* 0x00000014ba52b211 */ /* 0x0c0fe400078c08ff */
[-C--:B------:R-:W-:Y:S02]  /*9970*/  @!P4 LEA.HI.X R85, R187, R21.reuse, R80, 0x1, P5 ;  /* 0x00000015bb55c211 */ /* 0x080fe400028f0c50 */
[-C--:B------:R-:W-:Y:S02]  /*9980*/  @!P3 LEA.HI.X R83, R186, R21.reuse, R81, 0x1, P6 ;  /* 0x00000015ba53b211 */ /* 0x080fe400030f0c51 */
[----:B------:R-:W-:Y:S01]  /*9990*/  LOP3.LUT P6, RZ, R3, 0x80, RZ, 0xc0, !PT ;  /* 0x0000008003ff7812 */ /* 0x000fe200078cc0ff */
[----:B------:R3:W-:Y:S01]  /*99a0*/  @!P4 ST.E.128 desc[UR40][R84.64], R28 ;  /* 0x0000001c5400c985 */ /* 0x0007e2000c101d28 */
[C---:B------:R-:W-:Y:S02]  /*99b0*/  @!P2 LEA R80, P5, R185.reuse, R20, 0x1 ;  /* 0x00000014b950a211 */ /* 0x040fe400078a08ff */
[----:B-1----:R-:W-:Y:S01]  /*99c0*/  SHF.R.S32.HI R5, RZ, 0x1f, R184 ;  /* 0x0000001fff057819 */ /* 0x002fe200000114b8 */
[----:B------:R3:W-:Y:S01]  /*99d0*/  @!P3 ST.E.128 desc[UR40][R82.64], R36 ;  /* 0x000000245200b985 */ /* 0x0007e2000c101d28 */
[----:B------:R-:W-:-:S02]  /*99e0*/  @!P2 LEA.HI.X R81, R185, R21, R90, 0x1, P5 ;  /* 0x00000015b951a211 */ /* 0x000fc400028f0c5a */
[CC--:B------:R-:W-:Y:S02]  /*99f0*/  @!P1 LEA R6, P5, R184.reuse, R20.reuse, 0x1 ;  /* 0x00000014b8069211 */ /* 0x0c0fe400078a08ff */
[----:B--2---:R-:W-:Y:S01]  /*9a00*/  SHF.R.S32.HI R15, RZ, 0x1f, R226 ;  /* 0x0000001fff0f7819 */ /* 0x004fe200000114e2 */
[----:B------:R3:W-:Y:S01]  /*9a10*/  @!P2 ST.E.128 desc[UR40][R80.64], R44 ;  /* 0x0000002c5000a985 */ /* 0x0007e2000c101d28 */
[-C--:B------:R-:W-:Y:S02]  /*9a20*/  @!P1 LEA.HI.X R7, R184, R21.reuse, R5, 0x1, P5 ;  /* 0x00000015b8079211 */ /* 0x080fe400028f0c05 */
[C---:B------:R-:W-:Y:S02]  /*9a30*/  @P0 LEA R4, P5, R226.reuse, R20, 0x1 ;  /* 0x00000014e2040211 */ /* 0x040fe400078a08ff */
[----:B------:R-:W-:Y:S01]  /*9a40*/  SHF.R.S32.HI R13, RZ, 0x1f, R225 ;  /* 0x0000001fff0d7819 */ /* 0x000fe200000114e1 */
[----:B------:R3:W-:Y:S01]  /*9a50*/  @!P1 ST.E.128 desc[UR40][R6.64], R52 ;  /* 0x0000003406009985 */ /* 0x0007e2000c101d28 */
[----:B------:R-:W-:-:S02]  /*9a60*/  @P0 LEA.HI.X R5, R226, R21, R15, 0x1, P5 ;  /* 0x00000015e2050211 */ /* 0x000fc400028f0c0f */
[----:B------:R-:W-:-:S03]  /*9a70*/  @P6 LEA R12, P5, R225, R20, 0x1 ;  /* 0x00000014e10c6211 */ /* 0x000fc600078a08ff */
[----:B------:R3:W-:Y:S01]  /*9a80*/  @P0 ST.E.128 desc[UR40][R4.64], R60 ;  /* 0x0000003c04000985 */ /* 0x0007e2000c101d28 */
[----:B------:R-:W-:-:S05]  /*9a90*/  @P6 LEA.HI.X R13, R225, R21, R13, 0x1, P5 ;  /* 0x00000015e10d6211 */ /* 0x000fca00028f0c0d */
[----:B------:R3:W-:Y:S04]  /*9aa0*/  @P6 ST.E.128 desc[UR40][R12.64], R68 ;  /* 0x000000440c006985 */ /* 0x0007e8000c101d28 */
.L_x_423:
[----:B------:R-:W-:Y:S05]  /*9ab0*/  BSYNC B1 ;  /* 0x0000000000017941 */ /* 0x000fea0003800000 */
.L_x_422:
[----:B---3-5:R-:W-:Y:S01]  /*9ac0*/  VIADD R6, R88, 0x20 ;  /* 0x0000002058067836 */ /* 0x028fe20000000000 */
[----:B------:R3:W4:Y:S04]  /*9ad0*/  SHFL.IDX PT, R5, R87, 0x1, 0x181f ;  /* 0x00381f0057057f89 */ /* 0x00072800000e0000 */
[----:B------:R-:W-:Y:S01]  /*9ae0*/  ISETP.GE.AND P0, PT, R6, R89, PT ;  /* 0x000000590600720c */ /* 0x000fe20003f06270 */
[----:B------:R3:W0:-:S12]  /*9af0*/  SHFL.IDX PT, R4, R86, 0x1, 0x181f ;  /* 0x00381f0056047f89 */ /* 0x00061800000e0000 */
[----:B---3--:R-:W-:Y:S05]  /*9b00*/  @P0 BRA `(.L_x_424) ;  /* 0x0000002800040947 */ /* 0x008fea0003800000 */
[----:B------:R-:W-:Y:S02]  /*9b10*/  ISETP.GE.AND P0, PT, R192, UR14, PT ;  /* 0x0000000ec0007c0c */ /* 0x000fe4000bf06270 */
[----:B------:R-:W-:Y:S02]  /*9b20*/  ISETP.GE.AND P5, PT, R2, UR14, PT ;  /* 0x0000000e02007c0c */ /* 0x000fe4000bfa6270 */
[----:B------:R-:W-:Y:S02]  /*9b30*/  ISETP.GE.AND P2, PT, R187, UR14, PT ;  /* 0x0000000ebb007c0c */ /* 0x000fe4000bf46270 */
[----:B------:R-:W-:Y:S02]  /*9b40*/  ISETP.GE.AND P1, PT, R186, UR14, PT ;  /* 0x0000000eba007c0c */ /* 0x000fe4000bf26270 */
[----:B------:R-:W-:Y:S02]  /*9b50*/  ISETP.GE.AND P3, PT, R185, UR14, PT ;  /* 0x0000000eb9007c0c */ /* 0x000fe4000bf66270 */
[----:B------:R-:W-:-:S02]  /*9b60*/  SHF.R.S32.HI R15, RZ, 0x1f, R187 ;  /* 0x0000001fff0f7819 */ /* 0x000fc400000114bb */
[----:B--2---:R-:W-:Y:S02]  /*9b70*/  SHF.R.S32.HI R21, RZ, 0x1f, R186 ;  /* 0x0000001fff157819 */ /* 0x004fe400000114ba */
[----:B0-----:R-:W-:Y:S01]  /*9b80*/  @!P0 LEA R12, P4, R192, R4, 0x1 ;  /* 0x00000004c00c8211 */ /* 0x001fe200078808ff */
[----:B----4-:R-:W-:Y:S01]  /*9b90*/  @!P5 IMAD.WIDE R6, R2, 0x2, R4 ;  /* 0x000000020206d825 */ /* 0x010fe200078e0204 */
[----:B------:R-:W-:Y:S02]  /*9ba0*/  SHF.R.S32.HI R31, RZ, 0x1f, R184 ;  /* 0x0000001fff1f7819 */ /* 0x000fe400000114b8 */
[----:B------:R-:W-:Y:S02]  /*9bb0*/  @!P0 LEA.HI.X R13, R192, R5, R152, 0x1, P4 ;  /* 0x00000005c00d8211 */ /* 0x000fe400020f0c98 */
[----:B------:R-:W-:Y:S01]  /*9bc0*/  ISETP.GE.AND P4, PT, R184, UR14, PT ;  /* 0x0000000eb8007c0c */ /* 0x000fe2000bf86270 */
[----:B------:R0:W-:Y:S01]  /*9bd0*/  @!P5 ST.E.128 desc[UR40][R6.64], R8 ;  /* 0x000000080600d985 */ /* 0x0001e2000c101d28 */
[----:B------:R-:W-:-:S02]  /*9be0*/  LOP3.LUT P5, RZ, R0, 0x40, RZ, 0xc0, !PT ;  /* 0x0000004000ff7812 */ /* 0x000fc400078ac0ff */
[CC--:B------:R-:W-:Y:S01]  /*9bf0*/  @!P2 LEA R14, P6, R187.reuse, R4.reuse, 0x1 ;  /* 0x00000004bb0ea211 */ /* 0x0c0fe200078c08ff */
[----:B------:R3:W-:Y:S01]  /*9c00*/  @!P0 ST.E.128 desc[UR40][R12.64], R24 ;  /* 0x000000180c008985 */ /* 0x0007e2000c101d28 */
[----:B------:R-:W-:Y:S02]  /*9c10*/  SHF.R.S32.HI R0, RZ, 0x1f, R185 ;  /* 0x0000001fff007819 */ /* 0x000fe400000114b9 */
[----:B------:R-:W-:Y:S02]  /*9c20*/  @!P2 LEA.HI.X R15, R187, R5, R15, 0x1, P6 ;  /* 0x00000005bb0fa211 */ /* 0x000fe400030f0c0f */
[-C--:B-1----:R-:W-:Y:S02]  /*9c30*/  @!P1 LEA R20, P6, R186, R4.reuse, 0x1 ;  /* 0x00000004ba149211 */ /* 0x082fe400078c08ff */
[----:B------:R-:W-:Y:S01]  /*9c40*/  SHF.R.S32.HI R37, RZ, 0x1f, R226 ;  /* 0x0000001fff257819 */ /* 0x000fe200000114e2 */
[----:B------:R3:W-:Y:S01]  /*9c50*/  @!P2 ST.E.128 desc[UR40][R14.64], R32 ;  /* 0x000000200e00a985 */ /* 0x0007e2000c101d28 */
[----:B------:R-:W-:-:S02]  /*9c60*/  @!P3 LEA R28, P2, R185, R4, 0x1 ;  /* 0x00000004b91cb211 */ /* 0x000fc400078408ff */
[-C--:B------:R-:W-:Y:S02]  /*9c70*/  @!P4 LEA R30, P0, R184, R4.reuse, 0x1 ;  /* 0x00000004b81ec211 */ /* 0x080fe400078008ff */
[-C--:B------:R-:W-:Y:S02]  /*9c80*/  @!P1 LEA.HI.X R21, R186, R5.reuse, R21, 0x1, P6 ;  /* 0x00000005ba159211 */ /* 0x080fe400030f0c15 */
[----:B0-----:R-:W-:Y:S02]  /*9c90*/  @P5 LEA R6, P6, R226, R4, 0x1 ;  /* 0x00000004e2065211 */ /* 0x001fe400078c08ff */
[-C--:B------:R-:W-:Y:S01]  /*9ca0*/  @!P3 LEA.HI.X R29, R185, R5.reuse, R0, 0x1, P2 ;  /* 0x00000005b91db211 */ /* 0x080fe200010f0c00 */
[----:B------:R3:W-:Y:S01]  /*9cb0*/  @!P1 ST.E.128 desc[UR40][R20.64], R40 ;  /* 0x0000002814009985 */ /* 0x0007e2000c101d28 */
[-C--:B------:R-:W-:Y:S02]  /*9cc0*/  @!P4 LEA.HI.X R31, R184, R5.reuse, R31, 0x1, P0 ;  /* 0x00000005b81fc211 */ /* 0x080fe400000f0c1f */
[----:B------:R-:W-:Y:S01]  /*9cd0*/  @P5 LEA.HI.X R7, R226, R5, R37, 0x1, P6 ;  /* 0x00000005e2075211 */ /* 0x000fe200030f0c25 */
[----:B------:R3:W-:Y:S01]  /*9ce0*/  @!P3 ST.E.128 desc[UR40][R28.64], R48 ;  /* 0x000000301c00b985 */ /* 0x0007e2000c101d28 */
[----:B------:R-:W-:-:S03]  /*9cf0*/  LOP3.LUT P0, RZ, R3, 0x80, RZ, 0xc0, !PT ;  /* 0x0000008003ff7812 */ /* 0x000fc6000780c0ff */
[----:B------:R3:W-:Y:S04]  /*9d00*/  @!P4 ST.E.128 desc[UR40][R30.64], R56 ;  /* 0x000000381e00c985 */ /* 0x0007e8000c101d28 */
[----:B------:R3:W-:Y:S06]  /*9d10*/  @P5 ST.E.128 desc[UR40][R6.64], R64 ;  /* 0x0000004006005985 */ /* 0x0007ec000c101d28 */
[----:B------:R-:W-:Y:S05]  /*9d20*/  @!P0 BRA `(.L_x_424) ;  /* 0x00000024007c8947 */ /* 0x000fea0003800000 */
[----:B------:R-:W-:Y:S02]  /*9d30*/  LEA R4, P0, R225, R4, 0x1 ;  /* 0x00000004e1047211 */ /* 0x000fe400078008ff */
[----:B------:R-:W-:-:S04]  /*9d40*/  SHF.R.S32.HI R0, RZ, 0x1f, R225 ;  /* 0x0000001fff007819 */ /* 0x000fc800000114e1 */
[----:B------:R-:W-:-:S05]  /*9d50*/  LEA.HI.X R5, R225, R5, R0, 0x1, P0 ;  /* 0x00000005e1057211 */ /* 0x000fca00000f0c00 */
[----:B------:R0:W-:Y:S01]  /*9d60*/  ST.E.128 desc[UR40][R4.64], R72 ;  /* 0x0000004804007985 */ /* 0x0001e2000c101d28 */
[----:B------:R-:W-:Y:S05]  /*9d70*/  BRA `(.L_x_424) ;  /* 0x0000002400687947 */ /* 0x000fea0003800000 */
.L_x_421:
[----:B------:R-:W2:Y:S01]  /*9d80*/  LDL R0, [R1+0x58] ;  /* 0x0000580001007983 */ /* 0x000ea20000100800 */
[----:B------:R-:W-:Y:S01]  /*9d90*/  ULDC.64 UR12, c[0x0][0xb08] ;  /* 0x0002c200000c7ab9 */ /* 0x000fe20000000a00 */
[----:B------:R-:W-:Y:S01]  /*9da0*/  ULDC UR14, c[0x0][0xbe8] ;  /* 0x0002fa00000e7ab9 */ /* 0x000fe20000000800 */
[----:B------:R-:W-:Y:S01]  /*9db0*/  UIMAD UR18, UR18, UR12, URZ ;  /* 0x0000000c121272a4 */ /* 0x000fe2000f8e023f */
[----:B0-----:R-:W-:Y:S01]  /*9dc0*/  IMAD.U32 R6, RZ, RZ, UR43 ;  /* 0x0000002bff067e24 */ /* 0x001fe2000f8e00ff */
[----:B------:R-:W-:Y:S01]  /*9dd0*/  UIMAD.WIDE.U32 UR10, UR4, UR12, URZ ;  /* 0x0000000c040a72a5 */ /* 0x000fe2000f8e003f */
[----:B------:R-:W-:Y:S01]  /*9de0*/  BSSY B1, `(.L_x_425) ;  /* 0x00000cc000017945 */ /* 0x000fe20003800000 */
[----:B------:R-:W-:Y:S01]  /*9df0*/  UIMAD UR18, UR4, UR13, UR18 ;  /* 0x0000000d041272a4 */ /* 0x000fe2000f8e0212 */
[----:B------:R-:W-:Y:S01]  /*9e00*/  SHF.R.S32.HI R21, RZ, 0x1f, R203 ;  /* 0x0000001fff157819 */ /* 0x000fe200000114cb */
[----:B------:R-:W-:Y:S01]  /*9e10*/  UISETP.NE.AND UP0, UPT, UR14, 0x1, UPT ;  /* 0x000000010e00788c */ /* 0x000fe2000bf05270 */
[----:B------:R-:W-:Y:S01]  /*9e20*/  SHF.R.S32.HI R152, RZ, 0x1f, R204 ;  /* 0x0000001fff987819 */ /* 0x000fe200000114cc */
[----:B------:R-:W-:Y:S01]  /*9e30*/  UIADD3 UR11, UR11, UR18, URZ ;  /* 0x000000120b0b7290 */ /* 0x000fe2000fffe03f */
[----:B------:R-:W-:Y:S01]  /*9e40*/  SHF.R.S32.HI R153, RZ, 0x1f, R205 ;  /* 0x0000001fff997819 */ /* 0x000fe200000114cd */
[----:B------:R-:W-:Y:S01]  /*9e50*/  ULDC.64 UR12, c[0x0][0xb38] ;  /* 0x0002ce00000c7ab9 */ /* 0x000fe20000000a00 */
[----:B------:R-:W-:Y:S01]  /*9e60*/  USHF.R.S32.HI UR4, URZ, 0x1f, UR9 ;  /* 0x0000001f3f047899 */ /* 0x000fe20008011409 */
[----:B------:R-:W-:Y:S01]  /*9e70*/  PLOP3.LUT P0, PT, PT, PT, UP0, 0x80, 0x0 ;  /* 0x000000000000781c */ /* 0x000fe20003f0f008 */
[----:B------:R-:W-:Y:S01]  /*9e80*/  UIMAD.WIDE.U32 UR10, UR44, UR12, UR10 ;  /* 0x0000000c2c0a72a5 */ /* 0x000fe2000f8e000a */
[----:B------:R-:W-:Y:S01]  /*9e90*/  SHF.R.S32.HI R154, RZ, 0x1f, R206 ;  /* 0x0000001fff9a7819 */ /* 0x000fe200000114ce */
[----:B------:R-:W-:Y:S01]  /*9ea0*/  UIMAD UR8, UR8, UR14, URZ ;  /* 0x0000000e080872a4 */ /* 0x000fe2000f8e023f */
[----:B------:R-:W-:Y:S01]  /*9eb0*/  SHF.R.S32.HI R155, RZ, 0x1f, R207 ;  /* 0x0000001fff9b7819 */ /* 0x000fe200000114cf */
[----:B------:R-:W-:Y:S01]  /*9ec0*/  UIMAD UR11, UR44, UR13, UR11 ;  /* 0x0000000d2c0b72a4 */ /* 0x000fe2000f8e020b */
[----:B------:R-:W-:-:S02]  /*9ed0*/  SHF.R.S32.HI R156, RZ, 0x1f, R208 ;  /* 0x0000001fff9c7819 */ /* 0x000fc400000114d0 */
[----:B------:R-:W-:Y:S01]  /*9ee0*/  ULDC.64 UR12, c[0x0][0xb40] ;  /* 0x0002d000000c7ab9 */ /* 0x000fe20000000a00 */
[----:B------:R-:W-:Y:S01]  /*9ef0*/  SHF.R.S32.HI R157, RZ, 0x1f, R209 ;  /* 0x0000001fff9d7819 */ /* 0x000fe200000114d1 */
[----:B------:R-:W-:Y:S01]  /*9f00*/  UIMAD UR4, UR4, UR12, URZ ;  /* 0x0000000c040472a4 */ /* 0x000fe2000f8e023f */
[----:B------:R-:W-:Y:S01]  /*9f10*/  SHF.R.S32.HI R158, RZ, 0x1f, R210 ;  /* 0x0000001fff9e7819 */ /* 0x000fe200000114d2 */
[----:B------:R-:W-:Y:S01]  /*9f20*/  UIMAD.WIDE.U32 UR10, UR9, UR12, UR10 ;  /* 0x0000000c090a72a5 */ /* 0x000fe2000f8e000a */
[----:B------:R-:W-:Y:S01]  /*9f30*/  SHF.R.S32.HI R159, RZ, 0x1f, R211 ;  /* 0x0000001fff9f7819 */ /* 0x000fe200000114d3 */
[----:B------:R-:W-:Y:S01]  /*9f40*/  UIMAD UR4, UR9, UR13, UR4 ;  /* 0x0000000d090472a4 */ /* 0x000fe2000f8e0204 */
[----:B------:R-:W-:Y:S02]  /*9f50*/  SHF.R.S32.HI R160, RZ, 0x1f, R212 ;  /* 0x0000001fffa07819 */ /* 0x000fe400000114d4 */
[----:B------:R-:W-:Y:S01]  /*9f60*/  @UP0 ULDC UR9, c[0x0][0xbec] ;  /* 0x0002fb0000090ab9 */ /* 0x000fe20000000800 */
[----:B------:R-:W-:Y:S01]  /*9f70*/  UIADD3 UR11, UR11, UR4, URZ ;  /* 0x000000040b0b7290 */ /* 0x000fe2000fffe03f */
[----:B------:R-:W-:Y:S01]  /*9f80*/  SHF.R.S32.HI R161, RZ, 0x1f, R213 ;  /* 0x0000001fffa17819 */ /* 0x000fe200000114d5 */
[----:B------:R-:W-:Y:S01]  /*9f90*/  ULDC.64 UR12, c[0x0][0xb48] ;  /* 0x0002d200000c7ab9 */ /* 0x000fe20000000a00 */
[----:B------:R-:W-:Y:S01]  /*9fa0*/  @UP0 ULDC UR4, c[0x0][0xbf0] ;  /* 0x0002fc0000040ab9 */ /* 0x000fe20000000800 */
[----:B------:R-:W-:Y:S01]  /*9fb0*/  UIMAD.WIDE.U32 UR10, UR45, UR12, UR10 ;  /* 0x0000000c2d0a72a5 */ /* 0x000fe2000f8e000a */
[----:B------:R-:W-:-:S02]  /*9fc0*/  SHF.R.S32.HI R162, RZ, 0x1f, R214 ;  /* 0x0000001fffa27819 */ /* 0x000fc400000114d6 */
[----:B------:R-:W-:Y:S01]  /*9fd0*/  SHF.R.S32.HI R163, RZ, 0x1f, R215 ;  /* 0x0000001fffa37819 */ /* 0x000fe200000114d7 */
[----:B------:R-:W-:Y:S01]  /*9fe0*/  UIMAD UR45, UR45, UR13, UR11 ;  /* 0x0000000d2d2d72a4 */ /* 0x000fe2000f8e020b */
[----:B------:R-:W-:Y:S01]  /*9ff0*/  SHF.R.S32.HI R164, RZ, 0x1f, R216 ;  /* 0x0000001fffa47819 */ /* 0x000fe200000114d8 */
[----:B------:R-:W-:Y:S01]  /*a000*/  IMAD.U32 R5, RZ, RZ, UR11 ;  /* 0x0000000bff057e24 */ /* 0x000fe2000f8e00ff */
[----:B------:R-:W-:Y:S01]  /*a010*/  ULDC.64 UR12, c[0x0][0xb30] ;  /* 0x0002cc00000c7ab9 */ /* 0x000fe20000000a00 */
[----:B------:R-:W-:Y:S01]  /*a020*/  IMAD.U32 R4, RZ, RZ, UR10 ;  /* 0x0000000aff047e24 */ /* 0x000fe2000f8e00ff */
[----:B------:R-:W-:Y:S01]  /*a030*/  ULDC.64 UR10, c[0x0][0xb28] ;  /* 0x0002ca00000a7ab9 */ /* 0x000fe20000000a00 */
[----:B------:R-:W-:Y:S01]  /*a040*/  IMAD.U32 R5, RZ, RZ, UR45 ;  /* 0x0000002dff057e24 */ /* 0x000fe2000f8e00ff */
[----:B------:R-:W-:Y:S02]  /*a050*/  SHF.R.S32.HI R165, RZ, 0x1f, R217 ;  /* 0x0000001fffa57819 */ /* 0x000fe400000114d9 */
[----:B------:R-:W-:-:S02]  /*a060*/  SHF.R.S32.HI R166, RZ, 0x1f, R218 ;  /* 0x0000001fffa67819 */ /* 0x000fc400000114da */
[----:B------:R-:W-:Y:S02]  /*a070*/  SHF.R.S32.HI R167, RZ, 0x1f, R219 ;  /* 0x0000001fffa77819 */ /* 0x000fe400000114db */
[----:B------:R-:W-:Y:S02]  /*a080*/  SHF.R.S32.HI R168, RZ, 0x1f, R220 ;  /* 0x0000001fffa87819 */ /* 0x000fe400000114dc */
[----:B------:R-:W-:Y:S02]  /*a090*/  SHF.R.S32.HI R13, RZ, 0x1f, R221 ;  /* 0x0000001fff0d7819 */ /* 0x000fe400000114dd */
[----:B------:R-:W-:Y:S02]  /*a0a0*/  SHF.R.S32.HI R169, RZ, 0x1f, R222 ;  /* 0x0000001fffa97819 */ /* 0x000fe400000114de */
[----:B------:R-:W-:Y:S02]  /*a0b0*/  SHF.R.S32.HI R170, RZ, 0x1f, R223 ;  /* 0x0000001fffaa7819 */ /* 0x000fe400000114df */
[----:B------:R-:W-:Y:S01]  /*a0c0*/  SHF.R.S32.HI R171, RZ, 0x1f, R17 ;  /* 0x0000001fffab7819 */ /* 0x000fe20000011411 */
[----:B--2---:R-:W-:-:S04]  /*a0d0*/  IMAD R6, R6, 0x40, R0 ;  /* 0x0000004006067824 */ /* 0x004fc800078e0200 */
[----:B------:R-:W-:-:S04]  /*a0e0*/  @P0 IMAD.HI.U32 R0, R6, UR9, RZ ;  /* 0x0000000906000c27 */ /* 0x000fc8000f8e00ff */
[----:B------:R-:W-:Y:S01]  /*a0f0*/  IMAD.MOV.U32 R3, RZ, RZ, R6 ;  /* 0x000000ffff037224 */ /* 0x000fe200078e0006 */
[----:B------:R-:W-:Y:S01]  /*a100*/  @P0 SHF.R.U32.HI R3, RZ, UR4, R0 ;  /* 0x00000004ff030c19 */ /* 0x000fe20008011600 */
[----:B------:R-:W-:-:S03]  /*a110*/  UIADD3 UR4, UR38, 0x28c20, URZ ;  /* 0x00028c2026047890 */ /* 0x000fc6000fffe03f */
[--C-:B------:R-:W-:Y:S01]  /*a120*/  SHF.R.S32.HI R0, RZ, 0x1f, R3.reuse ;  /* 0x0000001fff007819 */ /* 0x100fe20000011403 */
[----:B------:R-:W-:Y:S01]  /*a130*/  IMAD.MOV R7, RZ, RZ, -R3 ;  /* 0x000000ffff077224 */ /* 0x000fe200078e0a03 */
[----:B------:R-:W-:Y:S01]  /*a140*/  UPRMT UR4, URZ, 0x654, UR4 ;  /* 0x000006543f047896 */ /* 0x000fe20008000004 */
[----:B------:R-:W-:-:S04]  /*a150*/  IMAD.WIDE.U32 R4, R3, UR12, R4 ;  /* 0x0000000c03047c25 */ /* 0x000fc8000f8e0004 */
[----:B------:R-:W-:Y:S02]  /*a160*/  IMAD R0, R0, UR12, RZ ;  /* 0x0000000c00007c24 */ /* 0x000fe4000f8e02ff */
[----:B------:R-:W-:Y:S02]  /*a170*/  IMAD R7, R7, UR14, R6 ;  /* 0x0000000e07077c24 */ /* 0x000fe4000f8e0206 */
[----:B------:R-:W-:Y:S01]  /*a180*/  IMAD R9, R3, UR13, R0 ;  /* 0x0000000d03097c24 */ /* 0x000fe2000f8e0200 */
[----:B------:R-:W-:Y:S02]  /*a190*/  SYNCS.ARRIVE.TRANS64.RED.A1T0 RZ, [UR4], RZ ;  /* 0x000000ffffff79a7 */ /* 0x000fe40008100404 */
[----:B------:R-:W-:Y:S01]  /*a1a0*/  SHF.R.S32.HI R0, RZ, 0x1f, R7 ;  /* 0x0000001fff007819 */ /* 0x000fe20000011407 */
[----:B------:R-:W-:Y:S02]  /*a1b0*/  IMAD.IADD R5, R5, 0x1, R9 ;  /* 0x0000000105057824 */ /* 0x000fe400078e0209 */
[----:B------:R-:W-:-:S02]  /*a1c0*/  IMAD.U32 R9, RZ, RZ, UR43 ;  /* 0x0000002bff097e24 */ /* 0x000fc4000f8e00ff */
[----:B------:R-:W-:Y:S02]  /*a1d0*/  IMAD R0, R0, UR10, RZ ;  /* 0x0000000a00007c24 */ /* 0x000fe4000f8e02ff */
[----:B------:R-:W-:-:S04]  /*a1e0*/  IMAD.WIDE.U32 R4, R7, UR10, R4 ;  /* 0x0000000a07047c25 */ /* 0x000fc8000f8e0004 */
[----:B------:R-:W-:Y:S01]  /*a1f0*/  IMAD R3, R7, UR11, R0 ;  /* 0x0000000b07037c24 */ /* 0x000fe2000f8e0200 */
[----:B------:R-:W-:Y:S01]  /*a200*/  ULDC.64 UR10, c[0x0][0xb00] ;  /* 0x0002c000000a7ab9 */ /* 0x000fe20000000a00 */
[----:B------:R-:W-:Y:S02]  /*a210*/  IMAD R0, R9, 0x40, R16 ;  /* 0x0000004009007824 */ /* 0x000fe400078e0210 */
[----:B------:R-:W-:Y:S01]  /*a220*/  IMAD.IADD R5, R5, 0x1, R3 ;  /* 0x0000000105057824 */ /* 0x000fe200078e0203 */
[----:B------:R-:W-:Y:S02]  /*a230*/  LEA R3, P1, R4, UR10, 0x2 ;  /* 0x0000000a04037c11 */ /* 0x000fe4000f8210ff */
[----:B------:R-:W-:Y:S02]  /*a240*/  ISETP.GE.AND P0, PT, R0, UR8, PT ;  /* 0x0000000800007c0c */ /* 0x000fe4000bf06270 */
[----:B------:R-:W-:Y:S01]  /*a250*/  LEA.HI.X R10, R4, UR11, R5, 0x2, P1 ;  /* 0x0000000b040a7c11 */ /* 0x000fe200088f1405 */
[----:B------:R0:W1:Y:S04]  /*a260*/  SHFL.IDX PT, R11, R3, RZ, 0x1c1f ;  /* 0x001c1fff030b7589 */ /* 0x00006800000e0000 */
[----:B------:R0:W2:Y:S06]  /*a270*/  SHFL.IDX PT, R12, R10, RZ, 0x1c1f ;  /* 0x001c1fff0a0c7589 */ /* 0x0000ac00000e0000 */
[----:B------:R-:W-:Y:S05]  /*a280*/  @P0 BRA `(.L_x_426) ;  /* 0x0000000800040947 */ /* 0x000fea0003800000 */
[----:B------:R-:W-:Y:S02]  /*a290*/  ULDC UR4, c[0x0][0xac8] ;  /* 0x0002b20000047ab9 */ /* 0x000fe40000000800 */
[----:B------:R-:W-:Y:S02]  /*a2a0*/  ISETP.GE.AND P3, PT, R17, UR4, PT ;  /* 0x0000000411007c0c */ /* 0x000fe4000bf66270 */
[----:B------:R-:W-:Y:S02]  /*a2b0*/  ISETP.GE.AND P4, PT, R223, UR4, PT ;  /* 0x00000004df007c0c */ /* 0x000fe4000bf86270 */
[----:B------:R-:W-:Y:S02]  /*a2c0*/  ISETP.GE.AND P2, PT, R222, UR4, PT ;  /* 0x00000004de007c0c */ /* 0x000fe4000bf46270 */
[----:B------:R-:W-:-:S07]  /*a2d0*/  ISETP.GE.AND P1, PT, R221, UR4, PT ;  /* 0x00000004dd007c0c */ /* 0x000fce000bf26270 */
[-C--:B-1----:R-:W-:Y:S02]  /*a2e0*/  @!P3 LEA R4, P0, R17, R11.reuse, 0x2 ;  /* 0x0000000b1104b211 */ /* 0x082fe400078010ff */
[----:B------:R-:W-:Y:S02]  /*a2f0*/  @!P4 LEA R6, P5, R223, R11, 0x2 ;  /* 0x0000000bdf06c211 */ /* 0x000fe400078a10ff */
[-C--:B--2---:R-:W-:Y:S02]  /*a300*/  @!P3 LEA.HI.X R5, R17, R12.reuse, R171, 0x2, P0 ;  /* 0x0000000c1105b211 */ /* 0x084fe400000f14ab */
[----:B------:R-:W-:Y:S02]  /*a310*/  ISETP.GE.AND P0, PT, R220, UR4, PT ;  /* 0x00000004dc007c0c */ /* 0x000fe4000bf06270 */
[----:B------:R-:W-:Y:S01]  /*a320*/  @!P4 LEA.HI.X R7, R223, R12, R170, 0x2, P5 ;  /* 0x0000000cdf07c211 */ /* 0x000fe200028f14aa */
[----:B------:R1:W-:Y:S01]  /*a330*/  @!P3 ST.E.64 desc[UR40][R4.64], R24 ;  /* 0x000000180400b985 */ /* 0x0003e2000c101b28 */
[----:B------:R-:W-:-:S03]  /*a340*/  ISETP.GE.AND P3, PT, R219, UR4, PT ;  /* 0x00000004db007c0c */ /* 0x000fc6000bf66270 */
[----:B------:R2:W-:Y:S01]  /*a350*/  @!P4 ST.E.64 desc[UR40][R6.64], R28 ;  /* 0x0000001c0600c985 */ /* 0x0005e2000c101b28 */
[----:B------:R-:W-:Y:S02]  /*a360*/  ISETP.GE.AND P4, PT, R218, UR4, PT ;  /* 0x00000004da007c0c */ /* 0x000fe4000bf86270 */
[CC--:B-1----:R-:W-:Y:S02]  /*a370*/  @!P2 LEA R4, P6, R222.reuse, R11.reuse, 0x2 ;  /* 0x0000000bde04a211 */ /* 0x0c2fe400078c10ff */
[CC--:B--2---:R-:W-:Y:S02]  /*a380*/  @!P1 LEA R6, P5, R221.reuse, R11.reuse, 0x2 ;  /* 0x0000000bdd069211 */ /* 0x0c4fe400078a10ff */
[-C--:B------:R-:W-:Y:S02]  /*a390*/  @!P2 LEA.HI.X R5, R222, R12.reuse, R169, 0x2, P6 ;  /* 0x0000000cde05a211 */ /* 0x080fe400030f14a9 */
[----:B------:R-:W-:Y:S02]  /*a3a0*/  @!P0 LEA R8, P6, R220, R11, 0x2 ;  /* 0x0000000bdc088211 */ /* 0x000fe400078c10ff */
[----:B------:R-:W-:Y:S01]  /*a3b0*/  @!P1 LEA.HI.X R7, R221, R12, R13, 0x2, P5 ;  /* 0x0000000cdd079211 */ /* 0x000fe200028f140d */
[----:B------:R1:W-:Y:S01]  /*a3c0*/  @!P2 ST.E.64 desc[UR40][R4.64], R32 ;  /* 0x000000200400a985 */ /* 0x0003e2000c101b28 */
[----:B------:R-:W-:-:S02]  /*a3d0*/  ISETP.GE.AND P5, PT, R217, UR4, PT ;  /* 0x00000004d9007c0c */ /* 0x000fc4000bfa6270 */
[----:B------:R-:W-:Y:S01]  /*a3e0*/  @!P0 LEA.HI.X R9, R220, R12, R168, 0x2, P6 ;  /* 0x0000000cdc098211 */ /* 0x000fe200030f14a8 */
[----:B------:R2:W-:Y:S04]  /*a3f0*/  @!P1 ST.E.64 desc[UR40][R6.64], R36 ;  /* 0x0000002406009985 */ /* 0x0005e8000c101b28 */
[----:B------:R3:W-:Y:S01]  /*a400*/  @!P0 ST.E.64 desc[UR40][R8.64], R40 ;  /* 0x0000002808008985 */ /* 0x0007e2000c101b28 */
[----:B------:R-:W-:Y:S02]  /*a410*/  ISETP.GE.AND P0, PT, R216, UR4, PT ;  /* 0x00000004d8007c0c */ /* 0x000fe4000bf06270 */
[-C--:B-1----:R-:W-:Y:S02]  /*a420*/  @!P3 LEA R4, P1, R219, R11.reuse, 0x2 ;  /* 0x0000000bdb04b211 */ /* 0x082fe400078210ff */
[----:B--2---:R-:W-:-:S02]  /*a430*/  @!P4 LEA R6, P2, R218, R11, 0x2 ;  /* 0x0000000bda06c211 */ /* 0x004fc400078410ff */
[-C--:B------:R-:W-:Y:S02]  /*a440*/  @!P3 LEA.HI.X R5, R219, R12.reuse, R167, 0x2, P1 ;  /* 0x0000000cdb05b211 */ /* 0x080fe400008f14a7 */
[----:B------:R-:W-:Y:S02]  /*a450*/  ISETP.GE.AND P1, PT, R215, UR4, PT ;  /* 0x00000004d7007c0c */ /* 0x000fe4000bf26270 */
[----:B------:R-:W-:Y:S01]  /*a460*/  @!P4 LEA.HI.X R7, R218, R12, R166, 0x2, P2 ;  /* 0x0000000cda07c211 */ /* 0x000fe200010f14a6 */
[----:B------:R1:W-:Y:S01]  /*a470*/  @!P3 ST.E.64 desc[UR40][R4.64], R44 ;  /* 0x0000002c0400b985 */ /* 0x0003e2000c101b28 */
[----:B------:R-:W-:Y:S02]  /*a480*/  ISETP.GE.AND P2, PT, R214, UR4, PT ;  /* 0x00000004d6007c0c */ /* 0x000fe4000bf46270 */
[----:B---3--:R-:W-:Y:S01]  /*a490*/  @!P5 LEA R8, P6, R217, R11, 0x2 ;  /* 0x0000000bd908d211 */ /* 0x008fe200078c10ff */
[----:B------:R2:W-:Y:S01]  /*a4a0*/  @!P4 ST.E.64 desc[UR40][R6.64], R48 ;  /* 0x000000300600c985 */ /* 0x0005e2000c101b28 */
[----:B------:R-:W-:-:S02]  /*a4b0*/  ISETP.GE.AND P3, PT, R213, UR4, PT ;  /* 0x00000004d5007c0c */ /* 0x000fc4000bf66270 */
[----:B------:R-:W-:Y:S02]  /*a4c0*/  @!P5 LEA.HI.X R9, R217, R12, R165, 0x2, P6 ;  /* 0x0000000cd909d211 */ /* 0x000fe400030f14a5 */
[----:B------:R-:W-:-:S03]  /*a4d0*/  ISETP.GE.AND P4, PT, R212, UR4, PT ;  /* 0x00000004d4007c0c */ /* 0x000fc6000bf86270 */
[----:B------:R3:W-:Y:S01]  /*a4e0*/  @!P5 ST.E.64 desc[UR40][R8.64], R52 ;  /* 0x000000340800d985 */ /* 0x0007e2000c101b28 */
[CC--:B-1----:R-:W-:Y:S02]  /*a4f0*/  @!P0 LEA R4, P6, R216.reuse, R11.reuse, 0x2 ;  /* 0x0000000bd8048211 */ /* 0x0c2fe400078c10ff */
[CC--:B--2---:R-:W-:Y:S02]  /*a500*/  @!P1 LEA R6, P5, R215.reuse, R11.reuse, 0x2 ;  /* 0x0000000bd7069211 */ /* 0x0c4fe400078a10ff */
[-C--:B------:R-:W-:Y:S02]  /*a510*/  @!P0 LEA.HI.X R5, R216, R12.reuse, R164, 0x2, P6 ;  /* 0x0000000cd8058211 */ /* 0x080fe400030f14a4 */
[----:B------:R-:W-:Y:S02]  /*a520*/  @!P1 LEA.HI.X R7, R215, R12, R163, 0x2, P5 ;  /* 0x0000000cd7079211 */ /* 0x000fe400028f14a3 */
[----:B------:R-:W-:Y:S01]  /*a530*/  ISETP.GE.AND P5, PT, R211, UR4, PT ;  /* 0x00000004d3007c0c */ /* 0x000fe2000bfa6270 */
[----:B------:R1:W-:Y:S01]  /*a540*/  @!P0 ST.E.64 desc[UR40][R4.64], R56 ;  /* 0x0000003804008985 */ /* 0x0003e2000c101b28 */
[----:B---3--:R-:W-:-:S02]  /*a550*/  @!P2 LEA R8, P6, R214, R11, 0x2 ;  /* 0x0000000bd608a211 */ /* 0x008fc400078c10ff */
[----:B------:R-:W-:Y:S01]  /*a560*/  ISETP.GE.AND P0, PT, R210, UR4, PT ;  /* 0x00000004d2007c0c */ /* 0x000fe2000bf06270 */
[----:B------:R2:W-:Y:S01]  /*a570*/  @!P1 ST.E.64 desc[UR40][R6.64], R60 ;  /* 0x0000003c06009985 */ /* 0x0005e2000c101b28 */
        /* <DEDUP_REMOVED lines=9> */
[----:B---3--:R-:W-:-:S03]  /*a610*/  @!P5 LEA R8, P6, R211, R11, 0x2 ;  /* 0x0000000bd308d211 */ /* 0x008fc600078c10ff */
[----:B------:R2:W-:Y:S01]  /*a620*/  @!P4 ST.E.64 desc[UR40][R6.64], R72 ;  /* 0x000000480600c985 */ /* 0x0005e2000c101b28 */
[----:B------:R-:W-:-:S05]  /*a630*/  @!P5 LEA.HI.X R9, R211, R12, R159, 0x2, P6 ;  /* 0x0000000cd309d211 */ /* 0x000fca00030f149f */
[----:B------:R3:W-:Y:S01]  /*a640*/  @!P5 ST.E.64 desc[UR40][R8.64], R76 ;  /* 0x0000004c0800d985 */ /* 0x0007e2000c101b28 */
[----:B------:R-:W-:Y:S02]  /*a650*/  ISETP.GE.AND P5, PT, R207, UR4, PT ;  /* 0x00000004cf007c0c */ /* 0x000fe4000bfa6270 */
[----:B-1----:R-:W-:-:S04]  /*a660*/  @!P0 LEA R4, P4, R210, R11, 0x2 ;  /* 0x0000000bd2048211 */ /* 0x002fc800078810ff */
[-C--:B------:R-:W-:Y:S02]  /*a670*/  @!P0 LEA.HI.X R5, R210, R12.reuse, R158, 0x2, P4 ;  /* 0x0000000cd2058211 */ /* 0x080fe400020f149e */
[----:B------:R-:W-:Y:S02]  /*a680*/  ISETP.GE.AND P4, PT, R206, UR4, PT ;  /* 0x00000004ce007c0c */ /* 0x000fe4000bf86270 */
[CC--:B--2---:R-:W-:Y:S01]  /*a690*/  @!P1 LEA R6, P3, R209.reuse, R11.reuse, 0x2 ;  /* 0x0000000bd1069211 */ /* 0x0c4fe200078610ff */
[----:B------:R1:W-:Y:S01]  /*a6a0*/  @!P0 ST.E.64 desc[UR40][R4.64], R80 ;  /* 0x0000005004008985 */ /* 0x0003e2000c101b28 */
[----:B---3--:R-:W-:Y:S02]  /*a6b0*/  @!P2 LEA R8, P6, R208, R11, 0x2 ;  /* 0x0000000bd008a211 */ /* 0x008fe400078c10ff */
[----:B------:R-:W-:Y:S02]  /*a6c0*/  @!P1 LEA.HI.X R7, R209, R12, R157, 0x2, P3 ;  /* 0x0000000cd1079211 */ /* 0x000fe400018f149d */
[----:B------:R-:W-:-:S02]  /*a6d0*/  ISETP.GE.AND P3, PT, R205, UR4, PT ;  /* 0x00000004cd007c0c */ /* 0x000fc4000bf66270 */
[----:B------:R-:W-:Y:S01]  /*a6e0*/  @!P2 LEA.HI.X R9, R208, R12, R156, 0x2, P6 ;  /* 0x0000000cd009a211 */ /* 0x000fe200030f149c */
[----:B------:R2:W-:Y:S01]  /*a6f0*/  @!P1 ST.E.64 desc[UR40][R6.64], R84 ;  /* 0x0000005406009985 */ /* 0x0005e2000c101b28 */
[----:B------:R-:W-:-:S03]  /*a700*/  ISETP.GE.AND P1, PT, R203, UR4, PT ;  /* 0x00000004cb007c0c */ /* 0x000fc6000bf26270 */
[----:B------:R3:W-:Y:S01]  /*a710*/  @!P2 ST.E.64 desc[UR40][R8.64], R88 ;  /* 0x000000580800a985 */ /* 0x0007e2000c101b28 */
[----:B------:R-:W-:Y:S02]  /*a720*/  ISETP.GE.AND P2, PT, R204, UR4, PT ;  /* 0x00000004cc007c0c */ /* 0x000fe4000bf46270 */
[----:B-1----:R-:W-:-:S04]  /*a730*/  @!P5 LEA R4, P6, R207, R11, 0x2 ;  /* 0x0000000bcf04d211 */ /* 0x002fc800078c10ff */
[----:B------:R-:W-:Y:S02]  /*a740*/  @!P5 LEA.HI.X R5, R207, R12, R155, 0x2, P6 ;  /* 0x0000000ccf05d211 */ /* 0x000fe400030f149b */
[----:B--2---:R-:W-:-:S03]  /*a750*/  @!P4 LEA R6, P0, R206, R11, 0x2 ;  /* 0x0000000bce06c211 */ /* 0x004fc600078010ff */
[----:B------:R1:W-:Y:S01]  /*a760*/  @!P5 ST.E.64 desc[UR40][R4.64], R92 ;  /* 0x0000005c0400d985 */ /* 0x0003e2000c101b28 */
[----:B------:R-:W-:Y:S02]  /*a770*/  ISETP.GE.AND P5, PT, R201, UR4, PT ;  /* 0x00000004c9007c0c */ /* 0x000fe4000bfa6270 */
[-C--:B------:R-:W-:Y:S02]  /*a780*/  @!P4 LEA.HI.X R7, R206, R12.reuse, R154, 0x2, P0 ;  /* 0x0000000cce07c211 */ /* 0x080fe400000f149a */
[----:B------:R-:W-:Y:S02]  /*a790*/  ISETP.GE.AND P0, PT, R202, UR4, PT ;  /* 0x00000004ca007c0c */ /* 0x000fe4000bf06270 */
[C---:B---3--:R-:W-:Y:S01]  /*a7a0*/  @!P3 LEA R8, P6, R205.reuse, R11, 0x2 ;  /* 0x0000000bcd08b211 */ /* 0x048fe200078c10ff */
[----:B------:R2:W-:Y:S01]  /*a7b0*/  @!P4 ST.E.64 desc[UR40][R6.64], R96 ;  /* 0x000000600600c985 */ /* 0x0005e2000c101b28 */
[----:B------:R-:W-:Y:S02]  /*a7c0*/  ISETP.GE.AND P4, PT, R200, UR4, PT ;  /* 0x00000004c8007c0c */ /* 0x000fe4000bf86270 */
[----:B------:R-:W-:-:S02]  /*a7d0*/  @!P3 LEA.HI.X R9, R205, R12, R153, 0x2, P6 ;  /* 0x0000000ccd09b211 */ /* 0x000fc400030f1499 */
[----:B-1----:R-:W-:-:S03]  /*a7e0*/  @!P2 LEA R4, P6, R204, R11, 0x2 ;  /* 0x0000000bcc04a211 */ /* 0x002fc600078c10ff */
[----:B------:R1:W-:Y:S01]  /*a7f0*/  @!P3 ST.E.64 desc[UR40][R8.64], R100 ;  /* 0x000000640800b985 */ /* 0x0003e2000c101b28 */
[----:B------:R-:W-:Y:S02]  /*a800*/  @!P2 LEA.HI.X R5, R204, R12, R152, 0x2, P6 ;  /* 0x0000000ccc05a211 */ /* 0x000fe400030f1498 */
[----:B--2---:R-:W-:-:S03]  /*a810*/  @!P1 LEA R6, P3, R203, R11, 0x2 ;  /* 0x0000000bcb069211 */ /* 0x004fc600078610ff */
[----:B------:R2:W-:Y:S01]  /*a820*/  @!P2 ST.E.64 desc[UR40][R4.64], R104 ;  /* 0x000000680400a985 */ /* 0x0005e2000c101b28 */
[-C--:B------:R-:W-:Y:S02]  /*a830*/  @!P1 LEA.HI.X R7, R203, R12.reuse, R21, 0x2, P3 ;  /* 0x0000000ccb079211 */ /* 0x080fe400018f1415 */
[----:B------:R-:W-:Y:S02]  /*a840*/  ISETP.GE.AND P3, PT, R199, UR4, PT ;  /* 0x00000004c7007c0c */ /* 0x000fe4000bf66270 */
[CC--:B-1----:R-:W-:Y:S01]  /*a850*/  @!P0 LEA R8, P6, R202.reuse, R11.reuse, 0x2 ;  /* 0x0000000bca088211 */ /* 0x0c2fe200078c10ff */
[----:B------:R1:W-:Y:S03]  /*a860*/  @!P1 ST.E.64 desc[UR40][R6.64], R108 ;  /* 0x0000006c06009985 */ /* 0x0003e6000c101b28 */
[----:B------:R-:W-:Y:S02]  /*a870*/  @!P0 LEA.HI.X R9, R202, R12, R237, 0x2, P6 ;  /* 0x0000000cca098211 */ /* 0x000fe400030f14ed */
[----:B--2---:R-:W-:-:S03]  /*a880*/  @!P5 LEA R4, P1, R201, R11, 0x2 ;  /* 0x0000000bc904d211 */ /* 0x004fc600078210ff */
[----:B------:R2:W-:Y:S01]  /*a890*/  @!P0 ST.E.64 desc[UR40][R8.64], R112 ;  /* 0x0000007008008985 */ /* 0x0005e2000c101b28 */
[----:B------:R-:W-:Y:S02]  /*a8a0*/  ISETP.GE.AND P0, PT, R198, UR4, PT ;  /* 0x00000004c6007c0c */ /* 0x000fe4000bf06270 */
[-C--:B------:R-:W-:Y:S02]  /*a8b0*/  @!P5 LEA.HI.X R5, R201, R12.reuse, R236, 0x2, P1 ;  /* 0x0000000cc905d211 */ /* 0x080fe400008f14ec */
[----:B------:R-:W-:Y:S02]  /*a8c0*/  ISETP.GE.AND P1, PT, R197, UR4, PT ;  /* 0x00000004c5007c0c */ /* 0x000fe4000bf26270 */
[C---:B-1----:R-:W-:Y:S01]  /*a8d0*/  @!P4 LEA R6, P2, R200.reuse, R11, 0x2 ;  /* 0x0000000bc806c211 */ /* 0x042fe200078410ff */
[----:B------:R1:W-:Y:S03]  /*a8e0*/  @!P5 ST.E.64 desc[UR40][R4.64], R116 ;  /* 0x000000740400d985 */ /* 0x0003e6000c101b28 */
[----:B------:R-:W-:-:S02]  /*a8f0*/  @!P4 LEA.HI.X R7, R200, R12, R235, 0x2, P2 ;  /* 0x0000000cc807c211 */ /* 0x000fc400010f14eb */
[----:B------:R-:W-:Y:S02]  /*a900*/  ISETP.GE.AND P2, PT, R194, UR4, PT ;  /* 0x00000004c2007c0c */ /* 0x000fe4000bf46270 */
[CC--:B--2---:R-:W-:Y:S01]  /*a910*/  @!P3 LEA R8, P6, R199.reuse, R11.reuse, 0x2 ;  /* 0x0000000bc708b211 */ /* 0x0c4fe200078c10ff */
[----:B------:R2:W-:Y:S01]  /*a920*/  @!P4 ST.E.64 desc[UR40][R6.64], R120 ;  /* 0x000000780600c985 */ /* 0x0005e2000c101b28 */
[----:B------:R-:W-:Y:S02]  /*a930*/  ISETP.GE.AND P4, PT, R196, UR4, PT ;  /* 0x00000004c4007c0c */ /* 0x000fe4000bf86270 */
[----:B------:R-:W-:Y:S02]  /*a940*/  @!P3 LEA.HI.X R9, R199, R12, R234, 0x2, P6 ;  /* 0x0000000cc709b211 */ /* 0x000fe400030f14ea */
[----:B-1----:R-:W-:-:S03]  /*a950*/  @!P0 LEA R4, P5, R198, R11, 0x2 ;  /* 0x0000000bc6048211 */ /* 0x002fc600078a10ff */
[----:B------:R1:W-:Y:S01]  /*a960*/  @!P3 ST.E.64 desc[UR40][R8.64], R124 ;  /* 0x0000007c0800b985 */ /* 0x0003e2000c101b28 */
[----:B------:R-:W-:Y:S02]  /*a970*/  ISETP.GE.AND P3, PT, R195, UR4, PT ;  /* 0x00000004c3007c0c */ /* 0x000fe4000bf66270 */
[-C--:B------:R-:W-:Y:S02]  /*a980*/  @!P0 LEA.HI.X R5, R198, R12.reuse, R233, 0x2, P5 ;  /* 0x0000000cc6058211 */ /* 0x080fe400028f14e9 */
[----:B------:R-:W-:Y:S02]  /*a990*/  ISETP.GE.AND P5, PT, R193, UR4, PT ;  /* 0x00000004c1007c0c */ /* 0x000fe4000bfa6270 */
[C---:B--2---:R-:W-:Y:S01]  /*a9a0*/  @!P1 LEA R6, P6, R197.reuse, R11, 0x2 ;  /* 0x0000000bc5069211 */ /* 0x044fe200078c10ff */
[----:B------:R2:W-:Y:S03]  /*a9b0*/  @!P0 ST.E.64 desc[UR40][R4.64], R128 ;  /* 0x0000008004008985 */ /* 0x0005e6000c101b28 */
[----:B------:R-:W-:-:S03]  /*a9c0*/  @!P1 LEA.HI.X R7, R197, R12, R232, 0x2, P6 ;  /* 0x0000000cc5079211 */ /* 0x000fc600030f14e8 */
[CC--:B-1----:R-:W-:Y:S02]  /*a9d0*/  @!P3 LEA R8, P6, R195.reuse, R11.reuse, 0x2 ;  /* 0x0000000bc308b211 */ /* 0x0c2fe400078c10ff */
[----:B------:R1:W-:Y:S02]  /*a9e0*/  @!P1 ST.E.64 desc[UR40][R6.64], R132 ;  /* 0x0000008406009985 */ /* 0x0003e4000c101b28 */
[----:B------:R-:W-:Y:S02]  /*a9f0*/  @!P3 LEA.HI.X R9, R195, R12, R230, 0x2, P6 ;  /* 0x0000000cc309b211 */ /* 0x000fe400030f14e6 */
[----:B--2---:R-:W-:-:S04]  /*aa00*/  @!P4 LEA R4, P0, R196, R11, 0x2 ;  /* 0x0000000bc404c211 */ /* 0x004fc800078010ff */
[-C--:B------:R-:W-:Y:S02]  /*aa10*/  @!P4 LEA.HI.X R5, R196, R12.reuse, R231, 0x2, P0 ;  /* 0x0000000cc405c211 */ /* 0x080fe400000f14e7 */
[CC--:B------:R-:W-:Y:S02]  /*aa20*/  @!P5 LEA R14, P0, R193.reuse, R11.reuse, 0x2 ;  /* 0x0000000bc10ed211 */ /* 0x0c0fe400078010ff */
[C---:B-1----:R-:W-:Y:S01]  /*aa30*/  @!P2 LEA R6, P1, R194.reuse, R11, 0x2 ;  /* 0x0000000bc206a211 */ /* 0x042fe200078210ff */
[----:B------:R3:W-:Y:S01]  /*aa40*/  @!P4 ST.E.64 desc[UR40][R4.64], R136 ;  /* 0x000000880400c985 */ /* 0x0007e2000c101b28 */
[-C--:B------:R-:W-:Y:S02]  /*aa50*/  @!P5 LEA.HI.X R15, R193, R12.reuse, R228, 0x2, P0 ;  /* 0x0000000cc10fd211 */ /* 0x080fe400000f14e4 */
[----:B------:R-:W-:Y:S01]  /*aa60*/  @!P2 LEA.HI.X R7, R194, R12, R229, 0x2, P1 ;  /* 0x0000000cc207a211 */ /* 0x000fe200008f14e5 */
[----:B------:R3:W-:Y:S04]  /*aa70*/  @!P3 ST.E.64 desc[UR40][R8.64], R140 ;  /* 0x0000008c0800b985 */ /* 0x0007e8000c101b28 */
[----:B------:R3:W-:Y:S04]  /*aa80*/  @!P2 ST.E.64 desc[UR40][R6.64], R144 ;  /* 0x000000900600a985 */ /* 0x0007e8000c101b28 */
[----:B------:R3:W-:Y:S02]  /*aa90*/  @!P5 ST.E.64 desc[UR40][R14.64], R148 ;  /* 0x000000940e00d985 */ /* 0x0007e4000c101b28 */
.L_x_426:
[----:B------:R-:W-:Y:S05]  /*aaa0*/  BSYNC B1 ;  /* 0x0000000000017941 */ /* 0x000fea0003800000 */
.L_x_425:
[----:B------:R-:W-:Y:S01]  /*aab0*/  VIADD R0, R0, 0x8 ;  /* 0x0000000800007836 */ /* 0x000fe20000000000 */
[----:B------:R4:W0:Y:S04]  /*aac0*/  SHFL.IDX PT, R20, R10, 0x1, 0x1c1f ;  /* 0x003c1f000a147f89 */ /* 0x00082800000e0000 */
[----:B------:R-:W-:Y:S01]  /*aad0*/  ISETP.GE.AND P0, PT, R0, UR8, PT ;  /* 0x0000000800007c0c */ /* 0x000fe2000bf06270 */
[----:B------:R4:W0:-:S12]  /*aae0*/  SHFL.IDX PT, R24, R3, 0x1, 0x1c1f ;  /* 0x003c1f0003187f89 */ /* 0x00081800000e0000 */
[----:B----4-:R-:W-:Y:S05]  /*aaf0*/  @P0 BRA `(.L_x_424) ;  /* 0x0000001800080947 */ /* 0x010fea0003800000 */
[----:B------:R-:W-:Y:S02]  /*ab00*/  ULDC UR4, c[0x0][0xac8] ;  /* 0x0002b20000047ab9 */ /* 0x000fe40000000800 */
[----:B------:R-:W-:Y:S02]  /*ab10*/  ISETP.GE.AND P4, PT, R17, UR4, PT ;  /* 0x0000000411007c0c */ /* 0x000fe4000bf86270 */
[----:B------:R-:W-:Y:S02]  /*ab20*/  ISETP.GE.AND P2, PT, R223, UR4, PT ;  /* 0x00000004df007c0c */ /* 0x000fe4000bf46270 */
[----:B------:R-:W-:Y:S02]  /*ab30*/  ISETP.GE.AND P1, PT, R222, UR4, PT ;  /* 0x00000004de007c0c */ /* 0x000fe4000bf26270 */
[----:B------:R-:W-:-:S07]  /*ab40*/  ISETP.GE.AND P0, PT, R221, UR4, PT ;  /* 0x00000004dd007c0c */ /* 0x000fce000bf06270 */
[-C--:B0-----:R-:W-:Y:S02]  /*ab50*/  @!P4 LEA R10, P3, R17, R24.reuse, 0x2 ;  /* 0x00000018110ac211 */ /* 0x081fe400078610ff */
[----:B---3--:R-:W-:Y:S02]  /*ab60*/  @!P2 LEA R4, P6, R223, R24, 0x2 ;  /* 0x00000018df04a211 */ /* 0x008fe400078c10ff */
[----:B-1----:R-:W-:Y:S02]  /*ab70*/  @!P4 LEA.HI.X R11, R17, R20, R171, 0x2, P3 ;  /* 0x00000014110bc211 */ /* 0x002fe400018f14ab */
[----:B------:R-:W-:Y:S02]  /*ab80*/  ISETP.GE.AND P3, PT, R220, UR4, PT ;  /* 0x00000004dc007c0c */ /* 0x000fe4000bf66270 */
[----:B------:R-:W-:Y:S01]  /*ab90*/  @!P1 LEA R6, P5, R222, R24, 0x2 ;  /* 0x00000018de069211 */ /* 0x000fe200078a10ff */
[----:B------:R0:W-:Y:S01]  /*aba0*/  @!P4 ST.E.64 desc[UR40][R10.64], R26 ;  /* 0x0000001a0a00c985 */ /* 0x0001e2000c101b28 */
[----:B------:R-:W-:-:S02]  /*abb0*/  ISETP.GE.AND P4, PT, R219, UR4, PT ;  /* 0x00000004db007c0c */ /* 0x000fc4000bf86270 */
[----:B------:R-:W-:Y:S02]  /*abc0*/  @!P2 LEA.HI.X R5, R223, R20, R170, 0x2, P6 ;  /* 0x00000014df05a211 */ /* 0x000fe400030f14aa */
[C---:B------:R-:W-:Y:S02]  /*abd0*/  @!P0 LEA R8, P6, R221.reuse, R24, 0x2 ;  /* 0x00000018dd088211 */ /* 0x040fe400078c10ff */
[-C--:B------:R-:W-:Y:S01]  /*abe0*/  @!P1 LEA.HI.X R7, R222, R20.reuse, R169, 0x2, P5 ;  /* 0x00000014de079211 */ /* 0x080fe200028f14a9 */
[----:B------:R1:W-:Y:S01]  /*abf0*/  @!P2 ST.E.64 desc[UR40][R4.64], R30 ;  /* 0x0000001e0400a985 */ /* 0x0003e2000c101b28 */
[----:B------:R-:W-:Y:S02]  /*ac00*/  ISETP.GE.AND P5, PT, R218, UR4, PT ;  /* 0x00000004da007c0c */ /* 0x000fe4000bfa6270 */
[----:B------:R-:W-:Y:S01]  /*ac10*/  @!P0 LEA.HI.X R9, R221, R20, R13, 0x2, P6 ;  /* 0x00000014dd098211 */ /* 0x000fe200030f140d */
[----:B------:R3:W-:Y:S01]  /*ac20*/  @!P1 ST.E.64 desc[UR40][R6.64], R34 ;  /* 0x0000002206009985 */ /* 0x0007e2000c101b28 */
[----:B0-----:R-:W-:-:S03]  /*ac30*/  @!P3 LEA R10, P1, R220, R24, 0x2 ;  /* 0x00000018dc0ab211 */ /* 0x001fc600078210ff */
[----:B------:R0:W-:Y:S01]  /*ac40*/  @!P0 ST.E.64 desc[UR40][R8.64], R38 ;  /* 0x0000002608008985 */ /* 0x0001e2000c101b28 */
[----:B------:R-:W-:Y:S02]  /*ac50*/  ISETP.GE.AND P0, PT, R217, UR4, PT ;  /* 0x00000004d9007c0c */ /* 0x000fe4000bf06270 */
[C---:B--2---:R-:W-:Y:S02]  /*ac60*/  @!P4 LEA R12, P2, R219.reuse, R24, 0x2 ;  /* 0x00000018db0cc211 */ /* 0x044fe400078410ff */
[-C--:B------:R-:W-:Y:S02]  /*ac70*/  @!P3 LEA.HI.X R11, R220, R20.reuse, R168, 0x2, P1 ;  /* 0x00000014dc0bb211 */ /* 0x080fe400008f14a8 */
[----:B------:R-:W-:Y:S02]  /*ac80*/  ISETP.GE.AND P1, PT, R216, UR4, PT ;  /* 0x00000004d8007c0c */ /* 0x000fe4000bf26270 */
[----:B------:R-:W-:Y:S01]  /*ac90*/  @!P4 LEA.HI.X R13, R219, R20, R167, 0x2, P2 ;  /* 0x00000014db0dc211 */ /* 0x000fe200010f14a7 */
[----:B------:R2:W-:Y:S01]  /*aca0*/  @!P3 ST.E.64 desc[UR40][R10.64], R42 ;  /* 0x0000002a0a00b985 */ /* 0x0005e2000c101b28 */
[----:B------:R-:W-:-:S02]  /*acb0*/  ISETP.GE.AND P2, PT, R215, UR4, PT ;  /* 0x00000004d7007c0c */ /* 0x000fc4000bf46270 */
[----:B------:R-:W-:Y:S01]  /*acc0*/  @!P5 LEA R14, P6, R218, R24, 0x2 ;  /* 0x00000018da0ed211 */ /* 0x000fe200078c10ff */
[----:B------:R4:W-:Y:S01]  /*acd0*/  @!P4 ST.E.64 desc[UR40][R12.64], R46 ;  /* 0x0000002e0c00c985 */ /* 0x0009e2000c101b28 */
[----:B------:R-:W-:Y:S02]  /*ace0*/  ISETP.GE.AND P3, PT, R214, UR4, PT ;  /* 0x00000004d6007c0c */ /* 0x000fe4000bf66270 */
[----:B------:R-:W-:Y:S02]  /*acf0*/  @!P5 LEA.HI.X R15, R218, R20, R166, 0x2, P6 ;  /* 0x00000014da0fd211 */ /* 0x000fe400030f14a6 */
[-C--:B-1----:R-:W-:Y:S02]  /*ad00*/  @!P0 LEA R4, P6, R217, R24.reuse, 0x2 ;  /* 0x00000018d9048211 */ /* 0x082fe400078c10ff */
[----:B------:R-:W-:Y:S01]  /*ad10*/  ISETP.GE.AND P4, PT, R213, UR4, PT ;  /* 0x00000004d5007c0c */ /* 0x000fe2000bf86270 */
[----:B------:R1:W-:Y:S01]  /*ad20*/  @!P5 ST.E.64 desc[UR40][R14.64], R50 ;  /* 0x000000320e00d985 */ /* 0x0003e2000c101b28 */
[----:B---3--:R-:W-:-:S02]  /*ad30*/  @!P1 LEA R6, P5, R216, R24, 0x2 ;  /* 0x00000018d8069211 */ /* 0x008fc400078a10ff */
[----:B------:R-:W-:Y:S02]  /*ad40*/  @!P0 LEA.HI.X R5, R217, R20, R165, 0x2, P6 ;  /* 0x00000014d9058211 */ /* 0x000fe400030f14a5 */
[C---:B0-----:R-:W-:Y:S02]  /*ad50*/  @!P2 LEA R8, P6, R215.reuse, R24, 0x2 ;  /* 0x00000018d708a211 */ /* 0x041fe400078c10ff */
[-C--:B------:R-:W-:Y:S01]  /*ad60*/  @!P1 LEA.HI.X R7, R216, R20.reuse, R164, 0x2, P5 ;  /* 0x00000014d8079211 */ /* 0x080fe200028f14a4 */
[----:B------:R0:W-:Y:S01]  /*ad70*/  @!P0 ST.E.64 desc[UR40][R4.64], R54 ;  /* 0x0000003604008985 */ /* 0x0001e2000c101b28 */
[----:B------:R-:W-:Y:S02]  /*ad80*/  ISETP.GE.AND P5, PT, R212, UR4, PT ;  /* 0x00000004d4007c0c */ /* 0x000fe4000bfa6270 */
[----:B------:R-:W-:Y:S01]  /*ad90*/  @!P2 LEA.HI.X R9, R215, R20, R163, 0x2, P6 ;  /* 0x00000014d709a211 */ /* 0x000fe200030f14a3 */
[----:B------:R3:W-:Y:S01]  /*ada0*/  @!P1 ST.E.64 desc[UR40][R6.64], R58 ;  /* 0x0000003a06009985 */ /* 0x0007e2000c101b28 */
[----:B------:R-:W-:-:S02]  /*adb0*/  ISETP.GE.AND P0, PT, R211, UR4, PT ;  /* 0x00000004d3007c0c */ /* 0x000fc4000bf06270 */
[-C--:B--2---:R-:W-:Y:S01]  /*adc0*/  @!P3 LEA R10, P6, R214, R24.reuse, 0x2 ;  /* 0x00000018d60ab211 */ /* 0x084fe200078c10ff */
[----:B------:R2:W-:Y:S01]  /*add0*/  @!P2 ST.E.64 desc[UR40][R8.64], R62 ;  /* 0x0000003e0800a985 */ /* 0x0005e2000c101b28 */
[C---:B----4-:R-:W-:Y:S02]  /*ade0*/  @!P4 LEA R12, P2, R213.reuse, R24, 0x2 ;  /* 0x00000018d50cc211 */ /* 0x050fe400078410ff */
[----:B------:R-:W-:Y:S02]  /*adf0*/  ISETP.GE.AND P1, PT, R210, UR4, PT ;  /* 0x00000004d2007c0c */ /* 0x000fe4000bf26270 */
[-C--:B------:R-:W-:Y:S02]  /*ae00*/  @!P3 LEA.HI.X R11, R214, R20.reuse, R162, 0x2, P6 ;  /* 0x00000014d60bb211 */ /* 0x080fe400030f14a2 */
[----:B------:R-:W-:Y:S02]  /*ae10*/  @!P4 LEA.HI.X R13, R213, R20, R161, 0x2, P2 ;  /* 0x00000014d50dc211 */ /* 0x000fe400010f14a1 */
[----:B------:R-:W-:Y:S01]  /*ae20*/  ISETP.GE.AND P2, PT, R209, UR4, PT ;  /* 0x00000004d1007c0c */ /* 0x000fe2000bf46270 */
[----:B------:R-:W-:Y:S01]  /*ae30*/  @!P3 ST.E.64 desc[UR40][R10.64], R66 ;  /* 0x000000420a00b985 */ /* 0x000fe2000c101b28 */
[----:B-1----:R-:W-:-:S03]  /*ae40*/  @!P5 LEA R14, P6, R212, R24, 0x2 ;  /* 0x00000018d40ed211 */ /* 0x002fc600078c10ff */
[----:B------:R1:W-:Y:S01]  /*ae50*/  @!P4 ST.E.64 desc[UR40][R12.64], R70 ;  /* 0x000000460c00c985 */ /* 0x0003e2000c101b28 */
[----:B------:R-:W-:Y:S02]  /*ae60*/  @!P5 LEA.HI.X R15, R212, R20, R160, 0x2, P6 ;  /* 0x00000014d40fd211 */ /* 0x000fe400030f14a0 */
[CC--:B0-----:R-:W-:Y:S02]  /*ae70*/  @!P0 LEA R4, P4, R211.reuse, R24.reuse, 0x2 ;  /* 0x00000018d3048211 */ /* 0x0c1fe400078810ff */
[----:B---3--:R-:W-:Y:S01]  /*ae80*/  @!P1 LEA R6, P3, R210, R24, 0x2 ;  /* 0x00000018d2069211 */ /* 0x008fe200078610ff */
[----:B------:R0:W-:Y:S01]  /*ae90*/  @!P5 ST.E.64 desc[UR40][R14.64], R74 ;  /* 0x0000004a0e00d985 */ /* 0x0001e2000c101b28 */
[----:B------:R-:W-:Y:S02]  /*aea0*/  @!P0 LEA.HI.X R5, R211, R20, R159, 0x2, P4 ;  /* 0x00000014d3058211 */ /* 0x000fe400020f149f */
[----:B------:R-:W-:Y:S02]  /*aeb0*/  ISETP.GE.AND P4, PT, R207, UR4, PT ;  /* 0x00000004cf007c0c */ /* 0x000fe4000bf86270 */
[----:B------:R-:W-:Y:S01]  /*aec0*/  ISETP.GE.AND P5, PT, R208, UR4, PT ;  /* 0x00000004d0007c0c */ /* 0x000fe2000bfa6270 */
[----:B------:R3:W-:Y:S01]  /*aed0*/  @!P0 ST.E.64 desc[UR40][R4.64], R78 ;  /* 0x0000004e04008985 */ /* 0x0007e2000c101b28 */
[----:B--2---:R-:W-:-:S02]  /*aee0*/  @!P2 LEA R8, P6, R209, R24, 0x2 ;  /* 0x00000018d108a211 */ /* 0x004fc400078c10ff */
[-C--:B------:R-:W-:Y:S02]  /*aef0*/  @!P1 LEA.HI.X R7, R210, R20.reuse, R158, 0x2, P3 ;  /* 0x00000014d2079211 */ /* 0x080fe400018f149e */
[----:B------:R-:W-:Y:S02]  /*af00*/  ISETP.GE.AND P3, PT, R206, UR4, PT ;  /* 0x00000004ce007c0c */ /* 0x000fe4000bf66270 */
[----:B------:R-:W-:Y:S01]  /*af10*/  @!P2 LEA.HI.X R9, R209, R20, R157, 0x2, P6 ;  /* 0x00000014d109a211 */ /* 0x000fe200030f149d */
[----:B------:R2:W-:Y:S01]  /*af20*/  @!P1 ST.E.64 desc[UR40][R6.64], R82 ;  /* 0x0000005206009985 */ /* 0x0005e2000c101b28 */
[----:B------:R-:W-:Y:S02]  /*af30*/  ISETP.GE.AND P1, PT, R204, UR4, PT ;  /* 0x00000004cc007c0c */ /* 0x000fe4000bf26270 */
[----:B-1----:R-:W-:Y:S01]  /*af40*/  @!P4 LEA R12, P0, R207, R24, 0x2 ;  /* 0x00000018cf0cc211 */ /* 0x002fe200078010ff */
[----:B------:R1:W-:Y:S01]  /*af50*/  @!P2 ST.E.64 desc[UR40][R8.64], R86 ;  /* 0x000000560800a985 */ /* 0x0003e2000c101b28 */
[----:B------:R-:W-:-:S02]  /*af60*/  ISETP.GE.AND P2, PT, R205, UR4, PT ;  /* 0x00000004cd007c0c */ /* 0x000fc4000bf46270 */
[C---:B------:R-:W-:Y:S02]  /*af70*/  @!P5 LEA R10, P6, R208.reuse, R24, 0x2 ;  /* 0x00000018d00ad211 */ /* 0x040fe400078c10ff */
[-C--:B------:R-:W-:Y:S02]  /*af80*/  @!P4 LEA.HI.X R13, R207, R20.reuse, R155, 0x2, P0 ;  /* 0x00000014cf0dc211 */ /* 0x080fe400000f149b */
[----:B------:R-:W-:Y:S02]  /*af90*/  @!P5 LEA.HI.X R11, R208, R20, R156, 0x2, P6 ;  /* 0x00000014d00bd211 */ /* 0x000fe400030f149c */
[----:B------:R-:W-:Y:S02]  /*afa0*/  ISETP.GE.AND P0, PT, R203, UR4, PT ;  /* 0x00000004cb007c0c */ /* 0x000fe4000bf06270 */
[----:B0-----:R-:W-:Y:S01]  /*afb0*/  @!P3 LEA R14, P6, R206, R24, 0x2 ;  /* 0x00000018ce0eb211 */ /* 0x001fe200078c10ff */
[----:B------:R0:W-:Y:S01]  /*afc0*/  @!P5 ST.E.64 desc[UR40][R10.64], R90 ;  /* 0x0000005a0a00d985 */ /* 0x0001e2000c101b28 */
[----:B------:R-:W-:-:S02]  /*afd0*/  ISETP.GE.AND P5, PT, R202, UR4, PT ;  /* 0x00000004ca007c0c */ /* 0x000fc4000bfa6270 */
[----:B------:R-:W-:Y:S01]  /*afe0*/  @!P3 LEA.HI.X R15, R206, R20, R154, 0x2, P6 ;  /* 0x00000014ce0fb211 */ /* 0x000fe200030f149a */
[----:B------:R4:W-:Y:S01]  /*aff0*/  @!P4 ST.E.64 desc[UR40][R12.64], R94 ;  /* 0x0000005e0c00c985 */ /* 0x0009e2000c101b28 */
[-C--:B---3--:R-:W-:Y:S02]  /*b000*/  @!P2 LEA R4, P6, R205, R24.reuse, 0x2 ;  /* 0x00000018cd04a211 */ /* 0x088fe400078c10ff */
[----:B------:R-:W-:Y:S01]  /*b010*/  ISETP.GE.AND P4, PT, R201, UR4, PT ;  /* 0x00000004c9007c0c */ /* 0x000fe2000bf86270 */
[----:B------:R3:W-:Y:S01]  /*b020*/  @!P3 ST.E.64 desc[UR40][R14.64], R98 ;  /* 0x000000620e00b985 */ /* 0x0007e2000c101b28 */
[----:B--2---:R-:W-:Y:S02]  /*b030*/  @!P1 LEA R6, P3, R204, R24, 0x2 ;  /* 0x00000018cc069211 */ /* 0x004fe400078610ff */
[----:B------:R-:W-:Y:S02]  /*b040*/  @!P2 LEA.HI.X R5, R205, R20, R153, 0x2, P6 ;  /* 0x00000014cd05a211 */ /* 0x000fe400030f1499 */
[----:B-1----:R-:W-:-:S02]  /*b050*/  @!P0 LEA R8, P6, R203, R24, 0x2 ;  /* 0x00000018cb088211 */ /* 0x002fc400078c10ff */
[-C--:B------:R-:W-:Y:S01]  /*b060*/  @!P1 LEA.HI.X R7, R204, R20.reuse, R152, 0x2, P3 ;  /* 0x00000014cc079211 */ /* 0x080fe200018f1498 */
[----:B------:R1:W-:Y:S01]  /*b070*/  @!P2 ST.E.64 desc[UR40][R4.64], R102 ;  /* 0x000000660400a985 */ /* 0x0003e2000c101b28 */
[----:B------:R-:W-:Y:S02]  /*b080*/  ISETP.GE.AND P3, PT, R200, UR4, PT ;  /* 0x00000004c8007c0c */ /* 0x000fe4000bf66270 */
[----:B------:R-:W-:Y:S01]  /*b090*/  @!P0 LEA.HI.X R9, R203, R20, R21, 0x2, P6 ;  /* 0x00000014cb098211 */ /* 0x000fe200030f1415 */
[----:B------:R2:W-:Y:S01]  /*b0a0*/  @!P1 ST.E.64 desc[UR40][R6.64], R106 ;  /* 0x0000006a06009985 */ /* 0x0005e2000c101b28 */
[-C--:B0-----:R-:W-:Y:S02]  /*b0b0*/  @!P5 LEA R10, P1, R202, R24.reuse, 0x2 ;  /* 0x00000018ca0ad211 */ /* 0x081fe400078210ff */
[----:B----4-:R-:W-:Y:S01]  /*b0c0*/  @!P4 LEA R12, P2, R201, R24, 0x2 ;  /* 0x00000018c90cc211 */ /* 0x010fe200078410ff */
[----:B------:R0:W-:Y:S01]  /*b0d0*/  @!P0 ST.E.64 desc[UR40][R8.64], R110 ;  /* 0x0000006e08008985 */ /* 0x0001e2000c101b28 */
[----:B------:R-:W-:-:S02]  /*b0e0*/  ISETP.GE.AND P0, PT, R199, UR4, PT ;  /* 0x00000004c7007c0c */ /* 0x000fc4000bf06270 */
[----:B------:R-:W-:Y:S02]  /*b0f0*/  @!P5 LEA.HI.X R11, R202, R20, R237, 0x2, P1 ;  /* 0x00000014ca0bd211 */ /* 0x000fe400008f14ed */
[----:B------:R-:W-:Y:S02]  /*b100*/  ISETP.GE.AND P1, PT, R198, UR4, PT ;  /* 0x00000004c6007c0c */ /* 0x000fe4000bf26270 */
[C---:B---3--:R-:W-:Y:S01]  /*b110*/  @!P3 LEA R14, P6, R200.reuse, R24, 0x2 ;  /* 0x00000018c80eb211 */ /* 0x048fe200078c10ff */
[----:B------:R3:W-:Y:S01]  /*b120*/  @!P5 ST.E.64 desc[UR40][R10.64], R114 ;  /* 0x000000720a00d985 */ /* 0x0007e2000c101b28 */
[-C--:B------:R-:W-:Y:S02]  /*b130*/  @!P4 LEA.HI.X R13, R201, R20.reuse, R236, 0x2, P2 ;  /* 0x00000014c90dc211 */ /* 0x080fe400010f14ec */
[----:B------:R-:W-:Y:S02]  /*b140*/  @!P3 LEA.HI.X R15, R200, R20, R235, 0x2, P6 ;  /* 0x00000014c80fb211 */ /* 0x000fe400030f14eb */
[----:B------:R-:W-:Y:S01]  /*b150*/  ISETP.GE.AND P2, PT, R195, UR4, PT ;  /* 0x00000004c3007c0c */ /* 0x000fe2000bf46270 */
[----:B------:R4:W-:Y:S01]  /*b160*/  @!P4 ST.E.64 desc[UR40][R12.64], R118 ;  /* 0x000000760c00c985 */ /* 0x0009e2000c101b28 */
[----:B------:R-:W-:-:S02]  /*b170*/  ISETP.GE.AND P4, PT, R197, UR4, PT ;  /* 0x00000004c5007c0c */ /* 0x000fc4000bf86270 */
[C---:B-1----:R-:W-:Y:S01]  /*b180*/  @!P0 LEA R4, P5, R199.reuse, R24, 0x2 ;  /* 0x00000018c7048211 */ /* 0x042fe200078a10ff */
[----:B------:R1:W-:Y:S01]  /*b190*/  @!P3 ST.E.64 desc[UR40][R14.64], R122 ;  /* 0x0000007a0e00b985 */ /* 0x0003e2000c101b28 */
[----:B------:R-:W-:Y:S02]  /*b1a0*/  ISETP.GE.AND P3, PT, R196, UR4, PT ;  /* 0x00000004c4007c0c */ /* 0x000fe4000bf66270 */
[----:B------:R-:W-:Y:S02]  /*b1b0*/  @!P0 LEA.HI.X R5, R199, R20, R234, 0x2, P5 ;  /* 0x00000014c7058211 */ /* 0x000fe400028f14ea */
[----:B------:R-:W-:Y:S02]  /*b1c0*/  ISETP.GE.AND P5, PT, R194, UR4, PT ;  /* 0x00000004c2007c0c */ /* 0x000fe4000bfa6270 */
[-C--:B--2---:R-:W-:Y:S01]  /*b1d0*/  @!P1 LEA R6, P6, R198, R24.reuse, 0x2 ;  /* 0x00000018c6069211 */ /* 0x084fe200078c10ff */
[----:B------:R2:W-:Y:S02]  /*b1e0*/  @!P0 ST.E.64 desc[UR40][R4.64], R126 ;  /* 0x0000007e04008985 */ /* 0x0005e4000c101b28 */
[----:B0-----:R-:W-:-:S02]  /*b1f0*/  @!P4 LEA R8, P0, R197, R24, 0x2 ;  /* 0x00000018c508c211 */ /* 0x001fc400078010ff */
[----:B------:R-:W-:Y:S02]  /*b200*/  @!P1 LEA.HI.X R7, R198, R20, R233, 0x2, P6 ;  /* 0x00000014c6079211 */ /* 0x000fe400030f14e9 */
[----:B---3--:R-:W-:Y:S02]  /*b210*/  @!P3 LEA R10, P6, R196, R24, 0x2 ;  /* 0x00000018c40ab211 */ /* 0x008fe400078c10ff */
[----:B------:R-:W-:Y:S01]  /*b220*/  @!P4 LEA.HI.X R9, R197, R20, R232, 0x2, P0 ;  /* 0x00000014c509c211 */ /* 0x000fe200000f14e8 */
[----:B------:R2:W-:Y:S01]  /*b230*/  @!P1 ST.E.64 desc[UR40][R6.64], R130 ;  /* 0x0000008206009985 */ /* 0x0005e2000c101b28 */
[-C--:B----4-:R-:W-:Y:S02]  /*b240*/  @!P2 LEA R12, P1, R195, R24.reuse, 0x2 ;  /* 0x00000018c30ca211 */ /* 0x090fe400078210ff */
[----:B-1----:R-:W-:Y:S01]  /*b250*/  @!P5 LEA R14, P0, R194, R24, 0x2 ;  /* 0x00000018c20ed211 */ /* 0x002fe200078010ff */
[----:B------:R2:W-:Y:S01]  /*b260*/  @!P4 ST.E.64 desc[UR40][R8.64], R134 ;  /* 0x000000860800c985 */ /* 0x0005e2000c101b28 */
[----:B------:R-:W-:-:S02]  /*b270*/  @!P3 LEA.HI.X R11, R196, R20, R231, 0x2, P6 ;  /* 0x00000014c40bb211 */ /* 0x000fc400030f14e7 */
[-C--:B------:R-:W-:Y:S02]  /*b280*/  @!P2 LEA.HI.X R13, R195, R20.reuse, R230, 0x2, P1 ;  /* 0x00000014c30da211 */ /* 0x080fe400008f14e6 */
[----:B------:R-:W-:Y:S01]  /*b290*/  @!P5 LEA.HI.X R15, R194, R20, R229, 0x2, P0 ;  /* 0x00000014c20fd211 */ /* 0x000fe200000f14e5 */
[----:B------:R2:W-:Y:S01]  /*b2a0*/  @!P3 ST.E.64 desc[UR40][R10.64], R138 ;  /* 0x0000008a0a00b985 */ /* 0x0005e2000c101b28 */
[----:B------:R-:W-:-:S03]  /*b2b0*/  ISETP.GE.AND P0, PT, R193, UR4, PT ;  /* 0x00000004c1007c0c */ /* 0x000fc6000bf06270 */
[----:B------:R2:W-:Y:S04]  /*b2c0*/  @!P2 ST.E.64 desc[UR40][R12.64], R142 ;  /* 0x0000008e0c00a985 */ /* 0x0005e8000c101b28 */
[----:B------:R2:W-:Y:S06]  /*b2d0*/  @!P5 ST.E.64 desc[UR40][R14.64], R146 ;  /* 0x000000920e00d985 */ /* 0x0005ec000c101b28 */
[----:B------:R-:W-:Y:S05]  /*b2e0*/  @P0 BRA `(.L_x_424) ;  /* 0x00000010000c0947 */ /* 0x000fea0003800000 */
[----:B--2---:R-:W-:-:S04]  /*b2f0*/  LEA R4, P0, R193, R24, 0x2 ;  /* 0x00000018c1047211 */ /* 0x004fc800078010ff */
[----:B------:R-:W-:-:S05]  /*b300*/  LEA.HI.X R5, R193, R20, R228, 0x2, P0 ;  /* 0x00000014c1057211 */ /* 0x000fca00000f14e4 */
[----:B------:R0:W-:Y:S01]  /*b310*/  ST.E.64 desc[UR40][R4.64], R150 ;  /* 0x0000009604007985 */ /* 0x0001e2000c101b28 */
[----:B------:R-:W-:Y:S05]  /*b320*/  BRA `(.L_x_424) ;  /* 0x0000000c00fc7947 */ /* 0x000fea0003800000 */
.L_x_418:
[----:B------:R-:W-:Y:S02]  /*b330*/  ULDC.64 UR8, c[0x0][0xc00] ;  /* 0x0003000000087ab9 */ /* 0x000fe40000000a00 */
[----:B------:R-:W-:-:S04]  /*b340*/  UISETP.NE.U32.AND UP0, UPT, UR8, URZ, UPT ;  /* 0x0000003f0800728c */ /* 0x000fc8000bf05070 */
[----:B------:R-:W-:-:S03]  /*b350*/  UISETP.NE.AND.EX UP0, UPT, UR9, URZ, UPT, UP0 ;  /* 0x0000003f0900728c */ /* 0x000fc6000bf05300 */
[----:B------:R-:W-:Y:S02]  /*b360*/  ULDC.64 UR8, c[0x0][0xc00] ;  /* 0x0003000000087ab9 */ /* 0x000fe40000000a00 */
[----:B------:R-:W-:Y:S01]  /*b370*/  UIMAD.WIDE UR8, UR39, 0x4, UR8 ;  /* 0x00000004270878a5 */ /* 0x000fe2000f8e0208 */
[----:B------:R-:W-:-:S05]  /*b380*/  PLOP3.LUT P1, PT, PT, PT, UP0, 0x80, 0x0 ;  /* 0x000000000000781c */ /* 0x000fca0003f2f008 */
[----:B------:R-:W-:Y:S02]  /*b390*/  IMAD.U32 R4, RZ, RZ, UR8 ;  /* 0x00000008ff047e24 */ /* 0x000fe4000f8e00ff */
[----:B------:R-:W-:Y:S01]  /*b3a0*/  IMAD.U32 R5, RZ, RZ, UR9 ;  /* 0x00000009ff057e24 */ /* 0x000fe2000f8e00ff */
[----:B------:R-:W-:Y:S02]  /*b3b0*/  ULDC.64 UR8, c[0x0][0xc08] ;  /* 0x0003020000087ab9 */ /* 0x000fe40000000a00 */
[----:B------:R-:W-:-:S03]  /*b3c0*/  UISETP.NE.U32.AND UP1, UPT, UR8, URZ, UPT ;  /* 0x0000003f0800728c */ /* 0x000fc6000bf25070 */
[----:B------:R-:W2:Y:S01]  /*b3d0*/  @P1 LDG.E R8, desc[UR40][R4.64] ;  /* 0x0000002804081981 */ /* 0x000ea2000c1e1900 */
[----:B------:R-:W-:Y:S01]  /*b3e0*/  UISETP.NE.AND.EX UP1, UPT, UR9, URZ, UPT, UP1 ;  /* 0x0000003f0900728c */ /* 0x000fe2000bf25310 */
[----:B------:R-:W-:Y:S02]  /*b3f0*/  ULDC UR4, c[0x0][0xa88] ;  /* 0x0002a20000047ab9 */ /* 0x000fe40000000800 */
[----:B------:R-:W-:-:S03]  /*b400*/  IMAD.U32 R0, RZ, RZ, UR4 ;  /* 0x00000004ff007e24 */ /* 0x000fc6000f8e00ff */
[----:B------:R-:W-:-:S05]  /*b410*/  PLOP3.LUT P2, PT, PT, PT, UP1, 0x80, 0x0 ;  /* 0x000000000000781c */ /* 0x000fca0003f4f018 */
[----:B------:R-:W-:Y:S02]  /*b420*/  @UP1 ULDC.64 UR8, c[0x0][0xc08] ;  /* 0x0003020000081ab9 */ /* 0x000fe40000000a00 */
[----:B------:R-:W-:-:S06]  /*b430*/  @UP1 UIMAD.WIDE UR8, UR39, 0x4, UR8 ;  /* 0x00000004270818a5 */ /* 0x000fcc000f8e0208 */
[----:B------:R-:W-:Y:S02]  /*b440*/  IMAD.U32 R6, RZ, RZ, UR8 ;  /* 0x00000008ff067e24 */ /* 0x000fe4000f8e00ff */
[----:B------:R-:W-:-:S05]  /*b450*/  IMAD.U32 R7, RZ, RZ, UR9 ;  /* 0x00000009ff077e24 */ /* 0x000fca000f8e00ff */
[----:B------:R0:W5:Y:S01]  /*b460*/  @P2 LDG.E R0, desc[UR40][R6.64] ;  /* 0x0000002806002981 */ /* 0x000162000c1e1900 */
[----:B------:R-:W-:Y:S01]  /*b470*/  UMOV UR4, URZ ;  /* 0x0000003f00047c82 */ /* 0x000fe20008000000 */
[----:B------:R-:W-:Y:S01]  /*b480*/  UISETP.NE.AND UP1, UPT, UR46, URZ, UPT ;  /* 0x0000003f2e00728c */ /* 0x000fe2000bf25270 */
[----:B------:R-:W1:Y:S10]  /*b490*/  S2R R3, SR_TID.X ;  /* 0x0000000000037919 */ /* 0x000e740000002100 */
[----:B------:R-:W-:Y:S01]  /*b4a0*/  @!UP1 ULDC UR46, c[0x0][0xad4] ;  /* 0x0002b500002e9ab9 */ /* 0x000fe20000000800 */
[----:B--2---:R-:W-:Y:S01]  /*b4b0*/  @P1 R2UR UR4, R8 ;  /* 0x00000000080412ca */ /* 0x004fe200000e0000 */
[----:B-1----:R-:W-:-:S05]  /*b4c0*/  VIADD R8, R3, 0xffffff80 ;  /* 0xffffff8003087836 */ /* 0x002fca0000000000 */
[----:B------:R-:W-:-:S07]  /*b4d0*/  ISETP.GT.AND P0, PT, R8, 0x3f, PT ;  /* 0x0000003f0800780c */ /* 0x000fce0003f04270 */
[----:B------:R-:W-:Y:S01]  /*b4e0*/  USHF.R.S32.HI UR19, URZ, 0x1f, UR4 ;  /* 0x0000001f3f137899 */ /* 0x000fe20008011404 */
[----:B0-----:R-:W-:Y:S11]  /*b4f0*/  @P2 BRA `(.L_x_427) ;  /* 0x0000000000102947 */ /* 0x001ff60003800000 */
[----:B------:R-:W-:Y:S05]  /*b500*/  @!P1 BRA `(.L_x_427) ;  /* 0x00000000000c9947 */ /* 0x000fea0003800000 */
[----:B------:R-:W2:Y:S04]  /*b510*/  LDG.E R3, desc[UR40][R4.64] ;  /* 0x0000002804037981 */ /* 0x000ea8000c1e1900 */
[----:B-----5:R-:W2:Y:S02]  /*b520*/  LDG.E R0, desc[UR40][R4.64+0x4] ;  /* 0x0000042804007981 */ /* 0x020ea4000c1e1900 */
[----:B--2---:R-:W-:-:S07]  /*b530*/  IMAD.IADD R0, R0, 0x1, -R3 ;  /* 0x0000000100007824 */ /* 0x004fce00078e0a03 */
.L_x_427:
[----:B------:R-:W-:Y:S01]  /*b540*/  USEL UR39, UR39, URZ, !UP0 ;  /* 0x0000003f27277287 */ /* 0x000fe2000c000000 */
[----:B------:R-:W-:Y:S01]  /*b550*/  BSSY B1, `(.L_x_428) ;  /* 0x0000039000017945 */ /* 0x000fe20003800000 */
[----:B------:R-:W-:-:S03]  /*b560*/  USEL UR42, UR42, URZ, !UP0 ;  /* 0x0000003f2a2a7287 */ /* 0x000fc6000c000000 */
[----:B------:R-:W-:Y:S09]  /*b570*/  @P0 BRA `(.L_x_429) ;  /* 0x0000000000d80947 */ /* 0x000ff20003800000 */
[----:B------:R-:W0:Y:S01]  /*b580*/  S2R R3, SR_TID.X ;  /* 0x0000000000037919 */ /* 0x000e220000002100 */
[----:B------:R-:W1:Y:S01]  /*b590*/  LDC R9, c[0x0][0xbe8] ;  /* 0x0002fa00ff097b82 */ /* 0x000e620000000800 */
[----:B------:R-:W-:-:S04]  /*b5a0*/  IMAD.U32 R4, RZ, RZ, UR43 ;  /* 0x0000002bff047e24 */ /* 0x000fc8000f8e00ff */
[----:B0-----:R-:W-:Y:S02]  /*b5b0*/  IMAD R3, R4, 0x40, R3 ;  /* 0x0000004004037824 */ /* 0x001fe400078e0203 */
[----:B-1---5:R-:W-:Y:S02]  /*b5c0*/  IMAD R4, R0, R9, RZ ;  /* 0x0000000900047224 */ /* 0x022fe400078e02ff */
[----:B------:R-:W-:-:S05]  /*b5d0*/  VIADD R6, R3, 0xffffff80 ;  /* 0xffffff8003067836 */ /* 0x000fca0000000000 */
[----:B------:R-:W-:-:S13]  /*b5e0*/  ISETP.GE.AND P0, PT, R6, R4, PT ;  /* 0x000000040600720c */ /* 0x000fda0003f06270 */
[----:B------:R-:W-:Y:S05]  /*b5f0*/  @P0 BRA `(.L_x_429) ;  /* 0x0000000000b80947 */ /* 0x000fea0003800000 */
[----:B------:R-:W-:Y:S01]  /*b600*/  ISETP.NE.AND P0, PT, R9, 0x1, PT ;  /* 0x000000010900780c */ /* 0x000fe20003f05270 */
[----:B------:R-:W-:Y:S01]  /*b610*/  UISETP.GT.AND UP0, UPT, UR46, 0x1, UPT ;  /* 0x000000012e00788c */ /* 0x000fe2000bf04270 */
[----:B------:R-:W-:-:S03]  /*b620*/  UMOV UR17, 0x9b8 ;  /* 0x000009b800117882 */ /* 0x000fc60000000000 */
[----:B------:R-:W-:Y:S02]  /*b630*/  USEL UR17, UR17, 0x978, UP0 ;  /* 0x0000097811117887 */ /* 0x000fe40008000000 */
[----:B------:R-:W-:-:S06]  /*b640*/  USEL UR16, UR45, URZ, UP0 ;  /* 0x0000003f2d107287 */ /* 0x000fcc0008000000 */
[----:B------:R-:W0:Y:S04]  /*b650*/  @P0 LDC R3, c[0x0][0xbec] ;  /* 0x0002fb00ff030b82 */ /* 0x000e280000000800 */
[----:B------:R-:W-:Y:S01]  /*b660*/  ULDC.64 UR8, c[0x0][UR17+0x218] ;  /* 0x0000860011087abb */ /* 0x000fe20008000a00 */
[----:B------:R-:W-:Y:S01]  /*b670*/  ULDC.64 UR12, c[0x0][UR17+0x220] ;  /* 0x00008800110c7abb */ /* 0x000fe20008000a00 */
[----:B------:R-:W-:Y:S01]  /*b680*/  ULDC.64 UR14, c[0x0][UR17+0x228] ;  /* 0x00008a00110e7abb */ /* 0x000fe20008000a00 */
[----:B------:R-:W-:Y:S01]  /*b690*/  UIMAD.WIDE.U32 UR10, UR8, UR44, URZ ;  /* 0x0000002c080a72a5 */ /* 0x000fe2000f8e003f */
[----:B------:R-:W1:Y:S01]  /*b6a0*/  @P0 LDC R5, c[0x0][0xbf0] ;  /* 0x0002fc00ff050b82 */ /* 0x000e620000000800 */
[----:B------:R-:W-:Y:S02]  /*b6b0*/  UIMAD UR18, UR9, UR44, URZ ;  /* 0x0000002c091272a4 */ /* 0x000fe4000f8e023f */
[----:B------:R-:W-:-:S02]  /*b6c0*/  UIMAD UR13, UR13, UR39, URZ ;  /* 0x000000270d0d72a4 */ /* 0x000fc4000f8e023f */
[----:B------:R-:W-:Y:S02]  /*b6d0*/  UIMAD.WIDE.U32 UR20, UR14, UR16, URZ ;  /* 0x000000100e1472a5 */ /* 0x000fe4000f8e003f */
[----:B------:R-:W-:Y:S02]  /*b6e0*/  UIMAD.WIDE.U32 UR8, UR12, UR39, URZ ;  /* 0x000000270c0872a5 */ /* 0x000fe4000f8e003f */
[----:B------:R-:W-:Y:S02]  /*b6f0*/  UIMAD UR14, UR15, UR16, URZ ;  /* 0x000000100f0e72a4 */ /* 0x000fe4000f8e023f */
[----:B------:R-:W-:Y:S02]  /*b700*/  UIMAD UR13, UR12, UR42, UR13 ;  /* 0x0000002a0c0d72a4 */ /* 0x000fe4000f8e020d */
[----:B------:R-:W-:Y:S02]  /*b710*/  UIADD3 UR10, UP1, UP2, UR8, UR10, UR4 ;  /* 0x0000000a080a7290 */ /* 0x000fe4000fa3e004 */
[----:B------:R-:W-:Y:S01]  /*b720*/  UIADD3 UR14, UR21, UR14, URZ ;  /* 0x0000000e150e7290 */ /* 0x000fe2000fffe03f */
[----:B0-----:R-:W-:Y:S01]  /*b730*/  @P0 IMAD.HI.U32 R4, R6, R3, RZ ;  /* 0x0000000306040227 */ /* 0x001fe200078e00ff */
[----:B------:R-:W-:-:S02]  /*b740*/  UIADD3 UR18, UR11, UR18, URZ ;  /* 0x000000120b127290 */ /* 0x000fc4000fffe03f */
[----:B------:R-:W-:Y:S01]  /*b750*/  UIADD3 UR13, UR9, UR13, URZ ;  /* 0x0000000d090d7290 */ /* 0x000fe2000fffe03f */
[----:B------:R-:W-:Y:S02]  /*b760*/  IMAD.MOV.U32 R3, RZ, RZ, R6 ;  /* 0x000000ffff037224 */ /* 0x000fe400078e0006 */
[----:B------:R-:W-:Y:S01]  /*b770*/  IMAD.U32 R10, RZ, RZ, UR14 ;  /* 0x0000000eff0a7e24 */ /* 0x000fe2000f8e00ff */
[----:B------:R-:W-:Y:S01]  /*b780*/  ULDC.64 UR8, c[0x0][UR17+0x210] ;  /* 0x0000840011087abb */ /* 0x000fe20008000a00 */
[----:B-1----:R-:W-:Y:S01]  /*b790*/  @P0 SHF.R.U32.HI R3, RZ, R5, R4 ;  /* 0x00000005ff030219 */ /* 0x002fe20000011604 */
[----:B------:R-:W-:Y:S02]  /*b7a0*/  IMAD.U32 R4, RZ, RZ, UR20 ;  /* 0x00000014ff047e24 */ /* 0x000fe4000f8e00ff */
[----:B------:R-:W-:Y:S01]  /*b7b0*/  IMAD.U32 R5, RZ, RZ, UR21 ;  /* 0x00000015ff057e24 */ /* 0x000fe2000f8e00ff */
[--C-:B------:R-:W-:Y:S01]  /*b7c0*/  SHF.R.S32.HI R5, RZ, 0x1f, R3.reuse ;  /* 0x0000001fff057819 */ /* 0x100fe20000011403 */
[----:B------:R-:W-:Y:S01]  /*b7d0*/  IMAD.MOV R7, RZ, RZ, -R3 ;  /* 0x000000ffff077224 */ /* 0x000fe200078e0a03 */
[----:B------:R-:W-:Y:S01]  /*b7e0*/  IADD3 R4, P0, P1, R3, UR10, R4 ;  /* 0x0000000a03047c10 */ /* 0x000fe2000f91e004 */
[----:B------:R-:W-:-:S02]  /*b7f0*/  UIADD3.X UR10, UR13, UR18, UR19, UP1, UP2 ;  /* 0x000000120d0a7290 */ /* 0x000fc40008fe4413 */
[----:B------:R-:W-:-:S04]  /*b800*/  IMAD R7, R9, R7, R6 ;  /* 0x0000000709077224 */ /* 0x000fc800078e0206 */
[----:B------:R-:W-:Y:S01]  /*b810*/  IADD3.X R5, R5, UR10, R10, P0, P1 ;  /* 0x0000000a05057c10 */ /* 0x000fe200087e240a */
[C---:B------:R-:W-:Y:S01]  /*b820*/  IMAD R6, R7.reuse, UR9, RZ ;  /* 0x0000000907067c24 */ /* 0x040fe2000f8e02ff */
[----:B------:R-:W-:Y:S01]  /*b830*/  SHF.R.S32.HI R3, RZ, 0x1f, R7 ;  /* 0x0000001fff037819 */ /* 0x000fe20000011407 */
[----:B------:R-:W-:Y:S01]  /*b840*/  ULDC.64 UR10, c[0x0][0xba8] ;  /* 0x0002ea00000a7ab9 */ /* 0x000fe20000000a00 */
[----:B------:R-:W-:Y:S01]  /*b850*/  @!UP0 ULDC UR10, c[0x0][0xb50] ;  /* 0x0002d400000a8ab9 */ /* 0x000fe20000000800 */
[----:B------:R-:W-:Y:S01]  /*b860*/  IMAD.WIDE.U32 R4, R7, UR8, R4 ;  /* 0x0000000807047c25 */ /* 0x000fe2000f8e0004 */
[----:B------:R-:W-:-:S03]  /*b870*/  @!UP0 ULDC UR11, c[0x0][0xb54] ;  /* 0x0002d500000b8ab9 */ /* 0x000fc60000000800 */
[----:B------:R-:W-:Y:S01]  /*b880*/  IMAD R3, R3, UR8, R6 ;  /* 0x0000000803037c24 */ /* 0x000fe2000f8e0206 */
[----:B------:R-:W-:-:S03]  /*b890*/  LEA R6, P0, R4, UR10, 0x2 ;  /* 0x0000000a04067c11 */ /* 0x000fc6000f8010ff */
[----:B------:R-:W-:-:S05]  /*b8a0*/  IMAD.IADD R3, R5, 0x1, R3 ;  /* 0x0000000105037824 */ /* 0x000fca00078e0203 */
[----:B------:R-:W-:Y:S01]  /*b8b0*/  LEA.HI.X R7, R4, UR11, R3, 0x2, P0 ;  /* 0x0000000b04077c11 */ /* 0x000fe200080f1403 */
[----:B------:R-:W-:-:S05]  /*b8c0*/  IMAD.MOV.U32 R3, RZ, RZ, -0x800000 ;  /* 0xff800000ff037424 */ /* 0x000fca00078e00ff */
[----:B------:R0:W-:Y:S02]  /*b8d0*/  STG.E desc[UR40][R6.64], R3 ;  /* 0x0000000306007986 */ /* 0x0001e4000c101928 */
.L_x_429:
[----:B------:R-:W-:Y:S05]  /*b8e0*/  BSYNC B1 ;  /* 0x0000000000017941 */ /* 0x000fea0003800000 */
.L_x_428:
[----:B------:R-:W-:-:S06]  /*b8f0*/  UISETP.GT.AND UP0, UPT, UR46, 0x1, UPT ;  /* 0x000000012e00788c */ /* 0x000fcc000bf04270 */
[----:B------:R-:W-:-:S13]  /*b900*/  PLOP3.LUT P0, PT, PT, PT, UP0, 0x80, 0x0 ;  /* 0x000000000000781c */ /* 0x000fda0003f0f008 */
[----:B------:R-:W-:Y:S05]  /*b910*/  @P0 BRA `(.L_x_424) ;  /* 0x0000000800800947 */ /* 0x000fea0003800000 */
[----:B------:R-:W1:Y:S01]  /*b920*/  LDC R11, c[0x0][0xbe8] ;  /* 0x0002fa00ff0b7b82 */ /* 0x000e620000000800 */
[----:B0-----:R-:W-:Y:S01]  /*b930*/  SHF.R.S32.HI R3, RZ, 0x1f, R8 ;  /* 0x0000001fff037819 */ /* 0x001fe20000011408 */
[----:B------:R-:W-:Y:S01]  /*b940*/  ULDC.64 UR12, c[0x0][0xaa0] ;  /* 0x0002a800000c7ab9 */ /* 0x000fe20000000a00 */
[----:B------:R-:W-:Y:S01]  /*b950*/  BSSY B1, `(.L_x_430) ;  /* 0x0000078000017945 */ /* 0x000fe20003800000 */
[----:B------:R-:W-:Y:S01]  /*b960*/  UIMAD UR10, UR19, UR12, URZ ;  /* 0x0000000c130a72a4 */ /* 0x000fe2000f8e023f */
[----:B------:R-:W-:Y:S01]  /*b970*/  LEA.HI R3, R3, R8, RZ, 0x3 ;  /* 0x0000000803037211 */ /* 0x000fe200078f18ff */
[----:B------:R-:W-:Y:S01]  /*b980*/  UIMAD.WIDE.U32 UR8, UR4, UR12, URZ ;  /* 0x0000000c040872a5 */ /* 0x000fe2000f8e003f */
[----:B------:R-:W-:Y:S01]  /*b990*/  SHF.R.S32.HI R27, RZ, 0x1f, R187 ;  /* 0x0000001fff1b7819 */ /* 0x000fe200000114bb */
[----:B------:R-:W-:Y:S01]  /*b9a0*/  UIMAD UR10, UR4, UR13, UR10 ;  /* 0x0000000d040a72a4 */ /* 0x000fe2000f8e020a */
[----:B------:R-:W-:Y:S01]  /*b9b0*/  LOP3.LUT R7, R3, 0xfffffff8, RZ, 0xc0, !PT ;  /* 0xfffffff803077812 */ /* 0x000fe200078ec0ff */
[----:B------:R-:W-:Y:S01]  /*b9c0*/  ULDC UR12, c[0x0][0xac8] ;  /* 0x0002b200000c7ab9 */ /* 0x000fe20000000800 */
[----:B------:R-:W-:Y:S01]  /*b9d0*/  SHF.R.S32.HI R26, RZ, 0x3, R3 ;  /* 0x00000003ff1a7819 */ /* 0x000fe20000011403 */
[----:B------:R-:W-:Y:S01]  /*b9e0*/  UIADD3 UR9, UR9, UR10, URZ ;  /* 0x0000000a09097290 */ /* 0x000fe2000fffe03f */
[----:B------:R-:W-:Y:S01]  /*b9f0*/  ISETP.GE.AND P2, PT, R192, UR12, PT ;  /* 0x0000000cc0007c0c */ /* 0x000fe2000bf46270 */
[----:B------:R-:W-:Y:S01]  /*ba00*/  IMAD.IADD R9, R8, 0x1, -R7 ;  /* 0x0000000108097824 */ /* 0x000fe200078e0a07 */
[----:B------:R-:W-:Y:S01]  /*ba10*/  ULDC.64 UR10, c[0x0][0xae8] ;  /* 0x0002ba00000a7ab9 */ /* 0x000fe20000000a00 */
[----:B------:R-:W-:Y:S01]  /*ba20*/  IMAD.U32 R8, RZ, RZ, UR43 ;  /* 0x0000002bff087e24 */ /* 0x000fe2000f8e00ff */
[----:B------:R-:W-:Y:S01]  /*ba30*/  ISETP.GE.AND P1, PT, R187, UR12, PT ;  /* 0x0000000cbb007c0c */ /* 0x000fe2000bf26270 */
[----:B------:R-:W-:Y:S01]  /*ba40*/  IMAD R3, R9, 0x20, R26 ;  /* 0x0000002009037824 */ /* 0x000fe200078e021a */
[----:B------:R-:W-:Y:S01]  /*ba50*/  UIMAD.WIDE.U32 UR8, UR44, UR10, UR8 ;  /* 0x0000000a2c0872a5 */ /* 0x000fe2000f8e0008 */
[----:B------:R-:W-:-:S02]  /*ba60*/  ISETP.GE.AND P3, PT, R2, UR12, PT ;  /* 0x0000000c02007c0c */ /* 0x000fc4000bf66270 */
[----:B------:R-:W-:Y:S01]  /*ba70*/  IMAD R8, R8, 0x40, R3 ;  /* 0x0000004008087824 */ /* 0x000fe200078e0203 */
[----:B------:R-:W-:Y:S01]  /*ba80*/  SEL R3, RZ, 0xffffffff, P2 ;  /* 0xffffffffff037807 */ /* 0x000fe20001000000 */
[----:B------:R-:W-:Y:S01]  /*ba90*/  UIMAD UR9, UR44, UR11, UR9 ;  /* 0x0000000b2c0972a4 */ /* 0x000fe2000f8e0209 */
[----:B-1----:R-:W-:Y:S01]  /*baa0*/  ISETP.NE.AND P0, PT, R11, 0x1, PT ;  /* 0x000000010b00780c */ /* 0x002fe20003f05270 */
[----:B-----5:R-:W-:Y:S01]  /*bab0*/  IMAD R25, R0, R11, RZ ;  /* 0x0000000b00197224 */ /* 0x020fe200078e02ff */
[----:B------:R-:W-:Y:S01]  /*bac0*/  SEL R9, RZ, 0xffffffff, P1 ;  /* 0xffffffffff097807 */ /* 0x000fe20000800000 */
[----:B------:R-:W-:Y:S01]  /*bad0*/  IMAD.SHL.U32 R13, R3, 0x2, RZ ;  /* 0x00000002030d7824 */ /* 0x000fe200078e00ff */
[----:B------:R-:W-:Y:S01]  /*bae0*/  SEL R6, RZ, 0x1, P3 ;  /* 0x00000001ff067807 */ /* 0x000fe20001800000 */
[----:B------:R-:W-:Y:S01]  /*baf0*/  ULDC.64 UR10, c[0x0][0xaf0] ;  /* 0x0002bc00000a7ab9 */ /* 0x000fe20000000a00 */
[----:B------:R-:W-:Y:S01]  /*bb00*/  IMAD.MOV.U32 R3, RZ, RZ, R8 ;  /* 0x000000ffff037224 */ /* 0x000fe200078e0008 */
[----:B------:R-:W-:Y:S01]  /*bb10*/  UIMAD UR42, UR42, UR10, URZ ;  /* 0x0000000a2a2a72a4 */ /* 0x000fe2000f8e023f */
[----:B------:R-:W-:Y:S01]  /*bb20*/  IMAD.SHL.U32 R9, R9, 0x4, RZ ;  /* 0x0000000409097824 */ /* 0x000fe200078e00ff */
[----:B------:R-:W-:Y:S01]  /*bb30*/  LOP3.LUT R6, R13, 0x2, R6, 0xe2, !PT ;  /* 0x000000020d067812 */ /* 0x000fe200078ee206 */
[----:B------:R-:W-:Y:S01]  /*bb40*/  UIMAD.WIDE.U32 UR8, UR39, UR10, UR8 ;  /* 0x0000000a270872a5 */ /* 0x000fe2000f8e0008 */
[----:B------:R-:W-:Y:S01]  /*bb50*/  ISETP.GE.AND P1, PT, R225, UR12, PT ;  /* 0x0000000ce1007c0c */ /* 0x000fe2000bf26270 */
[----:B------:R-:W-:Y:S01]  /*bb60*/  UIMAD UR4, UR39, UR11, UR42 ;  /* 0x0000000b270472a4 */ /* 0x000fe2000f8e022a */
[----:B------:R-:W0:Y:S01]  /*bb70*/  @P0 LDC R5, c[0x0][0xbec] ;  /* 0x0002fb00ff050b82 */ /* 0x000e220000000800 */
[----:B------:R-:W-:-:S02]  /*bb80*/  LOP3.LUT R10, R9, 0x4, R6, 0xe2, !PT ;  /* 0x00000004090a7812 */ /* 0x000fc400078ee206 */
[----:B------:R-:W-:Y:S01]  /*bb90*/  UIADD3 UR4, UR9, UR4, URZ ;  /* 0x0000000409047290 */ /* 0x000fe2000fffe03f */
[----:B------:R-:W-:Y:S02]  /*bba0*/  SEL R0, RZ, 0x80, P1 ;  /* 0x00000080ff007807 */ /* 0x000fe40000800000 */
[----:B------:R-:W-:Y:S02]  /*bbb0*/  SHF.R.S32.HI R28, RZ, 0x1f, R225 ;  /* 0x0000001fff1c7819 */ /* 0x000fe400000114e1 */
[----:B------:R-:W1:Y:S01]  /*bbc0*/  @P0 LDC R7, c[0x0][0xbf0] ;  /* 0x0002fc00ff070b82 */ /* 0x000e620000000800 */
[----:B------:R-:W-:Y:S02]  /*bbd0*/  SHF.R.S32.HI R29, RZ, 0x1f, R186 ;  /* 0x0000001fff1d7819 */ /* 0x000fe400000114ba */
[----:B------:R-:W-:Y:S02]  /*bbe0*/  SHF.R.S32.HI R31, RZ, 0x1f, R226 ;  /* 0x0000001fff1f7819 */ /* 0x000fe400000114e2 */
[----:B------:R-:W-:-:S02]  /*bbf0*/  SHF.R.S32.HI R30, RZ, 0x1f, R185 ;  /* 0x0000001fff1e7819 */ /* 0x000fc400000114b9 */
[----:B------:R-:W-:Y:S02]  /*bc00*/  SHF.R.S32.HI R33, RZ, 0x1f, R184 ;  /* 0x0000001fff217819 */ /* 0x000fe400000114b8 */
[----:B------:R-:W-:Y:S01]  /*bc10*/  SHF.R.S32.HI R32, RZ, 0x1f, R192 ;  /* 0x0000001fff207819 */ /* 0x000fe200000114c0 */
[----:B0-----:R-:W-:-:S04]  /*bc20*/  @P0 IMAD.HI.U32 R4, R8, R5, RZ ;  /* 0x0000000508040227 */ /* 0x001fc800078e00ff */
[----:B------:R-:W-:Y:S02]  /*bc30*/  IMAD.U32 R5, RZ, RZ, UR9 ;  /* 0x00000009ff057e24 */ /* 0x000fe4000f8e00ff */
[----:B------:R-:W-:Y:S01]  /*bc40*/  IMAD.U32 R5, RZ, RZ, UR4 ;  /* 0x00000004ff057e24 */ /* 0x000fe2000f8e00ff */
[----:B-1----:R-:W-:Y:S01]  /*bc50*/  @P0 SHF.R.U32.HI R3, RZ, R7, R4 ;  /* 0x00000007ff030219 */ /* 0x002fe20000011604 */
[----:B------:R-:W-:Y:S01]  /*bc60*/  IMAD.U32 R4, RZ, RZ, UR8 ;  /* 0x00000008ff047e24 */ /* 0x000fe2000f8e00ff */
[----:B------:R-:W-:Y:S01]  /*bc70*/  ISETP.GE.AND P0, PT, R186, UR12, PT ;  /* 0x0000000cba007c0c */ /* 0x000fe2000bf06270 */
[----:B------:R-:W-:Y:S01]  /*bc80*/  ULDC.64 UR8, c[0x0][0xae0] ;  /* 0x0002b80000087ab9 */ /* 0x000fe20000000a00 */
[--C-:B------:R-:W-:Y:S01]  /*bc90*/  SHF.R.S32.HI R6, RZ, 0x1f, R3.reuse ;  /* 0x0000001fff067819 */ /* 0x100fe20000011403 */
[----:B------:R-:W-:Y:S01]  /*bca0*/  IMAD.MOV R7, RZ, RZ, -R3 ;  /* 0x000000ffff077224 */ /* 0x000fe200078e0a03 */
[----:B------:R-:W-:Y:S01]  /*bcb0*/  SEL R9, RZ, 0xffffffff, P0 ;  /* 0xffffffffff097807 */ /* 0x000fe20000000000 */
[----:B------:R-:W-:Y:S01]  /*bcc0*/  IMAD.WIDE.U32 R4, R3, UR8, R4 ;  /* 0x0000000803047c25 */ /* 0x000fe2000f8e0004 */
[----:B------:R-:W-:-:S03]  /*bcd0*/  ISETP.GE.AND P0, PT, R185, UR12, PT ;  /* 0x0000000cb9007c0c */ /* 0x000fc6000bf06270 */
[----:B------:R-:W-:Y:S02]  /*bce0*/  IMAD R6, R6, UR8, RZ ;  /* 0x0000000806067c24 */ /* 0x000fe4000f8e02ff */
[----:B------:R-:W-:Y:S02]  /*bcf0*/  IMAD.SHL.U32 R13, R9, 0x8, RZ ;  /* 0x00000008090d7824 */ /* 0x000fe400078e00ff */
[----:B------:R-:W-:Y:S01]  /*bd00*/  IMAD R9, R3, UR9, R6 ;  /* 0x0000000903097c24 */ /* 0x000fe2000f8e0206 */
[----:B------:R-:W-:Y:S01]  /*bd10*/  SEL R6, RZ, 0xffffffff, P0 ;  /* 0xffffffffff067807 */ /* 0x000fe20000000000 */
[----:B------:R-:W-:Y:S01]  /*bd20*/  IMAD R7, R11, R7, R8 ;  /* 0x000000070b077224 */ /* 0x000fe200078e0208 */
[----:B------:R-:W-:Y:S01]  /*bd30*/  ISETP.GE.AND P0, PT, R184, UR12, PT ;  /* 0x0000000cb8007c0c */ /* 0x000fe2000bf06270 */
[----:B------:R-:W-:Y:S01]  /*bd40*/  IMAD.IADD R5, R5, 0x1, R9 ;  /* 0x0000000105057824 */ /* 0x000fe200078e0209 */
[----:B------:R-:W-:Y:S01]  /*bd50*/  LOP3.LUT R10, R13, 0x8, R10, 0xe2, !PT ;  /* 0x000000080d0a7812 */ /* 0x000fe200078ee20a */
[----:B------:R-:W-:Y:S01]  /*bd60*/  IMAD.SHL.U32 R13, R6, 0x10, RZ ;  /* 0x00000010060d7824 */ /* 0x000fe200078e00ff */
[----:B------:R-:W-:Y:S01]  /*bd70*/  SEL R8, RZ, 0xffffffff, P0 ;  /* 0xffffffffff087807 */ /* 0x000fe20000000000 */
[----:B------:R-:W-:Y:S01]  /*bd80*/  ULDC.64 UR8, c[0x0][0xad8] ;  /* 0x0002b60000087ab9 */ /* 0x000fe20000000a00 */
[----:B------:R-:W-:Y:S01]  /*bd90*/  SHF.R.S32.HI R3, RZ, 0x1f, R7 ;  /* 0x0000001fff037819 */ /* 0x000fe20000011407 */
[----:B------:R-:W-:Y:S01]  /*bda0*/  IMAD.WIDE.U32 R4, R7, UR8, R4 ;  /* 0x0000000807047c25 */ /* 0x000fe2000f8e0004 */
[----:B------:R-:W-:-:S02]  /*bdb0*/  LOP3.LUT R10, R13, 0x10, R10, 0xe2, !PT ;  /* 0x000000100d0a7812 */ /* 0x000fc400078ee20a */
[----:B------:R-:W-:Y:S01]  /*bdc0*/  ISETP.GE.AND P0, PT, R226, UR12, PT ;  /* 0x0000000ce2007c0c */ /* 0x000fe2000bf06270 */
[----:B------:R-:W-:Y:S02]  /*bdd0*/  IMAD.SHL.U32 R9, R8, 0x20, RZ ;  /* 0x0000002008097824 */ /* 0x000fe400078e00ff */
[----:B------:R-:W-:-:S03]  /*bde0*/  IMAD R6, R3, UR8, RZ ;  /* 0x0000000803067c24 */ /* 0x000fc6000f8e02ff */
[----:B------:R-:W-:Y:S01]  /*bdf0*/  LOP3.LUT R10, R9, 0x20, R10, 0xe2, !PT ;  /* 0x00000020090a7812 */ /* 0x000fe200078ee20a */
[----:B------:R-:W-:Y:S01]  /*be00*/  IMAD R3, R7, UR9, R6 ;  /* 0x0000000907037c24 */ /* 0x000fe2000f8e0206 */
[----:B------:R-:W-:Y:S01]  /*be10*/  ULDC.64 UR8, c[0x0][0xa80] ;  /* 0x0002a00000087ab9 */ /* 0x000fe20000000a00 */
[----:B------:R-:W-:Y:S01]  /*be20*/  IMAD.U32 R9, RZ, RZ, UR43 ;  /* 0x0000002bff097e24 */ /* 0x000fe2000f8e00ff */
[----:B------:R-:W-:Y:S01]  /*be30*/  SEL R7, RZ, 0x40, P0 ;  /* 0x00000040ff077807 */ /* 0x000fe20000000000 */
[----:B------:R-:W-:Y:S01]  /*be40*/  IMAD.IADD R3, R5, 0x1, R3 ;  /* 0x0000000105037824 */ /* 0x000fe200078e0203 */
[----:B------:R-:W-:Y:S01]  /*be50*/  LEA R20, P0, R4, UR8, 0x1 ;  /* 0x0000000804147c11 */ /* 0x000fe2000f8008ff */
[----:B------:R-:W-:Y:S01]  /*be60*/  IMAD R26, R9, 0x40, R26 ;  /* 0x00000040091a7824 */ /* 0x000fe200078e021a */
[----:B------:R-:W-:Y:S02]  /*be70*/  LOP3.LUT R21, R10, R7, RZ, 0xfc, !PT ;  /* 0x000000070a157212 */ /* 0x000fe400078efcff */
[----:B------:R-:W-:Y:S01]  /*be80*/  LEA.HI.X R3, R4, UR9, R3, 0x1, P0 ;  /* 0x0000000904037c11 */ /* 0x000fe200080f0c03 */
[----:B------:R0:W1:Y:S01]  /*be90*/  SHFL.IDX PT, R6, R20, RZ, 0x181f ;  /* 0x00181fff14067589 */ /* 0x00006200000e0000 */
[----:B------:R-:W-:-:S02]  /*bea0*/  ISETP.GE.AND P0, PT, R26, R25, PT ;  /* 0x000000191a00720c */ /* 0x000fc40003f06270 */
[----:B------:R-:W-:Y:S01]  /*beb0*/  LOP3.LUT R24, R21, R0, RZ, 0xfc, !PT ;  /* 0x0000000015187212 */ /* 0x000fe200078efcff */
[----:B------:R0:W2:Y:S10]  /*bec0*/  SHFL.IDX PT, R7, R3, RZ, 0x181f ;  /* 0x00181fff03077589 */ /* 0x0000b400000e0000 */
[----:B0-----:R-:W-:Y:S05]  /*bed0*/  @P0 BRA `(.L_x_431) ;  /* 0x00000000007c0947 */ /* 0x001fea0003800000 */
[----:B------:R-:W-:Y:S02]  /*bee0*/  ISETP.GE.AND P2, PT, R192, UR12, PT ;  /* 0x0000000cc0007c0c */ /* 0x000fe4000bf46270 */
[----:B------:R-:W-:Y:S02]  /*bef0*/  ISETP.GE.AND P1, PT, R2, UR12, PT ;  /* 0x0000000c02007c0c */ /* 0x000fe4000bf26270 */
[----:B------:R-:W-:Y:S02]  /*bf00*/  ISETP.GE.AND P5, PT, R187, UR12, PT ;  /* 0x0000000cbb007c0c */ /* 0x000fe4000bfa6270 */
[----:B------:R-:W-:-:S07]  /*bf10*/  ISETP.GE.AND P3, PT, R186, UR12, PT ;  /* 0x0000000cba007c0c */ /* 0x000fce000bf66270 */
[-C--:B-1----:R-:W-:Y:S02]  /*bf20*/  @!P2 LEA R8, P0, R192, R6.reuse, 0x1 ;  /* 0x00000006c008a211 */ /* 0x082fe400078008ff */
[----:B--2---:R-:W-:Y:S02]  /*bf30*/  @!P1 IMAD.WIDE R4, R2, 0x2, R6 ;  /* 0x0000000202049825 */ /* 0x004fe400078e0206 */
[----:B------:R-:W-:Y:S02]  /*bf40*/  @!P2 LEA.HI.X R9, R192, R7, R32, 0x1, P0 ;  /* 0x00000007c009a211 */ /* 0x000fe400000f0c20 */
[----:B------:R-:W-:Y:S01]  /*bf50*/  @!P5 LEA R10, P4, R187, R6, 0x1 ;  /* 0x00000006bb0ad211 */ /* 0x000fe200078808ff */
[----:B------:R-:W-:Y:S01]  /*bf60*/  @!P1 ST.E.128 desc[UR40][R4.64], RZ ;  /* 0x000000ff04009985 */ /* 0x000fe2000c101d28 */
[----:B------:R-:W-:Y:S02]  /*bf70*/  ISETP.GE.AND P1, PT, R184, UR12, PT ;  /* 0x0000000cb8007c0c */ /* 0x000fe4000bf26270 */
[----:B------:R-:W-:Y:S01]  /*bf80*/  LOP3.LUT P0, RZ, R21, 0x40, RZ, 0xc0, !PT ;  /* 0x0000004015ff7812 */ /* 0x000fe2000780c0ff */
[----:B------:R0:W-:Y:S01]  /*bf90*/  @!P2 ST.E.128 desc[UR40][R8.64], RZ ;  /* 0x000000ff0800a985 */ /* 0x0001e2000c101d28 */
[----:B------:R-:W-:-:S02]  /*bfa0*/  ISETP.GE.AND P2, PT, R185, UR12, PT ;  /* 0x0000000cb9007c0c */ /* 0x000fc4000bf46270 */
[-C--:B------:R-:W-:Y:S02]  /*bfb0*/  @!P5 LEA.HI.X R11, R187, R7.reuse, R27, 0x1, P4 ;  /* 0x00000007bb0bd211 */ /* 0x080fe400020f0c1b */
[----:B------:R-:W-:Y:S02]  /*bfc0*/  LOP3.LUT P4, RZ, R24, 0x80, RZ, 0xc0, !PT ;  /* 0x0000008018ff7812 */ /* 0x000fe4000788c0ff */
[CC--:B------:R-:W-:Y:S01]  /*bfd0*/  @!P3 LEA R12, P6, R186.reuse, R6.reuse, 0x1 ;  /* 0x00000006ba0cb211 */ /* 0x0c0fe200078c08ff */
[----:B------:R3:W-:Y:S03]  /*bfe0*/  @!P5 ST.E.128 desc[UR40][R10.64], RZ ;  /* 0x000000ff0a00d985 */ /* 0x0007e6000c101d28 */
[----:B------:R-:W-:Y:S02]  /*bff0*/  @!P3 LEA.HI.X R13, R186, R7, R29, 0x1, P6 ;  /* 0x00000007ba0db211 */ /* 0x000fe400030f0c1d */
[----:B0-----:R-:W-:-:S02]  /*c000*/  @!P1 LEA R8, P6, R184, R6, 0x1 ;  /* 0x00000006b8089211 */ /* 0x001fc400078c08ff */
[CC--:B------:R-:W-:Y:S01]  /*c010*/  @!P2 LEA R4, P5, R185.reuse, R6.reuse, 0x1 ;  /* 0x00000006b904a211 */ /* 0x0c0fe200078a08ff */
[----:B------:R3:W-:Y:S01]  /*c020*/  @!P3 ST.E.128 desc[UR40][R12.64], RZ ;  /* 0x000000ff0c00b985 */ /* 0x0007e2000c101d28 */
[-C--:B------:R-:W-:Y:S02]  /*c030*/  @P0 LEA R14, P3, R226, R6.reuse, 0x1 ;  /* 0x00000006e20e0211 */ /* 0x080fe400078608ff */
[-C--:B------:R-:W-:Y:S02]  /*c040*/  @!P2 LEA.HI.X R5, R185, R7.reuse, R30, 0x1, P5 ;  /* 0x00000007b905a211 */ /* 0x080fe400028f0c1e */
[----:B------:R-:W-:Y:S02]  /*c050*/  @P4 LEA R6, P5, R225, R6, 0x1 ;  /* 0x00000006e1064211 */ /* 0x000fe400078a08ff */
[-C--:B------:R-:W-:Y:S01]  /*c060*/  @!P1 LEA.HI.X R9, R184, R7.reuse, R33, 0x1, P6 ;  /* 0x00000007b8099211 */ /* 0x080fe200030f0c21 */
[----:B------:R3:W-:Y:S01]  /*c070*/  @!P2 ST.E.128 desc[UR40][R4.64], RZ ;  /* 0x000000ff0400a985 */ /* 0x0007e2000c101d28 */
[----:B------:R-:W-:-:S02]  /*c080*/  @P0 LEA.HI.X R15, R226, R7, R31, 0x1, P3 ;  /* 0x00000007e20f0211 */ /* 0x000fc400018f0c1f */
[----:B------:R-:W-:Y:S01]  /*c090*/  @P4 LEA.HI.X R7, R225, R7, R28, 0x1, P5 ;  /* 0x00000007e1074211 */ /* 0x000fe200028f0c1c */
[----:B------:R3:W-:Y:S04]  /*c0a0*/  @!P1 ST.E.128 desc[UR40][R8.64], RZ ;  /* 0x000000ff08009985 */ /* 0x0007e8000c101d28 */
[----:B------:R3:W-:Y:S04]  /*c0b0*/  @P0 ST.E.128 desc[UR40][R14.64], RZ ;  /* 0x000000ff0e000985 */ /* 0x0007e8000c101d28 */
[----:B------:R3:W-:Y:S02]  /*c0c0*/  @P4 ST.E.128 desc[UR40][R6.64], RZ ;  /* 0x000000ff06004985 */ /* 0x0007e4000c101d28 */
.L_x_431:
[----:B------:R-:W-:Y:S05]  /*c0d0*/  BSYNC B1 ;  /* 0x0000000000017941 */ /* 0x000fea0003800000 */
.L_x_430:
[----:B------:R-:W-:Y:S01]  /*c0e0*/  VIADD R0, R26, 0x20 ;  /* 0x000000201a007836 */ /* 0x000fe20000000000 */
[----:B--23--:R0:W2:Y:S04]  /*c0f0*/  SHFL.IDX PT, R7, R3, 0x1, 0x181f ;  /* 0x00381f0003077f89 */ /* 0x00c0a800000e0000 */
[----:B------:R-:W-:Y:S01]  /*c100*/  ISETP.GE.AND P0, PT, R0, R25, PT ;  /* 0x000000190000720c */ /* 0x000fe20003f06270 */
[----:B-1----:R0:W1:-:S12]  /*c110*/  SHFL.IDX PT, R6, R20, 0x1, 0x181f ;  /* 0x00381f0014067f89 */ /* 0x00205800000e0000 */
[----:B0-----:R-:W-:Y:S05]  /*c120*/  @P0 BRA `(.L_x_424) ;  /* 0x00000000007c0947 */ /* 0x001fea0003800000 */
[----:B------:R-:W-:Y:S02]  /*c130*/  ISETP.GE.AND P1, PT, R2, UR12, PT ;  /* 0x0000000c02007c0c */ /* 0x000fe4000bf26270 */
[----:B------:R-:W-:Y:S02]  /*c140*/  ISETP.GE.AND P5, PT, R192, UR12, PT ;  /* 0x0000000cc0007c0c */ /* 0x000fe4000bfa6270 */
[----:B------:R-:W-:Y:S02]  /*c150*/  ISETP.GE.AND P4, PT, R187, UR12, PT ;  /* 0x0000000cbb007c0c */ /* 0x000fe4000bf86270 */
[----:B------:R-:W-:Y:S02]  /*c160*/  ISETP.GE.AND P3, PT, R186, UR12, PT ;  /* 0x0000000cba007c0c */ /* 0x000fe4000bf66270 */
[----:B------:R-:W-:-:S05]  /*c170*/  ISETP.GE.AND P2, PT, R185, UR12, PT ;  /* 0x0000000cb9007c0c */ /* 0x000fca000bf46270 */
[----:B-12---:R-:W-:Y:S02]  /*c180*/  @!P1 IMAD.WIDE R4, R2, 0x2, R6 ;  /* 0x0000000202049825 */ /* 0x006fe400078e0206 */
[CC--:B------:R-:W-:Y:S02]  /*c190*/  @!P5 LEA R8, P0, R192.reuse, R6.reuse, 0x1 ;  /* 0x00000006c008d211 */ /* 0x0c0fe400078008ff */
[-C--:B------:R-:W-:Y:S01]  /*c1a0*/  @!P4 LEA R10, P6, R187, R6.reuse, 0x1 ;  /* 0x00000006bb0ac211 */ /* 0x080fe200078c08ff */
[----:B------:R0:W-:Y:S01]  /*c1b0*/  @!P1 ST.E.128 desc[UR40][R4.64], RZ ;  /* 0x000000ff04009985 */ /* 0x0001e2000c101d28 */
[----:B------:R-:W-:Y:S02]  /*c1c0*/  @!P5 LEA.HI.X R9, R192, R7, R32, 0x1, P0 ;  /* 0x00000007c009d211 */ /* 0x000fe400000f0c20 */
[----:B------:R-:W-:Y:S02]  /*c1d0*/  ISETP.GE.AND P1, PT, R184, UR12, PT ;  /* 0x0000000cb8007c0c */ /* 0x000fe4000bf26270 */
[----:B------:R-:W-:Y:S01]  /*c1e0*/  LOP3.LUT P0, RZ, R21, 0x40, RZ, 0xc0, !PT ;  /* 0x0000004015ff7812 */ /* 0x000fe2000780c0ff */
[----:B------:R1:W-:Y:S01]  /*c1f0*/  @!P5 ST.E.128 desc[UR40][R8.64], RZ ;  /* 0x000000ff0800d985 */ /* 0x0003e2000c101d28 */
[----:B------:R-:W-:-:S02]  /*c200*/  @!P3 LEA R12, P5, R186, R6, 0x1 ;  /* 0x00000006ba0cb211 */ /* 0x000fc400078a08ff */
[-C--:B------:R-:W-:Y:S02]  /*c210*/  @!P4 LEA.HI.X R11, R187, R7.reuse, R27, 0x1, P6 ;  /* 0x00000007bb0bc211 */ /* 0x080fe400030f0c1b */
[CC--:B------:R-:W-:Y:S02]  /*c220*/  @!P2 LEA R14, P6, R185.reuse, R6.reuse, 0x1 ;  /* 0x00000006b90ea211 */ /* 0x0c0fe400078c08ff */
[-C--:B------:R-:W-:Y:S01]  /*c230*/  @!P3 LEA.HI.X R13, R186, R7.reuse, R29, 0x1, P5 ;  /* 0x00000007ba0db211 */ /* 0x080fe200028f0c1d */
[----:B------:R1:W-:Y:S01]  /*c240*/  @!P4 ST.E.128 desc[UR40][R10.64], RZ ;  /* 0x000000ff0a00c985 */ /* 0x0003e2000c101d28 */
[----:B------:R-:W-:Y:S02]  /*c250*/  LOP3.LUT P5, RZ, R24, 0x80, RZ, 0xc0, !PT ;  /* 0x0000008018ff7812 */ /* 0x000fe400078ac0ff */
[----:B------:R-:W-:Y:S01]  /*c260*/  @!P2 LEA.HI.X R15, R185, R7, R30, 0x1, P6 ;  /* 0x00000007b90fa211 */ /* 0x000fe200030f0c1e */
[----:B------:R1:W-:Y:S01]  /*c270*/  @!P3 ST.E.128 desc[UR40][R12.64], RZ ;  /* 0x000000ff0c00b985 */ /* 0x0003e2000c101d28 */
[----:B0-----:R-:W-:-:S03]  /*c280*/  @!P1 LEA R4, P6, R184, R6, 0x1 ;  /* 0x00000006b8049211 */ /* 0x001fc600078c08ff */
[----:B------:R1:W-:Y:S01]  /*c290*/  @!P2 ST.E.128 desc[UR40][R14.64], RZ ;  /* 0x000000ff0e00a985 */ /* 0x0003e2000c101d28 */
[----:B------:R-:W-:Y:S02]  /*c2a0*/  @!P1 LEA.HI.X R5, R184, R7, R33, 0x1, P6 ;  /* 0x00000007b8059211 */ /* 0x000fe400030f0c21 */
[----:B------:R-:W-:-:S03]  /*c2b0*/  @P0 LEA R20, P6, R226, R6, 0x1 ;  /* 0x00000006e2140211 */ /* 0x000fc600078c08ff */
[----:B------:R1:W-:Y:S01]  /*c2c0*/  @!P1 ST.E.128 desc[UR40][R4.64], RZ ;  /* 0x000000ff04009985 */ /* 0x0003e2000c101d28 */
[----:B------:R-:W-:Y:S02]  /*c2d0*/  @P0 LEA.HI.X R21, R226, R7, R31, 0x1, P6 ;  /* 0x00000007e2150211 */ /* 0x000fe400030f0c1f */
[----:B------:R-:W-:-:S03]  /*c2e0*/  @P5 LEA R6, P6, R225, R6, 0x1 ;  /* 0x00000006e1065211 */ /* 0x000fc600078c08ff */
[----:B------:R1:W-:Y:S01]  /*c2f0*/  @P0 ST.E.128 desc[UR40][R20.64], RZ ;  /* 0x000000ff14000985 */ /* 0x0003e2000c101d28 */
[----:B------:R-:W-:-:S05]  /*c300*/  @P5 LEA.HI.X R7, R225, R7, R28, 0x1, P6 ;  /* 0x00000007e1075211 */ /* 0x000fca00030f0c1c */
[----:B------:R1:W-:Y:S04]  /*c310*/  @P5 ST.E.128 desc[UR40][R6.64], RZ ;  /* 0x000000ff06005985 */ /* 0x0003e8000c101d28 */
.L_x_424:
[----:B------:R-:W-:Y:S05]  /*c320*/  BSYNC B0 ;  /* 0x0000000000007941 */ /* 0x000fea0003800000 */
.L_x_417:
[----:B------:R-:W-:Y:S02]  /*c330*/  ULDC UR4, c[0x0][0xc3c] ;  /* 0x00030f0000047ab9 */ /* 0x000fe40000000800 */
[----:B------:R-:W-:-:S06]  /*c340*/  UISETP.GE.AND UP0, UPT, UR7, UR4, UPT ;  /* 0x000000040700728c */ /* 0x000fcc000bf06270 */
[----:B------:R-:W-:-:S13]  /*c350*/  PLOP3.LUT P0, PT, PT, PT, UP0, 0x80, 0x0 ;  /* 0x000000000000781c */ /* 0x000fda0003f0f008 */
[----:B------:R-:W-:Y:S05]  /*c360*/  @!P0 BRA `(.L_x_432) ;  /* 0xffffff5000248947 */ /* 0x000fea000383ffff */
[----:B------:R-:W-:Y:S05]  /*c370*/  EXIT ;  /* 0x000000000000794d */ /* 0x000fea0003800000 */
.L_x_382:
[----:B------:R-:W-:-:S08]  /*c380*/  NOP ;  /* 0x0000000000007918 */ /* 0x000fd00000000000 */
[----:B------:R-:W0:-:S00]  /*c390*/  USETMAXREG.DEALLOC.CTAPOOL 0x18 ;  /* 0x00000018000079c8 */ /* 0x000e0000080e0500 */
[----:B0-----:R-:W-:Y:S01]  /*c3a0*/  LOP3.LUT R0, R0, 0x3, RZ, 0xc0, !PT ;  /* 0x0000000300007812 */ /* 0x001fe200078ec0ff */
[----:B------:R-:W-:-:S05]  /*c3b0*/  IMAD.MOV.U32 R7, RZ, RZ, RZ ;  /* 0x000000ffff077224 */ /* 0x000fca00078e00ff */
[----:B------:R-:W0:Y:S02]  /*c3c0*/  SHFL.IDX PT, R0, R0, RZ, 0x1f ;  /* 0x00001fff00007589 */ /* 0x000e2400000e0000 */
[----:B0-----:R-:W-:-:S04]  /*c3d0*/  ISETP.NE.AND P0, PT, R0, RZ, PT ;  /* 0x000000ff0000720c */ /* 0x001fc80003f05270 */
[----:B------:R-:W-:-:S05]  /*c3e0*/  P2R R0, PR, RZ, 0x1 ;  /* 0x00000001ff007803 */ /* 0x000fca0000000000 */
[----:B------:R0:W-:Y:S04]  /*c3f0*/  STL [R1+0x60], R0 ;  /* 0x0000600001007387 */ /* 0x0001e80000100800 */
[----:B------:R-:W-:Y:S05]  /*c400*/  @!P0 BRA `(.L_x_433) ;  /* 0x0000000000248947 */ /* 0x000fea0003800000 */
[----:B------:R-:W1:Y:S08]  /*c410*/  S2UR UR5, SR_CgaCtaId ;  /* 0x00000000000579c3 */ /* 0x000e700000008800 */
[----:B------:R-:W-:Y:S06]  /*c420*/  BAR.SYNC.DEFER_BLOCKING 0x5, 0x180 ;  /* 0x0146000000007b1d */ /* 0x000fec0000010000 */
[----:B------:R-:W-:-:S02]  /*c430*/  UMOV UR4, 0x400 ;  /* 0x0000040000047882 */ /* 0x000fc40000000000 */
[----:B-1----:R-:W-:-:S09]  /*c440*/  ULEA UR4, UR5, UR4, 0x18 ;  /* 0x0000000405047291 */ /* 0x002fd2000f8ec03f */
[----:B------:R-:W1:Y:S04]  /*c450*/  LDS.128 R8, [UR4+0x28cd0] ;  /* 0x028cd004ff087984 */ /* 0x000e680008000c00 */
[----:B-1----:R2:W-:Y:S04]  /*c460*/  STL.64 [R1], R8 ;  /* 0x0000000801007387 */ /* 0x0025e80000100a00 */
[----:B------:R2:W-:Y:S01]  /*c470*/  STL.64 [R1+0x8], R10 ;  /* 0x0000080a01007387 */ /* 0x0005e20000100a00 */
[----:B------:R-:W-:Y:S06]  /*c480*/  BAR.ARV 0x4, 0x180 ;  /* 0x0106000000007b1d */ /* 0x000fec0000002000 */
[----:B------:R-:W-:Y:S05]  /*c490*/  BRA `(.L_x_434) ;  /* 0x0000000800a47947 */ /* 0x000fea0003800000 */
.L_x_433:
[----:B0-----:R-:W-:Y:S01]  /*c4a0*/  LOP3.LUT R0, R6, 0x1f, RZ, 0xc0, !PT ;  /* 0x0000001f06007812 */ /* 0x001fe200078ec0ff */
[----:B------:R-:W-:Y:S01]  /*c4b0*/  ULDC UR4, c[0x0][0xc3c] ;  /* 0x00030f0000047ab9 */ /* 0x000fe20000000800 */
[----:B------:R-:W-:Y:S01]  /*c4c0*/  IMAD.MOV.U32 R10, RZ, RZ, RZ ;  /* 0x000000ffff0a7224 */ /* 0x000fe200078e00ff */
[----:B------:R-:W0:Y:S01]  /*c4d0*/  S2UR UR6, SR_CTAID.X ;  /* 0x00000000000679c3 */ /* 0x000e220000002500 */
[----:B------:R-:W-:Y:S01]  /*c4e0*/  ISETP.NE.AND P0, PT, R0, 0x1f, PT ;  /* 0x0000001f0000780c */ /* 0x000fe20003f05270 */
[----:B------:R-:W-:-:S03]  /*c4f0*/  ULDC UR5, c[0x0][0xc38] ;  /* 0x00030e0000057ab9 */ /* 0x000fc60000000800 */
[----:B------:R-:W-:-:S13]  /*c500*/  ISETP.GE.OR P1, PT, R0, UR4, !P0 ;  /* 0x0000000400007c0c */ /* 0x000fda000c726670 */
[----:B------:R-:W1:Y:S08]  /*c510*/  @!P1 LDC.64 R2, c[0x0][0xc80] ;  /* 0x00032000ff029b82 */ /* 0x000e700000000a00 */
[----:B------:R-:W2:Y:S01]  /*c520*/  @!P1 LDC.64 R4, c[0x0][0xc78] ;  /* 0x00031e00ff049b82 */ /* 0x000ea20000000a00 */
[----:B-1----:R-:W-:-:S05]  /*c530*/  @!P1 IMAD.WIDE.U32 R2, R0, 0x4, R2 ;  /* 0x0000000400029825 */ /* 0x002fca00078e0002 */
[----:B------:R2:W3:Y:S02]  /*c540*/  @!P1 LDG.E R7, desc[UR40][R2.64] ;  /* 0x0000002802079981 */ /* 0x0004e4000c1e1900 */
[----:B--2---:R-:W-:-:S05]  /*c550*/  @!P1 IMAD.WIDE.U32 R2, R0, 0x4, R4 ;  /* 0x0000000400029825 */ /* 0x004fca00078e0004 */
[----:B------:R-:W3:Y:S01]  /*c560*/  @!P1 LDG.E R10, desc[UR40][R2.64] ;  /* 0x00000028020a9981 */ /* 0x000ee2000c1e1900 */
[C---:B------:R-:W-:Y:S01]  /*c570*/  ISETP.NE.AND P1, PT, R0.reuse, RZ, PT ;  /* 0x000000ff0000720c */ /* 0x040fe20003f25270 */
[----:B------:R-:W-:Y:S01]  /*c580*/  UMOV UR4, URZ ;  /* 0x0000003f00047c82 */ /* 0x000fe20008000000 */
[C---:B------:R-:W-:Y:S02]  /*c590*/  ISETP.GE.U32.AND P2, PT, R0.reuse, 0x2, PT ;  /* 0x000000020000780c */ /* 0x040fe40003f46070 */
[C---:B------:R-:W-:Y:S02]  /*c5a0*/  ISETP.GE.U32.AND P3, PT, R0.reuse, 0x4, PT ;  /* 0x000000040000780c */ /* 0x040fe40003f66070 */
[C---:B------:R-:W-:Y:S02]  /*c5b0*/  ISETP.GE.U32.AND P4, PT, R0.reuse, 0x8, PT ;  /* 0x000000080000780c */ /* 0x040fe40003f86070 */
[----:B------:R-:W-:Y:S01]  /*c5c0*/  ISETP.GE.U32.AND P5, PT, R0, 0x10, PT ;  /* 0x000000100000780c */ /* 0x000fe20003fa6070 */
[----:B---3--:R-:W-:-:S05]  /*c5d0*/  IMAD R4, R7, R10, RZ ;  /* 0x0000000a07047224 */ /* 0x008fca00078e02ff */
[----:B------:R-:W1:Y:S02]  /*c5e0*/  SHFL.UP PT, R5, R4, 0x1, RZ ;  /* 0x0420000004057989 */ /* 0x000e6400000e00ff */
[----:B-1----:R-:W-:-:S05]  /*c5f0*/  SEL R5, R5, RZ, P1 ;  /* 0x000000ff05057207 */ /* 0x002fca0000800000 */
[----:B------:R-:W-:-:S05]  /*c600*/  IMAD.IADD R5, R4, 0x1, R5 ;  /* 0x0000000104057824 */ /* 0x000fca00078e0205 */
        /* <DEDUP_REMOVED lines=12> */
[----:B------:R-:W1:Y:S02]  /*c6d0*/  SHFL.IDX PT, R8, R2, 0x1f, 0x1f ;  /* 0x03e01f0002087f89 */ /* 0x000e6400000e0000 */
[----:B-1----:R-:W-:-:S04]  /*c6e0*/  IMAD R8, R8, UR5, RZ ;  /* 0x0000000508087c24 */ /* 0x002fc8000f8e02ff */
[----:B------:R-:W-:Y:S01]  /*c6f0*/  IMAD.MOV.U32 R11, RZ, RZ, R8 ;  /* 0x000000ffff0b7224 */ /* 0x000fe200078e0008 */
[----:B0-----:R-:W-:-:S13]  /*c700*/  ISETP.GT.AND P6, PT, R8, UR6, PT ;  /* 0x0000000608007c0c */ /* 0x001fda000bfc4270 */
[----:B------:R-:W-:Y:S05]  /*c710*/  @P6 BRA `(.L_x_435) ;  /* 0x0000000000a46947 */ /* 0x000fea0003800000 */
[----:B------:R-:W-:Y:S01]  /*c720*/  IMAD.MOV.U32 R8, RZ, RZ, R11 ;  /* 0x000000ffff087224 */ /* 0x000fe200078e000b */
[----:B------:R-:W-:Y:S01]  /*c730*/  UMOV UR4, URZ ;  /* 0x0000003f00047c82 */ /* 0x000fe20008000000 */
[----:B------:R-:W-:-:S05]  /*c740*/  ULDC UR5, c[0x0][0xc38] ;  /* 0x00030e0000057ab9 */ /* 0x000fca0000000800 */
.L_x_437:
[----:B------:R-:W0:Y:S01]  /*c750*/  LDC R2, c[0x0][0xc3c] ;  /* 0x00030f00ff027b82 */ /* 0x000e220000000800 */
[----:B------:R-:W-:Y:S01]  /*c760*/  ULDC UR7, c[0x0][0xc3c] ;  /* 0x00030f0000077ab9 */ /* 0x000fe20000000800 */
[----:B------:R-:W-:Y:S01]  /*c770*/  UIADD3 UR4, UR4, 0x1f, URZ ;  /* 0x0000001f04047890 */ /* 0x000fe2000fffe03f */
[----:B------:R-:W-:-:S05]  /*c780*/  IMAD.U32 R3, RZ, RZ, UR7 ;  /* 0x00000007ff037e24 */ /* 0x000fca000f8e00ff */
[----:B------:R1:W-:Y:S01]  /*c790*/  STL [R1+0xc], R3 ;  /* 0x00000c0301007387 */ /* 0x0003e20000100800 */
[----:B0-----:R-:W-:-:S13]  /*c7a0*/  ISETP.LE.AND P6, PT, R2, UR4, PT ;  /* 0x0000000402007c0c */ /* 0x001fda000bfc3270 */
[----:B-1----:R-:W-:Y:S05]  /*c7b0*/  @P6 BRA `(.L_x_436) ;  /* 0x0000000400a46947 */ /* 0x002fea0003800000 */
[----:B------:R-:W-:Y:S02]  /*c7c0*/  VIADD R9, R0, UR4 ;  /* 0x0000000400097c36 */ /* 0x000fe40008000000 */
[----:B------:R-:W-:-:S03]  /*c7d0*/  IMAD.MOV.U32 R7, RZ, RZ, RZ ;  /* 0x000000ffff077224 */ /* 0x000fc600078e00ff */
[----:B------:R-:W-:-:S13]  /*c7e0*/  ISETP.GE.OR P6, PT, R9, R2, !P0 ;  /* 0x000000020900720c */ /* 0x000fda00047c6670 */
[----:B------:R-:W0:Y:S08]  /*c7f0*/  @!P6 LDC.64 R2, c[0x0][0xc80] ;  /* 0x00032000ff02eb82 */ /* 0x000e300000000a00 */
[----:B------:R-:W1:Y:S01]  /*c800*/  @!P6 LDC.64 R4, c[0x0][0xc78] ;  /* 0x00031e00ff04eb82 */ /* 0x000e620000000a00 */
[----:B------:R-:W-:Y:S02]  /*c810*/  IMAD.MOV.U32 R10, RZ, RZ, RZ ;  /* 0x000000ffff0a7224 */ /* 0x000fe400078e00ff */
[----:B0-----:R-:W-:-:S05]  /*c820*/  @!P6 IMAD.WIDE R2, R9, 0x4, R2 ;  /* 0x000000040902e825 */ /* 0x001fca00078e0202 */
[----:B------:R1:W2:Y:S02]  /*c830*/  @!P6 LDG.E R7, desc[UR40][R2.64] ;  /* 0x000000280207e981 */ /* 0x0002a4000c1e1900 */
[----:B-1----:R-:W-:-:S05]  /*c840*/  @!P6 IMAD.WIDE R2, R9, 0x4, R4 ;  /* 0x000000040902e825 */ /* 0x002fca00078e0204 */
[----:B------:R-:W2:Y:S02]  /*c850*/  @!P6 LDG.E R10, desc[UR40][R2.64] ;  /* 0x00000028020ae981 */ /* 0x000ea4000c1e1900 */
[----:B--2---:R-:W-:-:S05]  /*c860*/  IMAD R11, R7, R10, RZ ;  /* 0x0000000a070b7224 */ /* 0x004fca00078e02ff */
[----:B------:R-:W0:Y:S02]  /*c870*/  SHFL.UP PT, R4, R11, 0x1, RZ ;  /* 0x042000000b047989 */ /* 0x000e2400000e00ff */
[----:B0-----:R-:W-:-:S05]  /*c880*/  SEL R4, R4, RZ, P1 ;  /* 0x000000ff04047207 */ /* 0x001fca0000800000 */
[----:B------:R-:W-:-:S05]  /*c890*/  IMAD.IADD R4, R11, 0x1, R4 ;  /* 0x000000010b047824 */ /* 0x000fca00078e0204 */
        /* <DEDUP_REMOVED lines=12> */
[----:B------:R-:W0:Y:S02]  /*c960*/  SHFL.IDX PT, R4, R2, 0x1f, 0x1f ;  /* 0x03e01f0002047f89 */ /* 0x000e2400000e0000 */
[----:B0-----:R-:W-:-:S04]  /*c970*/  IMAD R11, R4, UR5, RZ ;  /* 0x00000005040b7c24 */ /* 0x001fc8000f8e02ff */
[----:B------:R-:W-:-:S05]  /*c980*/  IMAD.IADD R8, R11, 0x1, R8 ;  /* 0x000000010b087824 */ /* 0x000fca00078e0208 */
[----:B------:R-:W-:-:S13]  /*c990*/  ISETP.GT.AND P6, PT, R8, UR6, PT ;  /* 0x0000000608007c0c */ /* 0x000fda000bfc4270 */
[----:B------:R-:W-:Y:S05]  /*c9a0*/  @!P6 BRA `(.L_x_437) ;  /* 0xfffffffc0068e947 */ /* 0x000fea000383ffff */
.L_x_435:
[----:B------:R-:W-:Y:S02]  /*c9b0*/  IMAD.IADD R11, R8, 0x1, -R11 ;  /* 0x00000001080b7824 */ /* 0x000fe400078e0a0b */
[----:B------:R-:W-:Y:S02]  /*c9c0*/  IMAD.MOV.U32 R14, RZ, RZ, RZ ;  /* 0x000000ffff0e7224 */ /* 0x000fe400078e00ff */
[----:B------:R-:W-:-:S05]  /*c9d0*/  IMAD R3, R2, UR5, R11 ;  /* 0x0000000502037c24 */ /* 0x000fca000f8e020b */
[----:B------:R-:W-:-:S13]  /*c9e0*/  ISETP.GT.AND P0, PT, R3, UR6, PT ;  /* 0x0000000603007c0c */ /* 0x000fda000bf04270 */
[----:B------:R-:W-:-:S04]  /*c9f0*/  VOTE.ANY R12, PT, !P0 ;  /* 0x00000000000c7806 */ /* 0x000fc800040e0100 */
[----:B------:R-:W0:Y:S01]  /*ca00*/  POPC R4, R12 ;  /* 0x0000000c00047309 */ /* 0x000e220000000000 */
[----:B------:R-:W-:Y:S01]  /*ca10*/  ISETP.NE.AND P0, PT, R12, RZ, PT ;  /* 0x000000ff0c00720c */ /* 0x000fe20003f05270 */
[----:B0-----:R-:W0:Y:S04]  /*ca20*/  SHFL.IDX PT, R7, R7, R4, 0x1f ;  /* 0x00001f0407077589 */ /* 0x001e2800000e0000 */
[----:B------:R-:W1:Y:S01]  /*ca30*/  SHFL.IDX PT, R9, R10, R4, 0x1f ;  /* 0x00001f040a097589 */ /* 0x000e6200000e0000 */
[----:B0-----:R-:W-:-:S04]  /*ca40*/  IABS R5, R7 ;  /* 0x0000000700057213 */ /* 0x001fc80000000000 */
[----:B------:R-:W0:Y:S01]  /*ca50*/  I2F.RP R13, R5 ;  /* 0x00000005000d7306 */ /* 0x000e220000209400 */
[----:B-1----:R-:W-:-:S07]  /*ca60*/  IABS R8, R9 ;  /* 0x0000000900087213 */ /* 0x002fce0000000000 */
[----:B------:R-:W-:Y:S08]  /*ca70*/  I2F.RP R12, R8 ;  /* 0x00000008000c7306 */ /* 0x000ff00000209400 */
[----:B0-----:R-:W0:Y:S02]  /*ca80*/  MUFU.RCP R13, R13 ;  /* 0x0000000d000d7308 */ /* 0x001e240000001000 */
[----:B0-----:R-:W-:-:S06]  /*ca90*/  VIADD R3, R13, 0xffffffe ;  /* 0x0ffffffe0d037836 */ /* 0x001fcc0000000000 */
[----:B------:R-:W0:Y:S02]  /*caa0*/  F2I.FTZ.U32.TRUNC.NTZ R3, R3 ;  /* 0x0000000300037305 */ /* 0x000e24000021f000 */
[----:B0-----:R-:W-:Y:S01]  /*cab0*/  IMAD.MOV R16, RZ, RZ, -R3 ;  /* 0x000000ffff107224 */ /* 0x001fe200078e0a03 */
[----:B------:R-:W-:Y:S06]  /*cac0*/  @!P0 BRA `(.L_x_438) ;  /* 0x0000000000088947 */ /* 0x000fec0003800000 */
[----:B------:R-:W-:-:S05]  /*cad0*/  VIADD R13, R4, 0xffffffff ;  /* 0xffffffff040d7836 */ /* 0x000fca0000000000 */
[----:B------:R0:W1:Y:S02]  /*cae0*/  SHFL.IDX PT, R14, R2, R13, 0x1f ;  /* 0x00001f0d020e7589 */ /* 0x00006400000e0000 */
.L_x_438:
[----:B-1----:R-:W-:Y:S01]  /*caf0*/  IMAD R10, R14, UR5, R11 ;  /* 0x000000050e0a7c24 */ /* 0x002fe2000f8e020b */
[----:B------:R-:W1:Y:S01]  /*cb00*/  MUFU.RCP R12, R12 ;  /* 0x0000000c000c7308 */ /* 0x000e620000001000 */
[----:B------:R-:W-:Y:S02]  /*cb10*/  IMAD R11, R16, R5, RZ ;  /* 0x00000005100b7224 */ /* 0x000fe400078e02ff */
[----:B0-----:R-:W-:Y:S01]  /*cb20*/  IMAD.MOV.U32 R2, RZ, RZ, RZ ;  /* 0x000000ffff027224 */ /* 0x001fe200078e00ff */
[----:B------:R0:W-:Y:S03]  /*cb30*/  STL [R1], R10 ;  /* 0x0000000a01007387 */ /* 0x0001e60000100800 */
[----:B------:R-:W-:Y:S01]  /*cb40*/  IMAD.HI.U32 R2, R3, R11, R2 ;  /* 0x0000000b03027227 */ /* 0x000fe200078e0002 */
[----:B------:R-:W-:-:S05]  /*cb50*/  IABS R11, R7 ;  /* 0x00000007000b7213 */ /* 0x000fca0000000000 */
[----:B------:R-:W-:Y:S01]  /*cb60*/  IMAD.MOV R14, RZ, RZ, -R11 ;  /* 0x000000ffff0e7224 */ /* 0x000fe200078e0a0b */
[----:B0-----:R-:W-:-:S04]  /*cb70*/  IADD3 R10, -R10, UR6, RZ ;  /* 0x000000060a0a7c10 */ /* 0x001fc8000fffe1ff */
[----:B------:R-:W-:-:S05]  /*cb80*/  IABS R3, R10 ;  /* 0x0000000a00037213 */ /* 0x000fca0000000000 */
[----:B------:R-:W-:-:S04]  /*cb90*/  IMAD.HI.U32 R11, R2, R3, RZ ;  /* 0x00000003020b7227 */ /* 0x000fc800078e00ff */
[----:B------:R-:W-:Y:S02]  /*cba0*/  IMAD R2, R11, R14, R3 ;  /* 0x0000000e0b027224 */ /* 0x000fe400078e0203 */
[----:B-1----:R-:W-:-:S03]  /*cbb0*/  VIADD R3, R12, 0xffffffe ;  /* 0x0ffffffe0c037836 */ /* 0x002fc60000000000 */
[----:B------:R-:W-:-:S03]  /*cbc0*/  ISETP.GT.U32.AND P1, PT, R5, R2, PT ;  /* 0x000000020500720c */ /* 0x000fc60003f24070 */
[----:B------:R-:W0:Y:S10]  /*cbd0*/  F2I.FTZ.U32.TRUNC.NTZ R3, R3 ;  /* 0x0000000300037305 */ /* 0x000e34000021f000 */
[----:B------:R-:W-:-:S02]  /*cbe0*/  @!P1 IMAD.IADD R2, R2, 0x1, -R5 ;  /* 0x0000000102029824 */ /* 0x000fc400078e0a05 */
[----:B------:R-:W-:Y:S01]  /*cbf0*/  @!P1 VIADD R11, R11, 0x1 ;  /* 0x000000010b0b9836 */ /* 0x000fe20000000000 */
[----:B------:R-:W-:Y:S02]  /*cc00*/  ISETP.NE.AND P1, PT, R7, RZ, PT ;  /* 0x000000ff0700720c */ /* 0x000fe40003f25270 */
[----:B------:R-:W-:Y:S01]  /*cc10*/  ISETP.GE.U32.AND P0, PT, R2, R5, PT ;  /* 0x000000050200720c */ /* 0x000fe20003f06070 */
[----:B0-----:R-:W-:Y:S02]  /*cc20*/  IMAD.MOV R5, RZ, RZ, -R3 ;  /* 0x000000ffff057224 */ /* 0x001fe400078e0a03 */
[----:B------:R-:W-:Y:S02]  /*cc30*/  IMAD.MOV.U32 R2, RZ, RZ, RZ ;  /* 0x000000ffff027224 */ /* 0x000fe400078e00ff */
[----:B------:R-:W-:-:S04]  /*cc40*/  IMAD R5, R5, R8, RZ ;  /* 0x0000000805057224 */ /* 0x000fc800078e02ff */
[----:B------:R-:W-:Y:S01]  /*cc50*/  IMAD.HI.U32 R5, R3, R5, R2 ;  /* 0x0000000503057227 */ /* 0x000fe200078e0002 */
[----:B------:R-:W-:Y:S02]  /*cc60*/  LOP3.LUT R2, R10, R7, RZ, 0x3c, !PT ;  /* 0x000000070a027212 */ /* 0x000fe400078e3cff */
[----:B------:R-:W-:Y:S01]  /*cc70*/  IABS R3, R9 ;  /* 0x0000000900037213 */ /* 0x000fe20000000000 */
[----:B------:R-:W-:Y:S01]  /*cc80*/  @P0 VIADD R11, R11, 0x1 ;  /* 0x000000010b0b0836 */ /* 0x000fe20000000000 */
[----:B------:R-:W-:-:S03]  /*cc90*/  ISETP.GE.AND P2, PT, R2, RZ, PT ;  /* 0x000000ff0200720c */ /* 0x000fc60003f46270 */
[----:B------:R-:W-:-:S10]  /*cca0*/  IMAD.MOV R3, RZ, RZ, -R3 ;  /* 0x000000ffff037224 */ /* 0x000fd400078e0a03 */
[----:B------:R-:W-:Y:S01]  /*ccb0*/  @!P2 IMAD.MOV R11, RZ, RZ, -R11 ;  /* 0x000000ffff0ba224 */ /* 0x000fe200078e0a0b */
[----:B------:R-:W-:-:S04]  /*ccc0*/  @!P1 LOP3.LUT R11, RZ, R7, RZ, 0x33, !PT ;  /* 0x00000007ff0b9212 */ /* 0x000fc800078e33ff */
[-C--:B------:R-:W-:Y:S01]  /*ccd0*/  IABS R2, R11.reuse ;  /* 0x0000000b00027213 */ /* 0x080fe20000000000 */
[----:B------:R-:W-:-:S04]  /*cce0*/  IMAD R7, R7, R11, RZ ;  /* 0x0000000b07077224 */ /* 0x000fc800078e02ff */
[----:B------:R-:W-:-:S04]  /*ccf0*/  IMAD.HI.U32 R5, R5, R2, RZ ;  /* 0x0000000205057227 */ /* 0x000fc800078e00ff */
[----:B------:R-:W-:Y:S01]  /*cd00*/  IMAD R3, R5, R3, R2 ;  /* 0x0000000305037224 */ /* 0x000fe200078e0202 */
[----:B------:R-:W-:-:S04]  /*cd10*/  LOP3.LUT R2, R11, R9, RZ, 0x3c, !PT ;  /* 0x000000090b027212 */ /* 0x000fc800078e3cff */
[----:B------:R-:W-:Y:S02]  /*cd20*/  ISETP.GT.U32.AND P1, PT, R8, R3, PT ;  /* 0x000000030800720c */ /* 0x000fe40003f24070 */
[----:B------:R-:W-:-:S11]  /*cd30*/  ISETP.GE.AND P2, PT, R2, RZ, PT ;  /* 0x000000ff0200720c */ /* 0x000fd60003f46270 */
[----:B------:R-:W-:Y:S02]  /*cd40*/  @!P1 IMAD.IADD R3, R3, 0x1, -R8 ;  /* 0x0000000103039824 */ /* 0x000fe400078e0a08 */
[----:B------:R-:W-:Y:S01]  /*cd50*/  @!P1 VIADD R5, R5, 0x1 ;  /* 0x0000000105059836 */ /* 0x000fe20000000000 */
[----:B------:R-:W-:Y:S02]  /*cd60*/  ISETP.NE.AND P1, PT, R9, RZ, PT ;  /* 0x000000ff0900720c */ /* 0x000fe40003f25270 */
[----:B------:R-:W-:-:S13]  /*cd70*/  ISETP.GE.U32.AND P0, PT, R3, R8, PT ;  /* 0x000000080300720c */ /* 0x000fda0003f06070 */
[----:B------:R-:W-:-:S04]  /*cd80*/  @P0 VIADD R5, R5, 0x1 ;  /* 0x0000000105050836 */ /* 0x000fc80000000000 */
[----:B------:R-:W-:Y:S01]  /*cd90*/  @!P2 IMAD.MOV R5, RZ, RZ, -R5 ;  /* 0x000000ffff05a224 */ /* 0x000fe200078e0a05 */
[----:B------:R-:W-:-:S05]  /*cda0*/  @!P1 LOP3.LUT R5, RZ, R9, RZ, 0x33, !PT ;  /* 0x00000009ff059212 */ /* 0x000fca00078e33ff */
[----:B------:R-:W-:-:S04]  /*cdb0*/  IMAD.MOV R2, RZ, RZ, -R5 ;  /* 0x000000ffff027224 */ /* 0x000fc800078e0a05 */
[C---:B------:R-:W-:Y:S02]  /*cdc0*/  IMAD R11, R9.reuse, R2, R11 ;  /* 0x00000002090b7224 */ /* 0x040fe400078e020b */
[----:B------:R-:W-:Y:S02]  /*cdd0*/  IMAD R2, R9, 0x1000000, R5 ;  /* 0x0100000009027824 */ /* 0x000fe400078e0205 */
[----:B------:R-:W-:Y:S02]  /*cde0*/  IMAD.IADD R5, R10, 0x1, -R7 ;  /* 0x000000010a057824 */ /* 0x000fe400078e0a07 */
[----:B------:R-:W-:Y:S02]  /*cdf0*/  IMAD R3, R11, 0x10000, R2 ;  /* 0x000100000b037824 */ /* 0x000fe400078e0202 */
[----:B------:R-:W-:Y:S01]  /*ce00*/  VIADD R2, R4, UR4 ;  /* 0x0000000404027c36 */ /* 0x000fe20008000000 */
[----:B------:R0:W-:Y:S04]  /*ce10*/  STL [R1+0x4], R5 ;  /* 0x0000040501007387 */ /* 0x0001e80000100800 */
[----:B------:R0:W-:Y:S04]  /*ce20*/  STL [R1+0xc], R2 ;  /* 0x00000c0201007387 */ /* 0x0001e80000100800 */
[----:B------:R0:W-:Y:S01]  /*ce30*/  STL [R1+0x8], R3 ;  /* 0x0000080301007387 */ /* 0x0001e20000100800 */
[----:B------:R-:W-:Y:S05]  /*ce40*/  BRA `(.L_x_439) ;  /* 0x0000000000107947 */ /* 0x000fea0003800000 */
.L_x_436:
[----:B------:R-:W-:Y:S01]  /*ce50*/  IMAD.U32 R2, RZ, RZ, UR6 ;  /* 0x00000006ff027e24 */ /* 0x000fe2000f8e00ff */
[----:B------:R1:W-:Y:S04]  /*ce60*/  STL [R1+0x4], RZ ;  /* 0x000004ff01007387 */ /* 0x0003e80000100800 */
[----:B------:R1:W-:Y:S04]  /*ce70*/  STL [R1+0x8], RZ ;  /* 0x000008ff01007387 */ /* 0x0003e80000100800 */
[----:B------:R1:W-:Y:S02]  /*ce80*/  STL [R1], R2 ;  /* 0x0000000201007387 */ /* 0x0003e40000100800 */
.L_x_439:
[----:B------:R-:W2:Y:S04]  /*ce90*/  LDL R8, [R1] ;  /* 0x0000000001087983 */ /* 0x000ea80000100800 */
[----:B------:R-:W2:Y:S04]  /*cea0*/  LDL R9, [R1+0x4] ;  /* 0x0000040001097983 */ /* 0x000ea80000100800 */
[----:B------:R-:W2:Y:S04]  /*ceb0*/  LDL R10, [R1+0x8] ;  /* 0x00000800010a7983 */ /* 0x000ea80000100800 */
[----:B------:R-:W2:Y:S01]  /*cec0*/  LDL R11, [R1+0xc] ;  /* 0x00000c00010b7983 */ /* 0x000ea20000100800 */
[----:B------:R-:W-:-:S13]  /*ced0*/  ISETP.NE.AND P0, PT, R0, RZ, PT ;  /* 0x000000ff0000720c */ /* 0x000fda0003f05270 */
[----:B0-----:R-:W0:Y:S01]  /*cee0*/  @!P0 S2R R3, SR_CgaCtaId ;  /* 0x0000000000038919 */ /* 0x001e220000008800 */
[----:B------:R-:W-:-:S04]  /*cef0*/  @!P0 MOV R0, 0x400 ;  /* 0x0000040000008802 */ /* 0x000fc80000000f00 */
[----:B0-----:R-:W-:-:S05]  /*cf00*/  @!P0 LEA R0, R3, R0, 0x18 ;  /* 0x0000000003008211 */ /* 0x001fca00078ec0ff */
[----:B--2---:R0:W-:Y:S01]  /*cf10*/  @!P0 STS.128 [R0+0x28cd0], R8 ;  /* 0x028cd00800008388 */ /* 0x0041e20000000c00 */
[----:B------:R-:W-:Y:S06]  /*cf20*/  BAR.ARV 0x5, 0x180 ;  /* 0x0146000000007b1d */ /* 0x000fec0000002000 */
.L_x_434:
[----:B0-----:R-:W3:Y:S01]  /*cf30*/  LDL R0, [R1+0xc] ;  /* 0x00000c0001007983 */ /* 0x001ee20000100800 */
[----:B------:R-:W-:Y:S01]  /*cf40*/  ULDC UR4, c[0x0][0xc3c] ;  /* 0x00030f0000047ab9 */ /* 0x000fe20000000800 */
[----:B------:R-:W-:Y:S02]  /*cf50*/  IMAD.MOV.U32 R19, RZ, RZ, RZ ;  /* 0x000000ffff137224 */ /* 0x000fe400078e00ff */
[----:B------:R0:W-:Y:S01]  /*cf60*/  STL [R1+0x50], RZ ;  /* 0x000050ff01007387 */ /* 0x0001e20000100800 */
[----:B---3--:R-:W-:Y:S01]  /*cf70*/  ISETP.GE.AND P0, PT, R0, UR4, PT ;  /* 0x0000000400007c0c */ /* 0x008fe2000bf06270 */
[----:B------:R-:W-:-:S05]  /*cf80*/  IMAD.MOV.U32 R0, RZ, RZ, 0x1 ;  /* 0x00000001ff007424 */ /* 0x000fca00078e00ff */
[----:B------:R0:W-:Y:S07]  /*cf90*/  STL [R1+0x10], R0 ;  /* 0x0000100001007387 */ /* 0x0001ee0000100800 */
[----:B------:R-:W-:Y:S05]  /*cfa0*/  @P0 BRA `(.L_x_440) ;  /* 0x00000060006c0947 */ /* 0x000fea0003800000 */
[----:B------:R-:W3:Y:S01]  /*cfb0*/  S2UR UR5, SR_CgaCtaId ;  /* 0x00000000000579c3 */ /* 0x000ee20000008800 */
[C---:B0-----:R-:W-:Y:S01]  /*cfc0*/  IMAD.SHL.U32 R0, R6.reuse, 0x8, RZ ;  /* 0x0000000806007824 */ /* 0x041fe200078e00ff */
[----:B------:R-:W-:Y:S01]  /*cfd0*/  LOP3.LUT R4, R6, 0x7f, RZ, 0xc0, !PT ;  /* 0x0000007f06047812 */ /* 0x000fe200078ec0ff */
[----:B------:R-:W-:Y:S01]  /*cfe0*/  UMOV UR4, 0x400 ;  /* 0x0000040000047882 */ /* 0x000fe20000000000 */
[----:B------:R-:W-:Y:S01]  /*cff0*/  BSSY B8, `(.L_x_440) ;  /* 0x0000616000087945 */ /* 0x000fe20003800000 */
[----:B------:R-:W-:Y:S01]  /*d000*/  IMAD.MOV.U32 R19, RZ, RZ, RZ ;  /* 0x000000ffff137224 */ /* 0x000fe200078e00ff */
[----:B------:R-:W-:Y:S01]  /*d010*/  LOP3.LUT R3, R0, 0x1f8, RZ, 0xc0, !PT ;  /* 0x000001f800037812 */ /* 0x000fe200078ec0ff */
[----:B-1----:R-:W-:Y:S01]  /*d020*/  IMAD.SHL.U32 R2, R4, 0x8, RZ ;  /* 0x0000000804027824 */ /* 0x002fe200078e00ff */
[----:B------:R-:W-:Y:S01]  /*d030*/  ULDC UR37, c[0x0][0xc] ;  /* 0x0000030000257ab9 */ /* 0x000fe20000000800 */
[----:B------:R-:W-:Y:S01]  /*d040*/  IMAD.MOV.U32 R0, RZ, RZ, 0x1 ;  /* 0x00000001ff007424 */ /* 0x000fe200078e00ff */
[----:B------:R-:W-:Y:S01]  /*d050*/  LOP3.LUT R3, R3, 0x38, R6, 0x78, !PT ;  /* 0x0000003803037812 */ /* 0x000fe200078e7806 */
[----:B------:R-:W-:Y:S01]  /*d060*/  IMAD.SHL.U32 R6, R6, 0x10, RZ ;  /* 0x0000001006067824 */ /* 0x000fe200078e00ff */
[----:B------:R-:W-:-:S02]  /*d070*/  ULDC.64 UR38, c[0x0][0x198] ;  /* 0x0000660000267ab9 */ /* 0x000fc40000000a00 */
[----:B------:R-:W-:Y:S02]  /*d080*/  LOP3.LUT R3, R3, 0x200, R2, 0xf8, !PT ;  /* 0x0000020003037812 */ /* 0x000fe400078ef802 */
[----:B------:R-:W-:-:S04]  /*d090*/  SHF.R.U32.HI R2, RZ, 0x3, R4 ;  /* 0x00000003ff027819 */ /* 0x000fc80000011604 */
[----:B------:R-:W-:Y:S01]  /*d0a0*/  LOP3.LUT R4, R2, 0x70, R6, 0xf8, !PT ;  /* 0x0000007002047812 */ /* 0x000fe200078ef806 */
[----:B---3--:R-:W-:-:S06]  /*d0b0*/  ULEA UR4, UR5, UR4, 0x18 ;  /* 0x0000000405047291 */ /* 0x008fcc000f8ec03f */
[----:B------:R-:W-:-:S04]  /*d0c0*/  IMAD.U32 R18, RZ, RZ, UR4 ;  /* 0x00000004ff127e24 */ /* 0x000fc8000f8e00ff */
[----:B------:R-:W-:-:S05]  /*d0d0*/  IMAD R2, R3, 0x2, R18 ;  /* 0x0000000203027824 */ /* 0x000fca00078e0212 */
[----:B------:R0:W-:Y:S04]  /*d0e0*/  STL [R1+0x54], R2 ;  /* 0x0000540201007387 */ /* 0x0001e80000100800 */
[----:B------:R0:W-:Y:S04]  /*d0f0*/  STL [R1+0x10], R0 ;  /* 0x0000100001007387 */ /* 0x0001e80000100800 */
[----:B------:R0:W-:Y:S02]  /*d100*/  STL [R1+0x50], RZ ;  /* 0x000050ff01007387 */ /* 0x0001e40000100800 */
.L_x_558:
[----:B0--3--:R-:W3:Y:S01]  /*d110*/  LDL R0, [R1+0xc] ;  /* 0x00000c0001007983 */ /* 0x009ee20000100800 */
[----:B------:R-:W3:Y:S01]  /*d120*/  LDC.64 R2, c[0x0][0xc88] ;  /* 0x00032200ff027b82 */ /* 0x000ee20000000a00 */
[----:B------:R-:W-:Y:S05]  /*d130*/  YIELD ;  /* 0x0000000000007946 */ /* 0x000fea0003800000 */
[----:B------:R-:W-:Y:S01]  /*d140*/  ULDC.64 UR4, c[0x0][0xa28] ;  /* 0x00028a0000047ab9 */ /* 0x000fe20000000a00 */
[----:B-1----:R-:W-:Y:S01]  /*d150*/  IMAD.MOV.U32 R6, RZ, RZ, RZ ;  /* 0x000000ffff067224 */ /* 0x002fe200078e00ff */
[----:B------:R-:W-:Y:S01]  /*d160*/  ISETP.NE.U32.AND P0, PT, RZ, UR4, PT ;  /* 0x00000004ff007c0c */ /* 0x000fe2000bf05070 */
[----:B------:R-:W-:Y:S01]  /*d170*/  ULDC.64 UR6, c[0x0][0xa18] ;  /* 0x0002860000067ab9 */ /* 0x000fe20000000a00 */
[----:B------:R-:W-:Y:S01]  /*d180*/  ULDC.64 UR8, c[0x0][0xa08] ;  /* 0x0002820000087ab9 */ /* 0x000fe20000000a00 */
[----:B---3--:R-:W-:-:S05]  /*d190*/  IMAD.WIDE R2, R0, 0x4, R2 ;  /* 0x0000000400027825 */ /* 0x008fca00078e0202 */
[----:B--2---:R-:W2:Y:S01]  /*d1a0*/  LDG.E R10, desc[UR40][R2.64] ;  /* 0x00000028020a7981 */ /* 0x004ea2000c1e1900 */
[----:B------:R-:W-:Y:S01]  /*d1b0*/  ISETP.NE.AND.EX P0, PT, RZ, UR5, PT, P0 ;  /* 0x00000005ff007c0c */ /* 0x000fe2000bf05300 */
[----:B------:R-:W-:Y:S01]  /*d1c0*/  IMAD.MOV.U32 R0, RZ, RZ, RZ ;  /* 0x000000ffff007224 */ /* 0x000fe200078e00ff */
[----:B--2---:R-:W-:Y:S01]  /*d1d0*/  SHF.R.S32.HI R4, RZ, 0x1f, R10 ;  /* 0x0000001fff047819 */ /* 0x004fe2000001140a */
[----:B------:R-:W-:-:S10]  /*d1e0*/  IMAD.SHL.U32 R16, R10, 0x4, RZ ;  /* 0x000000040a107824 */ /* 0x000fd400078e00ff */
[C---:B------:R-:W-:Y:S01]  /*d1f0*/  @P0 LEA R2, P1, R10.reuse, UR4, 0x2 ;  /* 0x000000040a020c11 */ /* 0x040fe2000f8210ff */
[----:B------:R-:W-:Y:S03]  /*d200*/  STL [R1+0x24], R10 ;  /* 0x0000240a01007387 */ /* 0x000fe60000100800 */
[C-C-:B------:R-:W-:Y:S01]  /*d210*/  @P0 LEA.HI.X R3, R10.reuse, UR5, R4.reuse, 0x2, P1 ;  /* 0x000000050a030c11 */ /* 0x140fe200088f1404 */
[----:B------:R-:W-:Y:S01]  /*d220*/  ULDC.64 UR4, c[0x0][0xa00] ;  /* 0x0002800000047ab9 */ /* 0x000fe20000000a00 */
[----:B------:R-:W-:Y:S01]  /*d230*/  SHF.L.U64.HI R9, R10, 0x2, R4 ;  /* 0x000000020a097819 */ /* 0x000fe20000010204 */
[----:B------:R0:W-:Y:S01]  /*d240*/  STL [R1+0x38], R4 ;  /* 0x0000380401007387 */ /* 0x0001e20000100800 */
[----:B------:R-:W-:-:S03]  /*d250*/  ISETP.NE.U32.AND P1, PT, RZ, UR4, PT ;  /* 0x00000004ff007c0c */ /* 0x000fc6000bf25070 */
[----:B------:R1:W5:Y:S01]  /*d260*/  @P0 LDG.E R0, desc[UR40][R2.64] ;  /* 0x0000002802000981 */ /* 0x000362000c1e1900 */
[----:B------:R-:W-:Y:S01]  /*d270*/  ISETP.NE.AND.EX P1, PT, RZ, UR5, PT, P1 ;  /* 0x00000005ff007c0c */ /* 0x000fe2000bf25310 */
[----:B------:R-:W-:Y:S01]  /*d280*/  IMAD.MOV.U32 R8, RZ, RZ, RZ ;  /* 0x000000ffff087224 */ /* 0x000fe200078e00ff */
[----:B------:R-:W-:Y:S01]  /*d290*/  ISETP.NE.U32.AND P2, PT, RZ, UR6, PT ;  /* 0x00000006ff007c0c */ /* 0x000fe2000bf45070 */
[----:B------:R-:W-:Y:S01]  /*d2a0*/  STL [R1+0x14], R9 ;  /* 0x0000140901007387 */ /* 0x000fe20000100800 */
[----:B------:R-:W-:Y:S02]  /*d2b0*/  ISETP.NE.U32.AND P0, PT, RZ, UR8, PT ;  /* 0x00000008ff007c0c */ /* 0x000fe4000bf05070 */
[C---:B0-----:R-:W-:Y:S02]  /*d2c0*/  IADD3 R4, P4, R16.reuse, UR8, RZ ;  /* 0x0000000810047c10 */ /* 0x041fe4000ff9e0ff */
[----:B-1----:R-:W-:Y:S02]  /*d2d0*/  IADD3 R2, P3, R16, UR4, RZ ;  /* 0x0000000410027c10 */ /* 0x002fe4000ff7e0ff */
[----:B------:R-:W-:-:S02]  /*d2e0*/  ISETP.NE.AND.EX P2, PT, RZ, UR7, PT, P2 ;  /* 0x00000007ff007c0c */ /* 0x000fc4000bf45320 */
[C---:B------:R-:W-:Y:S02]  /*d2f0*/  IADD3.X R3, R9.reuse, UR5, RZ, P3, !PT ;  /* 0x0000000509037c10 */ /* 0x040fe40009ffe4ff */
[----:B------:R-:W-:Y:S02]  /*d300*/  ISETP.NE.AND.EX P0, PT, RZ, UR9, PT, P0 ;  /* 0x00000009ff007c0c */ /* 0x000fe4000bf05300 */
[----:B------:R-:W-:Y:S01]  /*d310*/  IADD3.X R5, R9, UR9, RZ, P4, !PT ;  /* 0x0000000909057c10 */ /* 0x000fe2000a7fe4ff */
[----:B------:R-:W2:Y:S01]  /*d320*/  @P1 LDG.E R6, desc[UR40][R2.64] ;  /* 0x0000002802061981 */ /* 0x000ea2000c1e1900 */
[----:B------:R-:W-:Y:S02]  /*d330*/  ULDC UR4, c[0x0][0x288] ;  /* 0x0000a20000047ab9 */ /* 0x000fe40000000800 */
[----:B------:R-:W-:Y:S01]  /*d340*/  IMAD.U32 R11, RZ, RZ, UR4 ;  /* 0x00000004ff0b7e24 */ /* 0x000fe2000f8e00ff */
[----:B------:R-:W-:-:S06]  /*d350*/  ULDC.64 UR4, c[0x0][0x418] ;  /* 0x0001060000047ab9 */ /* 0x000fcc0000000a00 */
[----:B------:R-:W5:Y:S04]  /*d360*/  @P0 LDG.E R8, desc[UR40][R4.64] ;  /* 0x0000002804080981 */ /* 0x000f68000c1e1900 */
[----:B--2---:R0:W-:Y:S02]  /*d370*/  STL [R1+0x30], R6 ;  /* 0x0000300601007387 */ /* 0x0041e40000100800 */
[----:B0-----:R-:W-:-:S04]  /*d380*/  @P2 IADD3 R6, P3, R16, UR6, RZ ;  /* 0x0000000610062c10 */ /* 0x001fc8000ff7e0ff */
[----:B------:R-:W-:-:S05]  /*d390*/  @P2 IADD3.X R7, R9, UR7, RZ, P3, !PT ;  /* 0x0000000709072c10 */ /* 0x000fca0009ffe4ff */
[----:B------:R0:W2:Y:S01]  /*d3a0*/  @P2 LDG.E R11, desc[UR40][R6.64] ;  /* 0x00000028060b2981 */ /* 0x0000a2000c1e1900 */
[----:B------:R-:W-:-:S03]  /*d3b0*/  UISETP.NE.U32.AND UP0, UPT, UR4, URZ, UPT ;  /* 0x0000003f0400728c */ /* 0x000fc6000bf05070 */
[----:B------:R-:W-:Y:S01]  /*d3c0*/  ULDC UR4, c[0x0][0x424] ;  /* 0x0001090000047ab9 */ /* 0x000fe20000000800 */
[----:B------:R-:W-:-:S03]  /*d3d0*/  UISETP.NE.AND.EX UP0, UPT, UR5, URZ, UPT, UP0 ;  /* 0x0000003f0500728c */ /* 0x000fc6000bf05300 */
[----:B------:R-:W-:Y:S01]  /*d3e0*/  ULDC UR5, c[0x0][0x2f0] ;  /* 0x0000bc0000057ab9 */ /* 0x000fe20000000800 */
[----:B------:R-:W-:-:S04]  /*d3f0*/  USEL UR4, UR4, 0x1, UP0 ;  /* 0x0000000104047887 */ /* 0x000fc80008000000 */
[----:B------:R-:W-:-:S06]  /*d400*/  UIMAD UR4, UR4, UR5, URZ ;  /* 0x00000005040472a4 */ /* 0x000fcc000f8e023f */
[----:B0-----:R-:W-:Y:S01]  /*d410*/  IMAD.U32 R6, RZ, RZ, UR4 ;  /* 0x00000004ff067e24 */ /* 0x001fe2000f8e00ff */
[----:B--2---:R0:W-:Y:S01]  /*d420*/  STL [R1+0x40], R11 ;  /* 0x0000400b01007387 */ /* 0x0041e20000100800 */
[----:B------:R-:W-:Y:S05]  /*d430*/  @P2 BRA `(.L_x_441) ;  /* 0x0000000000142947 */ /* 0x000fea0003800000 */
[----:B------:R-:W-:Y:S05]  /*d440*/  @!P1 BRA `(.L_x_441) ;  /* 0x0000000000109947 */ /* 0x000fea0003800000 */
[----:B------:R-:W2:Y:S04]  /*d450*/  LDG.E R7, desc[UR40][R2.64] ;  /* 0x0000002802077981 */ /* 0x000ea8000c1e1900 */
[----:B------:R-:W2:Y:S02]  /*d460*/  LDG.E R2, desc[UR40][R2.64+0x4] ;  /* 0x0000042802027981 */ /* 0x000ea4000c1e1900 */
[----:B--2---:R-:W-:-:S05]  /*d470*/  IMAD.IADD R2, R2, 0x1, -R7 ;  /* 0x0000000102027824 */ /* 0x004fca00078e0a07 */
[----:B------:R1:W-:Y:S02]  /*d480*/  STL [R1+0x40], R2 ;  /* 0x0000400201007387 */ /* 0x0003e40000100800 */
.L_x_441:
[----:B------:R-:W1:Y:S01]  /*d490*/  LDL.LU R7, [R1+0x8] ;  /* 0x0000080001077983 */ /* 0x000e620000300800 */
[----:B------:R-:W-:Y:S02]  /*d4a0*/  ULDC.64 UR4, c[0x0][0xa20] ;  /* 0x0002880000047ab9 */ /* 0x000fe40000000a00 */
[----:B------:R-:W-:-:S04]  /*d4b0*/  ISETP.NE.U32.AND P1, PT, RZ, UR4, PT ;  /* 0x00000004ff007c0c */ /* 0x000fc8000bf25070 */
[----:B------:R-:W-:Y:S02]  /*d4c0*/  ISETP.NE.AND.EX P1, PT, RZ, UR5, PT, P1 ;  /* 0x00000005ff007c0c */ /* 0x000fe4000bf25310 */
[C---:B-1----:R-:W-:Y:S02]  /*d4d0*/  LOP3.LUT R2, R7.reuse, 0xff000000, RZ, 0xc0, !PT ;  /* 0xff00000007027812 */ /* 0x042fe400078ec0ff */
[C---:B------:R-:W-:Y:S02]  /*d4e0*/  LOP3.LUT R3, R7.reuse, 0xff0000, RZ, 0xc0, !PT ;  /* 0x00ff000007037812 */ /* 0x040fe400078ec0ff */
[----:B------:R-:W-:Y:S02]  /*d4f0*/  SHF.R.U32.HI R2, RZ, 0x8, R2 ;  /* 0x00000008ff027819 */ /* 0x000fe40000011602 */
[----:B------:R-:W-:Y:S01]  /*d500*/  LOP3.LUT R17, R7, 0xffff, RZ, 0xc0, !PT ;  /* 0x0000ffff07117812 */ /* 0x000fe200078ec0ff */
[----:B-----5:R-:W-:Y:S01]  /*d510*/  IMAD.IADD R7, R8, 0x1, R0 ;  /* 0x0000000108077824 */ /* 0x020fe200078e0200 */
[----:B------:R-:W-:Y:S01]  /*d520*/  LEA.HI R2, R3, R2, RZ, 0x10 ;  /* 0x0000000203027211 */ /* 0x000fe200078f80ff */
[----:B------:R-:W-:-:S05]  /*d530*/  IMAD.MOV.U32 R3, RZ, RZ, R10 ;  /* 0x000000ffff037224 */ /* 0x000fca00078e000a */
[----:B------:R1:W-:Y:S04]  /*d540*/  STL [R1+0x8], R3 ;  /* 0x0000080301007387 */ /* 0x0003e80000100800 */
[----:B------:R1:W-:Y:S01]  /*d550*/  STL [R1+0x1c], R7 ;  /* 0x00001c0701007387 */ /* 0x0003e20000100800 */
[----:B------:R-:W-:Y:S05]  /*d560*/  @!P1 BRA `(.L_x_442) ;  /* 0x0000000000109947 */ /* 0x000fea0003800000 */
[----:B------:R-:W-:-:S04]  /*d570*/  IADD3 R6, P0, R16, UR4, RZ ;  /* 0x0000000410067c10 */ /* 0x000fc8000ff1e0ff */
[----:B-1----:R-:W-:-:S05]  /*d580*/  IADD3.X R7, R9, UR5, RZ, P0, !PT ;  /* 0x0000000509077c10 */ /* 0x002fca00087fe4ff */
[----:B------:R2:W5:Y:S01]  /*d590*/  LDG.E R6, desc[UR40][R6.64] ;  /* 0x0000002806067981 */ /* 0x000562000c1e1900 */
[----:B------:R-:W-:Y:S05]  /*d5a0*/  BRA `(.L_x_443) ;  /* 0x0000000000107947 */ /* 0x000fea0003800000 */
.L_x_442:
[----:B------:R-:W-:Y:S05]  /*d5b0*/  @!P0 BRA `(.L_x_443) ;  /* 0x00000000000c8947 */ /* 0x000fea0003800000 */
[----:B------:R-:W2:Y:S04]  /*d5c0*/  LDG.E R6, desc[UR40][R4.64] ;  /* 0x0000002804067981 */ /* 0x000ea8000c1e1900 */
[----:B------:R-:W2:Y:S02]  /*d5d0*/  LDG.E R4, desc[UR40][R4.64+0x4] ;  /* 0x0000042804047981 */ /* 0x000ea4000c1e1900 */
[----:B--2---:R-:W-:-:S07]  /*d5e0*/  IMAD.IADD R6, R4, 0x1, -R6 ;  /* 0x0000000104067824 */ /* 0x004fce00078e0a06 */
.L_x_443:
[----:B-----5:R-:W-:Y:S01]  /*d5f0*/  IMAD.IADD R6, R6, 0x1, -R0 ;  /* 0x0000000106067824 */ /* 0x020fe200078e0a00 */
[----:B------:R-:W-:Y:S01]  /*d600*/  LOP3.LUT R9, R2, 0xff, RZ, 0xc0, !PT ;  /* 0x000000ff02097812 */ /* 0x000fe200078ec0ff */
[----:B------:R-:W-:Y:S01]  /*d610*/  IMAD.MOV.U32 R4, RZ, RZ, RZ ;  /* 0x000000ffff047224 */ /* 0x000fe200078e00ff */
[----:B------:R-:W-:Y:S01]  /*d620*/  BSSY B0, `(.L_x_444) ;  /* 0x000002a000007945 */ /* 0x000fe20003800000 */
[C---:B------:R-:W-:Y:S01]  /*d630*/  VIADD R0, R6.reuse, 0x3f ;  /* 0x0000003f06007836 */ /* 0x040fe20000000000 */
[----:B------:R-:W-:Y:S01]  /*d640*/  ISETP.GE.AND P0, PT, R6, 0x1, PT ;  /* 0x000000010600780c */ /* 0x000fe20003f06270 */
[----:B------:R-:W-:-:S03]  /*d650*/  IMAD.MOV.U32 R10, RZ, RZ, R4 ;  /* 0x000000ffff0a7224 */ /* 0x000fc600078e0004 */
[----:B-1----:R-:W-:-:S04]  /*d660*/  SHF.R.S32.HI R3, RZ, 0x1f, R0 ;  /* 0x0000001fff037819 */ /* 0x002fc80000011400 */
[----:B------:R-:W-:-:S04]  /*d670*/  LEA.HI R3, R3, R0, RZ, 0x6 ;  /* 0x0000000003037211 */ /* 0x000fc800078f30ff */
[----:B------:R-:W-:-:S05]  /*d680*/  SHF.R.S32.HI R8, RZ, 0x6, R3 ;  /* 0x00000006ff087819 */ /* 0x000fca0000011403 */
[----:B------:R1:W-:Y:S04]  /*d690*/  STL [R1+0x3c], R8 ;  /* 0x00003c0801007387 */ /* 0x0003e80000100800 */
[----:B------:R1:W-:Y:S04]  /*d6a0*/  STL [R1+0x34], R4 ;  /* 0x0000340401007387 */ /* 0x0003e80000100800 */
[----:B------:R1:W-:Y:S01]  /*d6b0*/  STL [R1+0x58], R9 ;  /* 0x0000580901007387 */ /* 0x0003e20000100800 */
[----:B------:R-:W-:Y:S05]  /*d6c0*/  @!P0 BRA `(.L_x_445) ;  /* 0x00000000007c8947 */ /* 0x000fea0003800000 */
[----:B------:R-:W-:-:S04]  /*d6d0*/  SHF.R.U32.HI R0, RZ, 0x10, R2 ;  /* 0x00000010ff007819 */ /* 0x000fc80000011602 */
[----:B------:R-:W-:-:S13]  /*d6e0*/  ISETP.NE.AND P0, PT, R0, RZ, PT ;  /* 0x000000ff0000720c */ /* 0x000fda0003f05270 */
[----:B------:R-:W1:Y:S02]  /*d6f0*/  @!P0 LDC R0, c[0x0][0x9f0] ;  /* 0x00027c00ff008b82 */ /* 0x000e640000000800 */
[----:B-1----:R-:W-:-:S04]  /*d700*/  IABS R4, R0 ;  /* 0x0000000000047213 */ /* 0x002fc80000000000 */
[----:B------:R-:W1:Y:S08]  /*d710*/  I2F.RP R2, R4 ;  /* 0x0000000400027306 */ /* 0x000e700000209400 */
[----:B-1----:R-:W1:Y:S02]  /*d720*/  MUFU.RCP R2, R2 ;  /* 0x0000000200027308 */ /* 0x002e640000001000 */
[----:B-1----:R-:W-:-:S06]  /*d730*/  VIADD R2, R2, 0xffffffe ;  /* 0x0ffffffe02027836 */ /* 0x002fcc0000000000 */
[----:B------:R-:W1:Y:S02]  /*d740*/  F2I.FTZ.U32.TRUNC.NTZ R3, R2 ;  /* 0x0000000200037305 */ /* 0x000e64000021f000 */
[----:B-1----:R-:W-:-:S04]  /*d750*/  IMAD.MOV R2, RZ, RZ, -R3 ;  /* 0x000000ffff027224 */ /* 0x002fc800078e0a03 */
[----:B------:R-:W-:Y:S02]  /*d760*/  IMAD R5, R2, R4, RZ ;  /* 0x0000000402057224 */ /* 0x000fe400078e02ff */
[----:B------:R-:W-:-:S04]  /*d770*/  IMAD.MOV.U32 R2, RZ, RZ, RZ ;  /* 0x000000ffff027224 */ /* 0x000fc800078e00ff */
[----:B--2---:R-:W-:Y:S01]  /*d780*/  IMAD.HI.U32 R7, R3, R5, R2 ;  /* 0x0000000503077227 */ /* 0x004fe200078e0002 */
[----:B------:R-:W-:Y:S02]  /*d790*/  IABS R2, R0 ;  /* 0x0000000000027213 */ /* 0x000fe40000000000 */
[----:B------:R-:W-:-:S03]  /*d7a0*/  IADD3 R3, R0, -0x1, R8 ;  /* 0xffffffff00037810 */ /* 0x000fc60007ffe008 */
[----:B------:R-:W-:Y:S01]  /*d7b0*/  IMAD.MOV R2, RZ, RZ, -R2 ;  /* 0x000000ffff027224 */ /* 0x000fe200078e0a02 */
[----:B------:R-:W-:Y:S02]  /*d7c0*/  IABS R5, R3 ;  /* 0x0000000300057213 */ /* 0x000fe40000000000 */
[----:B------:R-:W-:Y:S01]  /*d7d0*/  LOP3.LUT R3, R3, R0, RZ, 0x3c, !PT ;  /* 0x0000000003037212 */ /* 0x000fe200078e3cff */
[----:B------:R-:W-:Y:S02]  /*d7e0*/  IMAD.MOV.U32 R6, RZ, RZ, R2 ;  /* 0x000000ffff067224 */ /* 0x000fe400078e0002 */
[----:B------:R-:W-:Y:S01]  /*d7f0*/  IMAD.HI.U32 R2, R7, R5, RZ ;  /* 0x0000000507027227 */ /* 0x000fe200078e00ff */
[----:B------:R-:W-:-:S03]  /*d800*/  ISETP.GE.AND P2, PT, R3, RZ, PT ;  /* 0x000000ff0300720c */ /* 0x000fc60003f46270 */
        /* <DEDUP_REMOVED lines=8> */
[----:B------:R-:W-:-:S05]  /*d890*/  @!P1 LOP3.LUT R2, RZ, R0, RZ, 0x33, !PT ;  /* 0x00000000ff029212 */ /* 0x000fca00078e33ff */
[----:B------:R-:W-:-:S05]  /*d8a0*/  IMAD.MOV.U32 R10, RZ, RZ, R2 ;  /* 0x000000ffff0a7224 */ /* 0x000fca00078e0002 */
[----:B------:R3:W-:Y:S02]  /*d8b0*/  STL [R1+0x34], R10 ;  /* 0x0000340a01007387 */ /* 0x0007e40000100800 */
.L_x_445:
[----:B------:R-:W-:Y:S05]  /*d8c0*/  BSYNC B0 ;  /* 0x0000000000007941 */ /* 0x000fea0003800000 */
.L_x_444:
[----:B------:R-:W-:Y:S01]  /*d8d0*/  IMAD.MOV.U32 R0, RZ, RZ, R10 ;  /* 0x000000ffff007224 */ /* 0x000fe200078e000a */
[----:B------:R-:W-:Y:S03]  /*d8e0*/  BSSY B7, `(.L_x_446) ;  /* 0x00004ad000077945 */ /* 0x000fe60003800000 */
[----:B------:R-:W-:-:S05]  /*d8f0*/  IMAD R2, R9, R0, RZ ;  /* 0x0000000009027224 */ /* 0x000fca00078e02ff */
[----:B------:R-:W-:Y:S01]  /*d900*/  VIADDMNMX R0, R2, R0, R8, PT ;  /* 0x0000000002007246 */ /* 0x000fe20003800108 */
[----:B------:R4:W-:Y:S03]  /*d910*/  STL [R1+0x20], R2 ;  /* 0x0000200201007387 */ /* 0x0009e60000100800 */
[----:B------:R-:W-:Y:S01]  /*d920*/  ISETP.GT.AND P0, PT, R0, R2, PT ;  /* 0x000000020000720c */ /* 0x000fe20003f04270 */
[----:B------:R4:W-:-:S12]  /*d930*/  STL [R1+0x2c], R0 ;  /* 0x00002c0001007387 */ /* 0x0009d80000100800 */
[----:B----4-:R-:W-:Y:S05]  /*d940*/  @P0 BRA `(.L_x_447) ;  /* 0x0000000000480947 */ /* 0x010fea0003800000 */
[----:B------:R-:W4:Y:S02]  /*d950*/  S2R R0, SR_TID.X ;  /* 0x0000000000007919 */ /* 0x000f240000002100 */
[----:B----4-:R-:W-:-:S04]  /*d960*/  LOP3.LUT R0, R0, 0x7f, RZ, 0xc0, !PT ;  /* 0x0000007f00007812 */ /* 0x010fc800078ec0ff */
[----:B------:R-:W-:-:S13]  /*d970*/  ISETP.NE.AND P0, PT, R0, RZ, PT ;  /* 0x000000ff0000720c */ /* 0x000fda0003f05270 */
[----:B------:R-:W-:Y:S05]  /*d980*/  @P0 BRA `(.L_x_448) ;  /* 0x0000004800880947 */ /* 0x000fea0003800000 */
[----:B------:R-:W4:Y:S01]  /*d990*/  S2R R5, SR_LANEID ;  /* 0x0000000000057919 */ /* 0x000f220000000000 */
[----:B------:R-:W-:Y:S01]  /*d9a0*/  VOTEU.ANY UR4, UPT, PT ;  /* 0x0000000000047886 */ /* 0x000fe200038e0100 */
[----:B------:R-:W5:Y:S01]  /*d9b0*/  LDC.64 R2, c[0x0][0xc60] ;  /* 0x00031800ff027b82 */ /* 0x000f620000000a00 */
[----:B------:R-:W4:Y:S02]  /*d9c0*/  FLO.U32 R0, UR4 ;  /* 0x0000000400007d00 */ /* 0x000f2400080e0000 */
[----:B----4-:R-:W-:-:S06]  /*d9d0*/  ISETP.EQ.U32.AND P0, PT, R0, R5, PT ;  /* 0x000000050000720c */ /* 0x010fcc0003f02070 */
[----:B------:R-:W5:Y:S07]  /*d9e0*/  POPC R5, UR4 ;  /* 0x0000000400057d09 */ /* 0x000f6e0008000000 */
[----:B-----5:R-:W4:Y:S01]  /*d9f0*/  @P0 ATOMG.E.ADD.STRONG.GPU PT, R3, desc[UR40][R2.64], R5 ;  /* 0x00000005020309a8 */ /* 0x020f2200081ee1e8 */
[----:B-1----:R-:W1:Y:S02]  /*da00*/  S2R R4, SR_LTMASK ;  /* 0x0000000000047919 */ /* 0x002e640000003900 */
[----:B-1----:R-:W-:-:S04]  /*da10*/  LOP3.LUT R4, R4, UR4, RZ, 0xc0, !PT ;  /* 0x0000000404047c12 */ /* 0x002fc8000f8ec0ff */
[----:B--2---:R-:W1:Y:S01]  /*da20*/  POPC R7, R4 ;  /* 0x0000000400077309 */ /* 0x004e620000000000 */
[----:B----4-:R-:W1:Y:S02]  /*da30*/  SHFL.IDX PT, R0, R3, R0, 0x1f ;  /* 0x00001f0003007589 */ /* 0x010e6400000e0000 */
[----:B-1----:R-:W-:-:S05]  /*da40*/  IADD3 R0, R0, UR37, R7 ;  /* 0x0000002500007c10 */ /* 0x002fca000fffe007 */
[----:B------:R4:W-:Y:S01]  /*da50*/  STL [R1], R0 ;  /* 0x0000000001007387 */ /* 0x0009e20000100800 */
[----:B------:R-:W-:Y:S05]  /*da60*/  BRA `(.L_x_448) ;  /* 0x0000004800507947 */ /* 0x000fea0003800000 */
.L_x_447:
[----:B------:R-:W-:Y:S01]  /*da70*/  VIADD R0, R18, 0x22400 ;  /* 0x0002240012007836 */ /* 0x000fe20000000000 */
[----:B------:R-:W-:Y:S04]  /*da80*/  BSSY B6, `(.L_x_449) ;  /* 0x0000013000067945 */ /* 0x000fe80003800000 */
[----:B------:R-:W-:-:S13]  /*da90*/  LOP3.LUT P0, RZ, R0, 0x3ff, RZ, 0xc0, !PT ;  /* 0x000003ff00ff7812 */ /* 0x000fda000780c0ff */
[----:B------:R-:W-:Y:S05]  /*daa0*/  @!P0 BRA `(.L_x_450) ;  /* 0x0000000000408947 */ /* 0x000fea0003800000 */
[----:B------:R-:W-:Y:S01]  /*dab0*/  MOV R2, 0x0 ;  /* 0x0000000000027802 */ /* 0x000fe20000000f00 */
[----:B------:R-:W-:Y:S01]  /*dac0*/  ULDC.64 UR6, c[0x4][0x90] ;  /* 0x0100240000067ab9 */ /* 0x000fe20000000a00 */
[----:B------:R-:W-:Y:S01]  /*dad0*/  ULDC.64 UR8, c[0x4][0x98] ;  /* 0x0100260000087ab9 */ /* 0x000fe20000000a00 */
[----:B------:R-:W-:Y:S01]  /*dae0*/  ULDC.64 UR4, c[0x4][0x8] ;  /* 0x0100020000047ab9 */ /* 0x000fe20000000a00 */
[----:B-1----:R-:W-:Y:S02]  /*daf0*/  IMAD.U32 R4, RZ, RZ, UR6 ;  /* 0x00000006ff047e24 */ /* 0x002fe4000f8e00ff */
[----:B------:R-:W1:Y:S01]  /*db00*/  LDC.64 R2, c[0x4][R2] ;  /* 0x0100000002027b82 */ /* 0x000e620000000a00 */
[----:B------:R-:W-:Y:S02]  /*db10*/  IMAD.U32 R5, RZ, RZ, UR7 ;  /* 0x00000007ff057e24 */ /* 0x000fe4000f8e00ff */
[----:B------:R-:W-:Y:S02]  /*db20*/  IMAD.U32 R6, RZ, RZ, UR8 ;  /* 0x00000008ff067e24 */ /* 0x000fe4000f8e00ff */
[----:B--2---:R-:W-:-:S02]  /*db30*/  IMAD.U32 R7, RZ, RZ, UR9 ;  /* 0x00000009ff077e24 */ /* 0x004fc4000f8e00ff */
[----:B---3--:R-:W-:Y:S02]  /*db40*/  IMAD.U32 R10, RZ, RZ, UR4 ;  /* 0x00000004ff0a7e24 */ /* 0x008fe4000f8e00ff */
[----:B0-----:R-:W-:Y:S02]  /*db50*/  IMAD.U32 R11, RZ, RZ, UR5 ;  /* 0x00000005ff0b7e24 */ /* 0x001fe4000f8e00ff */
[----:B------:R-:W-:Y:S02]  /*db60*/  IMAD.MOV.U32 R8, RZ, RZ, 0x70 ;  /* 0x00000070ff087424 */ /* 0x000fe400078e00ff */
[----:B------:R-:W-:Y:S02]  /*db70*/  IMAD.MOV.U32 R12, RZ, RZ, 0x1 ;  /* 0x00000001ff0c7424 */ /* 0x000fe400078e00ff */
[----:B------:R-:W-:-:S07]  /*db80*/  IMAD.MOV.U32 R13, RZ, RZ, RZ ;  /* 0x000000ffff0d7224 */ /* 0x000fce00078e00ff */
[----:B------:R-:W-:-:S07]  /*db90*/  LEPC R20, `(.L_x_450) ;  /* 0x000000001014794e */ /* 0x000fce0000000000 */
[----:B-1----:R-:W-:Y:S05]  /*dba0*/  CALL.ABS.NOINC R2 ;  /* 0x0000000002007343 */ /* 0x002fea0003c00000 */
.L_x_450:
[----:B------:R-:W-:Y:S05]  /*dbb0*/  BSYNC B6 ;  /* 0x0000000000067941 */ /* 0x000fea0003800000 */
.L_x_449:
        /* <DEDUP_REMOVED lines=8> */
[----:B------:R4:W4:Y:S01]  /*dc40*/  LDC.64 R2, c[0x4][R0] ;  /* 0x0100000000027b82 */ /* 0x0009220000000a00 */
[----:B-1----:R-:W-:Y:S02]  /*dc50*/  IMAD.U32 R4, RZ, RZ, UR6 ;  /* 0x00000006ff047e24 */ /* 0x002fe4000f8e00ff */
        /* <DEDUP_REMOVED lines=9> */
[----:B----4-:R-:W-:Y:S05]  /*dcf0*/  CALL.ABS.NOINC R2 ;  /* 0x0000000002007343 */ /* 0x010fea0003c00000 */
.L_x_453:
        /* <DEDUP_REMOVED lines=16> */
.L_x_452:
[----:B------:R-:W-:Y:S05]  /*de00*/  BSYNC B6 ;  /* 0x0000000000067941 */ /* 0x000fea0003800000 */
.L_x_451:
[----:B-1----:R-:W4:Y:S01]  /*de10*/  LDL.LU R4, [R1+0x14] ;  /* 0x0000140001047983 */ /* 0x002f220000300800 */
[----:B------:R-:W-:-:S03]  /*de20*/  ULDC.64 UR4, c[0x0][0x9f8] ;  /* 0x00027e0000047ab9 */ /* 0x000fc60000000a00 */
[----:B--2---:R-:W2:Y:S01]  /*de30*/  LDL R7, [R1+0x8] ;  /* 0x0000080001077983 */ /* 0x004ea20000100800 */
[----:B------:R-:W-:-:S03]  /*de40*/  ISETP.NE.U32.AND P0, PT, RZ, UR4, PT ;  /* 0x00000004ff007c0c */ /* 0x000fc6000bf05070 */
[----:B------:R-:W5:Y:S01]  /*de50*/  LDL R0, [R1+0x2c] ;  /* 0x00002c0001007983 */ /* 0x000f620000100800 */
[----:B------:R-:W-:-:S13]  /*de60*/  ISETP.NE.AND.EX P0, PT, RZ, UR5, PT, P0 ;  /* 0x00000005ff007c0c */ /* 0x000fda000bf05300 */
[----:B------:R-:W-:-:S04]  /*de70*/  @P0 IADD3 R2, P1, R16, UR4, RZ ;  /* 0x0000000410020c10 */ /* 0x000fc8000ff3e0ff */
[----:B----4-:R-:W-:Y:S01]  /*de80*/  @P0 IADD3.X R3, R4, UR5, RZ, P1, !PT ;  /* 0x0000000504030c10 */ /* 0x010fe20008ffe4ff */
[----:B------:R-:W-:-:S04]  /*de90*/  ULDC.64 UR4, c[0x0][0xa08] ;  /* 0x0002820000047ab9 */ /* 0x000fc80000000a00 */
[----:B--2---:R1:W2:Y:S02]  /*dea0*/  @P0 LDG.E R7, desc[UR40][R2.64] ;  /* 0x0000002802070981 */ /* 0x0042a4000c1e1900 */
[----:B-1----:R-:W1:Y:S01]  /*deb0*/  LDC.64 R2, c[0x0][0x418] ;  /* 0x00010600ff027b82 */ /* 0x002e620000000a00 */
[----:B-----5:R-:W-:Y:S01]  /*dec0*/  VIADD R0, R0, 0xffffffff ;  /* 0xffffffff00007836 */ /* 0x020fe20000000000 */
[----:B--2---:R-:W-:Y:S01]  /*ded0*/  SHF.R.S32.HI R8, RZ, 0x1f, R7 ;  /* 0x0000001fff087819 */ /* 0x004fe20000011407 */
[----:B------:R2:W-:Y:S04]  /*dee0*/  @P0 STL [R1+0x8], R7 ;  /* 0x0000080701000387 */ /* 0x0005e80000100800 */
[----:B------:R2:W-:Y:S01]  /*def0*/  STL [R1+0x14], R8 ;  /* 0x0000140801007387 */ /* 0x0005e20000100800 */
[----:B-1----:R-:W-:Y:S01]  /*df00*/  LOP3.LUT P0, RZ, R2, UR4, RZ, 0xfc, !PT ;  /* 0x0000000402ff7c12 */ /* 0x002fe2000f80fcff */
[----:B------:R-:W-:-:S03]  /*df10*/  UMOV UR4, 0xffffffff ;  /* 0xffffffff00047882 */ /* 0x000fc60000000000 */
[----:B------:R-:W-:-:S04]  /*df20*/  LOP3.LUT P0, RZ, R3, UR5, RZ, 0xfc, P0 ;  /* 0x0000000503ff7c12 */ /* 0x000fc8000800fcff */
[----:B------:R-:W-:Y:S01]  /*df30*/  SEL R16, R7, RZ, !P0 ;  /* 0x000000ff07107207 */ /* 0x000fe20004000000 */
[----:B--2---:R-:W-:Y:S08]  /*df40*/  BRA.DIV UR4, `(.L_x_454) ;  /* 0x0000005a040c7947 */ /* 0x004ff0000b800000 */
[----:B------:R-:W1:Y:S02]  /*df50*/  S2R R4, SR_TID.X ;  /* 0x0000000000047919 */ /* 0x000e640000002100 */
[----:B-1----:R-:W-:-:S04]  /*df60*/  SHF.R.U32.HI R4, RZ, 0x5, R4 ;  /* 0x00000005ff047819 */ /* 0x002fc80000011604 */
[----:B------:R-:W-:-:S05]  /*df70*/  LOP3.LUT R4, R4, 0x3, RZ, 0xc0, !PT ;  /* 0x0000000304047812 */ /* 0x000fca00078ec0ff */
[----:B------:R1:W2:Y:S02]  /*df80*/  SHFL.IDX PT, R14, R4, RZ, 0x1f ;  /* 0x00001fff040e7589 */ /* 0x0002a400000e0000 */
.L_x_575:
[----:B------:R-:W-:Y:S01]  /*df90*/  PLOP3.LUT P1, PT, PT, PT, PT, 0x8, 0x0 ;  /* 0x000000000000781c */ /* 0x000fe20003f2e170 */
[----:B------:R4:W-:Y:S01]  /*dfa0*/  STL [R1+0x28], R0 ;  /* 0x0000280001007387 */ /* 0x0009e20000100800 */
[----:B--2---:R-:W-:Y:S02]  /*dfb0*/  ISETP.NE.AND P0, PT, R14, RZ, PT ;  /* 0x000000ff0e00720c */ /* 0x004fe40003f05270 */
[----:B-1----:R-:W-:-:S05]  /*dfc0*/  P2R R4, PR, RZ, 0x2 ;  /* 0x00000002ff047803 */ /* 0x002fca0000000000 */
[----:B------:R4:W-:Y:S06]  /*dfd0*/  STL [R1+0x18], R4 ;  /* 0x0000180401007387 */ /* 0x0009ec0000100800 */
[----:B------:R-:W-:Y:S05]  /*dfe0*/  @P0 BRA `(.L_x_455) ;  /* 0x0000000400040947 */ /* 0x000fea0003800000 */
[----:B------:R-:W-:-:S03]  /*dff0*/  UMOV UR4, 0xffffffff ;  /* 0xffffffff00047882 */ /* 0x000fc60000000000 */
[----:B------:R-:W-:Y:S05]  /*e000*/  BRA.DIV UR4, `(.L_x_456) ;  /* 0x0000005a04107947 */ /* 0x000fea000b800000 */
[----:B------:R-:W-:-:S13]  /*e010*/  ELECT P6, URZ, PT ;  /* 0x00000000003f782f */ /* 0x000fda00038c0000 */
.L_x_578:
[----:B------:R-:W-:Y:S05]  /*e020*/  @!P6 BRA `(.L_x_455) ;  /* 0x0000000000f4e947 */ /* 0x000fea0003800000 */
[----:B------:R-:W-:-:S04]  /*e030*/  ISETP.NE.U32.AND P0, PT, R2, RZ, PT ;  /* 0x000000ff0200720c */ /* 0x000fc80003f05070 */
[----:B------:R-:W-:-:S13]  /*e040*/  ISETP.NE.AND.EX P0, PT, R3, RZ, PT, P0 ;  /* 0x000000ff0300720c */ /* 0x000fda0003f05300 */
[----:B------:R-:W-:Y:S05]  /*e050*/  @!P0 BRA `(.L_x_457) ;  /* 0x0000000000508947 */ /* 0x000fea0003800000 */
[----:B------:R-:W1:Y:S01]  /*e060*/  LDC R6, c[0x0][0x43c] ;  /* 0x00010f00ff067b82 */ /* 0x000e620000000800 */
[----:B------:R-:W-:Y:S01]  /*e070*/  IMAD.MOV.U32 R9, RZ, RZ, R0 ;  /* 0x000000ffff097224 */ /* 0x000fe200078e0000 */
[----:B------:R-:W-:-:S03]  /*e080*/  ULDC.64 UR4, c[0x0][0x428] ;  /* 0x00010a0000047ab9 */ /* 0x000fc60000000a00 */
[----:B----4-:R-:W-:Y:S01]  /*e090*/  IMAD.MOV.U32 R0, RZ, RZ, R9 ;  /* 0x000000ffff007224 */ /* 0x010fe200078e0009 */
[----:B-1----:R-:W-:-:S13]  /*e0a0*/  ISETP.NE.AND P0, PT, R6, 0x1, PT ;  /* 0x000000010600780c */ /* 0x002fda0003f05270 */
[----:B------:R-:W1:Y:S02]  /*e0b0*/  @P0 LDC.64 R4, c[0x0][0x440] ;  /* 0x00011000ff040b82 */ /* 0x000e640000000a00 */
[----:B-1----:R-:W-:-:S05]  /*e0c0*/  @P0 IMAD.HI.U32 R4, R9, R4, RZ ;  /* 0x0000000409040227 */ /* 0x002fca00078e00ff */
[----:B------:R-:W-:-:S04]  /*e0d0*/  @P0 SHF.R.U32.HI R0, RZ, R5, R4 ;  /* 0x00000005ff000219 */ /* 0x000fc80000011604 */
[--C-:B------:R-:W-:Y:S01]  /*e0e0*/  SHF.R.S32.HI R5, RZ, 0x1f, R0.reuse ;  /* 0x0000001fff057819 */ /* 0x100fe20000011400 */
[----:B------:R-:W-:-:S04]  /*e0f0*/  IMAD.MOV R4, RZ, RZ, -R0 ;  /* 0x000000ffff047224 */ /* 0x000fc800078e0a00 */
[----:B------:R-:W-:Y:S02]  /*e100*/  IMAD R9, R6, R4, R9 ;  /* 0x0000000406097224 */ /* 0x000fe400078e0209 */
[----:B------:R-:W-:Y:S02]  /*e110*/  IMAD R6, R8, UR4, RZ ;  /* 0x0000000408067c24 */ /* 0x000fe4000f8e02ff */
[----:B------:R-:W-:Y:S01]  /*e120*/  IMAD.MOV.U32 R4, RZ, RZ, R0 ;  /* 0x000000ffff047224 */ /* 0x000fe200078e0000 */
[----:B------:R1:W-:Y:S01]  /*e130*/  STL [R1+0x28], R9 ;  /* 0x0000280901007387 */ /* 0x0003e20000100800 */
[C---:B------:R-:W-:Y:S02]  /*e140*/  IMAD R0, R7.reuse, UR5, R6 ;  /* 0x0000000507007c24 */ /* 0x040fe4000f8e0206 */
[----:B------:R-:W-:-:S04]  /*e150*/  IMAD.WIDE.U32 R4, R7, UR4, R4 ;  /* 0x0000000407047c25 */ /* 0x000fc8000f8e0004 */
[----:B------:R-:W-:Y:S01]  /*e160*/  IMAD.IADD R0, R5, 0x1, R0 ;  /* 0x0000000105007824 */ /* 0x000fe200078e0200 */
[----:B------:R-:W-:-:S04]  /*e170*/  LEA R2, P0, R4, R2, 0x2 ;  /* 0x0000000204027211 */ /* 0x000fc800078010ff */
[----:B------:R-:W-:-:S05]  /*e180*/  LEA.HI.X R3, R4, R3, R0, 0x2, P0 ;  /* 0x0000000304037211 */ /* 0x000fca00000f1400 */
[----:B------:R1:W5:Y:S04]  /*e190*/  LDG.E R16, desc[UR40][R2.64] ;  /* 0x0000002802107981 */ /* 0x000368000c1e1900 */
.L_x_457:
[----:B-1----:R-:W2:Y:S01]  /*e1a0*/  LDL R2, [R1+0x10] ;  /* 0x0000100001027983 */ /* 0x002ea20000100800 */
[----:B----4-:R-:W-:Y:S01]  /*e1b0*/  IMAD R0, R19, 0x8, R18 ;  /* 0x0000000813007824 */ /* 0x010fe200078e0212 */
[----:B--2---:R-:W-:-:S04]  /*e1c0*/  SHF.L.U32 R2, R2, 0x1f, RZ ;  /* 0x0000001f02027819 */ /* 0x004fc800000006ff */
[----:B------:R-:W1:Y:S02]  /*e1d0*/  SYNCS.PHASECHK.TRANS64.TRYWAIT P0, [R0+URZ+0x28c40], R2 ;  /* 0x028c4002000075a7 */ /* 0x000e64000800017f */
[----:B-1----:R-:W-:Y:S05]  /*e1e0*/  @!P0 BRA `(.L_x_458) ;  /* 0x0000005400b88947 */ /* 0x002fea0003800000 */
.L_x_579:
[----:B------:R-:W2:Y:S02]  /*e1f0*/  S2R R3, SR_TID.X ;  /* 0x0000000000037919 */ /* 0x000ea40000002100 */
[----:B--2---:R-:W-:-:S04]  /*e200*/  LOP3.LUT R3, R3, 0x7f, RZ, 0xc0, !PT ;  /* 0x0000007f03037812 */ /* 0x004fc800078ec0ff */
[----:B------:R-:W-:-:S13]  /*e210*/  ISETP.NE.AND P0, PT, R3, RZ, PT ;  /* 0x000000ff0300720c */ /* 0x000fda0003f05270 */
[----:B------:R-:W-:Y:S05]  /*e220*/  @P0 BRA `(.L_x_459) ;  /* 0x00000000001c0947 */ /* 0x000fea0003800000 */
[----:B------:R-:W2:Y:S01]  /*e230*/  S2R R3, SR_TID.X ;  /* 0x0000000000037919 */ /* 0x000ea20000002100 */
[----:B-1----:R-:W-:-:S04]  /*e240*/  IMAD.MOV.U32 R2, RZ, RZ, 0x2000 ;  /* 0x00002000ff027424 */ /* 0x002fc800078e00ff */
[----:B------:R4:W-:Y:S01]  /*e250*/  SYNCS.ARRIVE.TRANS64 RZ, [R0+URZ+0x28c30], R2 ;  /* 0x028c300200ff79a7 */ /* 0x0009e2000800003f */
[----:B--2---:R-:W-:-:S04]  /*e260*/  LOP3.LUT R3, R3, 0x1f, RZ, 0xc0, !PT ;  /* 0x0000001f03037812 */ /* 0x004fc800078ec0ff */
[----:B------:R-:W-:-:S13]  /*e270*/  ISETP.NE.AND P0, PT, R3, RZ, PT ;  /* 0x000000ff0300720c */ /* 0x000fda0003f05270 */
[----:B----4-:R-:W-:Y:S05]  /*e280*/  @!P0 BRA `(.L_x_459) ;  /* 0x0000000000048947 */ /* 0x010fea0003800000 */
[----:B------:R-:W-:Y:S01]  /*e290*/  BPT.TRAP 0x1 ;  /* 0x000000040000795c */ /* 0x000fe20000300000 */
.L_x_459:
[----:B------:R-:W2:Y:S04]  /*e2a0*/  LDL R3, [R1+0x28] ;  /* 0x0000280001037983 */ /* 0x000ea80000100800 */
[----:B-1----:R-:W4:Y:S01]  /*e2b0*/  LDL R2, [R1+0x1c] ;  /* 0x00001c0001027983 */ /* 0x002f220000100800 */
[----:B------:R-:W-:Y:S01]  /*e2c0*/  R2UR UR9, R0 ;  /* 0x00000000000972ca */ /* 0x000fe200000e0000 */
[----:B------:R-:W-:Y:S01]  /*e2d0*/  IMAD R0, R19, 0x2000, R18 ;  /* 0x0000200013007824 */ /* 0x000fe200078e0212 */
[----:B------:R-:W-:Y:S01]  /*e2e0*/  UIADD3 UR6, UP0, UR38, 0x370, URZ ;  /* 0x0000037026067890 */ /* 0x000fe2000ff1e03f */
[----:B------:R-:W-:Y:S01]  /*e2f0*/  R2UR UR12, R17 ;  /* 0x00000000110c72ca */ /* 0x000fe200000e0000 */
[----:B------:R-:W-:Y:S01]  /*e300*/  UMOV UR5, 0x14f00000 ;  /* 0x14f0000000057882 */ /* 0x000fe20000000000 */
[----:B-----5:R-:W-:Y:S01]  /*e310*/  R2UR UR13, R16 ;  /* 0x00000000100d72ca */ /* 0x020fe200000e0000 */
[----:B------:R-:W-:Y:S01]  /*e320*/  UIADD3.X UR7, URZ, UR39, URZ, UP0, !UPT ;  /* 0x000000273f077290 */ /* 0x000fe200087fe43f */
[----:B------:R-:W-:Y:S01]  /*e330*/  R2UR UR8, R0 ;  /* 0x00000000000872ca */ /* 0x000fe200000e0000 */
[----:B------:R-:W-:Y:S01]  /*e340*/  UMOV UR10, URZ ;  /* 0x0000003f000a7c82 */ /* 0x000fe20008000000 */
[----:B------:R-:W-:-:S04]  /*e350*/  PLOP3.LUT P0, PT, PT, PT, PT, 0x80, 0x0 ;  /* 0x000000000000781c */ /* 0x000fc80003f0f070 */
[----:B------:R-:W-:Y:S01]  /*e360*/  UIADD3 UR9, UR9, 0x28c30, URZ ;  /* 0x00028c3009097890 */ /* 0x000fe2000fffe03f */
[----:B------:R-:W-:-:S05]  /*e370*/  P2R R0, PR, RZ, 0x1 ;  /* 0x00000001ff007803 */ /* 0x000fca0000000000 */
[----:B------:R1:W-:Y:S01]  /*e380*/  STL [R1+0x18], R0 ;  /* 0x0000180001007387 */ /* 0x0003e20000100800 */
[----:B------:R-:W-:Y:S01]  /*e390*/  UIADD3 UR8, UR8, 0x22400, URZ ;  /* 0x0002240008087890 */ /* 0x000fe2000fffe03f */
[----:B--2---:R-:W-:Y:S02]  /*e3a0*/  R2UR UR11, R3 ;  /* 0x00000000030b72ca */ /* 0x004fe400000e0000 */
[----:B----4-:R-:W-:-:S13]  /*e3b0*/  R2UR UR4, R2 ;  /* 0x00000000020472ca */ /* 0x010fda00000e0000 */
[----:B------:R-:W-:-:S03]  /*e3c0*/  ULEA UR11, UR11, UR4, 0x6 ;  /* 0x000000040b0b7291 */ /* 0x000fc6000f8e303f */
[----:B------:R-:W-:-:S06]  /*e3d0*/  UMOV UR4, 0x0 ;  /* 0x0000000000047882 */ /* 0x000fcc0000000000 */
[----:B------:R1:W-:Y:S02]  /*e3e0*/  UTMALDG.4D [UR8], [UR6], desc[UR4] ;  /* 0x00000408060075b4 */ /* 0x0003e40008019000 */
[----:B-1----:R-:W-:Y:S01]  /*e3f0*/  NOP ;  /* 0x0000000000007918 */ /* 0x002fe20000000000 */
.L_x_455:
[----:B------:R-:W2:Y:S04]  /*e400*/  LDL.LU R3, [R1+0x30] ;  /* 0x0000300001037983 */ /* 0x000ea80000300800 */
[----:B------:R-:W5:Y:S04]  /*e410*/  LDL.LU R5, [R1+0x24] ;  /* 0x0000240001057983 */ /* 0x000f680000300800 */
[----:B----4-:R-:W4:Y:S01]  /*e420*/  LDL.LU R4, [R1+0x38] ;  /* 0x0000380001047983 */ /* 0x010f220000300800 */
[----:B------:R-:W-:Y:S05]  /*e430*/  WARPSYNC.ALL ;  /* 0x0000000000007948 */ /* 0x000fea0003800000 */
[----:B------:R-:W-:Y:S01]  /*e440*/  ULDC.64 UR6, c[0x0][0xa00] ;  /* 0x0002800000067ab9 */ /* 0x000fe20000000a00 */
[----:B------:R-:W-:Y:S01]  /*e450*/  ULDC.64 UR4, c[0x0][0x298] ;  /* 0x0000a60000047ab9 */ /* 0x000fe20000000a00 */
[----:B------:R-:W-:Y:S01]  /*e460*/  BAR.SYNC.DEFER_BLOCKING 0x8, 0x100 ;  /* 0x0204000000007b1d */ /* 0x000fe20000010000 */
[----:B------:R-:W-:Y:S01]  /*e470*/  ISETP.NE.U32.AND P0, PT, RZ, UR6, PT ;  /* 0x00000006ff007c0c */ /* 0x000fe2000bf05070 */
[----:B------:R-:W-:-:S03]  /*e480*/  VIADD R2, R18, 0x20400 ;  /* 0x0002040012027836 */ /* 0x000fc60000000000 */
[----:B------:R-:W-:Y:S01]  /*e490*/  ISETP.NE.AND.EX P0, PT, RZ, UR7, PT, P0 ;  /* 0x00000007ff007c0c */ /* 0x000fe2000bf05300 */
[----:B------:R-:W-:Y:S01]  /*e4a0*/  BSSY B6, `(.L_x_460) ;  /* 0x000001e000067945 */ /* 0x000fe20003800000 */
[----:B------:R-:W-:Y:S02]  /*e4b0*/  LOP3.LUT P1, RZ, R2, 0x3ff, RZ, 0xc0, !PT ;  /* 0x000003ff02ff7812 */ /* 0x000fe4000782c0ff */
[----:B--2---:R-:W-:Y:S02]  /*e4c0*/  SHF.R.S32.HI R0, RZ, 0x1f, R3 ;  /* 0x0000001fff007819 */ /* 0x004fe40000011403 */
[----:B-----5:R-:W-:-:S03]  /*e4d0*/  SEL R5, R5, RZ, !P0 ;  /* 0x000000ff05057207 */ /* 0x020fc60004000000 */
[----:B------:R-:W-:Y:S01]  /*e4e0*/  IMAD R0, R0, UR4, RZ ;  /* 0x0000000400007c24 */ /* 0x000fe2000f8e02ff */
[----:B----4-:R-:W-:-:S03]  /*e4f0*/  SEL R4, R4, RZ, !P0 ;  /* 0x000000ff04047207 */ /* 0x010fc60004000000 */
[C---:B------:R-:W-:Y:S02]  /*e500*/  IMAD R0, R3.reuse, UR5, R0 ;  /* 0x0000000503007c24 */ /* 0x040fe4000f8e0200 */
[----:B------:R-:W-:-:S04]  /*e510*/  IMAD.WIDE.U32 R2, R3, UR4, RZ ;  /* 0x0000000403027c25 */ /* 0x000fc8000f8e00ff */
[----:B------:R-:W-:Y:S01]  /*e520*/  IMAD.IADD R0, R3, 0x1, R0 ;  /* 0x0000000103007824 */ /* 0x000fe200078e0200 */
[----:B------:R1:W-:Y:S04]  /*e530*/  STL.64 [R1+0x48], R2 ;  /* 0x0000480201007387 */ /* 0x0003e80000100a00 */
[----:B------:R1:W-:Y:S04]  /*e540*/  STL [R1+0x24], R5 ;  /* 0x0000240501007387 */ /* 0x0003e80000100800 */
[----:B------:R1:W-:Y:S04]  /*e550*/  STL [R1+0x38], R4 ;  /* 0x0000380401007387 */ /* 0x0003e80000100800 */
[----:B------:R1:W-:Y:S01]  /*e560*/  STL [R1+0x30], R0 ;  /* 0x0000300001007387 */ /* 0x0003e20000100800 */
[----:B------:R-:W-:Y:S05]  /*e570*/  @!P1 BRA `(.L_x_461) ;  /* 0x0000000000409947 */ /* 0x000fea0003800000 */
[----:B-1----:R-:W-:Y:S01]  /*e580*/  MOV R2, 0x0 ;  /* 0x0000000000027802 */ /* 0x002fe20000000f00 */
[----:B------:R-:W-:Y:S01]  /*e590*/  ULDC.64 UR4, c[0x4][0x90] ;  /* 0x0100240000047ab9 */ /* 0x000fe20000000a00 */
[----:B------:R-:W-:Y:S01]  /*e5a0*/  ULDC.64 UR6, c[0x4][0x98] ;  /* 0x0100260000067ab9 */ /* 0x000fe20000000a00 */
[----:B------:R-:W-:Y:S01]  /*e5b0*/  ULDC.64 UR8, c[0x4][0x20] ;  /* 0x0100080000087ab9 */ /* 0x000fe20000000a00 */
[----:B------:R-:W-:Y:S02]  /*e5c0*/  IMAD.U32 R4, RZ, RZ, UR4 ;  /* 0x00000004ff047e24 */ /* 0x000fe4000f8e00ff */
[----:B------:R-:W1:Y:S01]  /*e5d0*/  LDC.64 R2, c[0x4][R2] ;  /* 0x0100000002027b82 */ /* 0x000e620000000a00 */
[----:B------:R-:W-:Y:S02]  /*e5e0*/  IMAD.U32 R5, RZ, RZ, UR5 ;  /* 0x00000005ff057e24 */ /* 0x000fe4000f8e00ff */
[----:B------:R-:W-:Y:S02]  /*e5f0*/  IMAD.U32 R6, RZ, RZ, UR6 ;  /* 0x00000006ff067e24 */ /* 0x000fe4000f8e00ff */
[----:B------:R-:W-:-:S02]  /*e600*/  IMAD.U32 R7, RZ, RZ, UR7 ;  /* 0x00000007ff077e24 */ /* 0x000fc4000f8e00ff */
[----:B---3--:R-:W-:Y:S02]  /*e610*/  IMAD.U32 R10, RZ, RZ, UR8 ;  /* 0x00000008ff0a7e24 */ /* 0x008fe4000f8e00ff */
[----:B0-----:R-:W-:Y:S02]  /*e620*/  IMAD.U32 R11, RZ, RZ, UR9 ;  /* 0x00000009ff0b7e24 */ /* 0x001fe4000f8e00ff */
[----:B------:R-:W-:Y:S02]  /*e630*/  IMAD.MOV.U32 R8, RZ, RZ, 0x70 ;  /* 0x00000070ff087424 */ /* 0x000fe400078e00ff */
[----:B------:R-:W-:Y:S02]  /*e640*/  IMAD.MOV.U32 R12, RZ, RZ, 0x1 ;  /* 0x00000001ff0c7424 */ /* 0x000fe400078e00ff */
[----:B------:R-:W-:-:S07]  /*e650*/  IMAD.MOV.U32 R13, RZ, RZ, RZ ;  /* 0x000000ffff0d7224 */ /* 0x000fce00078e00ff */
[----:B------:R-:W-:-:S07]  /*e660*/  LEPC R20, `(.L_x_461) ;  /* 0x000000001014794e */ /* 0x000fce0000000000 */
[----:B-1----:R-:W-:Y:S05]  /*e670*/  CALL.ABS.NOINC R2 ;  /* 0x0000000002007343 */ /* 0x002fea0003c00000 */
.L_x_461:
[----:B------:R-:W-:Y:S05]  /*e680*/  BSYNC B6 ;  /* 0x0000000000067941 */ /* 0x000fea0003800000 */
.L_x_460:
[----:B-1----:R-:W2:Y:S01]  /*e690*/  LDL.LU R0, [R1+0x38] ;  /* 0x0000380001007983 */ /* 0x002ea20000300800 */
[----:B------:R-:W-:Y:S01]  /*e6a0*/  ULDC.64 UR4, c[0x0][0x2d8] ;  /* 0x0000b60000047ab9 */ /* 0x000fe20000000a00 */
[----:B------:R-:W1:Y:S01]  /*e6b0*/  LDC R7, c[0x0][0x448] ;  /* 0x00011200ff077b82 */ /* 0x000e620000000800 */
[----:B------:R-:W-:Y:S01]  /*e6c0*/  ULDC UR6, c[0x0][0x2b8] ;  /* 0x0000ae0000067ab9 */ /* 0x000fe20000000800 */
[----:B------:R-:W4:Y:S04]  /*e6d0*/  LDL.LU R4, [R1+0x30] ;  /* 0x0000300001047983 */ /* 0x000f280000300800 */
[----:B------:R-:W4:Y:S04]  /*e6e0*/  LDL.LU.64 R2, [R1+0x48] ;  /* 0x0000480001027983 */ /* 0x000f280000300a00 */
[----:B------:R-:W2:Y:S04]  /*e6f0*/  LDL.LU R5, [R1+0x24] ;  /* 0x0000240001057983 */ /* 0x000ea80000300800 */
[----:B---3--:R-:W3:Y:S04]  /*e700*/  LDL R10, [R1+0x4] ;  /* 0x00000400010a7983 */ /* 0x008ee80000100800 */
[----:B------:R0:W5:Y:S01]  /*e710*/  LDL R8, [R1+0x54] ;  /* 0x0000540001087983 */ /* 0x0001620000100800 */
[----:B-1----:R-:W-:-:S13]  /*e720*/  ISETP.NE.AND P0, PT, R7, 0x1, PT ;  /* 0x000000010700780c */ /* 0x002fda0003f05270 */
[----:B------:R-:W1:Y:S01]  /*e730*/  @P0 LDC R6, c[0x0][0x450] ;  /* 0x00011400ff060b82 */ /* 0x000e620000000800 */
[----:B------:R-:W0:Y:S02]  /*e740*/  S2R R9, SR_TID.X ;  /* 0x0000000000097919 */ /* 0x000e240000002100 */
[----:B0-----:R-:W-:-:S05]  /*e750*/  IMAD.SHL.U32 R9, R9, 0x8, RZ ;  /* 0x0000000809097824 */ /* 0x001fca00078e00ff */
[----:B------:R-:W-:Y:S01]  /*e760*/  LOP3.LUT R9, R9, 0x38, RZ, 0xc0, !PT ;  /* 0x0000003809097812 */ /* 0x000fe200078ec0ff */
[----:B----4-:R-:W-:Y:S02]  /*e770*/  IMAD.MOV.U32 R3, RZ, RZ, R4 ;  /* 0x000000ffff037224 */ /* 0x010fe400078e0004 */
[----:B------:R-:W0:Y:S01]  /*e780*/  S2R R4, SR_TID.X ;  /* 0x0000000000047919 */ /* 0x000e220000002100 */
[----:B------:R-:W-:-:S04]  /*e790*/  IMAD.WIDE.U32 R2, R17, UR4, R2 ;  /* 0x0000000411027c25 */ /* 0x000fc8000f8e0002 */
[----:B------:R-:W-:Y:S01]  /*e7a0*/  IMAD R3, R17, UR5, R3 ;  /* 0x0000000511037c24 */ /* 0x000fe2000f8e0203 */
[----:B------:R-:W-:Y:S02]  /*e7b0*/  ULDC.64 UR4, c[0x0][0x2e0] ;  /* 0x0000b80000047ab9 */ /* 0x000fe40000000a00 */
[----:B--2---:R-:W-:Y:S02]  /*e7c0*/  IMAD R0, R0, UR4, RZ ;  /* 0x0000000400007c24 */ /* 0x004fe4000f8e02ff */
[----:B------:R-:W-:-:S04]  /*e7d0*/  IMAD.WIDE.U32 R2, R5, UR4, R2 ;  /* 0x0000000405027c25 */ /* 0x000fc8000f8e0002 */
[----:B------:R-:W-:Y:S01]  /*e7e0*/  IMAD R0, R5, UR5, R0 ;  /* 0x0000000505007c24 */ /* 0x000fe2000f8e0200 */
[----:B------:R-:W-:-:S03]  /*e7f0*/  ULDC.64 UR4, c[0x0][0x2d0] ;  /* 0x0000b40000047ab9 */ /* 0x000fc60000000a00 */
[----:B------:R-:W-:Y:S01]  /*e800*/  IMAD.IADD R3, R3, 0x1, R0 ;  /* 0x0000000103037824 */ /* 0x000fe200078e0200 */
[----:B0-----:R-:W-:-:S04]  /*e810*/  LOP3.LUT R4, R4, 0x7f, RZ, 0xc0, !PT ;  /* 0x0000007f04047812 */ /* 0x001fc800078ec0ff */
[----:B------:R-:W-:Y:S02]  /*e820*/  SHF.R.U32.HI R5, RZ, 0x3, R4 ;  /* 0x00000003ff057819 */ /* 0x000fe40000011604 */
[----:B------:R-:W0:Y:S02]  /*e830*/  S2R R4, SR_TID.X ;  /* 0x0000000000047919 */ /* 0x000e240000002100 */
[----:B0-----:R-:W-:-:S05]  /*e840*/  IMAD.SHL.U32 R4, R4, 0x10, RZ ;  /* 0x0000001004047824 */ /* 0x001fca00078e00ff */
[----:B------:R-:W-:Y:S02]  /*e850*/  LOP3.LUT R4, R5, 0x70, R4, 0xf8, !PT ;  /* 0x0000007005047812 */ /* 0x000fe400078ef804 */
[----:B------:R-:W0:Y:S03]  /*e860*/  @P0 LDC R5, c[0x0][0x44c] ;  /* 0x00011300ff050b82 */ /* 0x000e260000000800 */
[----:B---3--:R-:W-:-:S04]  /*e870*/  IMAD R0, R10, 0x40, R4 ;  /* 0x000000400a007824 */ /* 0x008fc800078e0204 */
[----:B------:R-:W-:Y:S02]  /*e880*/  IMAD.MOV.U32 R4, RZ, RZ, R0 ;  /* 0x000000ffff047224 */ /* 0x000fe400078e0000 */
[----:B0-----:R-:W-:-:S05]  /*e890*/  @P0 IMAD.HI.U32 R5, R0, R5, RZ ;  /* 0x0000000500050227 */ /* 0x001fca00078e00ff */
[----:B-1----:R-:W-:-:S05]  /*e8a0*/  @P0 SHF.R.U32.HI R4, RZ, R6, R5 ;  /* 0x00000006ff040219 */ /* 0x002fca0000011605 */
[----:B------:R-:W-:-:S04]  /*e8b0*/  IMAD.MOV R5, RZ, RZ, -R4 ;  /* 0x000000ffff057224 */ /* 0x000fc800078e0a04 */
[----:B------:R-:W-:Y:S01]  /*e8c0*/  IMAD R0, R7, R5, R0 ;  /* 0x0000000507007224 */ /* 0x000fe200078e0200 */
[----:B------:R-:W-:Y:S01]  /*e8d0*/  SHF.R.S32.HI R5, RZ, 0x1f, R4 ;  /* 0x0000001fff057819 */ /* 0x000fe20000011404 */
[----:B------:R-:W-:-:S04]  /*e8e0*/  IMAD.WIDE.U32 R2, R4, UR4, R2 ;  /* 0x0000000404027c25 */ /* 0x000fc8000f8e0002 */
[----:B------:R-:W-:-:S04]  /*e8f0*/  IMAD R5, R5, UR4, RZ ;  /* 0x0000000405057c24 */ /* 0x000fc8000f8e02ff */
[----:B------:R-:W-:Y:S01]  /*e900*/  IMAD R4, R4, UR5, R5 ;  /* 0x0000000504047c24 */ /* 0x000fe2000f8e0205 */
[----:B------:R-:W-:-:S03]  /*e910*/  ULDC.64 UR4, c[0x0][0x2c8] ;  /* 0x0000b20000047ab9 */ /* 0x000fc60000000a00 */
[----:B------:R-:W-:Y:S01]  /*e920*/  IMAD.IADD R3, R3, 0x1, R4 ;  /* 0x0000000103037824 */ /* 0x000fe200078e0204 */
[----:B------:R-:W-:-:S05]  /*e930*/  SHF.R.S32.HI R4, RZ, 0x1f, R0 ;  /* 0x0000001fff047819 */ /* 0x000fca0000011400 */
[----:B------:R-:W-:Y:S02]  /*e940*/  IMAD R4, R4, UR4, RZ ;  /* 0x0000000404047c24 */ /* 0x000fe4000f8e02ff */
[----:B------:R-:W-:-:S04]  /*e950*/  IMAD.WIDE.U32 R2, R0, UR4, R2 ;  /* 0x0000000400027c25 */ /* 0x000fc8000f8e0002 */
[----:B------:R-:W-:Y:S01]  /*e960*/  IMAD R0, R0, UR5, R4 ;  /* 0x0000000500007c24 */ /* 0x000fe2000f8e0204 */
[----:B------:R-:W-:Y:S02]  /*e970*/  ULDC.64 UR4, c[0x0][0x280] ;  /* 0x0000a00000047ab9 */ /* 0x000fe40000000a00 */
[----:B------:R-:W-:Y:S01]  /*e980*/  LEA R4, P1, R2, UR4, 0x1 ;  /* 0x0000000402047c11 */ /* 0x000fe2000f8208ff */
[----:B------:R-:W-:Y:S01]  /*e990*/  IMAD.IADD R0, R3, 0x1, R0 ;  /* 0x0000000103007824 */ /* 0x000fe200078e0200 */
[----:B------:R-:W-:Y:S01]  /*e9a0*/  UMOV UR4, 0xffffffff ;  /* 0xffffffff00047882 */ /* 0x000fe20000000000 */
[----:B------:R-:W-:-:S03]  /*e9b0*/  ISETP.GE.AND P0, PT, R9, UR6, PT ;  /* 0x0000000609007c0c */ /* 0x000fc6000bf06270 */
[----:B------:R-:W-:Y:S01]  /*e9c0*/  LEA.HI.X R3, R2, UR5, R0, 0x1, P1 ;  /* 0x0000000502037c11 */ /* 0x000fe200088f0c00 */
[----:B------:R-:W-:Y:S09]  /*e9d0*/  BRA.DIV UR4, `(.L_x_462) ;  /* 0x0000004e04d07947 */ /* 0x000ff2000b800000 */
[----:B------:R-:W2:Y:S01]  /*e9e0*/  LDL.LU R6, [R1+0x40] ;  /* 0x0000400001067983 */ /* 0x000ea20000300800 */
[----:B------:R-:W0:Y:S02]  /*e9f0*/  S2R R11, SR_TID.X ;  /* 0x00000000000b7919 */ /* 0x000e240000002100 */
[----:B0-----:R-:W-:-:S04]  /*ea00*/  LOP3.LUT R11, R11, 0x7f, RZ, 0xc0, !PT ;  /* 0x0000007f0b0b7812 */ /* 0x001fc800078ec0ff */
[----:B------:R-:W-:-:S05]  /*ea10*/  SHF.R.U32.HI R11, RZ, 0x3, R11 ;  /* 0x00000003ff0b7819 */ /* 0x000fca000001160b */
[----:B------:R-:W-:-:S04]  /*ea20*/  IMAD R2, R10, 0x40, R11 ;  /* 0x000000400a027824 */ /* 0x000fc800078e020b */
[----:B------:R-:W-:Y:S02]  /*ea30*/  VIADD R5, R2, 0x10 ;  /* 0x0000001002057836 */ /* 0x000fe40000000000 */
[----:B--2---:R-:W-:Y:S02]  /*ea40*/  IMAD R0, R6, R7, RZ ;  /* 0x0000000706007224 */ /* 0x004fe400078e02ff */
[----:B------:R-:W0:Y:S04]  /*ea50*/  SHFL.IDX PT, R7, R4, RZ, 0x181f ;  /* 0x00181fff04077589 */ /* 0x000e2800000e0000 */
[----:B------:R-:W1:Y:S01]  /*ea60*/  SHFL.IDX PT, R6, R3, RZ, 0x181f ;  /* 0x00181fff03067589 */ /* 0x000e6200000e0000 */
[----:B------:R-:W-:-:S13]  /*ea70*/  ISETP.GE.AND P1, PT, R2, R0, PT ;  /* 0x000000000200720c */ /* 0x000fda0003f26270 */
[----:B0-----:R-:W-:-:S05]  /*ea80*/  @!P1 LEA R7, P2, R9, R7, 0x1 ;  /* 0x0000000709079211 */ /* 0x001fca00078408ff */
[----:B-1----:R-:W-:-:S05]  /*ea90*/  @!P1 IMAD.X R6, RZ, RZ, R6, P2 ;  /* 0x000000ffff069224 */ /* 0x002fca00010e0606 */
[----:B------:R-:W-:-:S04]  /*eaa0*/  @!P1 LOP3.LUT R7, R7, R6, RZ, 0x3c, !PT ;  /* 0x0000000607079212 */ /* 0x000fc800078e3cff */
[----:B------:R-:W-:-:S04]  /*eab0*/  @!P1 LOP3.LUT R6, R7, R6, RZ, 0x3c, !PT ;  /* 0x0000000607069212 */ /* 0x000fc800078e3cff */
[----:B------:R-:W-:-:S05]  /*eac0*/  @!P1 LOP3.LUT R7, R7, R6, RZ, 0x3c, !PT ;  /* 0x0000000607079212 */ /* 0x000fca00078e3cff */
[----:B------:R-:W-:Y:S01]  /*ead0*/  @!PT LDS RZ, [RZ] ;  /* 0x00000000fffff984 */ /* 0x000fe20000000800 */
[----:B-----5:R0:W-:Y:S01]  /*eae0*/  @!P1 LDGSTS.E.BYPASS.LTC128B.128 [R8+0x20400], desc[UR40][R6.64], !P0 ;  /* 0x2040000006089fae */ /* 0x0201e2000c101d68 */
[----:B------:R-:W-:-:S03]  /*eaf0*/  ISETP.GE.AND P1, PT, R5, R0, PT ;  /* 0x000000000500720c */ /* 0x000fc60003f26270 */
[----:B------:R-:W1:Y:S04]  /*eb00*/  SHFL.IDX PT, R5, R4, 0x1, 0x181f ;  /* 0x00381f0004057f89 */ /* 0x000e6800000e0000 */
[----:B0-----:R-:W0:Y:S06]  /*eb10*/  SHFL.IDX PT, R6, R3, 0x1, 0x181f ;  /* 0x00381f0003067f89 */ /* 0x001e2c00000e0000 */
[----:B-1----:R-:W-:-:S05]  /*eb20*/  @!P1 LEA R5, P2, R9, R5, 0x1 ;  /* 0x0000000509059211 */ /* 0x002fca00078408ff */
[----:B0-----:R-:W-:-:S04]  /*eb30*/  @!P1 IMAD.X R6, RZ, RZ, R6, P2 ;  /* 0x000000ffff069224 */ /* 0x001fc800010e0606 */
[----:B------:R-:W-:Y:S02]  /*eb40*/  @!P1 IMAD.MOV.U32 R7, RZ, RZ, R6 ;  /* 0x000000ffff079224 */ /* 0x000fe400078e0006 */
[----:B------:R-:W-:Y:S02]  /*eb50*/  @!P1 IMAD.MOV.U32 R6, RZ, RZ, R5 ;  /* 0x000000ffff069224 */ /* 0x000fe400078e0005 */
[----:B------:R-:W-:-:S03]  /*eb60*/  VIADD R5, R2, 0x20 ;  /* 0x0000002002057836 */ /* 0x000fc60000000000 */
[----:B------:R0:W-:Y:S02]  /*eb70*/  @!P1 LDGSTS.E.BYPASS.LTC128B.128 [R8+0x20c00], desc[UR40][R6.64], !P0 ;  /* 0x20c0000006089fae */ /* 0x0001e4000c101d68 */
[----:B------:R-:W-:Y:S02]  /*eb80*/  ISETP.GE.AND P1, PT, R5, R0, PT ;  /* 0x000000000500720c */ /* 0x000fe40003f26270 */
[----:B------:R-:W1:Y:S04]  /*eb90*/  SHFL.IDX PT, R5, R4, 0x2, 0x181f ;  /* 0x00581f0004057f89 */ /* 0x000e6800000e0000 */
[----:B0-----:R-:W0:Y:S07]  /*eba0*/  SHFL.IDX PT, R6, R3, 0x2, 0x181f ;  /* 0x00581f0003067f89 */ /* 0x001e2e00000e0000 */
[----:B-1----:R-:W-:-:S05]  /*ebb0*/  @!P1 LEA R5, P2, R9, R5, 0x1 ;  /* 0x0000000509059211 */ /* 0x002fca00078408ff */
[----:B0-----:R-:W-:-:S04]  /*ebc0*/  @!P1 IMAD.X R6, RZ, RZ, R6, P2 ;  /* 0x000000ffff069224 */ /* 0x001fc800010e0606 */
[----:B------:R-:W-:Y:S02]  /*ebd0*/  @!P1 IMAD.MOV.U32 R7, RZ, RZ, R6 ;  /* 0x000000ffff079224 */ /* 0x000fe400078e0006 */
[----:B------:R-:W-:Y:S02]  /*ebe0*/  @!P1 IMAD.MOV.U32 R6, RZ, RZ, R5 ;  /* 0x000000ffff069224 */ /* 0x000fe400078e0005 */
[----:B------:R0:W1:Y:S04]  /*ebf0*/  SHFL.IDX PT, R5, R3, 0x3, 0x181f ;  /* 0x00781f0003057f89 */ /* 0x00006800000e0000 */
[----:B------:R0:W-:Y:S04]  /*ec00*/  @!P1 LDGSTS.E.BYPASS.LTC128B.128 [R8+0x21400], desc[UR40][R6.64], !P0 ;  /* 0x2140000006089fae */ /* 0x0001e8000c101d68 */
[----:B------:R0:W2:Y:S02]  /*ec10*/  SHFL.IDX PT, R3, R4, 0x3, 0x181f ;  /* 0x00781f0004037f89 */ /* 0x0000a400000e0000 */
.L_x_588:
[----:B------:R-:W-:-:S05]  /*ec20*/  VIADD R2, R2, 0x30 ;  /* 0x0000003002027836 */ /* 0x000fca0000000000 */
[----:B------:R-:W-:-:S13]  /*ec30*/  ISETP.GE.AND P1, PT, R2, R0, PT ;  /* 0x000000000200720c */ /* 0x000fda0003f26270 */
[----:B--2---:R-:W-:-:S05]  /*ec40*/  @!P1 LEA R2, P2, R9, R3, 0x1 ;  /* 0x0000000309029211 */ /* 0x004fca00078408ff */
[----:B01----:R-:W-:-:S05]  /*ec50*/  @!P1 IMAD.X R3, RZ, RZ, R5, P2 ;  /* 0x000000ffff039224 */ /* 0x003fca00010e0605 */
[----:B------:R-:W-:Y:S01]  /*ec60*/  @!PT LDS RZ, [RZ] ;  /* 0x00000000fffff984 */ /* 0x000fe20000000800 */
[----:B------:R-:W-:Y:S01]  /*ec70*/  @!PT LDS RZ, [RZ] ;  /* 0x00000000fffff984 */ /* 0x000fe20000000800 */
[----:B------:R-:W-:Y:S01]  /*ec80*/  @!PT LDS RZ, [RZ] ;  /* 0x00000000fffff984 */ /* 0x000fe20000000800 */
[----:B------:R0:W-:Y:S01]  /*ec90*/  @!P1 LDGSTS.E.BYPASS.LTC128B.128 [R8+0x21c00], desc[UR40][R2.64], !P0 ;  /* 0x21c0000002089fae */ /* 0x0001e2000c101d68 */
[----:B------:R-:W-:Y:S01]  /*eca0*/  PLOP3.LUT P0, PT, PT, PT, PT, 0x80, 0x0 ;  /* 0x000000000000781c */ /* 0x000fe20003f0f070 */
[----:B------:R-:W-:-:S12]  /*ecb0*/  NOP ;  /* 0x0000000000007918 */ /* 0x000fd80000000000 */
.L_x_463:
[----:B------:R-:W-:Y:S02]  /*ecc0*/  PLOP3.LUT P1, PT, P1, P0, PT, 0xa2, 0x0 ;  /* 0x000000000000781c */ /* 0x000fe40000f21472 */
[----:B------:R-:W-:-:S08]  /*ecd0*/  @P0 R2UR P1, UR4, R18 ;  /* 0x00000000120402ca */ /* 0x000fd00000020000 */
[----:B------:R-:W-:-:S05]  /*ece0*/  @P0 PLOP3.LUT P0, PT, P1, PT, PT, 0x80, 0x0 ;  /* 0x000000000000081c */ /* 0x000fca0000f0f070 */
[----:B------:R-:W-:Y:S01]  /*ecf0*/  @!P1 SYNCS.ARRIVE.TRANS64.RED.A0T1 RZ, [UR4+0x28c00], RZ ;  /* 0x028c00ffffff99a7 */ /* 0x000fe20008200404 */
[----:B------:R-:W-:Y:S07]  /*ed00*/  @!P1 ARRIVES.LDGSTSBAR.64.TRANSCNT [UR4+0x28c00] ;  /* 0x028c0000ff0099b0 */ /* 0x000fee0008000a84 */
[----:B------:R-:W-:Y:S05]  /*ed10*/  @P0 BRA.U.ANY `(.L_x_463) ;  /* 0xfffffffd00e80947 */ /* 0x000fea000393ffff */
[----:B0-----:R-:W2:Y:S02]  /*ed20*/  LDL.LU R2, [R1+0x50] ;  /* 0x0000500001027983 */ /* 0x001ea40000300800 */
[----:B--2---:R-:W-:-:S05]  /*ed30*/  VIADD R2, R2, 0x1 ;  /* 0x0000000102027836 */ /* 0x004fca0000000000 */
[----:B------:R0:W-:Y:S01]  /*ed40*/  STL [R1+0x50], R2 ;  /* 0x0000500201007387 */ /* 0x0001e20000100800 */
[----:B------:R-:W-:-:S04]  /*ed50*/  LEA.HI R0, R2, R2, RZ, 0x1 ;  /* 0x0000000202007211 */ /* 0x000fc800078f08ff */
[----:B------:R-:W-:-:S05]  /*ed60*/  LOP3.LUT R0, R0, 0xfffffffe, RZ, 0xc0, !PT ;  /* 0xfffffffe00007812 */ /* 0x000fca00078ec0ff */
[----:B------:R-:W-:-:S05]  /*ed70*/  IMAD.IADD R0, R2, 0x1, -R0 ;  /* 0x0000000102007824 */ /* 0x000fca00078e0a00 */
[----:B------:R-:W-:Y:S01]  /*ed80*/  SHF.L.U32 R0, R0, 0x1f, RZ ;  /* 0x0000001f00007819 */ /* 0x000fe200000006ff */
[----:B------:R-:W-:Y:S01]  /*ed90*/  NOP ;  /* 0x0000000000007918 */ /* 0x000fe20000000000 */
[----:B------:R0:W-:Y:S01]  /*eda0*/  SYNCS.ARRIVE.TRANS64.A1T0 RZ, [R18+URZ+0x28c00], RZ ;  /* 0x028c00ff12ff79a7 */ /* 0x0001e2000810003f */
[----:B------:R-:W-:Y:S01]  /*edb0*/  BSSY B0, `(.L_x_464) ;  /* 0x0000003000007945 */ /* 0x000fe20003800000 */
[----:B------:R-:W1:Y:S03]  /*edc0*/  SYNCS.PHASECHK.TRANS64.TRYWAIT P0, [R18+URZ+0x28c20], R0 ;  /* 0x028c2000120075a7 */ /* 0x000e66000800017f */
[----:B01----:R-:W-:Y:S05]  /*edd0*/  @!P0 BRA `(.L_x_465) ;  /* 0x00000050001c8947 */ /* 0x003fea0003800000 */
.L_x_589:
[----:B------:R-:W-:Y:S05]  /*ede0*/  BSYNC B0 ;  /* 0x0000000000007941 */ /* 0x000fea0003800000 */
.L_x_464:
[----:B------:R-:W2:Y:S01]  /*edf0*/  LDL R2, [R1+0x18] ;  /* 0x0000180001027983 */ /* 0x000ea20000100800 */
[----:B------:R-:W-:Y:S01]  /*ee00*/  BSSY B0, `(.L_x_466) ;  /* 0x0000096000007945 */ /* 0x000fe20003800000 */
[----:B--2---:R-:W-:-:S13]  /*ee10*/  ISETP.NE.AND P0, PT, R2, RZ, PT ;  /* 0x000000ff0200720c */ /* 0x004fda0003f05270 */
[----:B------:R-:W-:Y:S05]  /*ee20*/  @!P0 BRA `(.L_x_467) ;  /* 0x00000008004c8947 */ /* 0x000fea0003800000 */
[----:B------:R-:W2:Y:S01]  /*ee30*/  LDL R2, [R1+0x10] ;  /* 0x0000100001027983 */ /* 0x000ea20000100800 */
[----:B0-----:R-:W-:Y:S01]  /*ee40*/  IMAD R0, R19, 0x8, R18 ;  /* 0x0000000813007824 */ /* 0x001fe200078e0212 */
[----:B------:R-:W-:Y:S01]  /*ee50*/  BSSY B1, `(.L_x_468) ;  /* 0x0000007000017945 */ /* 0x000fe20003800000 */
[----:B------:R-:W0:Y:S02]  /*ee60*/  S2R R3, SR_TID.X ;  /* 0x0000000000037919 */ /* 0x000e240000002100 */
[----:B0-----:R-:W-:-:S04]  /*ee70*/  LOP3.LUT R3, R3, 0x7f, RZ, 0xc0, !PT ;  /* 0x0000007f03037812 */ /* 0x001fc800078ec0ff */
[----:B------:R-:W-:Y:S02]  /*ee80*/  ISETP.NE.AND P1, PT, R3, RZ, PT ;  /* 0x000000ff0300720c */ /* 0x000fe40003f25270 */
[----:B--2---:R-:W-:-:S04]  /*ee90*/  SHF.L.U32 R2, R2, 0x1f, RZ ;  /* 0x0000001f02027819 */ /* 0x004fc800000006ff */
[----:B------:R-:W0:Y:S02]  /*eea0*/  SYNCS.PHASECHK.TRANS64.TRYWAIT P0, [R0+URZ+0x28c60], R2 ;  /* 0x028c6002000075a7 */ /* 0x000e24000800017f */
[----:B0-----:R-:W-:Y:S05]  /*eeb0*/  @!P0 BRA `(.L_x_469) ;  /* 0x0000004c00f88947 */ /* 0x001fea0003800000 */
.L_x_590:
[----:B------:R-:W-:Y:S05]  /*eec0*/  BSYNC B1 ;  /* 0x0000000000017941 */ /* 0x000fea0003800000 */
.L_x_468:
[----:B------:R-:W-:Y:S04]  /*eed0*/  BSSY B1, `(.L_x_470) ;  /* 0x0000009000017945 */ /* 0x000fe80003800000 */
[----:B------:R-:W-:Y:S05]  /*eee0*/  @P1 BRA `(.L_x_471) ;  /* 0x00000000001c1947 */ /* 0x000fea0003800000 */
[----:B------:R-:W1:Y:S01]  /*eef0*/  S2R R3, SR_TID.X ;  /* 0x0000000000037919 */ /* 0x000e620000002100 */
[----:B0-----:R-:W-:-:S04]  /*ef00*/  IMAD.MOV.U32 R2, RZ, RZ, 0x10000 ;  /* 0x00010000ff027424 */ /* 0x001fc800078e00ff */
[----:B------:R2:W-:Y:S01]  /*ef10*/  SYNCS.ARRIVE.TRANS64 RZ, [R0+URZ+0x28c50], R2 ;  /* 0x028c500200ff79a7 */ /* 0x0005e2000800003f */
[----:B-1----:R-:W-:-:S04]  /*ef20*/  LOP3.LUT R3, R3, 0x1f, RZ, 0xc0, !PT ;  /* 0x0000001f03037812 */ /* 0x002fc800078ec0ff */
[----:B------:R-:W-:-:S13]  /*ef30*/  ISETP.NE.AND P0, PT, R3, RZ, PT ;  /* 0x000000ff0300720c */ /* 0x000fda0003f05270 */
[----:B--2---:R-:W-:Y:S05]  /*ef40*/  @!P0 BRA `(.L_x_471) ;  /* 0x0000000000048947 */ /* 0x004fea0003800000 */
[----:B------:R-:W-:Y:S01]  /*ef50*/  BPT.TRAP 0x1 ;  /* 0x000000040000795c */ /* 0x000fe20000300000 */
.L_x_471:
[----:B------:R-:W-:Y:S05]  /*ef60*/  BSYNC B1 ;  /* 0x0000000000017941 */ /* 0x000fea0003800000 */
.L_x_470:
[----:B------:R-:W2:Y:S04]  /*ef70*/  LDL R3, [R1+0x1c] ;  /* 0x00001c0001037983 */ /* 0x000ea80000100800 */
[----:B0-----:R-:W2:Y:S01]  /*ef80*/  LDL.LU R2, [R1+0x28] ;  /* 0x0000280001027983 */ /* 0x001ea20000300800 */
[----:B------:R-:W-:Y:S01]  /*ef90*/  UIADD3 UR4, UP0, UR38, 0x470, URZ ;  /* 0x0000047026047890 */ /* 0x000fe2000ff1e03f */
[----:B------:R-:W-:Y:S01]  /*efa0*/  PLOP3.LUT P0, PT, PT, PT, PT, 0x80, 0x0 ;  /* 0x000000000000781c */ /* 0x000fe20003f0f070 */
[----:B------:R-:W-:Y:S01]  /*efb0*/  VIADD R0, R0, 0x28c50 ;  /* 0x00028c5000007836 */ /* 0x000fe20000000000 */
[----:B------:R-:W-:Y:S01]  /*efc0*/  UMOV UR6, 0x0 ;  /* 0x0000000000067882 */ /* 0x000fe20000000000 */
[----:B------:R-:W-:Y:S01]  /*efd0*/  UIADD3.X UR5, URZ, UR39, URZ, UP0, !UPT ;  /* 0x000000273f057290 */ /* 0x000fe200087fe43f */
[----:B------:R-:W-:Y:S01]  /*efe0*/  UMOV UR7, 0x14f00000 ;  /* 0x14f0000000077882 */ /* 0x000fe20000000000 */
[----:B------:R-:W-:Y:S01]  /*eff0*/  UMOV UR10, URZ ;  /* 0x0000003f000a7c82 */ /* 0x000fe20008000000 */
[----:B--2---:R-:W-:-:S02]  /*f000*/  IMAD R3, R2, 0x40, R3 ;  /* 0x0000004002037824 */ /* 0x004fc400078e0203 */
[----:B------:R-:W-:-:S04]  /*f010*/  IMAD R2, R19, 0x10000, R18 ;  /* 0x0001000013027824 */ /* 0x000fc800078e0212 */
[----:B------:R-:W-:-:S07]  /*f020*/  VIADD R4, R2, 0x400 ;  /* 0x0000040002047836 */ /* 0x000fce0000000000 */
.L_x_472:
[----:B------:R-:W-:-:S13]  /*f030*/  @P0 ELECT P1, URZ, PT ;  /* 0x00000000003f082f */ /* 0x000fda0003820000 */
[----:B------:R-:W-:Y:S02]  /*f040*/  @P1 R2UR UR13, R16 ;  /* 0x00000000100d12ca */ /* 0x000fe400000e0000 */
[----:B------:R-:W-:Y:S02]  /*f050*/  @P1 R2UR UR12, R17 ;  /* 0x00000000110c12ca */ /* 0x000fe400000e0000 */
[----:B------:R-:W-:Y:S02]  /*f060*/  @P1 R2UR UR11, R3 ;  /* 0x00000000030b12ca */ /* 0x000fe400000e0000 */
[----:B------:R-:W-:Y:S02]  /*f070*/  @P1 R2UR UR9, R0 ;  /* 0x00000000000912ca */ /* 0x000fe400000e0000 */
[----:B------:R-:W-:Y:S02]  /*f080*/  @P1 R2UR UR8, R4 ;  /* 0x00000000040812ca */ /* 0x000fe400000e0000 */
[----:B------:R-:W-:-:S02]  /*f090*/  @P1 PLOP3.LUT P0, PT, P1, PT, PT, 0x8, 0x0 ;  /* 0x000000000000181c */ /* 0x000fc40000f0e170 */
[----:B------:R-:W-:-:S09]  /*f0a0*/  PLOP3.LUT P1, PT, PT, PT, PT, 0x8, 0x0 ;  /* 0x000000000000781c */ /* 0x000fd20003f2e170 */
[----:B------:R0:W-:Y:S02]  /*f0b0*/  UTMALDG.4D [UR8], [UR4], desc[UR6] ;  /* 0x00000608040075b4 */ /* 0x0001e40008019000 */
[----:B0-----:R-:W-:Y:S05]  /*f0c0*/  @P0 BRA.U.ANY `(.L_x_472) ;  /* 0xfffffffd00d80947 */ /* 0x001fea000393ffff */
[----:B------:R-:W-:Y:S01]  /*f0d0*/  PLOP3.LUT P0, PT, PT, PT, PT, 0x80, 0x0 ;  /* 0x000000000000781c */ /* 0x000fe20003f0f070 */
[----:B------:R-:W-:Y:S01]  /*f0e0*/  VIADD R4, R2, 0x2400 ;  /* 0x0000240002047836 */ /* 0x000fe20000000000 */
[----:B------:R-:W-:Y:S01]  /*f0f0*/  UMOV UR6, 0x0 ;  /* 0x0000000000067882 */ /* 0x000fe20000000000 */
[----:B------:R-:W-:Y:S01]  /*f100*/  UMOV UR7, 0x14f00000 ;  /* 0x14f0000000077882 */ /* 0x000fe20000000000 */
[----:B------:R-:W-:-:S09]  /*f110*/  UMOV UR10, 0x40 ;  /* 0x00000040000a7882 */ /* 0x000fd20000000000 */
.L_x_473:
        /* <DEDUP_REMOVED lines=15> */
.L_x_474:
        /* <DEDUP_REMOVED lines=15> */
.L_x_475:
        /* <DEDUP_REMOVED lines=15> */
.L_x_476:
        /* <DEDUP_REMOVED lines=15> */
.L_x_477:
        /* <DEDUP_REMOVED lines=15> */
.L_x_478:
        /* <DEDUP_REMOVED lines=15> */
.L_x_479:
        /* <DEDUP_REMOVED lines=9> */
[----:B-1----:R-:W-:Y:S05]  /*f750*/  @P0 BRA.U.ANY `(.L_x_479) ;  /* 0xfffffffd00d80947 */ /* 0x002fea000393ffff */
.L_x_467:
[----:B------:R-:W-:Y:S05]  /*f760*/  BSYNC B0 ;  /* 0x0000000000007941 */ /* 0x000fea0003800000 */
.L_x_466:
[----:B------:R-:W0:Y:S04]  /*f770*/  LDL R4, [R1+0x2c] ;  /* 0x00002c0001047983 */ /* 0x000e280000100800 */
[----:B------:R-:W2:Y:S01]  /*f780*/  LDL R5, [R1+0x20] ;  /* 0x0000200001057983 */ /* 0x000ea20000100800 */
[----:B------:R-:W-:Y:S01]  /*f790*/  BSSY B0, `(.L_x_480) ;  /* 0x00002a7000007945 */ /* 0x000fe20003800000 */
[----:B0-----:R-:W-:-:S05]  /*f7a0*/  VIADD R0, R4, 0xfffffffe ;  /* 0xfffffffe04007836 */ /* 0x001fca0000000000 */
[----:B--2---:R-:W-:-:S13]  /*f7b0*/  ISETP.GE.AND P0, PT, R0, R5, PT ;  /* 0x000000050000720c */ /* 0x004fda0003f06270 */
[----:B------:R-:W-:Y:S05]  /*f7c0*/  @!P0 BRA `(.L_x_481) ;  /* 0x00000028008c8947 */ /* 0x000fea0003800000 */
[----:B------:R-:W2:Y:S04]  /*f7d0*/  LDL.LU R7, [R1+0x58] ;  /* 0x0000580001077983 */ /* 0x000ea80000300800 */
[----:B------:R-:W3:Y:S04]  /*f7e0*/  LDL.LU R6, [R1+0x34] ;  /* 0x0000340001067983 */ /* 0x000ee80000300800 */
[----:B------:R-:W4:Y:S01]  /*f7f0*/  LDL.LU R4, [R1+0x3c] ;  /* 0x00003c0001047983 */ /* 0x000f220000300800 */
[----:B------:R-:W-:Y:S01]  /*f800*/  LOP3.LUT R5, RZ, R5, RZ, 0x33, !PT ;  /* 0x00000005ff057212 */ /* 0x000fe200078e33ff */
[----:B------:R-:W-:Y:S01]  /*f810*/  BSSY B2, `(.L_x_482) ;  /* 0x00000e4000027945 */ /* 0x000fe20003800000 */
[----:B--2---:R-:W-:-:S04]  /*f820*/  VIADD R2, R7, 0x1 ;  /* 0x0000000107027836 */ /* 0x004fc80000000000 */
[----:B---3--:R-:W-:-:S05]  /*f830*/  IMAD R2, R2, R6, RZ ;  /* 0x0000000602027224 */ /* 0x008fca00078e02ff */
[----:B----4-:R-:W-:-:S05]  /*f840*/  VIMNMX R4, R4, R2, PT ;  /* 0x0000000204047248 */ /* 0x010fca0003fe0100 */
[----:B------:R-:W-:-:S05]  /*f850*/  IMAD.MOV R2, RZ, RZ, -R4 ;  /* 0x000000ffff027224 */ /* 0x000fca00078e0a04 */
[----:B------:R-:W-:-:S05]  /*f860*/  VIADDMNMX R5, R2, 0x1, R5, !PT ;  /* 0x0000000102057846 */ /* 0x000fca0007800105 */
[----:B------:R-:W-:-:S05]  /*f870*/  IMAD.IADD R2, R4, 0x1, R5 ;  /* 0x0000000104027824 */ /* 0x000fca00078e0205 */
[----:B------:R-:W-:-:S04]  /*f880*/  LOP3.LUT R2, R2, 0x1, RZ, 0xc0, !PT ;  /* 0x0000000102027812 */ /* 0x000fc800078ec0ff */
[----:B------:R-:W-:-:S13]  /*f890*/  ISETP.NE.U32.AND P0, PT, R2, 0x1, PT ;  /* 0x000000010200780c */ /* 0x000fda0003f05070 */
[----:B------:R-:W-:Y:S05]  /*f8a0*/  @P0 BRA `(.L_x_483) ;  /* 0x0000000c00680947 */ /* 0x000fea0003800000 */
[----:B------:R-:W2:Y:S04]  /*f8b0*/  LDL R6, [R1+0x18] ;  /* 0x0000180001067983 */ /* 0x000ea80000100800 */
[----:B------:R-:W3:Y:S01]  /*f8c0*/  LDL.LU R8, [R1+0x10] ;  /* 0x0000100001087983 */ /* 0x000ee20000300800 */
[----:B------:R-:W-:Y:S01]  /*f8d0*/  VIADD R19, R19, 0x1 ;  /* 0x0000000113137836 */ /* 0x000fe20000000000 */
[----:B------:R-:W-:Y:S04]  /*f8e0*/  BSSY B1, `(.L_x_484) ;  /* 0x00000d4000017945 */ /* 0x000fe80003800000 */
[----:B------:R-:W-:-:S04]  /*f8f0*/  ISETP.NE.AND P0, PT, R19, 0x2, PT ;  /* 0x000000021300780c */ /* 0x000fc80003f05270 */
[----:B------:R-:W-:Y:S02]  /*f900*/  SEL R2, RZ, 0x1, P0 ;  /* 0x00000001ff027807 */ /* 0x000fe40000000000 */
[----:B------:R-:W-:Y:S02]  /*f910*/  SEL R19, R19, RZ, P0 ;  /* 0x000000ff13137207 */ /* 0x000fe40000000000 */
[----:B--2---:R-:W-:Y:S02]  /*f920*/  ISETP.NE.AND P2, PT, R6, RZ, PT ;  /* 0x000000ff0600720c */ /* 0x004fe40003f45270 */
[----:B---3--:R-:W-:-:S05]  /*f930*/  LOP3.LUT R8, R8, R2, RZ, 0x3c, !PT ;  /* 0x0000000208087212 */ /* 0x008fca00078e3cff */
[----:B------:R0:W-:Y:S06]  /*f940*/  STL [R1+0x10], R8 ;  /* 0x0000100801007387 */ /* 0x0001ec0000100800 */
[----:B------:R-:W-:Y:S05]  /*f950*/  @!P2 BRA `(.L_x_485) ;  /* 0x0000000c0030a947 */ /* 0x000fea0003800000 */
[----:B------:R-:W-:Y:S02]  /*f960*/  ULDC.64 UR4, c[0x0][0x418] ;  /* 0x0001060000047ab9 */ /* 0x000fe40000000a00 */
[----:B------:R-:W-:-:S04]  /*f970*/  ISETP.NE.U32.AND P0, PT, RZ, UR4, PT ;  /* 0x00000004ff007c0c */ /* 0x000fc8000bf05070 */
[----:B------:R-:W-:-:S13]  /*f980*/  ISETP.NE.AND.EX P0, PT, RZ, UR5, PT, P0 ;  /* 0x00000005ff007c0c */ /* 0x000fda000bf05300 */
[----:B------:R-:W-:Y:S05]  /*f990*/  @!P0 BRA `(.L_x_486) ;  /* 0x00000000004c8947 */ /* 0x000fea0003800000 */
[----:B------:R-:W2:Y:S01]  /*f9a0*/  LDL R10, [R1+0x14] ;  /* 0x00001400010a7983 */ /* 0x000ea20000100800 */
[----:B------:R-:W1:Y:S01]  /*f9b0*/  LDC R7, c[0x0][0x43c] ;  /* 0x00010f00ff077b82 */ /* 0x000e620000000800 */
[----:B------:R-:W-:Y:S02]  /*f9c0*/  ULDC.64 UR6, c[0x0][0x428] ;  /* 0x00010a0000067ab9 */ /* 0x000fe40000000a00 */
[----:B------:R-:W3:Y:S01]  /*f9d0*/  LDL R9, [R1+0x8] ;  /* 0x0000080001097983 */ /* 0x000ee20000100800 */
[----:B-1----:R-:W-:-:S13]  /*f9e0*/  ISETP.NE.AND P0, PT, R7, 0x1, PT ;  /* 0x000000010700780c */ /* 0x002fda0003f05270 */
[----:B------:R-:W1:Y:S02]  /*f9f0*/  @P0 LDC.64 R2, c[0x0][0x440] ;  /* 0x00011000ff020b82 */ /* 0x000e640000000a00 */
[----:B-1----:R-:W-:-:S04]  /*fa00*/  @P0 IMAD.HI.U32 R6, R0, R2, RZ ;  /* 0x0000000200060227 */ /* 0x002fc800078e00ff */
[----:B------:R-:W-:Y:S01]  /*fa10*/  IMAD.MOV.U32 R2, RZ, RZ, R0 ;  /* 0x000000ffff027224 */ /* 0x000fe200078e0000 */
[----:B------:R-:W-:-:S05]  /*fa20*/  @P0 SHF.R.U32.HI R2, RZ, R3, R6 ;  /* 0x00000003ff020219 */ /* 0x000fca0000011606 */
[----:B------:R-:W-:-:S04]  /*fa30*/  IMAD.MOV R3, RZ, RZ, -R2 ;  /* 0x000000ffff037224 */ /* 0x000fc800078e0a02 */
[----:B------:R-:W-:Y:S01]  /*fa40*/  IMAD R0, R7, R3, R0 ;  /* 0x0000000307007224 */ /* 0x000fe200078e0200 */
[----:B------:R-:W-:Y:S01]  /*fa50*/  SHF.R.S32.HI R3, RZ, 0x1f, R2 ;  /* 0x0000001fff037819 */ /* 0x000fe20000011402 */
[----:B--2---:R-:W-:-:S04]  /*fa60*/  IMAD R6, R10, UR6, RZ ;  /* 0x000000060a067c24 */ /* 0x004fc8000f8e02ff */
[C---:B---3--:R-:W-:Y:S02]  /*fa70*/  IMAD R6, R9.reuse, UR7, R6 ;  /* 0x0000000709067c24 */ /* 0x048fe4000f8e0206 */
[----:B------:R-:W-:-:S04]  /*fa80*/  IMAD.WIDE.U32 R2, R9, UR6, R2 ;  /* 0x0000000609027c25 */ /* 0x000fc8000f8e0002 */
[----:B------:R-:W-:Y:S01]  /*fa90*/  IMAD.IADD R3, R6, 0x1, R3 ;  /* 0x0000000106037824 */ /* 0x000fe200078e0203 */
[----:B------:R-:W-:-:S04]  /*faa0*/  LEA R6, P0, R2, UR4, 0x2 ;  /* 0x0000000402067c11 */ /* 0x000fc8000f8010ff */
[----:B------:R-:W-:-:S05]  /*fab0*/  LEA.HI.X R7, R2, UR5, R3, 0x2, P0 ;  /* 0x0000000502077c11 */ /* 0x000fca00080f1403 */
[----:B------:R1:W5:Y:S04]  /*fac0*/  LDG.E R16, desc[UR40][R6.64] ;  /* 0x0000002806107981 */ /* 0x000368000c1e1900 */
.L_x_486:
[----:B------:R-:W-:Y:S01]  /*fad0*/  IMAD R3, R19, 0x8, R18 ;  /* 0x0000000813037824 */ /* 0x000fe200078e0212 */
[----:B------:R-:W-:Y:S01]  /*fae0*/  SHF.L.U32 R2, R8, 0x1f, RZ ;  /* 0x0000001f08027819 */ /* 0x000fe200000006ff */
[----:B-1----:R-:W1:Y:S01]  /*faf0*/  S2R R6, SR_TID.X ;  /* 0x0000000000067919 */ /* 0x002e620000002100 */
[----:B------:R-:W-:Y:S02]  /*fb00*/  BSSY B3, `(.L_x_487) ;  /* 0x0000005000037945 */ /* 0x000fe40003800000 */
[----:B------:R-:W2:Y:S01]  /*fb10*/  SYNCS.PHASECHK.TRANS64.TRYWAIT P0, [R3+URZ+0x28c40], R2 ;  /* 0x028c4002030075a7 */ /* 0x000ea2000800017f */
[----:B-1----:R-:W-:-:S04]  /*fb20*/  LOP3.LUT R6, R6, 0x7f, RZ, 0xc0, !PT ;  /* 0x0000007f06067812 */ /* 0x002fc800078ec0ff */
[----:B------:R-:W-:Y:S01]  /*fb30*/  ISETP.NE.AND P1, PT, R6, RZ, PT ;  /* 0x000000ff0600720c */ /* 0x000fe20003f25270 */
[----:B--2---:R-:W-:-:S12]  /*fb40*/  @!P0 BRA `(.L_x_488) ;  /* 0x0000004000e88947 */ /* 0x004fd80003800000 */
.L_x_591:
[----:B------:R-:W-:Y:S05]  /*fb50*/  BSYNC B3 ;  /* 0x0000000000037941 */ /* 0x000fea0003800000 */
.L_x_487:
[----:B------:R-:W-:Y:S04]  /*fb60*/  BSSY B3, `(.L_x_489) ;  /* 0x0000009000037945 */ /* 0x000fe80003800000 */
[----:B------:R-:W-:Y:S05]  /*fb70*/  @P1 BRA `(.L_x_490) ;  /* 0x00000000001c1947 */ /* 0x000fea0003800000 */
[----:B------:R-:W2:Y:S01]  /*fb80*/  S2R R7, SR_TID.X ;  /* 0x0000000000077919 */ /* 0x000ea20000002100 */
[----:B------:R-:W-:-:S04]  /*fb90*/  IMAD.MOV.U32 R6, RZ, RZ, 0x2000 ;  /* 0x00002000ff067424 */ /* 0x000fc800078e00ff */
[----:B------:R3:W-:Y:S01]  /*fba0*/  SYNCS.ARRIVE.TRANS64 RZ, [R3+URZ+0x28c30], R6 ;  /* 0x028c300603ff79a7 */ /* 0x0007e2000800003f */
[----:B--2---:R-:W-:-:S04]  /*fbb0*/  LOP3.LUT R7, R7, 0x1f, RZ, 0xc0, !PT ;  /* 0x0000001f07077812 */ /* 0x004fc800078ec0ff */
[----:B------:R-:W-:-:S13]  /*fbc0*/  ISETP.NE.AND P0, PT, R7, RZ, PT ;  /* 0x000000ff0700720c */ /* 0x000fda0003f05270 */
[----:B---3--:R-:W-:Y:S05]  /*fbd0*/  @!P0 BRA `(.L_x_490) ;  /* 0x0000000000048947 */ /* 0x008fea0003800000 */
[----:B------:R-:W-:Y:S01]  /*fbe0*/  BPT.TRAP 0x1 ;  /* 0x000000040000795c */ /* 0x000fe20000300000 */
.L_x_490:
[----:B------:R-:W-:Y:S05]  /*fbf0*/  BSYNC B3 ;  /* 0x0000000000037941 */ /* 0x000fea0003800000 */
.L_x_489:
[----:B------:R-:W2:Y:S01]  /*fc00*/  LDL R7, [R1+0x1c] ;  /* 0x00001c0001077983 */ /* 0x000ea20000100800 */
[----:B------:R-:W-:Y:S01]  /*fc10*/  IMAD.MOV.U32 R10, RZ, RZ, RZ ;  /* 0x000000ffff0a7224 */ /* 0x000fe200078e00ff */
[----:B------:R-:W-:Y:S01]  /*fc20*/  UIADD3 UR4, UP0, UR38, 0x370, URZ ;  /* 0x0000037026047890 */ /* 0x000fe2000ff1e03f */
[----:B------:R-:W-:Y:S01]  /*fc30*/  IMAD R6, R19, 0x2000, R18 ;  /* 0x0000200013067824 */ /* 0x000fe200078e0212 */
[----:B------:R-:W-:Y:S01]  /*fc40*/  PLOP3.LUT P0, PT, PT, PT, PT, 0x80, 0x0 ;  /* 0x000000000000781c */ /* 0x000fe20003f0f070 */
[----:B------:R-:W-:Y:S01]  /*fc50*/  UMOV UR6, 0x0 ;  /* 0x0000000000067882 */ /* 0x000fe20000000000 */
[----:B------:R-:W-:Y:S01]  /*fc60*/  R2UR UR10, R10 ;  /* 0x000000000a0a72ca */ /* 0x000fe200000e0000 */
[----:B------:R-:W-:Y:S01]  /*fc70*/  VIADD R6, R6, 0x22400 ;  /* 0x0002240006067836 */ /* 0x000fe20000000000 */
[----:B------:R-:W-:Y:S01]  /*fc80*/  UIADD3.X UR5, URZ, UR39, URZ, UP0, !UPT ;  /* 0x000000273f057290 */ /* 0x000fe200087fe43f */
[----:B------:R-:W-:Y:S01]  /*fc90*/  UMOV UR7, 0x14f00000 ;  /* 0x14f0000000077882 */ /* 0x000fe20000000000 */
[----:B--2---:R-:W-:-:S02]  /*fca0*/  IMAD R0, R0, 0x40, R7 ;  /* 0x0000004000007824 */ /* 0x004fc400078e0207 */
[----:B------:R-:W-:-:S09]  /*fcb0*/  VIADD R7, R3, 0x28c30 ;  /* 0x00028c3003077836 */ /* 0x000fd20000000000 */
.L_x_491:
[----:B------:R-:W-:-:S13]  /*fcc0*/  @P0 ELECT P2, URZ, PT ;  /* 0x00000000003f082f */ /* 0x000fda0003840000 */
[----:B-----5:R-:W-:Y:S02]  /*fcd0*/  @P2 R2UR UR13, R16 ;  /* 0x00000000100d22ca */ /* 0x020fe400000e0000 */
[----:B------:R-:W-:Y:S02]  /*fce0*/  @P2 R2UR UR12, R17 ;  /* 0x00000000110c22ca */ /* 0x000fe400000e0000 */
[----:B------:R-:W-:Y:S02]  /*fcf0*/  @P2 R2UR UR11, R0 ;  /* 0x00000000000b22ca */ /* 0x000fe400000e0000 */
[----:B------:R-:W-:Y:S02]  /*fd00*/  @P2 R2UR UR9, R7 ;  /* 0x00000000070922ca */ /* 0x000fe400000e0000 */
[----:B------:R-:W-:Y:S02]  /*fd10*/  @P2 R2UR UR8, R6 ;  /* 0x00000000060822ca */ /* 0x000fe400000e0000 */
[----:B------:R-:W-:-:S02]  /*fd20*/  @P2 PLOP3.LUT P0, PT, P2, PT, PT, 0x8, 0x0 ;  /* 0x000000000000281c */ /* 0x000fc4000170e170 */
[----:B------:R-:W-:-:S09]  /*fd30*/  PLOP3.LUT P2, PT, PT, PT, PT, 0x8, 0x0 ;  /* 0x000000000000781c */ /* 0x000fd20003f4e170 */
[----:B------:R2:W-:Y:S02]  /*fd40*/  UTMALDG.4D [UR8], [UR4], desc[UR6] ;  /* 0x00000608040075b4 */ /* 0x0005e40008019000 */
[----:B--2---:R-:W-:Y:S05]  /*fd50*/  @P0 BRA.U.ANY `(.L_x_491) ;  /* 0xfffffffd00d80947 */ /* 0x004fea000393ffff */
[----:B------:R-:W2:Y:S01]  /*fd60*/  SYNCS.PHASECHK.TRANS64.TRYWAIT P0, [R3+URZ+0x28c60], R2 ;  /* 0x028c6002030075a7 */ /* 0x000ea2000800017f */
[----:B------:R-:W-:Y:S04]  /*fd70*/  BSSY B3, `(.L_x_492) ;  /* 0x0000002000037945 */ /* 0x000fe80003800000 */
[----:B--2---:R-:W-:Y:S05]  /*fd80*/  @!P0 BRA `(.L_x_493) ;  /* 0x00000040006c8947 */ /* 0x004fea0003800000 */
.L_x_592:
[----:B------:R-:W-:Y:S05]  /*fd90*/  BSYNC B3 ;  /* 0x0000000000037941 */ /* 0x000fea0003800000 */
.L_x_492:
[----:B------:R-:W-:Y:S01]  /*fda0*/  BSSY B3, `(.L_x_494) ;  /* 0x000000b000037945 */ /* 0x000fe20003800000 */
[----:B0-----:R-:W-:Y:S02]  /*fdb0*/  IMAD.MOV.U32 R8, RZ, RZ, 0x0 ;  /* 0x00000000ff087424 */ /* 0x001fe400078e00ff */
[----:B------:R-:W-:Y:S01]  /*fdc0*/  IMAD.MOV.U32 R9, RZ, RZ, 0x14f00000 ;  /* 0x14f00000ff097424 */ /* 0x000fe200078e00ff */
[----:B------:R-:W-:Y:S06]  /*fdd0*/  @P1 BRA `(.L_x_495) ;  /* 0x00000000001c1947 */ /* 0x000fec0003800000 */
[----:B------:R-:W0:Y:S01]  /*fde0*/  S2R R6, SR_TID.X ;  /* 0x0000000000067919 */ /* 0x000e220000002100 */
[----:B-12---:R-:W-:-:S04]  /*fdf0*/  IMAD.MOV.U32 R2, RZ, RZ, 0x10000 ;  /* 0x00010000ff027424 */ /* 0x006fc800078e00ff */
[----:B------:R3:W-:Y:S01]  /*fe00*/  SYNCS.ARRIVE.TRANS64 RZ, [R3+URZ+0x28c50], R2 ;  /* 0x028c500203ff79a7 */ /* 0x0007e2000800003f */
[----:B0-----:R-:W-:-:S04]  /*fe10*/  LOP3.LUT R6, R6, 0x1f, RZ, 0xc0, !PT ;  /* 0x0000001f06067812 */ /* 0x001fc800078ec0ff */
[----:B------:R-:W-:-:S13]  /*fe20*/  ISETP.NE.AND P0, PT, R6, RZ, PT ;  /* 0x000000ff0600720c */ /* 0x000fda0003f05270 */
[----:B---3--:R-:W-:Y:S05]  /*fe30*/  @!P0 BRA `(.L_x_495) ;  /* 0x0000000000048947 */ /* 0x008fea0003800000 */
[----:B------:R-:W-:Y:S01]  /*fe40*/  BPT.TRAP 0x1 ;  /* 0x000000040000795c */ /* 0x000fe20000300000 */
.L_x_495:
[----:B------:R-:W-:Y:S05]  /*fe50*/  BSYNC B3 ;  /* 0x0000000000037941 */ /* 0x000fea0003800000 */
.L_x_494:
[----:B------:R-:W-:Y:S01]  /*fe60*/  R2UR UR10, R10 ;  /* 0x000000000a0a72ca */ /* 0x000fe200000e0000 */
[----:B-12---:R-:W-:Y:S01]  /*fe70*/  IMAD R2, R19, 0x10000, R18 ;  /* 0x0001000013027824 */ /* 0x006fe200078e0212 */
[----:B------:R-:W-:Y:S01]  /*fe80*/  R2UR UR6, R8 ;  /* 0x00000000080672ca */ /* 0x000fe200000e0000 */
[----:B------:R-:W-:Y:S01]  /*fe90*/  UIADD3 UR4, UP0, UR38, 0x470, URZ ;  /* 0x0000047026047890 */ /* 0x000fe2000ff1e03f */
[----:B------:R-:W-:Y:S01]  /*fea0*/  R2UR UR7, R9 ;  /* 0x00000000090772ca */ /* 0x000fe200000e0000 */
[----:B------:R-:W-:Y:S01]  /*feb0*/  VIADD R3, R3, 0x28c50 ;  /* 0x00028c5003037836 */ /* 0x000fe20000000000 */
[----:B------:R-:W-:Y:S01]  /*fec0*/  PLOP3.LUT P0, PT, PT, PT, PT, 0x80, 0x0 ;  /* 0x000000000000781c */ /* 0x000fe20003f0f070 */
[----:B------:R-:W-:Y:S01]  /*fed0*/  VIADD R6, R2, 0x400 ;  /* 0x0000040002067836 */ /* 0x000fe20000000000 */
[----:B------:R-:W-:-:S12]  /*fee0*/  UIADD3.X UR5, URZ, UR39, URZ, UP0, !UPT ;  /* 0x000000273f057290 */ /* 0x000fd800087fe43f */
.L_x_496:
        /* <DEDUP_REMOVED lines=10> */
[----:B------:R-:W-:Y:S01]  /*ff90*/  R2UR UR6, R8 ;  /* 0x00000000080672ca */ /* 0x000fe200000e0000 */
[----:B------:R-:W-:Y:S01]  /*ffa0*/  VIADD R6, R2, 0x2400 ;  /* 0x0000240002067836 */ /* 0x000fe20000000000 */
[----:B------:R-:W-:Y:S01]  /*ffb0*/  R2UR UR7, R9 ;  /* 0x00000000090772ca */ /* 0x000fe200000e0000 */
[----:B------:R-:W-:Y:S01]  /*ffc0*/  UMOV UR10, 0x40 ;  /* 0x00000040000a7882 */ /* 0x000fe20000000000 */
[----:B------:R-:W-:-:S13]  /*ffd0*/  PLOP3.LUT P0, PT, PT, PT, PT, 0x80, 0x0 ;  /* 0x000000000000781c */ /* 0x000fda0003f0f070 */
.L_x_497:
        /* <DEDUP_REMOVED lines=15> */
.L_x_498:
        /* <DEDUP_REMOVED lines=15> */
.L_x_499:
        /* <DEDUP_REMOVED lines=15> */
.L_x_500:
        /* <DEDUP_REMOVED lines=15> */
.L_x_501:
        /* <DEDUP_REMOVED lines=15> */
.L_x_502:
        /* <DEDUP_REMOVED lines=15> */
.L_x_503:
        /* <DEDUP_REMOVED lines=10> */
.L_x_485:
[----:B------:R-:W-:Y:S05]  /*10620*/  BSYNC B1 ;  /* 0x0000000000017941 */ /* 0x000fea0003800000 */
.L_x_484:
[----:B------:R-:W2:Y:S02]  /*10630*/  LDL.LU R6, [R1+0x2c] ;  /* 0x00002c0001067983 */ /* 0x000ea40000300800 */
[----:B--2---:R-:W-:-:S07]  /*10640*/  VIADD R0, R6, 0xfffffffd ;  /* 0xfffffffd06007836 */ /* 0x004fce0000000000 */
.L_x_483:
[----:B------:R-:W-:Y:S05]  /*10650*/  BSYNC B2 ;  /* 0x0000000000027941 */ /* 0x000fea0003800000 */
.L_x_482:
[----:B------:R-:W-:Y:S01]  /*10660*/  VIADD R5, R5, 0xfffffffe ;  /* 0xfffffffe05057836 */ /* 0x000fe20000000000 */
[----:B------:R-:W-:-:S04]  /*10670*/  LOP3.LUT R4, RZ, R4, RZ, 0x33, !PT ;  /* 0x00000004ff047212 */ /* 0x000fc800078e33ff */
[----:B------:R-:W-:-:S13]  /*10680*/  ISETP.NE.AND P0, PT, R5, R4, PT ;  /* 0x000000040500720c */ /* 0x000fda0003f05270 */
[----:B------:R-:W-:Y:S05]  /*10690*/  @!P0 BRA `(.L_x_481) ;  /* 0x0000001800d88947 */ /* 0x000fea0003800000 */
.L_x_544:
[----:B------:R-:W2:Y:S04]  /*106a0*/  LDL R3, [R1+0x18] ;  /* 0x0000180001037983 */ /* 0x000ea80000100800 */
[----:B------:R-:W3:Y:S01]  /*106b0*/  LDL.LU R2, [R1+0x10] ;  /* 0x0000100001027983 */ /* 0x000ee20000300800 */
[----:B------:R-:W-:Y:S01]  /*106c0*/  VIADD R7, R19, 0x1 ;  /* 0x0000000113077836 */ /* 0x000fe20000000000 */
[----:B------:R-:W-:Y:S05]  /*106d0*/  YIELD ;  /* 0x0000000000007946 */ /* 0x000fea0003800000 */
[----:B------:R-:W-:Y:S01]  /*106e0*/  ISETP.NE.AND P0, PT, R7, 0x2, PT ;  /* 0x000000020700780c */ /* 0x000fe20003f05270 */
[----:B------:R-:W-:Y:S03]  /*106f0*/  BSSY B1, `(.L_x_504) ;  /* 0x00000d3000017945 */ /* 0x000fe60003800000 */
[----:B------:R-:W-:-:S02]  /*10700*/  SEL R6, RZ, 0x1, P0 ;  /* 0x00000001ff067807 */ /* 0x000fc40000000000 */
[----:B------:R-:W-:Y:S02]  /*10710*/  SEL R7, R7, RZ, P0 ;  /* 0x000000ff07077207 */ /* 0x000fe40000000000 */
[----:B--2---:R-:W-:Y:S02]  /*10720*/  ISETP.NE.AND P1, PT, R3, RZ, PT ;  /* 0x000000ff0300720c */ /* 0x004fe40003f25270 */
[----:B---3--:R-:W-:-:S11]  /*10730*/  LOP3.LUT R6, R2, R6, RZ, 0x3c, !PT ;  /* 0x0000000602067212 */ /* 0x008fd600078e3cff */
[----:B------:R-:W-:Y:S05]  /*10740*/  @!P1 BRA `(.L_x_505) ;  /* 0x0000000c00349947 */ /* 0x000fea0003800000 */
[----:B------:R-:W-:Y:S01]  /*10750*/  ULDC.64 UR4, c[0x0][0x418] ;  /* 0x0001060000047ab9 */ /* 0x000fe20000000a00 */
[----:B0-----:R-:W-:Y:S01]  /*10760*/  IMAD.MOV.U32 R8, RZ, RZ, R0 ;  /* 0x000000ffff087224 */ /* 0x001fe200078e0000 */
[----:B------:R-:W-:-:S04]  /*10770*/  ISETP.NE.U32.AND P0, PT, RZ, UR4, PT ;  /* 0x00000004ff007c0c */ /* 0x000fc8000bf05070 */
[----:B------:R-:W-:-:S13]  /*10780*/  ISETP.NE.AND.EX P0, PT, RZ, UR5, PT, P0 ;  /* 0x00000005ff007c0c */ /* 0x000fda000bf05300 */
[----:B------:R-:W-:Y:S05]  /*10790*/  @!P0 BRA `(.L_x_506) ;  /* 0x00000000004c8947 */ /* 0x000fea0003800000 */
[----:B------:R-:W2:Y:S01]  /*107a0*/  LDL R9, [R1+0x14] ;  /* 0x0000140001097983 */ /* 0x000ea20000100800 */
[----:B------:R-:W0:Y:S01]  /*107b0*/  LDC R8, c[0x0][0x43c] ;  /* 0x00010f00ff087b82 */ /* 0x000e220000000800 */
[----:B------:R-:W-:Y:S02]  /*107c0*/  ULDC.64 UR6, c[0x0][0x428] ;  /* 0x00010a0000067ab9 */ /* 0x000fe40000000a00 */
[----:B------:R-:W3:Y:S01]  /*107d0*/  LDL R5, [R1+0x8] ;  /* 0x0000080001057983 */ /* 0x000ee20000100800 */
[----:B0-----:R-:W-:-:S13]  /*107e0*/  ISETP.NE.AND P0, PT, R8, 0x1, PT ;  /* 0x000000010800780c */ /* 0x001fda0003f05270 */
[----:B------:R-:W0:Y:S02]  /*107f0*/  @P0 LDC.64 R2, c[0x0][0x440] ;  /* 0x00011000ff020b82 */ /* 0x000e240000000a00 */
[----:B0-----:R-:W-:-:S04]  /*10800*/  @P0 IMAD.HI.U32 R4, R0, R2, RZ ;  /* 0x0000000200040227 */ /* 0x001fc800078e00ff */
        /* <DEDUP_REMOVED lines=12> */
.L_x_506:
[----:B0-----:R-:W-:Y:S01]  /*108d0*/  IMAD R4, R7, 0x8, R18 ;  /* 0x0000000807047824 */ /* 0x001fe200078e0212 */
[----:B------:R-:W-:Y:S01]  /*108e0*/  SHF.L.U32 R2, R6, 0x1f, RZ ;  /* 0x0000001f06027819 */ /* 0x000fe200000006ff */
[----:B------:R-:W0:Y:S01]  /*108f0*/  S2R R3, SR_TID.X ;  /* 0x0000000000037919 */ /* 0x000e220000002100 */
[----:B------:R-:W-:Y:S02]  /*10900*/  BSSY B2, `(.L_x_507) ;  /* 0x0000005000027945 */ /* 0x000fe40003800000 */
[----:B------:R-:W1:Y:S01]  /*10910*/  SYNCS.PHASECHK.TRANS64.TRYWAIT P0, [R4+URZ+0x28c40], R2 ;  /* 0x028c4002040075a7 */ /* 0x000e62000800017f */
[----:B0-----:R-:W-:-:S04]  /*10920*/  LOP3.LUT R3, R3, 0x7f, RZ, 0xc0, !PT ;  /* 0x0000007f03037812 */ /* 0x001fc800078ec0ff */
[----:B------:R-:W-:Y:S01]  /*10930*/  ISETP.NE.AND P1, PT, R3, RZ, PT ;  /* 0x000000ff0300720c */ /* 0x000fe20003f25270 */
[----:B-1----:R-:W-:-:S12]  /*10940*/  @!P0 BRA `(.L_x_508) ;  /* 0x0000003400908947 */ /* 0x002fd80003800000 */
.L_x_593:
[----:B------:R-:W-:Y:S05]  /*10950*/  BSYNC B2 ;  /* 0x0000000000027941 */ /* 0x000fea0003800000 */
.L_x_507:
[----:B------:R-:W-:Y:S04]  /*10960*/  BSSY B2, `(.L_x_509) ;  /* 0x0000009000027945 */ /* 0x000fe80003800000 */
[----:B------:R-:W-:Y:S05]  /*10970*/  @P1 BRA `(.L_x_510) ;  /* 0x00000000001c1947 */ /* 0x000fea0003800000 */
[----:B------:R-:W1:Y:S01]  /*10980*/  S2R R5, SR_TID.X ;  /* 0x0000000000057919 */ /* 0x000e620000002100 */
[----:B------:R-:W-:-:S04]  /*10990*/  IMAD.MOV.U32 R3, RZ, RZ, 0x2000 ;  /* 0x00002000ff037424 */ /* 0x000fc800078e00ff */
[----:B------:R2:W-:Y:S01]  /*109a0*/  SYNCS.ARRIVE.TRANS64 RZ, [R4+URZ+0x28c30], R3 ;  /* 0x028c300304ff79a7 */ /* 0x0005e2000800003f */
[----:B-1----:R-:W-:-:S04]  /*109b0*/  LOP3.LUT R5, R5, 0x1f, RZ, 0xc0, !PT ;  /* 0x0000001f05057812 */ /* 0x002fc800078ec0ff */
[----:B------:R-:W-:-:S13]  /*109c0*/  ISETP.NE.AND P0, PT, R5, RZ, PT ;  /* 0x000000ff0500720c */ /* 0x000fda0003f05270 */
[----:B--2---:R-:W-:Y:S05]  /*109d0*/  @!P0 BRA `(.L_x_510) ;  /* 0x0000000000048947 */ /* 0x004fea0003800000 */
[----:B------:R-:W-:Y:S01]  /*109e0*/  BPT.TRAP 0x1 ;  /* 0x000000040000795c */ /* 0x000fe20000300000 */
.L_x_510:
[----:B------:R-:W-:Y:S05]  /*109f0*/  BSYNC B2 ;  /* 0x0000000000027941 */ /* 0x000fea0003800000 */
.L_x_509:
        /* <DEDUP_REMOVED lines=12> */
.L_x_511:
        /* <DEDUP_REMOVED lines=10> */
[----:B------:R-:W1:Y:S01]  /*10b60*/  SYNCS.PHASECHK.TRANS64.TRYWAIT P0, [R4+URZ+0x28c60], R2 ;  /* 0x028c6002040075a7 */ /* 0x000e62000800017f */
[----:B------:R-:W-:Y:S04]  /*10b70*/  BSSY B2, `(.L_x_512) ;  /* 0x0000002000027945 */ /* 0x000fe80003800000 */
[----:B-1----:R-:W-:Y:S05]  /*10b80*/  @!P0 BRA `(.L_x_513) ;  /* 0x0000003400148947 */ /* 0x002fea0003800000 */
.L_x_594:
[----:B------:R-:W-:Y:S05]  /*10b90*/  BSYNC B2 ;  /* 0x0000000000027941 */ /* 0x000fea0003800000 */
.L_x_512:
[----:B------:R-:W-:Y:S01]  /*10ba0*/  BSSY B2, `(.L_x_514) ;  /* 0x000000b000027945 */ /* 0x000fe20003800000 */
[----:B01----:R-:W-:Y:S02]  /*10bb0*/  IMAD.MOV.U32 R2, RZ, RZ, 0x0 ;  /* 0x00000000ff027424 */ /* 0x003fe400078e00ff */
[----:B------:R-:W-:Y:S01]  /*10bc0*/  IMAD.MOV.U32 R3, RZ, RZ, 0x14f00000 ;  /* 0x14f00000ff037424 */ /* 0x000fe200078e00ff */
[----:B------:R-:W-:Y:S06]  /*10bd0*/  @P1 BRA `(.L_x_515) ;  /* 0x00000000001c1947 */ /* 0x000fec0003800000 */
[----:B------:R-:W0:Y:S01]  /*10be0*/  S2R R10, SR_TID.X ;  /* 0x00000000000a7919 */ /* 0x000e220000002100 */
[----:B------:R-:W-:-:S04]  /*10bf0*/  IMAD.MOV.U32 R5, RZ, RZ, 0x10000 ;  /* 0x00010000ff057424 */ /* 0x000fc800078e00ff */
[----:B------:R1:W-:Y:S01]  /*10c00*/  SYNCS.ARRIVE.TRANS64 RZ, [R4+URZ+0x28c50], R5 ;  /* 0x028c500504ff79a7 */ /* 0x0003e2000800003f */
[----:B0-----:R-:W-:-:S04]  /*10c10*/  LOP3.LUT R10, R10, 0x1f, RZ, 0xc0, !PT ;  /* 0x0000001f0a0a7812 */ /* 0x001fc800078ec0ff */
[----:B------:R-:W-:-:S13]  /*10c20*/  ISETP.NE.AND P0, PT, R10, RZ, PT ;  /* 0x000000ff0a00720c */ /* 0x000fda0003f05270 */
[----:B-1----:R-:W-:Y:S05]  /*10c30*/  @!P0 BRA `(.L_x_515) ;  /* 0x0000000000048947 */ /* 0x002fea0003800000 */
[----:B------:R-:W-:Y:S01]  /*10c40*/  BPT.TRAP 0x1 ;  /* 0x000000040000795c */ /* 0x000fe20000300000 */
.L_x_515:
[----:B------:R-:W-:Y:S05]  /*10c50*/  BSYNC B2 ;  /* 0x0000000000027941 */ /* 0x000fea0003800000 */
.L_x_514:
[----:B------:R-:W-:Y:S01]  /*10c60*/  R2UR UR6, R2 ;  /* 0x00000000020672ca */ /* 0x000fe200000e0000 */
[----:B------:R-:W-:Y:S01]  /*10c70*/  IMAD R5, R7, 0x10000, R18 ;  /* 0x0001000007057824 */ /* 0x000fe200078e0212 */
[----:B------:R-:W-:Y:S01]  /*10c80*/  R2UR UR7, R3 ;  /* 0x00000000030772ca */ /* 0x000fe200000e0000 */
[----:B------:R-:W-:Y:S01]  /*10c90*/  UIADD3 UR4, UP0, UR38, 0x470, URZ ;  /* 0x0000047026047890 */ /* 0x000fe2000ff1e03f */
[----:B------:R-:W-:Y:S01]  /*10ca0*/  R2UR UR10, R9 ;  /* 0x00000000090a72ca */ /* 0x000fe200000e0000 */
[----:B------:R-:W-:Y:S01]  /*10cb0*/  VIADD R4, R4, 0x28c50 ;  /* 0x00028c5004047836 */ /* 0x000fe20000000000 */
[----:B------:R-:W-:Y:S01]  /*10cc0*/  PLOP3.LUT P0, PT, PT, PT, PT, 0x80, 0x0 ;  /* 0x000000000000781c */ /* 0x000fe20003f0f070 */
[----:B------:R-:W-:Y:S01]  /*10cd0*/  VIADD R9, R5, 0x400 ;  /* 0x0000040005097836 */ /* 0x000fe20000000000 */
[----:B------:R-:W-:-:S12]  /*10ce0*/  UIADD3.X UR5, URZ, UR39, URZ, UP0, !UPT ;  /* 0x000000273f057290 */ /* 0x000fd800087fe43f */
.L_x_516:
        /* <DEDUP_REMOVED lines=15> */
.L_x_517:
        /* <DEDUP_REMOVED lines=15> */
.L_x_518:
        /* <DEDUP_REMOVED lines=15> */
.L_x_519:
        /* <DEDUP_REMOVED lines=15> */
.L_x_520:
        /* <DEDUP_REMOVED lines=15> */
.L_x_521:
        /* <DEDUP_REMOVED lines=15> */
.L_x_522:
        /* <DEDUP_REMOVED lines=15> */
.L_x_523:
        /* <DEDUP_REMOVED lines=10> */
.L_x_505:
[----:B------:R-:W-:Y:S05]  /*11420*/  BSYNC B1 ;  /* 0x0000000000017941 */ /* 0x000fea0003800000 */
.L_x_504:
[----:B------:R-:W2:Y:S01]  /*11430*/  LDL R2, [R1+0x18] ;  /* 0x0000180001027983 */ /* 0x000ea20000100800 */
[----:B------:R-:W-:Y:S01]  /*11440*/  VIADD R7, R7, 0x1 ;  /* 0x0000000107077836 */ /* 0x000fe20000000000 */
[----:B------:R-:W-:Y:S04]  /*11450*/  BSSY B1, `(.L_x_524) ;  /* 0x00000d6000017945 */ /* 0x000fe80003800000 */
[----:B------:R-:W-:-:S04]  /*11460*/  ISETP.NE.AND P0, PT, R7, 0x2, PT ;  /* 0x000000020700780c */ /* 0x000fc80003f05270 */
[----:B------:R-:W-:Y:S02]  /*11470*/  SEL R19, R7, RZ, P0 ;  /* 0x000000ff07137207 */ /* 0x000fe40000000000 */
[----:B--2---:R-:W-:Y:S02]  /*11480*/  ISETP.NE.AND P2, PT, R2, RZ, PT ;  /* 0x000000ff0200720c */ /* 0x004fe40003f45270 */
[----:B------:R-:W-:-:S04]  /*11490*/  SEL R2, RZ, 0x1, P0 ;  /* 0x00000001ff027807 */ /* 0x000fc80000000000 */
[----:B0-----:R-:W-:Y:S01]  /*114a0*/  LOP3.LUT R8, R6, R2, RZ, 0x3c, !PT ;  /* 0x0000000206087212 */ /* 0x001fe200078e3cff */
[----:B------:R-:W-:-:S04]  /*114b0*/  VIADD R6, R0, 0xffffffff ;  /* 0xffffffff00067836 */ /* 0x000fc80000000000 */
[----:B------:R0:W-:Y:S02]  /*114c0*/  STL [R1+0x10], R8 ;  /* 0x0000100801007387 */ /* 0x0001e40000100800 */
[----:B------:R-:W-:Y:S05]  /*114d0*/  @!P2 BRA `(.L_x_525) ;  /* 0x0000000c0034a947 */ /* 0x000fea0003800000 */
[----:B------:R-:W-:Y:S01]  /*114e0*/  ULDC.64 UR4, c[0x0][0x418] ;  /* 0x0001060000047ab9 */ /* 0x000fe20000000a00 */
[----:B------:R-:W-:Y:S01]  /*114f0*/  IMAD.MOV.U32 R7, RZ, RZ, R6 ;  /* 0x000000ffff077224 */ /* 0x000fe200078e0006 */
        /* <DEDUP_REMOVED lines=22> */
.L_x_526:
[----:B-1----:R-:W-:Y:S01]  /*11660*/  IMAD R4, R19, 0x8, R18 ;  /* 0x0000000813047824 */ /* 0x002fe200078e0212 */
[----:B------:R-:W-:Y:S01]  /*11670*/  SHF.L.U32 R2, R8, 0x1f, RZ ;  /* 0x0000001f08027819 */ /* 0x000fe200000006ff */
[----:B------:R-:W1:Y:S01]  /*11680*/  S2R R3, SR_TID.X ;  /* 0x0000000000037919 */ /* 0x000e620000002100 */
[----:B------:R-:W-:Y:S02]  /*11690*/  BSSY B2, `(.L_x_527) ;  /* 0x0000005000027945 */ /* 0x000fe40003800000 */
[----:B------:R-:W2:Y:S01]  /*116a0*/  SYNCS.PHASECHK.TRANS64.TRYWAIT P0, [R4+URZ+0x28c40], R2 ;  /* 0x028c4002040075a7 */ /* 0x000ea2000800017f */
[----:B-1----:R-:W-:-:S04]  /*116b0*/  LOP3.LUT R3, R3, 0x7f, RZ, 0xc0, !PT ;  /* 0x0000007f03037812 */ /* 0x002fc800078ec0ff */
[----:B------:R-:W-:Y:S01]  /*116c0*/  ISETP.NE.AND P1, PT, R3, RZ, PT ;  /* 0x000000ff0300720c */ /* 0x000fe20003f25270 */
[----:B--2---:R-:W-:-:S12]  /*116d0*/  @!P0 BRA `(.L_x_528) ;  /* 0x0000002800548947 */ /* 0x004fd80003800000 */
.L_x_595:
[----:B------:R-:W-:Y:S05]  /*116e0*/  BSYNC B2 ;  /* 0x0000000000027941 */ /* 0x000fea0003800000 */
.L_x_527:
        /* <DEDUP_REMOVED lines=9> */
.L_x_530:
[----:B------:R-:W-:Y:S05]  /*11780*/  BSYNC B2 ;  /* 0x0000000000027941 */ /* 0x000fea0003800000 */
.L_x_529:
[----:B------:R-:W2:Y:S01]  /*11790*/  LDL R5, [R1+0x1c] ;  /* 0x00001c0001057983 */ /* 0x000ea20000100800 */
[----:B0-----:R-:W-:Y:S01]  /*117a0*/  IMAD.MOV.U32 R8, RZ, RZ, RZ ;  /* 0x000000ffff087224 */ /* 0x001fe200078e00ff */
        /* <DEDUP_REMOVED lines=10> */
.L_x_531:
        /* <DEDUP_REMOVED lines=10> */
[----:B------:R-:W0:Y:S01]  /*118f0*/  SYNCS.PHASECHK.TRANS64.TRYWAIT P0, [R4+URZ+0x28c60], R2 ;  /* 0x028c6002040075a7 */ /* 0x000e22000800017f */
[----:B------:R-:W-:Y:S04]  /*11900*/  BSSY B2, `(.L_x_532) ;  /* 0x0000002000027945 */ /* 0x000fe80003800000 */
[----:B0-----:R-:W-:Y:S05]  /*11910*/  @!P0 BRA `(.L_x_533) ;  /* 0x0000002400d88947 */ /* 0x001fea0003800000 */
.L_x_596:
[----:B------:R-:W-:Y:S05]  /*11920*/  BSYNC B2 ;  /* 0x0000000000027941 */ /* 0x000fea0003800000 */
.L_x_532:
        /* <DEDUP_REMOVED lines=11> */
.L_x_535:
[----:B------:R-:W-:Y:S05]  /*119e0*/  BSYNC B2 ;  /* 0x0000000000027941 */ /* 0x000fea0003800000 */
.L_x_534:
        /* <DEDUP_REMOVED lines=9> */
.L_x_536:
        /* <DEDUP_REMOVED lines=15> */
.L_x_537:
        /* <DEDUP_REMOVED lines=15> */
.L_x_538:
        /* <DEDUP_REMOVED lines=15> */
.L_x_539:
        /* <DEDUP_REMOVED lines=15> */
.L_x_540:
        /* <DEDUP_REMOVED lines=15> */
.L_x_541:
        /* <DEDUP_REMOVED lines=15> */
.L_x_542:
        /* <DEDUP_REMOVED lines=15> */
.L_x_543:
        /* <DEDUP_REMOVED lines=10> */
.L_x_525:
[----:B------:R-:W-:Y:S05]  /*121b0*/  BSYNC B1 ;  /* 0x0000000000017941 */ /* 0x000fea0003800000 */
.L_x_524:
[----:B------:R-:W2:Y:S01]  /*121c0*/  LDL R2, [R1+0x20] ;  /* 0x0000200001027983 */ /* 0x000ea20000100800 */
[----:B------:R-:W-:Y:S01]  /*121d0*/  VIADD R0, R0, 0xfffffffe ;  /* 0xfffffffe00007836 */ /* 0x000fe20000000000 */
[----:B--2---:R-:W-:-:S13]  /*121e0*/  ISETP.GT.AND P0, PT, R6, R2, PT ;  /* 0x000000020600720c */ /* 0x004fda0003f04270 */
[----:B------:R-:W-:Y:S05]  /*121f0*/  @P0 BRA `(.L_x_544) ;  /* 0xffffffe400280947 */ /* 0x000fea000383ffff */
.L_x_481:
[----:B------:R-:W-:Y:S05]  /*12200*/  BSYNC B0 ;  /* 0x0000000000007941 */ /* 0x000fea0003800000 */
.L_x_480:
[----:B------:R-:W2:Y:S01]  /*12210*/  LDL.LU R2, [R1+0x10] ;  /* 0x0000100001027983 */ /* 0x000ea20000300800 */
[----:B------:R-:W1:Y:S01]  /*12220*/  S2R R3, SR_TID.X ;  /* 0x0000000000037919 */ /* 0x000e620000002100 */
[----:B------:R-:W-:-:S05]  /*12230*/  VIADD R19, R19, 0x1 ;  /* 0x0000000113137836 */ /* 0x000fca0000000000 */
[----:B------:R-:W-:-:S04]  /*12240*/  ISETP.NE.AND P0, PT, R19, 0x2, PT ;  /* 0x000000021300780c */ /* 0x000fc80003f05270 */
[----:B------:R-:W-:Y:S01]  /*12250*/  SEL R0, RZ, 0x1, P0 ;  /* 0x00000001ff007807 */ /* 0x000fe20000000000 */
[----:B------:R-:W-:Y:S01]  /*12260*/  BSSY B0, `(.L_x_545) ;  /* 0x0000013000007945 */ /* 0x000fe20003800000 */
[----:B-1----:R-:W-:-:S04]  /*12270*/  LOP3.LUT R3, R3, 0x7f, RZ, 0xc0, !PT ;  /* 0x0000007f03037812 */ /* 0x002fc800078ec0ff */
[----:B------:R-:W-:Y:S02]  /*12280*/  ISETP.NE.AND P1, PT, R3, RZ, PT ;  /* 0x000000ff0300720c */ /* 0x000fe40003f25270 */
[----:B--2---:R-:W-:-:S05]  /*12290*/  LOP3.LUT R2, R2, R0, RZ, 0x3c, !PT ;  /* 0x0000000002027212 */ /* 0x004fca00078e3cff */
[----:B------:R1:W-:Y:S06]  /*122a0*/  STL [R1+0x10], R2 ;  /* 0x0000100201007387 */ /* 0x0003ec0000100800 */
[----:B------:R-:W-:Y:S05]  /*122b0*/  @P1 BRA `(.L_x_546) ;  /* 0x0000000000341947 */ /* 0x000fea0003800000 */
[----:B------:R-:W2:Y:S01]  /*122c0*/  S2R R5, SR_LANEID ;  /* 0x0000000000057919 */ /* 0x000ea20000000000 */
[----:B------:R-:W-:Y:S01]  /*122d0*/  VOTEU.ANY UR4, UPT, PT ;  /* 0x0000000000047886 */ /* 0x000fe200038e0100 */
[----:B-1----:R-:W1:Y:S01]  /*122e0*/  LDC.64 R2, c[0x0][0xc60] ;  /* 0x00031800ff027b82 */ /* 0x002e620000000a00 */
[----:B------:R-:W2:Y:S02]  /*122f0*/  FLO.U32 R0, UR4 ;  /* 0x0000000400007d00 */ /* 0x000ea400080e0000 */
[----:B--2---:R-:W-:-:S06]  /*12300*/  ISETP.EQ.U32.AND P1, PT, R0, R5, PT ;  /* 0x000000050000720c */ /* 0x004fcc0003f22070 */
[----:B------:R-:W1:Y:S07]  /*12310*/  POPC R5, UR4 ;  /* 0x0000000400057d09 */ /* 0x000e6e0008000000 */
[----:B-1----:R-:W2:Y:S01]  /*12320*/  @P1 ATOMG.E.ADD.STRONG.GPU PT, R3, desc[UR40][R2.64], R5 ;  /* 0x00000005020319a8 */ /* 0x002ea200081ee1e8 */
[----:B------:R-:W1:Y:S02]  /*12330*/  S2R R4, SR_LTMASK ;  /* 0x0000000000047919 */ /* 0x000e640000003900 */
[----:B-1----:R-:W-:-:S04]  /*12340*/  LOP3.LUT R4, R4, UR4, RZ, 0xc0, !PT ;  /* 0x0000000404047c12 */ /* 0x002fc8000f8ec0ff */
[----:B------:R-:W1:Y:S01]  /*12350*/  POPC R7, R4 ;  /* 0x0000000400077309 */ /* 0x000e620000000000 */
[----:B--2---:R-:W1:Y:S02]  /*12360*/  SHFL.IDX PT, R0, R3, R0, 0x1f ;  /* 0x00001f0003007589 */ /* 0x004e6400000e0000 */
[----:B-1----:R-:W-:-:S05]  /*12370*/  IADD3 R0, R0, UR37, R7 ;  /* 0x0000002500007c10 */ /* 0x002fca000fffe007 */
[----:B------:R2:W-:Y:S02]  /*12380*/  STL [R1], R0 ;  /* 0x0000000001007387 */ /* 0x0005e40000100800 */
.L_x_546:
[----:B------:R-:W-:Y:S05]  /*12390*/  BSYNC B0 ;  /* 0x0000000000007941 */ /* 0x000fea0003800000 */
.L_x_545:
[----:B------:R-:W-:-:S07]  /*123a0*/  SEL R19, R19, RZ, P0 ;  /* 0x000000ff13137207 */ /* 0x000fce0000000000 */
.L_x_448:
[----:B------:R-:W-:Y:S05]  /*123b0*/  BSYNC B7 ;  /* 0x0000000000077941 */ /* 0x000fea0003800000 */
.L_x_446:
[----:B--2-4-:R-:W2:Y:S02]  /*123c0*/  LDL R0, [R1+0x60] ;  /* 0x0000600001007983 */ /* 0x014ea40000100800 */
[----:B--2---:R-:W-:-:S13]  /*123d0*/  ISETP.NE.AND P0, PT, R0, RZ, PT ;  /* 0x000000ff0000720c */ /* 0x004fda0003f05270 */
[----:B------:R-:W-:Y:S05]  /*123e0*/  @!P0 BRA `(.L_x_547) ;  /* 0x00000000002c8947 */ /* 0x000fea0003800000 */
[----:B------:R-:W-:Y:S05]  /*123f0*/  WARPSYNC.ALL ;  /* 0x0000000000007948 */ /* 0x000fea0003800000 */
[----:B------:R-:W2:Y:S08]  /*12400*/  S2UR UR5, SR_CgaCtaId ;  /* 0x00000000000579c3 */ /* 0x000eb00000008800 */
[----:B------:R-:W-:Y:S06]  /*12410*/  BAR.SYNC.DEFER_BLOCKING 0x5, 0x180 ;  /* 0x0146000000007b1d */ /* 0x000fec0000010000 */
[----:B------:R-:W-:-:S02]  /*12420*/  UMOV UR4, 0x400 ;  /* 0x0000040000047882 */ /* 0x000fc40000000000 */
[----:B--2---:R-:W-:-:S06]  /*12430*/  ULEA UR4, UR5, UR4, 0x18 ;  /* 0x0000000405047291 */ /* 0x004fcc000f8ec03f */
[----:B------:R-:W-:-:S05]  /*12440*/  IMAD.U32 R18, RZ, RZ, UR4 ;  /* 0x00000004ff127e24 */ /* 0x000fca000f8e00ff */
[----:B-1----:R-:W1:Y:S04]  /*12450*/  LDS.128 R4, [R18+0x28cd0] ;  /* 0x028cd00012047984 */ /* 0x002e680000000c00 */
[----:B-1----:R1:W-:Y:S04]  /*12460*/  STL.64 [R1], R4 ;  /* 0x0000000401007387 */ /* 0x0023e80000100a00 */
[----:B------:R1:W-:Y:S01]  /*12470*/  STL.64 [R1+0x8], R6 ;  /* 0x0000080601007387 */ /* 0x0003e20000100a00 */
[----:B------:R-:W-:Y:S06]  /*12480*/  BAR.ARV 0x4, 0x180 ;  /* 0x0106000000007b1d */ /* 0x000fec0000002000 */
[----:B------:R-:W-:Y:S05]  /*12490*/  BRA `(.L_x_548) ;  /* 0x0000000c001c7947 */ /* 0x000fea0003800000 */
.L_x_547:
[----:B---3--:R-:W2:Y:S01]  /*124a0*/  S2R R10, SR_TID.X ;  /* 0x00000000000a7919 */ /* 0x008ea20000002100 */
[----:B------:R-:W-:Y:S01]  /*124b0*/  UMOV UR4, 0xffffffff ;  /* 0xffffffff00047882 */ /* 0x000fe20000000000 */
[----:B--2---:R-:W-:-:S04]  /*124c0*/  LOP3.LUT R10, R10, 0x1f, RZ, 0xc0, !PT ;  /* 0x0000001f0a0a7812 */ /* 0x004fc800078ec0ff */
[----:B------:R-:W-:Y:S01]  /*124d0*/  ISETP.NE.AND P0, PT, R10, 0x1f, PT ;  /* 0x0000001f0a00780c */ /* 0x000fe20003f05270 */
[----:B------:R-:W-:-:S12]  /*124e0*/  BRA.DIV UR4, `(.L_x_549) ;  /* 0x0000001a04f87947 */ /* 0x000fd8000b800000 */
[----:B------:R-:W1:Y:S01]  /*124f0*/  LDL.LU R3, [R1] ;  /* 0x0000000001037983 */ /* 0x000e620000300800 */
[----:B------:R-:W-:-:S03]  /*12500*/  ULDC UR4, c[0x0][0xc3c] ;  /* 0x00030f0000047ab9 */ /* 0x000fc60000000800 */
[----:B------:R-:W2:Y:S01]  /*12510*/  LDL R5, [R1+0xc] ;  /* 0x00000c0001057983 */ /* 0x000ea20000100800 */
[----:B-1----:R-:W-:Y:S02]  /*12520*/  IMAD.MOV.U32 R9, RZ, RZ, R3 ;  /* 0x000000ffff097224 */ /* 0x002fe400078e0003 */
[----:B--2---:R-:W-:-:S05]  /*12530*/  IMAD.IADD R0, R5, 0x1, R10 ;  /* 0x0000000105007824 */ /* 0x004fca00078e020a */
[----:B------:R-:W-:-:S13]  /*12540*/  ISETP.GE.OR P1, PT, R0, UR4, !P0 ;  /* 0x0000000400007c0c */ /* 0x000fda000c726670 */
[----:B------:R-:W1:Y:S08]  /*12550*/  @!P1 LDC.64 R2, c[0x0][0xc80] ;  /* 0x00032000ff029b82 */ /* 0x000e700000000a00 */
[----:B------:R-:W2:Y:S01]  /*12560*/  @!P1 LDC.64 R4, c[0x0][0xc78] ;  /* 0x00031e00ff049b82 */ /* 0x000ea20000000a00 */
[----:B-1----:R-:W-:-:S05]  /*12570*/  @!P1 IMAD.WIDE R2, R0, 0x4, R2 ;  /* 0x0000000400029825 */ /* 0x002fca00078e0202 */
[----:B0-----:R2:W3:Y:S02]  /*12580*/  @!P1 LDG.E R8, desc[UR40][R2.64] ;  /* 0x0000002802089981 */ /* 0x0014e4000c1e1900 */
[----:B--2---:R-:W-:-:S05]  /*12590*/  @!P1 IMAD.WIDE R2, R0, 0x4, R4 ;  /* 0x0000000400029825 */ /* 0x004fca00078e0204 */
[----:B------:R-:W2:Y:S01]  /*125a0*/  @!P1 LDG.E R4, desc[UR40][R2.64] ;  /* 0x0000002802049981 */ /* 0x000ea2000c1e1900 */
[----:B------:R-:W-:Y:S01]  /*125b0*/  IMAD.MOV.U32 R6, RZ, RZ, RZ ;  /* 0x000000ffff067224 */ /* 0x000fe200078e00ff */
[C---:B------:R-:W-:Y:S02]  /*125c0*/  ISETP.GE.U32.AND P2, PT, R10.reuse, 0x2, PT ;  /* 0x000000020a00780c */ /* 0x040fe40003f46070 */
[C---:B------:R-:W-:Y:S01]  /*125d0*/  ISETP.GE.U32.AND P3, PT, R10.reuse, 0x4, PT ;  /* 0x000000040a00780c */ /* 0x040fe20003f66070 */
[----:B------:R-:W-:Y:S01]  /*125e0*/  SHFL.IDX PT, R0, R9, RZ, 0x1f ;  /* 0x00001fff09007589 */ /* 0x000fe200000e0000 */
[C---:B------:R-:W-:Y:S02]  /*125f0*/  ISETP.GE.U32.AND P4, PT, R10.reuse, 0x8, PT ;  /* 0x000000080a00780c */ /* 0x040fe40003f86070 */
[----:B------:R-:W-:Y:S01]  /*12600*/  ISETP.GE.U32.AND P5, PT, R10, 0x10, PT ;  /* 0x000000100a00780c */ /* 0x000fe20003fa6070 */
[----:B------:R-:W-:Y:S01]  /*12610*/  SHFL.IDX PT, R7, R9, 0x1, 0x1f ;  /* 0x00201f0009077f89 */ /* 0x000fe200000e0000 */
[----:B---3--:R-:W-:-:S02]  /*12620*/  @!P1 IMAD.MOV.U32 R6, RZ, RZ, R8 ;  /* 0x000000ffff069224 */ /* 0x008fc400078e0008 */
[----:B------:R-:W-:Y:S02]  /*12630*/  IMAD.MOV.U32 R8, RZ, RZ, RZ ;  /* 0x000000ffff087224 */ /* 0x000fe400078e00ff */
[----:B--2---:R-:W-:Y:S01]  /*12640*/  @!P1 IMAD.MOV.U32 R8, RZ, RZ, R4 ;  /* 0x000000ffff089224 */ /* 0x004fe200078e0004 */
[----:B------:R-:W-:Y:S01]  /*12650*/  ISETP.NE.AND P1, PT, R10, RZ, PT ;  /* 0x000000ff0a00720c */ /* 0x000fe20003f25270 */
[----:B------:R-:W-:Y:S02]  /*12660*/  IMAD.MOV.U32 R4, RZ, RZ, RZ ;  /* 0x000000ffff047224 */ /* 0x000fe400078e00ff */
[----:B------:R-:W-:-:S05]  /*12670*/  IMAD R2, R8, R6, RZ ;  /* 0x0000000608027224 */ /* 0x000fca00078e02ff */
        /* <DEDUP_REMOVED lines=15> */
[----:B------:R0:W1:Y:S02]  /*12770*/  SHFL.IDX PT, R14, R2, 0x1f, 0x1f ;  /* 0x03e01f00020e7f89 */ /* 0x00006400000e0000 */
.L_x_606:
[----:B------:R-:W-:Y:S02]  /*12780*/  ULDC UR4, c[0x0][0xc38] ;  /* 0x00030e0000047ab9 */ /* 0x000fe40000000800 */
[----:B------:R-:W-:-:S04]  /*12790*/  IMAD.U32 R3, RZ, RZ, UR4 ;  /* 0x00000004ff037e24 */ /* 0x000fc8000f8e00ff */
[----:B-1----:R-:W-:-:S04]  /*127a0*/  IMAD R9, R14, R3, RZ ;  /* 0x000000030e097224 */ /* 0x002fc800078e02ff */
[----:B------:R-:W-:-:S05]  /*127b0*/  IMAD.IADD R5, R7, 0x1, R9 ;  /* 0x0000000107057824 */ /* 0x000fca00078e0209 */
[----:B------:R-:W-:-:S13]  /*127c0*/  ISETP.GT.AND P6, PT, R5, R0, PT ;  /* 0x000000000500720c */ /* 0x000fda0003fc4270 */
[----:B------:R-:W-:Y:S05]  /*127d0*/  @P6 BRA `(.L_x_550) ;  /* 0x0000000000ac6947 */ /* 0x000fea0003800000 */
.L_x_553:
[----:B0-----:R-:W2:Y:S01]  /*127e0*/  LDL.LU R2, [R1+0xc] ;  /* 0x00000c0001027983 */ /* 0x001ea20000300800 */
[----:B------:R-:W0:Y:S01]  /*127f0*/  LDC R3, c[0x0][0xc3c] ;  /* 0x00030f00ff037b82 */ /* 0x000e220000000800 */
[----:B--2---:R-:W-:-:S05]  /*12800*/  VIADD R2, R2, 0x1f ;  /* 0x0000001f02027836 */ /* 0x004fca0000000000 */
[----:B0-----:R-:W-:-:S13]  /*12810*/  ISETP.GE.AND P6, PT, R2, R3, PT ;  /* 0x000000030200720c */ /* 0x001fda0003fc6270 */
[----:B------:R-:W-:Y:S05]  /*12820*/  @P6 BRA `(.L_x_551) ;  /* 0x0000000400d06947 */ /* 0x000fea0003800000 */
[----:B------:R-:W0:Y:S01]  /*12830*/  S2R R6, SR_TID.X ;  /* 0x0000000000067919 */ /* 0x000e220000002100 */
[----:B------:R1:W-:Y:S01]  /*12840*/  STL [R1+0xc], R2 ;  /* 0x00000c0201007387 */ /* 0x0003e20000100800 */
[----:B0-----:R-:W-:-:S05]  /*12850*/  LOP3.LUT R6, R6, 0x1f, RZ, 0xc0, !PT ;  /* 0x0000001f06067812 */ /* 0x001fca00078ec0ff */
[----:B------:R-:W-:Y:S02]  /*12860*/  IMAD.IADD R7, R2, 0x1, R6 ;  /* 0x0000000102077824 */ /* 0x000fe400078e0206 */
[----:B------:R-:W-:-:S03]  /*12870*/  IMAD.MOV.U32 R6, RZ, RZ, RZ ;  /* 0x000000ffff067224 */ /* 0x000fc600078e00ff */
[----:B------:R-:W-:-:S13]  /*12880*/  ISETP.GE.OR P6, PT, R7, R3, !P0 ;  /* 0x000000030700720c */ /* 0x000fda00047c6670 */
[----:B-1----:R-:W0:Y:S02]  /*12890*/  @!P6 LDC.64 R2, c[0x0][0xc80] ;  /* 0x00032000ff02eb82 */ /* 0x002e240000000a00 */
[----:B0-----:R-:W-:-:S05]  /*128a0*/  @!P6 IMAD.WIDE R2, R7, 0x4, R2 ;  /* 0x000000040702e825 */ /* 0x001fca00078e0202 */
[----:B------:R0:W2:Y:S01]  /*128b0*/  @!P6 LDG.E R6, desc[UR40][R2.64] ;  /* 0x000000280206e981 */ /* 0x0000a2000c1e1900 */
[----:B------:R-:W-:Y:S01]  /*128c0*/  IMAD.MOV.U32 R8, RZ, RZ, RZ ;  /* 0x000000ffff087224 */ /* 0x000fe200078e00ff */
[----:B0-----:R-:W0:Y:S02]  /*128d0*/  @!P6 LDC.64 R2, c[0x0][0xc78] ;  /* 0x00031e00ff02eb82 */ /* 0x001e240000000a00 */
[----:B0-----:R-:W-:-:S05]  /*128e0*/  @!P6 IMAD.WIDE R2, R7, 0x4, R2 ;  /* 0x000000040702e825 */ /* 0x001fca00078e0202 */
[----:B------:R-:W2:Y:S01]  /*128f0*/  @!P6 LDG.E R8, desc[UR40][R2.64] ;  /* 0x000000280208e981 */ /* 0x000ea2000c1e1900 */
[----:B------:R-:W-:Y:S01]  /*12900*/  UMOV UR4, 0xffffffff ;  /* 0xffffffff00047882 */ /* 0x000fe20000000000 */
[----:B--2---:R-:W-:Y:S02]  /*12910*/  IMAD R2, R8, R6, RZ ;  /* 0x0000000608027224 */ /* 0x004fe400078e02ff */
[----:B------:R-:W-:Y:S05]  /*12920*/  BRA.DIV UR4, `(.L_x_552) ;  /* 0x0000001e04307947 */ /* 0x000fea000b800000 */
        /* <DEDUP_REMOVED lines=16> */
.L_x_614:
[----:B------:R-:W-:Y:S02]  /*12a30*/  ULDC UR4, c[0x0][0xc38] ;  /* 0x00030e0000047ab9 */ /* 0x000fe40000000800 */
[----:B------:R-:W-:-:S04]  /*12a40*/  IMAD.U32 R3, RZ, RZ, UR4 ;  /* 0x00000004ff037e24 */ /* 0x000fc8000f8e00ff */
[----:B-1----:R-:W-:-:S04]  /*12a50*/  IMAD R9, R14, R3, RZ ;  /* 0x000000030e097224 */ /* 0x002fc800078e02ff */
[----:B------:R-:W-:-:S05]  /*12a60*/  IMAD.IADD R5, R9, 0x1, R5 ;  /* 0x0000000109057824 */ /* 0x000fca00078e0205 */
[----:B------:R-:W-:-:S13]  /*12a70*/  ISETP.GT.AND P6, PT, R5, R0, PT ;  /* 0x000000000500720c */ /* 0x000fda0003fc4270 */
[----:B------:R-:W-:Y:S05]  /*12a80*/  @!P6 BRA `(.L_x_553) ;  /* 0xfffffffc0054e947 */ /* 0x000fea000383ffff */
.L_x_550:
[----:B------:R-:W-:Y:S01]  /*12a90*/  IMAD.IADD R9, R5, 0x1, -R9 ;  /* 0x0000000105097824 */ /* 0x000fe200078e0a09 */
[----:B------:R-:W-:-:S03]  /*12aa0*/  UMOV UR4, 0xffffffff ;  /* 0xffffffff00047882 */ /* 0x000fc60000000000 */
[----:B------:R-:W-:-:S05]  /*12ab0*/  IMAD R5, R2, R3, R9 ;  /* 0x0000000302057224 */ /* 0x000fca00078e0209 */
[----:B------:R-:W-:Y:S01]  /*12ac0*/  ISETP.GT.AND P6, PT, R5, R0, PT ;  /* 0x000000000500720c */ /* 0x000fe20003fc4270 */
[----:B------:R-:W-:-:S12]  /*12ad0*/  BRA.DIV UR4, `(.L_x_554) ;  /* 0x0000001e04847947 */ /* 0x000fd8000b800000 */
[----:B------:R-:W-:-:S04]  /*12ae0*/  VOTE.ANY R7, PT, !P6 ;  /* 0x0000000000077806 */ /* 0x000fc800070e0100 */
[----:B------:R-:W1:Y:S02]  /*12af0*/  POPC R5, R7 ;  /* 0x0000000700057309 */ /* 0x000e640000000000 */
[----:B-1----:R1:W2:Y:S04]  /*12b00*/  SHFL.IDX PT, R6, R6, R5, 0x1f ;  /* 0x00001f0506067589 */ /* 0x0022a800000e0000 */
[----:B------:R1:W3:Y:S02]  /*12b10*/  SHFL.IDX PT, R8, R8, R5, 0x1f ;  /* 0x00001f0508087589 */ /* 0x0002e400000e0000 */
.L_x_619:
[----:B------:R-:W-:-:S13]  /*12b20*/  ISETP.NE.AND P0, PT, R7, RZ, PT ;  /* 0x000000ff0700720c */ /* 0x000fda0003f05270 */
[----:B------:R-:W-:Y:S05]  /*12b30*/  @!P0 BRA `(.L_x_555) ;  /* 0x0000000000108947 */ /* 0x000fea0003800000 */
[----:B------:R-:W-:Y:S01]  /*12b40*/  UMOV UR4, 0xffffffff ;  /* 0xffffffff00047882 */ /* 0x000fe20000000000 */
[----:B------:R-:W-:Y:S02]  /*12b50*/  VIADD R12, R5, 0xffffffff ;  /* 0xffffffff050c7836 */ /* 0x000fe40000000000 */
[----:B------:R-:W-:Y:S05]  /*12b60*/  BRA.DIV UR4, `(.L_x_556) ;  /* 0x0000001e04bc7947 */ /* 0x000fea000b800000 */
[----:B------:R4:W0:Y:S02]  /*12b70*/  SHFL.IDX PT, R4, R2, R12, 0x1f ;  /* 0x00001f0c02047589 */ /* 0x00082400000e0000 */
.L_x_555:
[----:B----4-:R-:W4:Y:S01]  /*12b80*/  LDL.LU R12, [R1+0xc] ;  /* 0x00000c00010c7983 */ /* 0x010f220000300800 */
[----:B0-----:R-:W-:Y:S01]  /*12b90*/  IMAD R9, R4, R3, R9 ;  /* 0x0000000304097224 */ /* 0x001fe200078e0209 */
[----:B--2---:R-:W-:-:S03]  /*12ba0*/  IABS R4, R6 ;  /* 0x0000000600047213 */ /* 0x004fc60000000000 */
[----:B------:R-:W-:Y:S01]  /*12bb0*/  IMAD.IADD R0, R0, 0x1, -R9 ;  /* 0x0000000100007824 */ /* 0x000fe200078e0a09 */
[----:B------:R-:W0:Y:S01]  /*12bc0*/  I2F.RP R10, R4 ;  /* 0x00000004000a7306 */ /* 0x000e220000209400 */
[----:B------:R2:W-:Y:S02]  /*12bd0*/  STL [R1], R9 ;  /* 0x0000000901007387 */ /* 0x0005e40000100800 */
[----:B--2---:R-:W-:-:S05]  /*12be0*/  IABS R9, R6 ;  /* 0x0000000600097213 */ /* 0x004fca0000000000 */
[----:B0-----:R-:W0:Y:S01]  /*12bf0*/  MUFU.RCP R10, R10 ;  /* 0x0000000a000a7308 */ /* 0x001e220000001000 */
[----:B------:R-:W-:Y:S02]  /*12c00*/  IMAD.MOV R9, RZ, RZ, -R9 ;  /* 0x000000ffff097224 */ /* 0x000fe400078e0a09 */
[----:B0-----:R-:W-:-:S05]  /*12c10*/  VIADD R11, R10, 0xffffffe ;  /* 0x0ffffffe0a0b7836 */ /* 0x001fca0000000000 */
[----:B------:R-:W0:Y:S02]  /*12c20*/  F2I.FTZ.U32.TRUNC.NTZ R3, R11 ;  /* 0x0000000b00037305 */ /* 0x000e24000021f000 */
[----:B0-----:R-:W-:-:S04]  /*12c30*/  IMAD.MOV R2, RZ, RZ, -R3 ;  /* 0x000000ffff027224 */ /* 0x001fc800078e0a03 */
[----:B------:R-:W-:Y:S02]  /*12c40*/  IMAD R7, R2, R4, RZ ;  /* 0x0000000402077224 */ /* 0x000fe400078e02ff */
[----:B------:R-:W-:-:S04]  /*12c50*/  IMAD.MOV.U32 R2, RZ, RZ, RZ ;  /* 0x000000ffff027224 */ /* 0x000fc800078e00ff */
[----:B------:R-:W-:Y:S01]  /*12c60*/  IMAD.HI.U32 R2, R3, R7, R2 ;  /* 0x0000000703027227 */ /* 0x000fe200078e0002 */
[----:B------:R-:W-:-:S05]  /*12c70*/  IABS R3, R0 ;  /* 0x0000000000037213 */ /* 0x000fca0000000000 */
[----:B------:R-:W-:-:S04]  /*12c80*/  IMAD.HI.U32 R7, R2, R3, RZ ;  /* 0x0000000302077227 */ /* 0x000fc800078e00ff */
[----:B------:R-:W-:-:S05]  /*12c90*/  IMAD R3, R7, R9, R3 ;  /* 0x0000000907037224 */ /* 0x000fca00078e0203 */
[----:B------:R-:W-:-:S13]  /*12ca0*/  ISETP.GT.U32.AND P1, PT, R4, R3, PT ;  /* 0x000000030400720c */ /* 0x000fda0003f24070 */
[----:B------:R-:W-:Y:S02]  /*12cb0*/  @!P1 IMAD.IADD R3, R3, 0x1, -R4 ;  /* 0x0000000103039824 */ /* 0x000fe400078e0a04 */
[----:B------:R-:W-:Y:S01]  /*12cc0*/  @!P1 VIADD R7, R7, 0x1 ;  /* 0x0000000107079836 */ /* 0x000fe20000000000 */
[----:B------:R-:W-:Y:S02]  /*12cd0*/  ISETP.NE.AND P1, PT, R6, RZ, PT ;  /* 0x000000ff0600720c */ /* 0x000fe40003f25270 */
[----:B------:R-:W-:Y:S02]  /*12ce0*/  ISETP.GE.U32.AND P0, PT, R3, R4, PT ;  /* 0x000000040300720c */ /* 0x000fe40003f06070 */
[----:B---3--:R-:W-:-:S04]  /*12cf0*/  IABS R4, R8 ;  /* 0x0000000800047213 */ /* 0x008fc80000000000 */
[----:B------:R-:W0:Y:S07]  /*12d00*/  I2F.RP R10, R4 ;  /* 0x00000004000a7306 */ /* 0x000e2e0000209400 */
[----:B------:R-:W-:Y:S01]  /*12d10*/  @P0 VIADD R7, R7, 0x1 ;  /* 0x0000000107070836 */ /* 0x000fe20000000000 */
[----:B0-----:R-:W0:Y:S02]  /*12d20*/  MUFU.RCP R10, R10 ;  /* 0x0000000a000a7308 */ /* 0x001e240000001000 */
[----:B0-----:R-:W-:-:S06]  /*12d30*/  VIADD R11, R10, 0xffffffe ;  /* 0x0ffffffe0a0b7836 */ /* 0x001fcc0000000000 */
[----:B------:R-:W0:Y:S02]  /*12d40*/  F2I.FTZ.U32.TRUNC.NTZ R3, R11 ;  /* 0x0000000b00037305 */ /* 0x000e24000021f000 */
[----:B0-----:R-:W-:-:S04]  /*12d50*/  IMAD.MOV R2, RZ, RZ, -R3 ;  /* 0x000000ffff027224 */ /* 0x001fc800078e0a03 */
[----:B------:R-:W-:Y:S02]  /*12d60*/  IMAD R9, R2, R4, RZ ;  /* 0x0000000402097224 */ /* 0x000fe400078e02ff */
[----:B------:R-:W-:-:S04]  /*12d70*/  IMAD.MOV.U32 R2, RZ, RZ, RZ ;  /* 0x000000ffff027224 */ /* 0x000fc800078e00ff */
[----:B------:R-:W-:Y:S01]  /*12d80*/  IMAD.HI.U32 R2, R3, R9, R2 ;  /* 0x0000000903027227 */ /* 0x000fe200078e0002 */
[----:B------:R-:W-:Y:S02]  /*12d90*/  LOP3.LUT R3, R0, R6, RZ, 0x3c, !PT ;  /* 0x0000000600037212 */ /* 0x000fe400078e3cff */
[----:B------:R-:W-:Y:S02]  /*12da0*/  IABS R9, R8 ;  /* 0x0000000800097213 */ /* 0x000fe40000000000 */
[----:B------:R-:W-:-:S03]  /*12db0*/  ISETP.GE.AND P2, PT, R3, RZ, PT ;  /* 0x000000ff0300720c */ /* 0x000fc60003f46270 */
[----:B------:R-:W-:-:S10]  /*12dc0*/  IMAD.MOV R9, RZ, RZ, -R9 ;  /* 0x000000ffff097224 */ /* 0x000fd400078e0a09 */
[----:B------:R-:W-:Y:S01]  /*12dd0*/  @!P2 IMAD.MOV R7, RZ, RZ, -R7 ;  /* 0x000000ffff07a224 */ /* 0x000fe200078e0a07 */
[----:B------:R-:W-:-:S04]  /*12de0*/  @!P1 LOP3.LUT R7, RZ, R6, RZ, 0x33, !PT ;  /* 0x00000006ff079212 */ /* 0x000fc800078e33ff */
[----:B------:R-:W-:-:S05]  /*12df0*/  IABS R3, R7 ;  /* 0x0000000700037213 */ /* 0x000fca0000000000 */
[----:B------:R-:W-:-:S04]  /*12e00*/  IMAD.HI.U32 R2, R2, R3, RZ ;  /* 0x0000000302027227 */ /* 0x000fc800078e00ff */
[----:B------:R-:W-:Y:S02]  /*12e10*/  IMAD R3, R2, R9, R3 ;  /* 0x0000000902037224 */ /* 0x000fe400078e0203 */
[----:B------:R-:W-:-:S03]  /*12e20*/  IMAD R9, R6, R7, RZ ;  /* 0x0000000706097224 */ /* 0x000fc600078e02ff */
[----:B------:R-:W-:-:S13]  /*12e30*/  ISETP.GT.U32.AND P1, PT, R4, R3, PT ;  /* 0x000000030400720c */ /* 0x000fda0003f24070 */
[----:B------:R-:W-:Y:S02]  /*12e40*/  @!P1 IMAD.IADD R3, R3, 0x1, -R4 ;  /* 0x0000000103039824 */ /* 0x000fe400078e0a04 */
[----:B------:R-:W-:Y:S01]  /*12e50*/  @!P1 VIADD R2, R2, 0x1 ;  /* 0x0000000102029836 */ /* 0x000fe20000000000 */
[----:B------:R-:W-:Y:S02]  /*12e60*/  ISETP.NE.AND P1, PT, R8, RZ, PT ;  /* 0x000000ff0800720c */ /* 0x000fe40003f25270 */
[----:B------:R-:W-:Y:S01]  /*12e70*/  ISETP.GE.U32.AND P0, PT, R3, R4, PT ;  /* 0x000000040300720c */ /* 0x000fe20003f06070 */
[----:B------:R-:W-:Y:S01]  /*12e80*/  IMAD.IADD R4, R0, 0x1, -R9 ;  /* 0x0000000100047824 */ /* 0x000fe200078e0a09 */
[----:B------:R-:W-:-:S04]  /*12e90*/  LOP3.LUT R3, R7, R8, RZ, 0x3c, !PT ;  /* 0x0000000807037212 */ /* 0x000fc800078e3cff */
[----:B------:R-:W-:-:S07]  /*12ea0*/  ISETP.GE.AND P2, PT, R3, RZ, PT ;  /* 0x000000ff0300720c */ /* 0x000fce0003f46270 */
[----:B------:R-:W-:-:S06]  /*12eb0*/  @P0 VIADD R2, R2, 0x1 ;  /* 0x0000000102020836 */ /* 0x000fcc0000000000 */
[----:B------:R-:W-:Y:S01]  /*12ec0*/  @!P2 IMAD.MOV R2, RZ, RZ, -R2 ;  /* 0x000000ffff02a224 */ /* 0x000fe200078e0a02 */
[----:B------:R-:W-:-:S05]  /*12ed0*/  @!P1 LOP3.LUT R2, RZ, R8, RZ, 0x33, !PT ;  /* 0x00000008ff029212 */ /* 0x000fca00078e33ff */
[--C-:B------:R-:W-:Y:S02]  /*12ee0*/  IMAD.MOV R3, RZ, RZ, -R2.reuse ;  /* 0x000000ffff037224 */ /* 0x100fe400078e0a02 */
[C---:B------:R-:W-:Y:S02]  /*12ef0*/  IMAD R2, R8.reuse, 0x1000000, R2 ;  /* 0x0100000008027824 */ /* 0x040fe400078e0202 */
[----:B------:R-:W-:-:S04]  /*12f00*/  IMAD R3, R8, R3, R7 ;  /* 0x0000000308037224 */ /* 0x000fc800078e0207 */
[----:B------:R-:W-:-:S05]  /*12f10*/  IMAD R0, R3, 0x10000, R2 ;  /* 0x0001000003007824 */ /* 0x000fca00078e0202 */
[----:B------:R0:W-:Y:S01]  /*12f20*/  STL [R1+0x8], R0 ;  /* 0x0000080001007387 */ /* 0x0001e20000100800 */
[----:B----4-:R-:W-:-:S05]  /*12f30*/  IMAD.IADD R12, R5, 0x1, R12 ;  /* 0x00000001050c7824 */ /* 0x010fca00078e020c */
[----:B------:R0:W-:Y:S04]  /*12f40*/  STL [R1+0xc], R12 ;  /* 0x00000c0c01007387 */ /* 0x0001e80000100800 */
[----:B------:R0:W-:Y:S01]  /*12f50*/  STL [R1+0x4], R4 ;  /* 0x0000040401007387 */ /* 0x0001e20000100800 */
[----:B------:R-:W-:Y:S05]  /*12f60*/  BRA `(.L_x_557) ;  /* 0x0000000000287947 */ /* 0x000fea0003800000 */
.L_x_551:
[----:B------:R-:W-:Y:S01]  /*12f70*/  UMOV UR4, URZ ;  /* 0x0000003f00047c82 */ /* 0x000fe20008000000 */
[----:B------:R-:W-:Y:S01]  /*12f80*/  ULDC UR6, c[0x0][0xc3c] ;  /* 0x00030f0000067ab9 */ /* 0x000fe20000000800 */
[----:B------:R-:W-:Y:S01]  /*12f90*/  UMOV UR5, URZ ;  /* 0x0000003f00057c82 */ /* 0x000fe20008000000 */
[----:B------:R0:W-:Y:S01]  /*12fa0*/  STL [R1], R0 ;  /* 0x0000000001007387 */ /* 0x0001e20000100800 */
[----:B------:R-:W-:Y:S02]  /*12fb0*/  IMAD.U32 R3, RZ, RZ, UR4 ;  /* 0x00000004ff037e24 */ /* 0x000fe4000f8e00ff */
[----:B------:R-:W-:-:S03]  /*12fc0*/  IMAD.U32 R2, RZ, RZ, UR5 ;  /* 0x00000005ff027e24 */ /* 0x000fc6000f8e00ff */
[----:B------:R1:W-:Y:S01]  /*12fd0*/  STL [R1+0x4], R3 ;  /* 0x0000040301007387 */ /* 0x0003e20000100800 */
[----:B0-----:R-:W-:-:S05]  /*12fe0*/  IMAD.U32 R0, RZ, RZ, UR6 ;  /* 0x00000006ff007e24 */ /* 0x001fca000f8e00ff */
[----:B------:R1:W-:Y:S04]  /*12ff0*/  STL [R1+0xc], R0 ;  /* 0x00000c0001007387 */ /* 0x0003e80000100800 */
[----:B------:R1:W-:Y:S02]  /*13000*/  STL [R1+0x8], R2 ;  /* 0x0000080201007387 */ /* 0x0003e40000100800 */
.L_x_557:
[----:B-1----:R-:W2:Y:S04]  /*13010*/  LDL R3, [R1+0x8] ;  /* 0x0000080001037983 */ /* 0x002ea80000100800 */
[----:B------:R-:W3:Y:S04]  /*13020*/  LDL R2, [R1+0xc] ;  /* 0x00000c0001027983 */ /* 0x000ee80000100800 */
[----:B------:R-:W4:Y:S04]  /*13030*/  LDL R5, [R1+0x4] ;  /* 0x0000040001057983 */ /* 0x000f280000100800 */
[----:B0-----:R-:W4:Y:S01]  /*13040*/  LDL R4, [R1] ;  /* 0x0000000001047983 */ /* 0x001f220000100800 */
[----:B------:R-:W0:Y:S01]  /*13050*/  S2R R0, SR_TID.X ;  /* 0x0000000000007919 */ /* 0x000e220000002100 */
[----:B------:R-:W-:Y:S05]  /*13060*/  WARPSYNC.ALL ;  /* 0x0000000000007948 */ /* 0x000fea0003800000 */
[----:B0-----:R-:W-:Y:S01]  /*13070*/  LOP3.LUT R0, R0, 0x1f, RZ, 0xc0, !PT ;  /* 0x0000001f00007812 */ /* 0x001fe200078ec0ff */
[----:B------:R-:W-:Y:S03]  /*13080*/  BAR.SYNC.DEFER_BLOCKING 0x4, 0x180 ;  /* 0x0106000000007b1d */ /* 0x000fe60000010000 */
[----:B------:R-:W-:-:S13]  /*13090*/  ISETP.NE.AND P0, PT, R0, RZ, PT ;  /* 0x000000ff0000720c */ /* 0x000fda0003f05270 */
[----:B------:R-:W-:Y:S01]  /*130a0*/  @!P0 MOV R0, 0x400 ;  /* 0x0000040000008802 */ /* 0x000fe20000000f00 */
[----:B--2---:R-:W-:Y:S02]  /*130b0*/  IMAD.MOV.U32 R6, RZ, RZ, R3 ;  /* 0x000000ffff067224 */ /* 0x004fe400078e0003 */
[----:B------:R-:W0:Y:S01]  /*130c0*/  @!P0 S2R R3, SR_CgaCtaId ;  /* 0x0000000000038919 */ /* 0x000e220000008800 */
[----:B---3--:R-:W-:Y:S01]  /*130d0*/  IMAD.MOV.U32 R7, RZ, RZ, R2 ;  /* 0x000000ffff077224 */ /* 0x008fe200078e0002 */
[----:B0-----:R-:W-:-:S05]  /*130e0*/  @!P0 LEA R18, R3, R0, 0x18 ;  /* 0x0000000003128211 */ /* 0x001fca00078ec0ff */
[----:B----4-:R0:W-:Y:S01]  /*130f0*/  @!P0 STS.128 [R18+0x28cd0], R4 ;  /* 0x028cd00412008388 */ /* 0x0101e20000000c00 */
[----:B------:R-:W-:Y:S06]  /*13100*/  BAR.ARV 0x5, 0x180 ;  /* 0x0146000000007b1d */ /* 0x000fec0000002000 */
.L_x_548:
[----:B------:R-:W2:Y:S01]  /*13110*/  LDL R0, [R1+0xc] ;  /* 0x00000c0001007983 */ /* 0x000ea20000100800 */
[----:B------:R-:W-:Y:S02]  /*13120*/  ULDC UR4, c[0x0][0xc3c] ;  /* 0x00030f0000047ab9 */ /* 0x000fe40000000800 */
[----:B--2---:R-:W-:-:S13]  /*13130*/  ISETP.GE.AND P0, PT, R0, UR4, PT ;  /* 0x0000000400007c0c */ /* 0x004fda000bf06270 */
[----:B------:R-:W-:Y:S05]  /*13140*/  @!P0 BRA `(.L_x_558) ;  /* 0xffffff9c00f08947 */ /* 0x000fea000383ffff */
[----:B------:R-:W-:Y:S05]  /*13150*/  BSYNC B8 ;  /* 0x0000000000087941 */ /* 0x000fea0003800000 */
.L_x_440:
[----:B0-----:R-:W4:Y:S01]  /*13160*/  LDL.LU R0, [R1+0x50] ;  /* 0x0000500001007983 */ /* 0x001f220000300800 */
[----:B------:R-:W-:Y:S01]  /*13170*/  BSSY B0, `(.L_x_559) ;  /* 0x000000b000007945 */ /* 0x000fe20003800000 */
[----:B-1----:R-:W0:Y:S01]  /*13180*/  S2R R5, SR_CgaCtaId ;  /* 0x0000000000057919 */ /* 0x002e220000008800 */
[----:B----4-:R-:W-:-:S05]  /*13190*/  VIADD R0, R0, 0x1 ;  /* 0x0000000100007836 */ /* 0x010fca0000000000 */
[----:B------:R-:W-:-:S04]  /*131a0*/  LEA.HI R2, R0, R0, RZ, 0x1 ;  /* 0x0000000000027211 */ /* 0x000fc800078f08ff */
[----:B------:R-:W-:-:S05]  /*131b0*/  LOP3.LUT R3, R2, 0xfffffffe, RZ, 0xc0, !PT ;  /* 0xfffffffe02037812 */ /* 0x000fca00078ec0ff */
[----:B------:R-:W-:Y:S01]  /*131c0*/  IMAD.IADD R3, R0, 0x1, -R3 ;  /* 0x0000000100037824 */ /* 0x000fe200078e0a03 */
[----:B------:R-:W-:-:S04]  /*131d0*/  MOV R0, 0x400 ;  /* 0x0000040000007802 */ /* 0x000fc80000000f00 */
[----:B0-----:R-:W-:Y:S02]  /*131e0*/  LEA R0, R5, R0, 0x18 ;  /* 0x0000000005007211 */ /* 0x001fe400078ec0ff */
[----:B------:R-:W-:-:S04]  /*131f0*/  SHF.L.U32 R3, R3, 0x1f, RZ ;  /* 0x0000001f03037819 */ /* 0x000fc800000006ff */
[----:B------:R-:W0:Y:S02]  /*13200*/  SYNCS.PHASECHK.TRANS64.TRYWAIT P0, [R0+URZ+0x28c20], R3 ;  /* 0x028c2003000075a7 */ /* 0x000e24000800017f */
[----:B0-----:R-:W-:Y:S05]  /*13210*/  @!P0 BRA `(.L_x_560) ;  /* 0x0000001800388947 */ /* 0x001fea0003800000 */
.L_x_622:
[----:B------:R-:W-:Y:S05]  /*13220*/  BSYNC B0 ;  /* 0x0000000000007941 */ /* 0x000fea0003800000 */
.L_x_559:
[----:B------:R-:W-:-:S03]  /*13230*/  UMOV UR4, 0xffffffff ;  /* 0xffffffff00047882 */ /* 0x000fc60000000000 */
[----:B------:R-:W-:Y:S05]  /*13240*/  BRA.DIV UR4, `(.L_x_561) ;  /* 0x0000001a04407947 */ /* 0x000fea000b800000 */
[----:B------:R-:W1:Y:S02]  /*13250*/  S2R R2, SR_TID.X ;  /* 0x0000000000027919 */ /* 0x000e640000002100 */
[----:B-1----:R-:W-:-:S04]  /*13260*/  SHF.R.U32.HI R2, RZ, 0x5, R2 ;  /* 0x00000005ff027819 */ /* 0x002fc80000011602 */
[----:B------:R-:W-:-:S05]  /*13270*/  LOP3.LUT R2, R2, 0x3, RZ, 0xc0, !PT ;  /* 0x0000000302027812 */ /* 0x000fca00078ec0ff */
[----:B------:R1:W4:Y:S02]  /*13280*/  SHFL.IDX PT, R14, R2, RZ, 0x1f ;  /* 0x00001fff020e7589 */ /* 0x00032400000e0000 */
.L_x_625:
[----:B----4-:R-:W-:Y:S01]  /*13290*/  ISETP.NE.AND P0, PT, R14, RZ, PT ;  /* 0x000000ff0e00720c */ /* 0x010fe20003f05270 */
[----:B------:R-:W-:-:S12]  /*132a0*/  BSSY B0, `(.L_x_562) ;  /* 0x0000025000007945 */ /* 0x000fd80003800000 */
[----:B------:R-:W-:Y:S05]  /*132b0*/  @P0 BRA `(.L_x_563) ;  /* 0x00000000008c0947 */ /* 0x000fea0003800000 */
[----:B------:R-:W-:-:S03]  /*132c0*/  UMOV UR4, 0xffffffff ;  /* 0xffffffff00047882 */ /* 0x000fc60000000000 */
[----:B------:R-:W-:Y:S05]  /*132d0*/  BRA.DIV UR4, `(.L_x_564) ;  /* 0x0000001a04507947 */ /* 0x000fea000b800000 */
[----:B------:R-:W-:-:S13]  /*132e0*/  ELECT P6, URZ, PT ;  /* 0x00000000003f782f */ /* 0x000fda00038c0000 */
.L_x_628:
[----:B------:R-:W-:Y:S05]  /*132f0*/  @!P6 BRA `(.L_x_563) ;  /* 0x00000000007ce947 */ /* 0x000fea0003800000 */
[----:B------:R-:W-:-:S06]  /*13300*/  ULOP3.LUT UR4, UR36, 0x2, URZ, 0xfc, !UPT ;  /* 0x0000000224047892 */ /* 0x000fcc000f8efc3f */
[----:B-1----:R-:W-:-:S05]  /*13310*/  IMAD.U32 R2, RZ, RZ, UR4 ;  /* 0x00000004ff027e24 */ /* 0x002fca000f8e00ff */
[----:B------:R-:W-:-:S13]  /*13320*/  ISETP.NE.AND P2, PT, R2, 0x3, PT ;  /* 0x000000030200780c */ /* 0x000fda0003f45270 */
[----:B------:R-:W-:Y:S05]  /*13330*/  @!P2 BRA `(.L_x_565) ;  /* 0x000000000004a947 */ /* 0x000fea0003800000 */
[----:B------:R-:W-:Y:S01]  /*13340*/  BPT.TRAP 0x1 ;  /* 0x000000040000795c */ /* 0x000fe20000300000 */
.L_x_565:
[----:B------:R-:W4:Y:S01]  /*13350*/  LDL.LU R7, [R1+0x10] ;  /* 0x0000100001077983 */ /* 0x000f220000300800 */
[----:B------:R-:W-:Y:S02]  /*13360*/  VIADD R2, R0, 0x28c40 ;  /* 0x00028c4000027836 */ /* 0x000fe40000000000 */
[C---:B0-----:R-:W-:Y:S02]  /*13370*/  VIADD R3, R19.reuse, 0x1 ;  /* 0x0000000113037836 */ /* 0x041fe40000000000 */
[----:B------:R-:W-:-:S03]  /*13380*/  IMAD R6, R19, 0x8, R2 ;  /* 0x0000000813067824 */ /* 0x000fc600078e0202 */
[----:B------:R-:W-:-:S04]  /*13390*/  ISETP.NE.AND P1, PT, R3, 0x2, PT ;  /* 0x000000020300780c */ /* 0x000fc80003f25270 */
[----:B------:R-:W-:Y:S02]  /*133a0*/  SEL R4, RZ, 0x1, P1 ;  /* 0x00000001ff047807 */ /* 0x000fe40000800000 */
[----:B------:R-:W-:Y:S02]  /*133b0*/  SEL R3, R3, RZ, P1 ;  /* 0x000000ff03037207 */ /* 0x000fe40000800000 */
[C---:B----4-:R-:W-:Y:S02]  /*133c0*/  SHF.L.U32 R5, R7.reuse, 0x1f, RZ ;  /* 0x0000001f07057819 */ /* 0x050fe400000006ff */
[----:B------:R-:W-:Y:S01]  /*133d0*/  LOP3.LUT R4, R7, R4, RZ, 0x3c, !PT ;  /* 0x0000000407047212 */ /* 0x000fe200078e3cff */
[----:B------:R-:W-:Y:S01]  /*133e0*/  IMAD R7, R3, 0x8, R2 ;  /* 0x0000000803077824 */ /* 0x000fe200078e0202 */
[----:B------:R-:W0:Y:S02]  /*133f0*/  SYNCS.PHASECHK.TRANS64.TRYWAIT P0, [R6+URZ], R5 ;  /* 0x00000005060075a7 */ /* 0x000e24000800017f */
[----:B------:R-:W-:Y:S01]  /*13400*/  SHF.L.U32 R2, R4, 0x1f, RZ ;  /* 0x0000001f04027819 */ /* 0x000fe200000006ff */
[----:B0-----:R-:W-:Y:S06]  /*13410*/  @!P0 BRA `(.L_x_566) ;  /* 0x0000001800208947 */ /* 0x001fec0003800000 */
.L_x_629:
[----:B------:R-:W1:Y:S02]  /*13420*/  SYNCS.PHASECHK.TRANS64.TRYWAIT P0, [R7+URZ], R2 ;  /* 0x00000002070075a7 */ /* 0x000e64000800017f */
[----:B-1----:R-:W-:Y:S05]  /*13430*/  @!P0 BRA `(.L_x_567) ;  /* 0x00000018002c8947 */ /* 0x002fea0003800000 */
.L_x_630:
[----:B------:R-:W-:Y:S05]  /*13440*/  @!P2 BRA `(.L_x_568) ;  /* 0x000000000004a947 */ /* 0x000fea0003800000 */
[----:B------:R-:W-:Y:S01]  /*13450*/  BPT.TRAP 0x1 ;  /* 0x000000040000795c */ /* 0x000fe20000300000 */
.L_x_568:
[----:B------:R-:W-:-:S04]  /*13460*/  VIADD R0, R0, 0x28c60 ;  /* 0x00028c6000007836 */ /* 0x000fc80000000000 */
[----:B------:R-:W-:-:S04]  /*13470*/  IMAD R4, R19, 0x8, R0 ;  /* 0x0000000813047824 */ /* 0x000fc800078e0200 */
[----:B------:R-:W4:Y:S02]  /*13480*/  SYNCS.PHASECHK.TRANS64.TRYWAIT P0, [R4+URZ], R5 ;  /* 0x00000005040075a7 */ /* 0x000f24000800017f */
[----:B----4-:R-:W-:Y:S05]  /*13490*/  @!P0 BRA `(.L_x_569) ;  /* 0x0000001800288947 */ /* 0x010fea0003800000 */
.L_x_631:
[----:B------:R-:W-:-:S07]  /*134a0*/  IMAD R3, R3, 0x8, R0 ;  /* 0x0000000803037824 */ /* 0x000fce00078e0200 */
.L_x_570:
[----:B------:R0:W0:Y:S02]  /*134b0*/  SYNCS.PHASECHK.TRANS64.TRYWAIT P0, [R3+URZ], R2 ;  /* 0x00000002030075a7 */ /* 0x000024000800017f */
[----:B0-----:R-:W-:Y:S05]  /*134c0*/  @!P0 NANOSLEEP.SYNCS 0x989680 ;  /* 0x009896800000895d */ /* 0x001fea0003900000 */
[----:B------:R-:W0:Y:S02]  /*134d0*/  @!P0 SYNCS.PHASECHK.TRANS64 P0, [R3+URZ], R2 ;  /* 0x00000002030085a7 */ /* 0x000e24000800007f */
[----:B0-----:R-:W-:Y:S05]  /*134e0*/  @!P0 BRA `(.L_x_570) ;  /* 0xfffffffc00f08947 */ /* 0x001fea000383ffff */
.L_x_563:
[----:B------:R-:W-:Y:S05]  /*134f0*/  BSYNC B0 ;  /* 0x0000000000007941 */ /* 0x000fea0003800000 */
.L_x_562:
[----:B------:R-:W-:Y:S05]  /*13500*/  EXIT ;  /* 0x000000000000794d */ /* 0x000fea0003800000 */
.L_x_389:
[----:B0-----:R-:W-:-:S04]  /*13510*/  IMAD.U32 R3, RZ, RZ, UR17 ;  /* 0x00000011ff037e24 */ /* 0x001fc8000f8e00ff */
[----:B------:R0:W1:Y:S03]  /*13520*/  SYNCS.PHASECHK.TRANS64.TRYWAIT P0, [R3+URZ+0x28c50], R0 ;  /* 0x028c5000030075a7 */ /* 0x000066000800017f */
[----:B-1----:R-:W-:Y:S05]  /*13530*/  @!P0 NANOSLEEP.SYNCS 0x989680 ;  /* 0x009896800000895d */ /* 0x002fea0003900000 */
[----:B------:R-:W1:Y:S02]  /*13540*/  @!P0 SYNCS.PHASECHK.TRANS64 P0, [R3+URZ+0x28c50], R0 ;  /* 0x028c5000030085a7 */ /* 0x000e64000800007f */
[----:B-1----:R-:W-:Y:S05]  /*13550*/  @!P0 BRA `(.L_x_389) ;  /* 0xfffffffc00ec8947 */ /* 0x002fea000383ffff */
[----:B------:R-:W-:Y:S05]  /*13560*/  BRA `(.L_x_571) ;  /* 0xfffffee800bc7947 */ /* 0x000fea000383ffff */
.L_x_394:
[----:B-1----:R-:W-:-:S04]  /*13570*/  IMAD.U32 R3, RZ, RZ, UR6 ;  /* 0x00000006ff037e24 */ /* 0x002fc8000f8e00ff */
[----:B------:R1:W2:Y:S03]  /*13580*/  SYNCS.PHASECHK.TRANS64.TRYWAIT P0, [R3+URZ+0x28c50], R0 ;  /* 0x028c5000030075a7 */ /* 0x0002a6000800017f */
[----:B--2---:R-:W-:Y:S05]  /*13590*/  @!P0 NANOSLEEP.SYNCS 0x989680 ;  /* 0x009896800000895d */ /* 0x004fea0003900000 */
[----:B------:R-:W2:Y:S02]  /*135a0*/  @!P0 SYNCS.PHASECHK.TRANS64 P0, [R3+URZ+0x28c50], R0 ;  /* 0x028c5000030085a7 */ /* 0x000ea4000800007f */
[----:B--2---:R-:W-:Y:S05]  /*135b0*/  @!P0 BRA `(.L_x_394) ;  /* 0xfffffffc00ec8947 */ /* 0x004fea000383ffff */
[----:B------:R-:W-:Y:S05]  /*135c0*/  BRA `(.L_x_393) ;  /* 0xfffffef400d47947 */ /* 0x000fea000383ffff */
.L_x_398:
[----:B0-----:R-:W-:-:S04]  /*135d0*/  IMAD.U32 R3, RZ, RZ, UR38 ;  /* 0x00000026ff037e24 */ /* 0x001fc8000f8e00ff */
[----:B------:R0:W1:Y:S03]  /*135e0*/  SYNCS.PHASECHK.TRANS64.TRYWAIT P1, [R3+URZ+0x28c00], R0 ;  /* 0x028c0000030075a7 */ /* 0x000066000802017f */
[----:B-1----:R-:W-:Y:S05]  /*135f0*/  @!P1 NANOSLEEP.SYNCS 0x989680 ;  /* 0x009896800000995d */ /* 0x002fea0003900000 */
[----:B------:R-:W1:Y:S02]  /*13600*/  @!P1 SYNCS.PHASECHK.TRANS64 P1, [R3+URZ+0x28c00], R0 ;  /* 0x028c0000030095a7 */ /* 0x000e64000802007f */
[----:B-1----:R-:W-:Y:S05]  /*13610*/  @!P1 BRA `(.L_x_398) ;  /* 0xfffffffc00ec9947 */ /* 0x002fea000383ffff */
[----:B------:R-:W-:Y:S05]  /*13620*/  BRA `(.L_x_572) ;  /* 0xffffff0800e47947 */ /* 0x000fea000383ffff */
.L_x_402:
[----:B--2---:R2:W3:Y:S02]  /*13630*/  SYNCS.PHASECHK.TRANS64.TRYWAIT P1, [R7+URZ+0x28c30], R8 ;  /* 0x028c3008070075a7 */ /* 0x0044e4000802017f */
[----:B---3--:R-:W-:Y:S05]  /*13640*/  @!P1 NANOSLEEP.SYNCS 0x989680 ;  /* 0x009896800000995d */ /* 0x008fea0003900000 */
[----:B------:R-:W3:Y:S02]  /*13650*/  @!P1 SYNCS.PHASECHK.TRANS64 P1, [R7+URZ+0x28c30], R8 ;  /* 0x028c3008070095a7 */ /* 0x000ee4000802007f */
[----:B---3--:R-:W-:Y:S05]  /*13660*/  @!P1 BRA `(.L_x_402) ;  /* 0xfffffffc00f09947 */ /* 0x008fea000383ffff */
[----:B------:R-:W-:Y:S05]  /*13670*/  BRA `(.L_x_401) ;  /* 0xffffff0c00007947 */ /* 0x000fea000383ffff */
.L_x_406:
[----:B----4-:R4:W0:Y:S02]  /*13680*/  SYNCS.PHASECHK.TRANS64.TRYWAIT P2, [R7+URZ+0x28c50], R8 ;  /* 0x028c5008070075a7 */ /* 0x010824000804017f */
[----:B0-----:R-:W-:Y:S05]  /*13690*/  @!P2 NANOSLEEP.SYNCS 0x989680 ;  /* 0x009896800000a95d */ /* 0x001fea0003900000 */
[----:B------:R-:W0:Y:S02]  /*136a0*/  @!P2 SYNCS.PHASECHK.TRANS64 P2, [R7+URZ+0x28c50], R8 ;  /* 0x028c50080700a5a7 */ /* 0x000e24000804007f */
[----:B0-----:R-:W-:Y:S05]  /*136b0*/  @!P2 BRA `(.L_x_406) ;  /* 0xfffffffc00f0a947 */ /* 0x001fea000383ffff */
[----:B------:R-:W-:Y:S05]  /*136c0*/  BRA `(.L_x_405) ;  /* 0xffffff1c00147947 */ /* 0x000fea000383ffff */
.L_x_411:
[----:B--2---:R-:W-:-:S04]  /*136d0*/  IMAD.U32 R0, RZ, RZ, UR23 ;  /* 0x00000017ff007e24 */ /* 0x004fc8000f8e00ff */
[----:B------:R2:W3:Y:S03]  /*136e0*/  SYNCS.PHASECHK.TRANS64.TRYWAIT P2, [R0+URZ+0x28c30], R7 ;  /* 0x028c3007000075a7 */ /* 0x0004e6000804017f */
[----:B---3--:R-:W-:Y:S05]  /*136f0*/  @!P2 NANOSLEEP.SYNCS 0x989680 ;  /* 0x009896800000a95d */ /* 0x008fea0003900000 */
[----:B------:R-:W3:Y:S02]  /*13700*/  @!P2 SYNCS.PHASECHK.TRANS64 P2, [R0+URZ+0x28c30], R7 ;  /* 0x028c30070000a5a7 */ /* 0x000ee4000804007f */
[----:B---3--:R-:W-:Y:S05]  /*13710*/  @!P2 BRA `(.L_x_411) ;  /* 0xfffffffc00eca947 */ /* 0x008fea000383ffff */
[----:B------:R-:W-:Y:S05]  /*13720*/  BRA `(.L_x_410) ;  /* 0xffffff1c00f47947 */ /* 0x000fea000383ffff */
.L_x_415:
[----:B--2---:R2:W3:Y:S02]  /*13730*/  SYNCS.PHASECHK.TRANS64.TRYWAIT P2, [R10+URZ+0x28c50], R7 ;  /* 0x028c50070a0075a7 */ /* 0x0044e4000804017f */
[----:B---3--:R-:W-:Y:S05]  /*13740*/  @!P2 NANOSLEEP.SYNCS 0x989680 ;  /* 0x009896800000a95d */ /* 0x008fea0003900000 */
[----:B------:R-:W3:Y:S02]  /*13750*/  @!P2 SYNCS.PHASECHK.TRANS64 P2, [R10+URZ+0x28c50], R7 ;  /* 0x028c50070a00a5a7 */ /* 0x000ee4000804007f */
[----:B---3--:R-:W-:Y:S05]  /*13760*/  @!P2 BRA `(.L_x_415) ;  /* 0xfffffffc00f0a947 */ /* 0x008fea000383ffff */
[----:B------:R-:W-:Y:S05]  /*13770*/  BRA `(.L_x_414) ;  /* 0xffffff3400247947 */ /* 0x000fea000383ffff */
.L_x_454:
[----:B------:R-:W1:Y:S01]  /*13780*/  S2R R4, SR_TID.X ;  /* 0x0000000000047919 */ /* 0x000e620000002100 */
[----:B------:R-:W-:Y:S01]  /*13790*/  BSSY B0, `(.L_x_573) ;  /* 0x000000a000007945 */ /* 0x000fe20003800000 */
[----:B------:R-:W-:Y:S02]  /*137a0*/  IMAD.MOV.U32 R12, RZ, RZ, RZ ;  /* 0x000000ffff0c7224 */ /* 0x000fe400078e00ff */
[----:B0-----:R-:W-:Y:S02]  /*137b0*/  IMAD.MOV.U32 R11, RZ, RZ, 0x1f ;  /* 0x0000001fff0b7424 */ /* 0x001fe400078e00ff */
[----:B------:R-:W-:Y:S01]  /*137c0*/  IMAD.MOV.U32 R15, RZ, RZ, -0x1 ;  /* 0xffffffffff0f7424 */ /* 0x000fe200078e00ff */
[----:B-1----:R-:W-:-:S04]  /*137d0*/  SHF.R.U32.HI R4, RZ, 0x5, R4 ;  /* 0x00000005ff047819 */ /* 0x002fc80000011604 */
[----:B------:R-:W-:-:S05]  /*137e0*/  LOP3.LUT R4, R4, 0x3, RZ, 0xc0, !PT ;  /* 0x0000000304047812 */ /* 0x000fca00078ec0ff */
[----:B------:R-:W-:-:S07]  /*137f0*/  IMAD.MOV.U32 R13, RZ, RZ, R4 ;  /* 0x000000ffff0d7224 */ /* 0x000fce00078e0004 */
[----:B---3--:R-:W-:Y:S05]  /*13800*/  WARPSYNC.COLLECTIVE R15, `(.L_x_574) ;  /* 0x000000000f087348 */ /* 0x008fea0003c00000 */
[----:B------:R0:W1:Y:S02]  /*13810*/  SHFL.IDX P6, R14, R13, R12, R11 ;  /* 0x0000000c0d0e7389 */ /* 0x00006400000c000b */
[----:B01-3--:R-:W-:Y:S01]  /*13820*/  ENDCOLLECTIVE ;  /* 0x000000000000791b */ /* 0x00bfe20003800000 */
.L_x_574:
[----:B------:R-:W-:Y:S05]  /*13830*/  BSYNC B0 ;  /* 0x0000000000007941 */ /* 0x000fea0003800000 */
.L_x_573:
[----:B------:R-:W-:Y:S05]  /*13840*/  BRA `(.L_x_575) ;  /* 0xffffffa400d07947 */ /* 0x000fea000383ffff */
.L_x_456:
[----:B------:R-:W-:Y:S01]  /*13850*/  BSSY B0, `(.L_x_576) ;  /* 0x0000006000007945 */ /* 0x000fe20003800000 */
[----:B------:R-:W-:-:S07]  /*13860*/  IMAD.MOV.U32 R15, RZ, RZ, -0x1 ;  /* 0xffffffffff0f7424 */ /* 0x000fce00078e00ff */
[----:B0--34-:R-:W-:Y:S05]  /*13870*/  WARPSYNC.COLLECTIVE R15, `(.L_x_577) ;  /* 0x000000000f0c7348 */ /* 0x019fea0003c00000 */
[----:B------:R-:W-:Y:S02]  /*13880*/  ELECT P6, UR62, PT ;  /* 0x00000000003e782f */ /* 0x000fe400038c0000 */
[----:B------:R-:W-:Y:S01]  /*13890*/  MOV R14, UR62 ;  /* 0x0000003e000e7c02 */ /* 0x000fe20008000f00 */
[----:B0--34-:R-:W-:Y:S10]  /*138a0*/  ENDCOLLECTIVE ;  /* 0x000000000000791b */ /* 0x019ff40003800000 */
.L_x_577:
[----:B------:R-:W-:Y:S05]  /*138b0*/  BSYNC B0 ;  /* 0x0000000000007941 */ /* 0x000fea0003800000 */
.L_x_576:
[----:B------:R-:W-:Y:S05]  /*138c0*/  BRA `(.L_x_578) ;  /* 0xffffffa400d47947 */ /* 0x000fea000383ffff */
.L_x_458:
[----:B-1----:R1:W2:Y:S02]  /*138d0*/  SYNCS.PHASECHK.TRANS64.TRYWAIT P0, [R0+URZ+0x28c40], R2 ;  /* 0x028c4002000075a7 */ /* 0x0022a4000800017f */
[----:B--2---:R-:W-:Y:S05]  /*138e0*/  @!P0 NANOSLEEP.SYNCS 0x989680 ;  /* 0x009896800000895d */ /* 0x004fea0003900000 */
[----:B------:R-:W2:Y:S02]  /*138f0*/  @!P0 SYNCS.PHASECHK.TRANS64 P0, [R0+URZ+0x28c40], R2 ;  /* 0x028c4002000085a7 */ /* 0x000ea4000800007f */
[----:B--2---:R-:W-:Y:S05]  /*13900*/  @!P0 BRA `(.L_x_458) ;  /* 0xfffffffc00f08947 */ /* 0x004fea000383ffff */
[----:B------:R-:W-:Y:S05]  /*13910*/  BRA `(.L_x_579) ;  /* 0xffffffa800347947 */ /* 0x000fea000383ffff */
.L_x_462:
[----:B------:R-:W2:Y:S01]  /*13920*/  LDL.LU R11, [R1+0x40] ;  /* 0x00004000010b7983 */ /* 0x000ea20000300800 */
[----:B------:R-:W-:Y:S02]  /*13930*/  IMAD.MOV.U32 R13, RZ, RZ, R3 ;  /* 0x000000ffff0d7224 */ /* 0x000fe400078e0003 */
[----:B------:R-:W-:Y:S01]  /*13940*/  IMAD.MOV.U32 R12, RZ, RZ, RZ ;  /* 0x000000ffff0c7224 */ /* 0x000fe200078e00ff */
[----:B------:R-:W0:Y:S01]  /*13950*/  S2R R5, SR_TID.X ;  /* 0x0000000000057919 */ /* 0x000e220000002100 */
[----:B------:R-:W-:Y:S01]  /*13960*/  IMAD.MOV.U32 R15, RZ, RZ, -0x1 ;  /* 0xffffffffff0f7424 */ /* 0x000fe200078e00ff */
[----:B0-----:R-:W-:-:S04]  /*13970*/  LOP3.LUT R5, R5, 0x7f, RZ, 0xc0, !PT ;  /* 0x0000007f05057812 */ /* 0x001fc800078ec0ff */
[----:B------:R-:W-:-:S05]  /*13980*/  SHF.R.U32.HI R5, RZ, 0x3, R5 ;  /* 0x00000003ff057819 */ /* 0x000fca0000011605 */
[----:B------:R-:W-:-:S04]  /*13990*/  IMAD R2, R10, 0x40, R5 ;  /* 0x000000400a027824 */ /* 0x000fc800078e0205 */
[----:B------:R-:W-:Y:S02]  /*139a0*/  VIADD R5, R2, 0x10 ;  /* 0x0000001002057836 */ /* 0x000fe40000000000 */
[----:B--2---:R-:W-:Y:S02]  /*139b0*/  IMAD R0, R11, R7, RZ ;  /* 0x000000070b007224 */ /* 0x004fe400078e02ff */
[----:B------:R-:W-:-:S03]  /*139c0*/  IMAD.MOV.U32 R11, RZ, RZ, 0x181f ;  /* 0x0000181fff0b7424 */ /* 0x000fc600078e00ff */
[----:B------:R-:W-:-:S13]  /*139d0*/  ISETP.GE.AND P1, PT, R2, R0, PT ;  /* 0x000000000200720c */ /* 0x000fda0003f26270 */
[----:B-----5:R-:W-:Y:S05]  /*139e0*/  WARPSYNC.COLLECTIVE R15, `(.L_x_580) ;  /* 0x000000000f087348 */ /* 0x020fea0003c00000 */
[----:B------:R0:W1:Y:S02]  /*139f0*/  SHFL.IDX P6, R14, R13, R12, R11 ;  /* 0x0000000c0d0e7389 */ /* 0x00006400000c000b */
[----:B01---5:R-:W-:Y:S01]  /*13a00*/  ENDCOLLECTIVE ;  /* 0x000000000000791b */ /* 0x023fe20003800000 */
.L_x_580:
[----:B------:R-:W-:Y:S02]  /*13a10*/  IMAD.MOV.U32 R13, RZ, RZ, R4 ;  /* 0x000000ffff0d7224 */ /* 0x000fe400078e0004 */
[----:B------:R-:W-:-:S07]  /*13a20*/  IMAD.MOV.U32 R6, RZ, RZ, R14 ;  /* 0x000000ffff067224 */ /* 0x000fce00078e000e */
[----:B------:R-:W-:Y:S05]  /*13a30*/  WARPSYNC.COLLECTIVE R15, `(.L_x_581) ;  /* 0x000000000f087348 */ /* 0x000fea0003c00000 */
[----:B------:R0:W1:Y:S02]  /*13a40*/  SHFL.IDX P6, R14, R13, R12, R11 ;  /* 0x0000000c0d0e7389 */ /* 0x00006400000c000b */
[----:B01----:R-:W-:Y:S01]  /*13a50*/  ENDCOLLECTIVE ;  /* 0x000000000000791b */ /* 0x003fe20003800000 */
.L_x_581:
[----:B------:R-:W-:Y:S02]  /*13a60*/  IMAD.MOV.U32 R13, RZ, RZ, R3 ;  /* 0x000000ffff0d7224 */ /* 0x000fe400078e0003 */
[----:B------:R-:W-:Y:S02]  /*13a70*/  IMAD.MOV.U32 R12, RZ, RZ, 0x1 ;  /* 0x00000001ff0c7424 */ /* 0x000fe400078e00ff */
[----:B------:R-:W-:-:S07]  /*13a80*/  IMAD.MOV.U32 R7, RZ, RZ, R14 ;  /* 0x000000ffff077224 */ /* 0x000fce00078e000e */
[----:B------:R-:W-:Y:S05]  /*13a90*/  WARPSYNC.COLLECTIVE R15, `(.L_x_582) ;  /* 0x000000000f087348 */ /* 0x000fea0003c00000 */
[----:B------:R0:W1:Y:S02]  /*13aa0*/  SHFL.IDX P6, R14, R13, R12, R11 ;  /* 0x0000000c0d0e7389 */ /* 0x00006400000c000b */
[----:B01----:R-:W-:Y:S01]  /*13ab0*/  ENDCOLLECTIVE ;  /* 0x000000000000791b */ /* 0x003fe20003800000 */
.L_x_582:
        /* <DEDUP_REMOVED lines=15> */
.L_x_583:
[----:B------:R-:W-:Y:S02]  /*13bb0*/  IMAD.MOV.U32 R13, RZ, RZ, R3 ;  /* 0x000000ffff0d7224 */ /* 0x000fe400078e0003 */
[----:B------:R-:W-:Y:S02]  /*13bc0*/  IMAD.MOV.U32 R12, RZ, RZ, 0x2 ;  /* 0x00000002ff0c7424 */ /* 0x000fe400078e00ff */
[----:B------:R-:W-:-:S07]  /*13bd0*/  IMAD.MOV.U32 R5, RZ, RZ, R14 ;  /* 0x000000ffff057224 */ /* 0x000fce00078e000e */
[----:B------:R-:W-:Y:S05]  /*13be0*/  WARPSYNC.COLLECTIVE R15, `(.L_x_584) ;  /* 0x000000000f087348 */ /* 0x000fea0003c00000 */
[----:B------:R0:W1:Y:S02]  /*13bf0*/  SHFL.IDX P6, R14, R13, R12, R11 ;  /* 0x0000000c0d0e7389 */ /* 0x00006400000c000b */
[----:B01----:R-:W-:Y:S01]  /*13c00*/  ENDCOLLECTIVE ;  /* 0x000000000000791b */ /* 0x003fe20003800000 */
.L_x_584:
[----:B------:R-:W-:-:S05]  /*13c10*/  @!P1 LEA R5, P2, R9, R5, 0x1 ;  /* 0x0000000509059211 */ /* 0x000fca00078408ff */
[----:B------:R-:W-:-:S04]  /*13c20*/  @!P1 IMAD.X R6, RZ, RZ, R6, P2 ;  /* 0x000000ffff069224 */ /* 0x000fc800010e0606 */
[----:B------:R-:W-:Y:S02]  /*13c30*/  @!P1 IMAD.MOV.U32 R7, RZ, RZ, R6 ;  /* 0x000000ffff079224 */ /* 0x000fe400078e0006 */
[----:B------:R-:W-:Y:S02]  /*13c40*/  @!P1 IMAD.MOV.U32 R6, RZ, RZ, R5 ;  /* 0x000000ffff069224 */ /* 0x000fe400078e0005 */
[----:B------:R-:W-:Y:S02]  /*13c50*/  IMAD.MOV.U32 R13, RZ, RZ, R4 ;  /* 0x000000ffff0d7224 */ /* 0x000fe400078e0004 */
[----:B------:R-:W-:Y:S01]  /*13c60*/  VIADD R5, R2, 0x20 ;  /* 0x0000002002057836 */ /* 0x000fe20000000000 */
[----:B------:R-:W-:Y:S01]  /*13c70*/  @!PT LDS RZ, [RZ] ;  /* 0x00000000fffff984 */ /* 0x000fe20000000800 */
[----:B------:R-:W-:Y:S01]  /*13c80*/  @!PT LDS RZ, [RZ] ;  /* 0x00000000fffff984 */ /* 0x000fe20000000800 */
[----:B------:R-:W-:Y:S01]  /*13c90*/  @!PT LDS RZ, [RZ] ;  /* 0x00000000fffff984 */ /* 0x000fe20000000800 */
[----:B------:R0:W-:Y:S04]  /*13ca0*/  @!P1 LDGSTS.E.BYPASS.LTC128B.128 [R8+0x20c00], desc[UR40][R6.64], !P0 ;  /* 0x20c0000006089fae */ /* 0x0001e8000c101d68 */
[----:B------:R-:W-:Y:S01]  /*13cb0*/  ISETP.GE.AND P1, PT, R5, R0, PT ;  /* 0x000000000500720c */ /* 0x000fe20003f26270 */
[----:B0-----:R-:W-:-:S12]  /*13cc0*/  IMAD.MOV.U32 R6, RZ, RZ, R14 ;  /* 0x000000ffff067224 */ /* 0x001fd800078e000e */
[----:B------:R-:W-:Y:S05]  /*13cd0*/  WARPSYNC.COLLECTIVE R15, `(.L_x_585) ;  /* 0x000000000f087348 */ /* 0x000fea0003c00000 */
[----:B------:R0:W1:Y:S02]  /*13ce0*/  SHFL.IDX P6, R14, R13, R12, R11 ;  /* 0x0000000c0d0e7389 */ /* 0x00006400000c000b */
[----:B01----:R-:W-:Y:S01]  /*13cf0*/  ENDCOLLECTIVE ;  /* 0x000000000000791b */ /* 0x003fe20003800000 */
.L_x_585:
[----:B------:R-:W-:Y:S02]  /*13d00*/  IMAD.MOV.U32 R13, RZ, RZ, R3 ;  /* 0x000000ffff0d7224 */ /* 0x000fe400078e0003 */
[----:B------:R-:W-:Y:S02]  /*13d10*/  IMAD.MOV.U32 R12, RZ, RZ, 0x3 ;  /* 0x00000003ff0c7424 */ /* 0x000fe400078e00ff */
[----:B------:R-:W-:-:S07]  /*13d20*/  IMAD.MOV.U32 R5, RZ, RZ, R14 ;  /* 0x000000ffff057224 */ /* 0x000fce00078e000e */
[----:B------:R-:W-:Y:S05]  /*13d30*/  WARPSYNC.COLLECTIVE R15, `(.L_x_586) ;  /* 0x000000000f087348 */ /* 0x000fea0003c00000 */
[----:B------:R0:W1:Y:S02]  /*13d40*/  SHFL.IDX P6, R14, R13, R12, R11 ;  /* 0x0000000c0d0e7389 */ /* 0x00006400000c000b */
[----:B01----:R-:W-:Y:S01]  /*13d50*/  ENDCOLLECTIVE ;  /* 0x000000000000791b */ /* 0x003fe20003800000 */
.L_x_586:
[----:B------:R-:W-:-:S05]  /*13d60*/  @!P1 LEA R5, P2, R9, R5, 0x1 ;  /* 0x0000000509059211 */ /* 0x000fca00078408ff */
[----:B------:R-:W-:-:S04]  /*13d70*/  @!P1 IMAD.X R6, RZ, RZ, R6, P2 ;  /* 0x000000ffff069224 */ /* 0x000fc800010e0606 */
[----:B------:R-:W-:Y:S02]  /*13d80*/  @!P1 IMAD.MOV.U32 R7, RZ, RZ, R6 ;  /* 0x000000ffff079224 */ /* 0x000fe400078e0006 */
[----:B------:R-:W-:Y:S02]  /*13d90*/  IMAD.MOV.U32 R13, RZ, RZ, R4 ;  /* 0x000000ffff0d7224 */ /* 0x000fe400078e0004 */
[----:B------:R-:W-:-:S05]  /*13da0*/  @!P1 IMAD.MOV.U32 R6, RZ, RZ, R5 ;  /* 0x000000ffff069224 */ /* 0x000fca00078e0005 */
        /* <DEDUP_REMOVED lines=8> */
.L_x_587:
[----:B------:R-:W-:Y:S01]  /*13e30*/  IMAD.MOV.U32 R3, RZ, RZ, R14 ;  /* 0x000000ffff037224 */ /* 0x000fe200078e000e */
[----:B------:R-:W-:Y:S06]  /*13e40*/  BRA `(.L_x_588) ;  /* 0xffffffac00747947 */ /* 0x000fec000383ffff */
.L_x_465:
[----:B0-----:R0:W1:Y:S02]  /*13e50*/  SYNCS.PHASECHK.TRANS64.TRYWAIT P0, [R18+URZ+0x28c20], R0 ;  /* 0x028c2000120075a7 */ /* 0x001064000800017f */
[----:B-1----:R-:W-:Y:S05]  /*13e60*/  @!P0 NANOSLEEP.SYNCS 0x989680 ;  /* 0x009896800000895d */ /* 0x002fea0003900000 */
[----:B------:R-:W1:Y:S02]  /*13e70*/  @!P0 SYNCS.PHASECHK.TRANS64 P0, [R18+URZ+0x28c20], R0 ;  /* 0x028c2000120085a7 */ /* 0x000e64000800007f */
[----:B-1----:R-:W-:Y:S05]  /*13e80*/  @!P0 BRA `(.L_x_465) ;  /* 0xfffffffc00f08947 */ /* 0x002fea000383ffff */
[----:B------:R-:W-:Y:S05]  /*13e90*/  BRA `(.L_x_589) ;  /* 0xffffffac00d07947 */ /* 0x000fea000383ffff */
.L_x_469:
[----:B0-----:R0:W1:Y:S02]  /*13ea0*/  SYNCS.PHASECHK.TRANS64.TRYWAIT P0, [R0+URZ+0x28c60], R2 ;  /* 0x028c6002000075a7 */ /* 0x001064000800017f */
[----:B-1----:R-:W-:Y:S05]  /*13eb0*/  @!P0 NANOSLEEP.SYNCS 0x989680 ;  /* 0x009896800000895d */ /* 0x002fea0003900000 */
[----:B------:R-:W1:Y:S02]  /*13ec0*/  @!P0 SYNCS.PHASECHK.TRANS64 P0, [R0+URZ+0x28c60], R2 ;  /* 0x028c6002000085a7 */ /* 0x000e64000800007f */
[----:B-1----:R-:W-:Y:S05]  /*13ed0*/  @!P0 BRA `(.L_x_469) ;  /* 0xfffffffc00f08947 */ /* 0x002fea000383ffff */
[----:B------:R-:W-:Y:S05]  /*13ee0*/  BRA `(.L_x_590) ;  /* 0xffffffac00f47947 */ /* 0x000fea000383ffff */
.L_x_488:
[----:B-1----:R1:W2:Y:S02]  /*13ef0*/  SYNCS.PHASECHK.TRANS64.TRYWAIT P0, [R3+URZ+0x28c40], R2 ;  /* 0x028c4002030075a7 */ /* 0x0022a4000800017f */
[----:B--2---:R-:W-:Y:S05]  /*13f00*/  @!P0 NANOSLEEP.SYNCS 0x989680 ;  /* 0x009896800000895d */ /* 0x004fea0003900000 */
[----:B------:R-:W2:Y:S02]  /*13f10*/  @!P0 SYNCS.PHASECHK.TRANS64 P0, [R3+URZ+0x28c40], R2 ;  /* 0x028c4002030085a7 */ /* 0x000ea4000800007f */
[----:B--2---:R-:W-:Y:S05]  /*13f20*/  @!P0 BRA `(.L_x_488) ;  /* 0xfffffffc00f08947 */ /* 0x004fea000383ffff */
[----:B------:R-:W-:Y:S05]  /*13f30*/  BRA `(.L_x_591) ;  /* 0xffffffbc00047947 */ /* 0x000fea000383ffff */
.L_x_493:
[----:B--2---:R2:W3:Y:S02]  /*13f40*/  SYNCS.PHASECHK.TRANS64.TRYWAIT P0, [R3+URZ+0x28c60], R2 ;  /* 0x028c6002030075a7 */ /* 0x0044e4000800017f */
[----:B---3--:R-:W-:Y:S05]  /*13f50*/  @!P0 NANOSLEEP.SYNCS 0x989680 ;  /* 0x009896800000895d */ /* 0x008fea0003900000 */
[----:B------:R-:W3:Y:S02]  /*13f60*/  @!P0 SYNCS.PHASECHK.TRANS64 P0, [R3+URZ+0x28c60], R2 ;  /* 0x028c6002030085a7 */ /* 0x000ee4000800007f */
[----:B---3--:R-:W-:Y:S05]  /*13f70*/  @!P0 BRA `(.L_x_493) ;  /* 0xfffffffc00f08947 */ /* 0x008fea000383ffff */
[----:B------:R-:W-:Y:S05]  /*13f80*/  BRA `(.L_x_592) ;  /* 0xffffffbc00807947 */ /* 0x000fea000383ffff */
.L_x_508:
[----:B0-----:R0:W1:Y:S02]  /*13f90*/  SYNCS.PHASECHK.TRANS64.TRYWAIT P0, [R4+URZ+0x28c40], R2 ;  /* 0x028c4002040075a7 */ /* 0x001064000800017f */
[----:B-1----:R-:W-:Y:S05]  /*13fa0*/  @!P0 NANOSLEEP.SYNCS 0x989680 ;  /* 0x009896800000895d */ /* 0x002fea0003900000 */
[----:B------:R-:W1:Y:S02]  /*13fb0*/  @!P0 SYNCS.PHASECHK.TRANS64 P0, [R4+URZ+0x28c40], R2 ;  /* 0x028c4002040085a7 */ /* 0x000e64000800007f */
[----:B-1----:R-:W-:Y:S05]  /*13fc0*/  @!P0 BRA `(.L_x_508) ;  /* 0xfffffffc00f08947 */ /* 0x002fea000383ffff */
[----:B------:R-:W-:Y:S05]  /*13fd0*/  BRA `(.L_x_593) ;  /* 0xffffffc8005c7947 */ /* 0x000fea000383ffff */
.L_x_513:
[----:B-1----:R1:W2:Y:S02]  /*13fe0*/  SYNCS.PHASECHK.TRANS64.TRYWAIT P0, [R4+URZ+0x28c60], R2 ;  /* 0x028c6002040075a7 */ /* 0x0022a4000800017f */
[----:B--2---:R-:W-:Y:S05]  /*13ff0*/  @!P0 NANOSLEEP.SYNCS 0x989680 ;  /* 0x009896800000895d */ /* 0x004fea0003900000 */
[----:B------:R-:W2:Y:S02]  /*14000*/  @!P0 SYNCS.PHASECHK.TRANS64 P0, [R4+URZ+0x28c60], R2 ;  /* 0x028c6002040085a7 */ /* 0x000ea4000800007f */
[----:B--2---:R-:W-:Y:S05]  /*14010*/  @!P0 BRA `(.L_x_513) ;  /* 0xfffffffc00f08947 */ /* 0x004fea000383ffff */
[----:B------:R-:W-:Y:S05]  /*14020*/  BRA `(.L_x_594) ;  /* 0xffffffc800d87947 */ /* 0x000fea000383ffff */
.L_x_528:
[----:B-1----:R1:W2:Y:S02]  /*14030*/  SYNCS.PHASECHK.TRANS64.TRYWAIT P0, [R4+URZ+0x28c40], R2 ;  /* 0x028c4002040075a7 */ /* 0x0022a4000800017f */
[----:B--2---:R-:W-:Y:S05]  /*14040*/  @!P0 NANOSLEEP.SYNCS 0x989680 ;  /* 0x009896800000895d */ /* 0x004fea0003900000 */
[----:B------:R-:W2:Y:S02]  /*14050*/  @!P0 SYNCS.PHASECHK.TRANS64 P0, [R4+URZ+0x28c40], R2 ;  /* 0x028c4002040085a7 */ /* 0x000ea4000800007f */
[----:B--2---:R-:W-:Y:S05]  /*14060*/  @!P0 BRA `(.L_x_528) ;  /* 0xfffffffc00f08947 */ /* 0x004fea000383ffff */
[----:B------:R-:W-:Y:S05]  /*14070*/  BRA `(.L_x_595) ;  /* 0xffffffd400987947 */ /* 0x000fea000383ffff */
.L_x_533:
[----:B0-----:R0:W2:Y:S02]  /*14080*/  SYNCS.PHASECHK.TRANS64.TRYWAIT P0, [R4+URZ+0x28c60], R2 ;  /* 0x028c6002040075a7 */ /* 0x0010a4000800017f */
[----:B--2---:R-:W-:Y:S05]  /*14090*/  @!P0 NANOSLEEP.SYNCS 0x989680 ;  /* 0x009896800000895d */ /* 0x004fea0003900000 */
[----:B------:R-:W2:Y:S02]  /*140a0*/  @!P0 SYNCS.PHASECHK.TRANS64 P0, [R4+URZ+0x28c60], R2 ;  /* 0x028c6002040085a7 */ /* 0x000ea4000800007f */
[----:B--2---:R-:W-:Y:S05]  /*140b0*/  @!P0 BRA `(.L_x_533) ;  /* 0xfffffffc00f08947 */ /* 0x004fea000383ffff */
[----:B------:R-:W-:Y:S05]  /*140c0*/  BRA `(.L_x_596) ;  /* 0xffffffd800147947 */ /* 0x000fea000383ffff */
.L_x_549:
[----:B------:R-:W2:Y:S01]  /*140d0*/  LDL R3, [R1] ;  /* 0x0000000001037983 */ /* 0x000ea20000100800 */
[----:B------:R-:W-:Y:S01]  /*140e0*/  BSSY B0, `(.L_x_597) ;  /* 0x0000008000007945 */ /* 0x000fe20003800000 */
[----:B------:R-:W-:Y:S02]  /*140f0*/  IMAD.MOV.U32 R12, RZ, RZ, RZ ;  /* 0x000000ffff0c7224 */ /* 0x000fe400078e00ff */
[----:B0-----:R-:W-:Y:S02]  /*14100*/  IMAD.MOV.U32 R11, RZ, RZ, 0x1f ;  /* 0x0000001fff0b7424 */ /* 0x001fe400078e00ff */
[----:B------:R-:W-:Y:S02]  /*14110*/  IMAD.MOV.U32 R15, RZ, RZ, -0x1 ;  /* 0xffffffffff0f7424 */ /* 0x000fe400078e00ff */
[----:B--2---:R-:W-:-:S07]  /*14120*/  IMAD.MOV.U32 R13, RZ, RZ, R3 ;  /* 0x000000ffff0d7224 */ /* 0x004fce00078e0003 */
[----:B-1----:R-:W-:Y:S05]  /*14130*/  WARPSYNC.COLLECTIVE R15, `(.L_x_598) ;  /* 0x000000000f087348 */ /* 0x002fea0003c00000 */
[----:B------:R0:W2:Y:S02]  /*14140*/  SHFL.IDX P6, R14, R13, R12, R11 ;  /* 0x0000000c0d0e7389 */ /* 0x0000a400000c000b */
[----:B012---:R-:W-:Y:S01]  /*14150*/  ENDCOLLECTIVE ;  /* 0x000000000000791b */ /* 0x007fe20003800000 */
.L_x_598:
[----:B------:R-:W-:Y:S05]  /*14160*/  BSYNC B0 ;  /* 0x0000000000007941 */ /* 0x000fea0003800000 */
.L_x_597:
[----:B------:R0:W5:Y:S01]  /*14170*/  LDL R2, [R1+0xc] ;  /* 0x00000c0001027983 */ /* 0x0001620000100800 */
[----:B------:R-:W-:Y:S02]  /*14180*/  IMAD.MOV.U32 R13, RZ, RZ, R3 ;  /* 0x000000ffff0d7224 */ /* 0x000fe400078e0003 */
[----:B------:R-:W-:Y:S02]  /*14190*/  IMAD.MOV.U32 R12, RZ, RZ, 0x1 ;  /* 0x00000001ff0c7424 */ /* 0x000fe400078e00ff */
[----:B------:R-:W-:Y:S02]  /*141a0*/  IMAD.MOV.U32 R11, RZ, RZ, 0x1f ;  /* 0x0000001fff0b7424 */ /* 0x000fe400078e00ff */
[----:B------:R-:W-:Y:S02]  /*141b0*/  IMAD.MOV.U32 R15, RZ, RZ, -0x1 ;  /* 0xffffffffff0f7424 */ /* 0x000fe400078e00ff */
[----:B0-----:R-:W-:-:S07]  /*141c0*/  IMAD.MOV.U32 R0, RZ, RZ, R14 ;  /* 0x000000ffff007224 */ /* 0x001fce00078e000e */
[----:B-----5:R-:W-:Y:S05]  /*141d0*/  WARPSYNC.COLLECTIVE R15, `(.L_x_599) ;  /* 0x000000000f087348 */ /* 0x020fea0003c00000 */
[----:B------:R0:W1:Y:S02]  /*141e0*/  SHFL.IDX P6, R14, R13, R12, R11 ;  /* 0x0000000c0d0e7389 */ /* 0x00006400000c000b */
[----:B01---5:R-:W-:Y:S01]  /*141f0*/  ENDCOLLECTIVE ;  /* 0x000000000000791b */ /* 0x023fe20003800000 */
.L_x_599:
[----:B------:R-:W-:Y:S01]  /*14200*/  ULDC UR4, c[0x0][0xc3c] ;  /* 0x00030f0000047ab9 */ /* 0x000fe20000000800 */
[----:B------:R-:W-:Y:S02]  /*14210*/  IMAD.IADD R6, R2, 0x1, R10 ;  /* 0x0000000102067824 */ /* 0x000fe400078e020a */
[----:B------:R-:W-:Y:S02]  /*14220*/  IMAD.MOV.U32 R11, RZ, RZ, RZ ;  /* 0x000000ffff0b7224 */ /* 0x000fe400078e00ff */
[----:B------:R-:W-:Y:S01]  /*14230*/  IMAD.MOV.U32 R7, RZ, RZ, R14 ;  /* 0x000000ffff077224 */ /* 0x000fe200078e000e */
[----:B------:R-:W-:-:S13]  /*14240*/  ISETP.GE.OR P1, PT, R6, UR4, !P0 ;  /* 0x0000000406007c0c */ /* 0x000fda000c726670 */
[----:B------:R-:W0:Y:S08]  /*14250*/  @!P1 LDC.64 R2, c[0x0][0xc80] ;  /* 0x00032000ff029b82 */ /* 0x000e300000000a00 */
[----:B------:R-:W1:Y:S01]  /*14260*/  @!P1 LDC.64 R4, c[0x0][0xc78] ;  /* 0x00031e00ff049b82 */ /* 0x000e620000000a00 */
[----:B0-----:R-:W-:-:S05]  /*14270*/  @!P1 IMAD.WIDE R2, R6, 0x4, R2 ;  /* 0x0000000406029825 */ /* 0x001fca00078e0202 */
[----:B------:R1:W2:Y:S02]  /*14280*/  @!P1 LDG.E R8, desc[UR40][R2.64] ;  /* 0x0000002802089981 */ /* 0x0002a4000c1e1900 */
[----:B-1----:R-:W-:-:S05]  /*14290*/  @!P1 IMAD.WIDE R2, R6, 0x4, R4 ;  /* 0x0000000406029825 */ /* 0x002fca00078e0204 */
[----:B------:R-:W3:Y:S01]  /*142a0*/  @!P1 LDG.E R4, desc[UR40][R2.64] ;  /* 0x0000002802049981 */ /* 0x000ee2000c1e1900 */
[----:B------:R-:W-:Y:S01]  /*142b0*/  IMAD.MOV.U32 R6, RZ, RZ, RZ ;  /* 0x000000ffff067224 */ /* 0x000fe200078e00ff */
[C---:B------:R-:W-:Y:S02]  /*142c0*/  ISETP.GE.U32.AND P2, PT, R10.reuse, 0x2, PT ;  /* 0x000000020a00780c */ /* 0x040fe40003f46070 */
[C---:B------:R-:W-:Y:S02]  /*142d0*/  ISETP.GE.U32.AND P3, PT, R10.reuse, 0x4, PT ;  /* 0x000000040a00780c */ /* 0x040fe40003f66070 */
[C---:B------:R-:W-:Y:S02]  /*142e0*/  ISETP.GE.U32.AND P4, PT, R10.reuse, 0x8, PT ;  /* 0x000000080a00780c */ /* 0x040fe40003f86070 */
[----:B------:R-:W-:Y:S01]  /*142f0*/  ISETP.GE.U32.AND P5, PT, R10, 0x10, PT ;  /* 0x000000100a00780c */ /* 0x000fe20003fa6070 */
[----:B--2---:R-:W-:Y:S02]  /*14300*/  @!P1 IMAD.MOV.U32 R6, RZ, RZ, R8 ;  /* 0x000000ffff069224 */ /* 0x004fe400078e0008 */
[----:B------:R-:W-:-:S02]  /*14310*/  IMAD.MOV.U32 R8, RZ, RZ, RZ ;  /* 0x000000ffff087224 */ /* 0x000fc400078e00ff */
[----:B---3--:R-:W-:Y:S01]  /*14320*/  @!P1 IMAD.MOV.U32 R8, RZ, RZ, R4 ;  /* 0x000000ffff089224 */ /* 0x008fe200078e0004 */
[----:B------:R-:W-:Y:S01]  /*14330*/  ISETP.NE.AND P1, PT, R10, RZ, PT ;  /* 0x000000ff0a00720c */ /* 0x000fe20003f25270 */
[----:B------:R-:W-:Y:S02]  /*14340*/  IMAD.MOV.U32 R4, RZ, RZ, RZ ;  /* 0x000000ffff047224 */ /* 0x000fe400078e00ff */
[----:B------:R-:W-:-:S04]  /*14350*/  IMAD R2, R8, R6, RZ ;  /* 0x0000000608027224 */ /* 0x000fc800078e02ff */
[----:B------:R-:W-:-:S07]  /*14360*/  IMAD.MOV.U32 R13, RZ, RZ, R2 ;  /* 0x000000ffff0d7224 */ /* 0x000fce00078e0002 */
[----:B------:R-:W-:Y:S05]  /*14370*/  WARPSYNC.COLLECTIVE R15, `(.L_x_600) ;  /* 0x000000000f087348 */ /* 0x000fea0003c00000 */
[----:B------:R0:W1:Y:S02]  /*14380*/  SHFL.UP P6, R14, R13, R12, R11 ;  /* 0x0400000c0d0e7389 */ /* 0x00006400000c000b */
[----:B01----:R-:W-:Y:S01]  /*14390*/  ENDCOLLECTIVE ;  /* 0x000000000000791b */ /* 0x003fe20003800000 */
.L_x_600:
[----:B------:R-:W-:Y:S01]  /*143a0*/  IMAD.MOV.U32 R12, RZ, RZ, 0x2 ;  /* 0x00000002ff0c7424 */ /* 0x000fe200078e00ff */
[----:B------:R-:W-:-:S05]  /*143b0*/  SEL R3, R14, RZ, P1 ;  /* 0x000000ff0e037207 */ /* 0x000fca0000800000 */
[----:B------:R-:W-:-:S04]  /*143c0*/  IMAD.IADD R2, R2, 0x1, R3 ;  /* 0x0000000102027824 */ /* 0x000fc800078e0203 */
[----:B------:R-:W-:-:S07]  /*143d0*/  IMAD.MOV.U32 R13, RZ, RZ, R2 ;  /* 0x000000ffff0d7224 */ /* 0x000fce00078e0002 */
[----:B------:R-:W-:Y:S05]  /*143e0*/  WARPSYNC.COLLECTIVE R15, `(.L_x_601) ;  /* 0x000000000f087348 */ /* 0x000fea0003c00000 */
[----:B------:R0:W1:Y:S02]  /*143f0*/  SHFL.UP P6, R14, R13, R12, R11 ;  /* 0x0400000c0d0e7389 */ /* 0x00006400000c000b */
[----:B01----:R-:W-:Y:S01]  /*14400*/  ENDCOLLECTIVE ;  /* 0x000000000000791b */ /* 0x003fe20003800000 */
.L_x_601:
[----:B------:R-:W-:Y:S01]  /*14410*/  IMAD.MOV.U32 R12, RZ, RZ, 0x4 ;  /* 0x00000004ff0c7424 */ /* 0x000fe200078e00ff */
[----:B------:R-:W-:-:S05]  /*14420*/  SEL R3, R14, RZ, P2 ;  /* 0x000000ff0e037207 */ /* 0x000fca0001000000 */
[----:B------:R-:W-:-:S04]  /*14430*/  IMAD.IADD R2, R2, 0x1, R3 ;  /* 0x0000000102027824 */ /* 0x000fc800078e0203 */
[----:B------:R-:W-:-:S07]  /*14440*/  IMAD.MOV.U32 R13, RZ, RZ, R2 ;  /* 0x000000ffff0d7224 */ /* 0x000fce00078e0002 */
[----:B------:R-:W-:Y:S05]  /*14450*/  WARPSYNC.COLLECTIVE R15, `(.L_x_602) ;  /* 0x000000000f087348 */ /* 0x000fea0003c00000 */
[----:B------:R0:W1:Y:S02]  /*14460*/  SHFL.UP P6, R14, R13, R12, R11 ;  /* 0x0400000c0d0e7389 */ /* 0x00006400000c000b */
[----:B01----:R-:W-:Y:S01]  /*14470*/  ENDCOLLECTIVE ;  /* 0x000000000000791b */ /* 0x003fe20003800000 */
.L_x_602:
[----:B------:R-:W-:Y:S01]  /*14480*/  IMAD.MOV.U32 R12, RZ, RZ, 0x8 ;  /* 0x00000008ff0c7424 */ /* 0x000fe200078e00ff */
[----:B------:R-:W-:-:S05]  /*14490*/  SEL R3, R14, RZ, P3 ;  /* 0x000000ff0e037207 */ /* 0x000fca0001800000 */
[----:B------:R-:W-:-:S04]  /*144a0*/  IMAD.IADD R2, R2, 0x1, R3 ;  /* 0x0000000102027824 */ /* 0x000fc800078e0203 */
[----:B------:R-:W-:-:S07]  /*144b0*/  IMAD.MOV.U32 R13, RZ, RZ, R2 ;  /* 0x000000ffff0d7224 */ /* 0x000fce00078e0002 */
[----:B------:R-:W-:Y:S05]  /*144c0*/  WARPSYNC.COLLECTIVE R15, `(.L_x_603) ;  /* 0x000000000f087348 */ /* 0x000fea0003c00000 */
[----:B------:R0:W1:Y:S02]  /*144d0*/  SHFL.UP P6, R14, R13, R12, R11 ;  /* 0x0400000c0d0e7389 */ /* 0x00006400000c000b */
[----:B01----:R-:W-:Y:S01]  /*144e0*/  ENDCOLLECTIVE ;  /* 0x000000000000791b */ /* 0x003fe20003800000 */
.L_x_603:
[----:B------:R-:W-:Y:S01]  /*144f0*/  IMAD.MOV.U32 R12, RZ, RZ, 0x10 ;  /* 0x00000010ff0c7424 */ /* 0x000fe200078e00ff */
[----:B------:R-:W-:-:S05]  /*14500*/  SEL R3, R14, RZ, P4 ;  /* 0x000000ff0e037207 */ /* 0x000fca0002000000 */
[----:B------:R-:W-:-:S04]  /*14510*/  IMAD.IADD R2, R2, 0x1, R3 ;  /* 0x0000000102027824 */ /* 0x000fc800078e0203 */
[----:B------:R-:W-:-:S07]  /*14520*/  IMAD.MOV.U32 R13, RZ, RZ, R2 ;  /* 0x000000ffff0d7224 */ /* 0x000fce00078e0002 */
[----:B------:R-:W-:Y:S05]  /*14530*/  WARPSYNC.COLLECTIVE R15, `(.L_x_604) ;  /* 0x000000000f087348 */ /* 0x000fea0003c00000 */
[----:B------:R0:W1:Y:S02]  /*14540*/  SHFL.UP P6, R14, R13, R12, R11 ;  /* 0x0400000c0d0e7389 */ /* 0x00006400000c000b */
[----:B01----:R-:W-:Y:S01]  /*14550*/  ENDCOLLECTIVE ;  /* 0x000000000000791b */ /* 0x003fe20003800000 */
.L_x_604:
[----:B------:R-:W-:Y:S02]  /*14560*/  IMAD.MOV.U32 R12, RZ, RZ, 0x1f ;  /* 0x0000001fff0c7424 */ /* 0x000fe400078e00ff */
[----:B------:R-:W-:Y:S01]  /*14570*/  IMAD.MOV.U32 R11, RZ, RZ, 0x1f ;  /* 0x0000001fff0b7424 */ /* 0x000fe200078e00ff */
[----:B------:R-:W-:-:S05]  /*14580*/  SEL R3, R14, RZ, P5 ;  /* 0x000000ff0e037207 */ /* 0x000fca0002800000 */
[----:B------:R-:W-:-:S04]  /*14590*/  IMAD.IADD R2, R2, 0x1, R3 ;  /* 0x0000000102027824 */ /* 0x000fc800078e0203 */
[----:B------:R-:W-:-:S07]  /*145a0*/  IMAD.MOV.U32 R13, RZ, RZ, R2 ;  /* 0x000000ffff0d7224 */ /* 0x000fce00078e0002 */
[----:B------:R-:W-:Y:S05]  /*145b0*/  WARPSYNC.COLLECTIVE R15, `(.L_x_605) ;  /* 0x000000000f087348 */ /* 0x000fea0003c00000 */
[----:B------:R0:W1:Y:S02]  /*145c0*/  SHFL.IDX P6, R14, R13, R12, R11 ;  /* 0x0000000c0d0e7389 */ /* 0x00006400000c000b */
[----:B01----:R-:W-:Y:S01]  /*145d0*/  ENDCOLLECTIVE ;  /* 0x000000000000791b */ /* 0x003fe20003800000 */
.L_x_605:
[----:B------:R-:W-:Y:S05]  /*145e0*/  BRA `(.L_x_606) ;  /* 0xffffffe000647947 */ /* 0x000fea000383ffff */
.L_x_552:
[----:B------:R-:W-:Y:S01]  /*145f0*/  BSSY B0, `(.L_x_607) ;  /* 0x0000008000007945 */ /* 0x000fe20003800000 */
[----:B------:R-:W-:Y:S02]  /*14600*/  IMAD.MOV.U32 R13, RZ, RZ, R2 ;  /* 0x000000ffff0d7224 */ /* 0x000fe400078e0002 */
[----:B------:R-:W-:Y:S02]  /*14610*/  IMAD.MOV.U32 R12, RZ, RZ, 0x1 ;  /* 0x00000001ff0c7424 */ /* 0x000fe400078e00ff */
[----:B------:R-:W-:Y:S02]  /*14620*/  IMAD.MOV.U32 R11, RZ, RZ, RZ ;  /* 0x000000ffff0b7224 */ /* 0x000fe400078e00ff */
[----:B------:R-:W-:-:S07]  /*14630*/  IMAD.MOV.U32 R15, RZ, RZ, -0x1 ;  /* 0xffffffffff0f7424 */ /* 0x000fce00078e00ff */
[----:B------:R-:W-:Y:S05]  /*14640*/  WARPSYNC.COLLECTIVE R15, `(.L_x_608) ;  /* 0x000000000f087348 */ /* 0x000fea0003c00000 */
[----:B------:R0:W1:Y:S02]  /*14650*/  SHFL.UP P6, R14, R13, R12, R11 ;  /* 0x0400000c0d0e7389 */ /* 0x00006400000c000b */
[----:B01----:R-:W-:Y:S01]  /*14660*/  ENDCOLLECTIVE ;  /* 0x000000000000791b */ /* 0x003fe20003800000 */
.L_x_608:
[----:B------:R-:W-:Y:S05]  /*14670*/  BSYNC B0 ;  /* 0x0000000000007941 */ /* 0x000fea0003800000 */
.L_x_607:
[----:B------:R-:W-:Y:S01]  /*14680*/  SEL R3, R14, RZ, P1 ;  /* 0x000000ff0e037207 */ /* 0x000fe20000800000 */
[----:B------:R-:W-:Y:S02]  /*14690*/  IMAD.MOV.U32 R12, RZ, RZ, 0x2 ;  /* 0x00000002ff0c7424 */ /* 0x000fe400078e00ff */
[----:B------:R-:W-:Y:S02]  /*146a0*/  IMAD.MOV.U32 R11, RZ, RZ, RZ ;  /* 0x000000ffff0b7224 */ /* 0x000fe400078e00ff */
[----:B------:R-:W-:Y:S02]  /*146b0*/  IMAD.IADD R2, R2, 0x1, R3 ;  /* 0x0000000102027824 */ /* 0x000fe400078e0203 */
[----:B------:R-:W-:Y:S02]  /*146c0*/  IMAD.MOV.U32 R15, RZ, RZ, -0x1 ;  /* 0xffffffffff0f7424 */ /* 0x000fe400078e00ff */
[----:B------:R-:W-:-:S07]  /*146d0*/  IMAD.MOV.U32 R13, RZ, RZ, R2 ;  /* 0x000000ffff0d7224 */ /* 0x000fce00078e0002 */
[----:B------:R-:W-:Y:S05]  /*146e0*/  WARPSYNC.COLLECTIVE R15, `(.L_x_609) ;  /* 0x000000000f087348 */ /* 0x000fea0003c00000 */
[----:B------:R0:W1:Y:S02]  /*146f0*/  SHFL.UP P6, R14, R13, R12, R11 ;  /* 0x0400000c0d0e7389 */ /* 0x00006400000c000b */
[----:B01----:R-:W-:Y:S01]  /*14700*/  ENDCOLLECTIVE ;  /* 0x000000000000791b */ /* 0x003fe20003800000 */
.L_x_609:
[----:B------:R-:W-:Y:S01]  /*14710*/  IMAD.MOV.U32 R12, RZ, RZ, 0x4 ;  /* 0x00000004ff0c7424 */ /* 0x000fe200078e00ff */
[----:B------:R-:W-:-:S05]  /*14720*/  SEL R3, R14, RZ, P2 ;  /* 0x000000ff0e037207 */ /* 0x000fca0001000000 */
[----:B------:R-:W-:-:S04]  /*14730*/  IMAD.IADD R2, R2, 0x1, R3 ;  /* 0x0000000102027824 */ /* 0x000fc800078e0203 */
[----:B------:R-:W-:-:S07]  /*14740*/  IMAD.MOV.U32 R13, RZ, RZ, R2 ;  /* 0x000000ffff0d7224 */ /* 0x000fce00078e0002 */
[----:B------:R-:W-:Y:S05]  /*14750*/  WARPSYNC.COLLECTIVE R15, `(.L_x_610) ;  /* 0x000000000f087348 */ /* 0x000fea0003c00000 */
[----:B------:R0:W1:Y:S02]  /*14760*/  SHFL.UP P6, R14, R13, R12, R11 ;  /* 0x0400000c0d0e7389 */ /* 0x00006400000c000b */
[----:B01----:R-:W-:Y:S01]  /*14770*/  ENDCOLLECTIVE ;  /* 0x000000000000791b */ /* 0x003fe20003800000 */
.L_x_610:
[----:B------:R-:W-:Y:S01]  /*14780*/  IMAD.MOV.U32 R12, RZ, RZ, 0x8 ;  /* 0x00000008ff0c7424 */ /* 0x000fe200078e00ff */
[----:B------:R-:W-:-:S05]  /*14790*/  SEL R3, R14, RZ, P3 ;  /* 0x000000ff0e037207 */ /* 0x000fca0001800000 */
[----:B------:R-:W-:-:S04]  /*147a0*/  IMAD.IADD R2, R2, 0x1, R3 ;  /* 0x0000000102027824 */ /* 0x000fc800078e0203 */
[----:B------:R-:W-:-:S07]  /*147b0*/  IMAD.MOV.U32 R13, RZ, RZ, R2 ;  /* 0x000000ffff0d7224 */ /* 0x000fce00078e0002 */
[----:B------:R-:W-:Y:S05]  /*147c0*/  WARPSYNC.COLLECTIVE R15, `(.L_x_611) ;  /* 0x000000000f087348 */ /* 0x000fea0003c00000 */
[----:B------:R0:W1:Y:S02]  /*147d0*/  SHFL.UP P6, R14, R13, R12, R11 ;  /* 0x0400000c0d0e7389 */ /* 0x00006400000c000b */
[----:B01----:R-:W-:Y:S01]  /*147e0*/  ENDCOLLECTIVE ;  /* 0x000000000000791b */ /* 0x003fe20003800000 */
.L_x_611:
[----:B------:R-:W-:Y:S01]  /*147f0*/  IMAD.MOV.U32 R12, RZ, RZ, 0x10 ;  /* 0x00000010ff0c7424 */ /* 0x000fe200078e00ff */
[----:B------:R-:W-:-:S05]  /*14800*/  SEL R3, R14, RZ, P4 ;  /* 0x000000ff0e037207 */ /* 0x000fca0002000000 */
[----:B------:R-:W-:-:S04]  /*14810*/  IMAD.IADD R2, R2, 0x1, R3 ;  /* 0x0000000102027824 */ /* 0x000fc800078e0203 */
[----:B------:R-:W-:-:S07]  /*14820*/  IMAD.MOV.U32 R13, RZ, RZ, R2 ;  /* 0x000000ffff0d7224 */ /* 0x000fce00078e0002 */
[----:B------:R-:W-:Y:S05]  /*14830*/  WARPSYNC.COLLECTIVE R15, `(.L_x_612) ;  /* 0x000000000f087348 */ /* 0x000fea0003c00000 */
[----:B------:R0:W1:Y:S02]  /*14840*/  SHFL.UP P6, R14, R13, R12, R11 ;  /* 0x0400000c0d0e7389 */ /* 0x00006400000c000b */
[----:B01----:R-:W-:Y:S01]  /*14850*/  ENDCOLLECTIVE ;  /* 0x000000000000791b */ /* 0x003fe20003800000 */
.L_x_612:
        /* <DEDUP_REMOVED lines=8> */
.L_x_613:
[----:B------:R-:W-:Y:S05]  /*148e0*/  BRA `(.L_x_614) ;  /* 0xffffffe000507947 */ /* 0x000fea000383ffff */
.L_x_554:
[----:B------:R-:W-:Y:S01]  /*148f0*/  BSSY B0, `(.L_x_615) ;  /* 0x0000006000007945 */ /* 0x000fe20003800000 */
[----:B------:R-:W-:Y:S01]  /*14900*/  PLOP3.LUT P6, PT, P6, PT, PT, 0x8, 0x0 ;  /* 0x000000000000781c */ /* 0x000fe200037ce170 */
[----:B------:R-:W-:-:S12]  /*14910*/  IMAD.MOV.U32 R15, RZ, RZ, -0x1 ;  /* 0xffffffffff0f7424 */ /* 0x000fd800078e00ff */
[----:B0-----:R-:W-:Y:S05]  /*14920*/  WARPSYNC.COLLECTIVE R15, `(.L_x_616) ;  /* 0x000000000f087348 */ /* 0x001fea0003c00000 */
[----:B------:R-:W-:Y:S01]  /*14930*/  VOTE.ANY R14, PT, P6 ;  /* 0x00000000000e7806 */ /* 0x000fe200030e0100 */
[----:B0-----:R-:W-:Y:S06]  /*14940*/  ENDCOLLECTIVE ;  /* 0x000000000000791b */ /* 0x001fec0003800000 */
.L_x_616:
[----:B------:R-:W-:Y:S05]  /*14950*/  BSYNC B0 ;  /* 0x0000000000007941 */ /* 0x000fea0003800000 */
.L_x_615:
[----:B------:R-:W-:Y:S02]  /*14960*/  IMAD.MOV.U32 R7, RZ, RZ, R14 ;  /* 0x000000ffff077224 */ /* 0x000fe400078e000e */
[----:B------:R-:W-:Y:S02]  /*14970*/  IMAD.MOV.U32 R13, RZ, RZ, R6 ;  /* 0x000000ffff0d7224 */ /* 0x000fe400078e0006 */
[----:B------:R-:W0:Y:S01]  /*14980*/  POPC R5, R7 ;  /* 0x0000000700057309 */ /* 0x000e220000000000 */
[----:B------:R-:W-:Y:S02]  /*14990*/  IMAD.MOV.U32 R11, RZ, RZ, 0x1f ;  /* 0x0000001fff0b7424 */ /* 0x000fe400078e00ff */
[----:B------:R-:W-:Y:S02]  /*149a0*/  IMAD.MOV.U32 R15, RZ, RZ, -0x1 ;  /* 0xffffffffff0f7424 */ /* 0x000fe400078e00ff */
[----:B0-----:R-:W-:-:S07]  /*149b0*/  IMAD.MOV.U32 R12, RZ, RZ, R5 ;  /* 0x000000ffff0c7224 */ /* 0x001fce00078e0005 */
[----:B------:R-:W-:Y:S05]  /*149c0*/  WARPSYNC.COLLECTIVE R15, `(.L_x_617) ;  /* 0x000000000f087348 */ /* 0x000fea0003c00000 */
[----:B------:R0:W1:Y:S02]  /*149d0*/  SHFL.IDX P6, R14, R13, R12, R11 ;  /* 0x0000000c0d0e7389 */ /* 0x00006400000c000b */
[----:B01----:R-:W-:Y:S01]  /*149e0*/  ENDCOLLECTIVE ;  /* 0x000000000000791b */ /* 0x003fe20003800000 */
.L_x_617:
[----:B------:R-:W-:Y:S02]  /*149f0*/  IMAD.MOV.U32 R13, RZ, RZ, R8 ;  /* 0x000000ffff0d7224 */ /* 0x000fe400078e0008 */
[----:B------:R-:W-:-:S07]  /*14a00*/  IMAD.MOV.U32 R6, RZ, RZ, R14 ;  /* 0x000000ffff067224 */ /* 0x000fce00078e000e */
[----:B------:R-:W-:Y:S05]  /*14a10*/  WARPSYNC.COLLECTIVE R15, `(.L_x_618) ;  /* 0x000000000f087348 */ /* 0x000fea0003c00000 */
[----:B------:R0:W1:Y:S02]  /*14a20*/  SHFL.IDX P6, R14, R13, R12, R11 ;  /* 0x0000000c0d0e7389 */ /* 0x00006400000c000b */
[----:B01----:R-:W-:Y:S01]  /*14a30*/  ENDCOLLECTIVE ;  /* 0x000000000000791b */ /* 0x003fe20003800000 */
.L_x_618:
[----:B------:R-:W-:Y:S01]  /*14a40*/  IMAD.MOV.U32 R8, RZ, RZ, R14 ;  /* 0x000000ffff087224 */ /* 0x000fe200078e000e */
[----:B------:R-:W-:Y:S06]  /*14a50*/  BRA `(.L_x_619) ;  /* 0xffffffe000307947 */ /* 0x000fec000383ffff */
.L_x_556:
[----:B------:R-:W-:Y:S01]  /*14a60*/  BSSY B0, `(.L_x_620) ;  /* 0x0000007000007945 */ /* 0x000fe20003800000 */
[----:B------:R-:W-:Y:S02]  /*14a70*/  IMAD.MOV.U32 R13, RZ, RZ, R2 ;  /* 0x000000ffff0d7224 */ /* 0x000fe400078e0002 */
[----:B------:R-:W-:Y:S02]  /*14a80*/  IMAD.MOV.U32 R11, RZ, RZ, 0x1f ;  /* 0x0000001fff0b7424 */ /* 0x000fe400078e00ff */
[----:B------:R-:W-:-:S07]  /*14a90*/  IMAD.MOV.U32 R15, RZ, RZ, -0x1 ;  /* 0xffffffffff0f7424 */ /* 0x000fce00078e00ff */
[----:B0123--:R-:W-:Y:S05]  /*14aa0*/  WARPSYNC.COLLECTIVE R15, `(.L_x_621) ;  /* 0x000000000f087348 */ /* 0x00ffea0003c00000 */
[----:B------:R4:W0:Y:S02]  /*14ab0*/  SHFL.IDX P6, R14, R13, R12, R11 ;  /* 0x0000000c0d0e7389 */ /* 0x00082400000c000b */
[----:B01234-:R-:W-:Y:S01]  /*14ac0*/  ENDCOLLECTIVE ;  /* 0x000000000000791b */ /* 0x01ffe20003800000 */
.L_x_621:
[----:B------:R-:W-:Y:S05]  /*14ad0*/  BSYNC B0 ;  /* 0x0000000000007941 */ /* 0x000fea0003800000 */
.L_x_620:
[----:B------:R-:W-:Y:S01]  /*14ae0*/  IMAD.MOV.U32 R4, RZ, RZ, R14 ;  /* 0x000000ffff047224 */ /* 0x000fe200078e000e */
[----:B------:R-:W-:Y:S06]  /*14af0*/  BRA `(.L_x_555) ;  /* 0xffffffe000207947 */ /* 0x000fec000383ffff */
.L_x_560:
[----:B0-----:R0:W1:Y:S02]  /*14b00*/  SYNCS.PHASECHK.TRANS64.TRYWAIT P0, [R0+URZ+0x28c20], R3 ;  /* 0x028c2003000075a7 */ /* 0x001064000800017f */
[----:B-1----:R-:W-:Y:S05]  /*14b10*/  @!P0 NANOSLEEP.SYNCS 0x989680 ;  /* 0x009896800000895d */ /* 0x002fea0003900000 */
[----:B------:R-:W1:Y:S02]  /*14b20*/  @!P0 SYNCS.PHASECHK.TRANS64 P0, [R0+URZ+0x28c20], R3 ;  /* 0x028c2003000085a7 */ /* 0x000e64000800007f */
[----:B-1----:R-:W-:Y:S05]  /*14b30*/  @!P0 BRA `(.L_x_560) ;  /* 0xfffffffc00f08947 */ /* 0x002fea000383ffff */
[----:B------:R-:W-:Y:S05]  /*14b40*/  BRA `(.L_x_622) ;  /* 0xffffffe400b47947 */ /* 0x000fea000383ffff */
.L_x_561:
[----:B------:R-:W1:Y:S01]  /*14b50*/  S2R R2, SR_TID.X ;  /* 0x0000000000027919 */ /* 0x000e620000002100 */
[----:B------:R-:W-:Y:S01]  /*14b60*/  BSSY B0, `(.L_x_623) ;  /* 0x000000a000007945 */ /* 0x000fe20003800000 */
[----:B------:R-:W-:Y:S02]  /*14b70*/  IMAD.MOV.U32 R12, RZ, RZ, RZ ;  /* 0x000000ffff0c7224 */ /* 0x000fe400078e00ff */
[----:B--2---:R-:W-:Y:S02]  /*14b80*/  IMAD.MOV.U32 R11, RZ, RZ, 0x1f ;  /* 0x0000001fff0b7424 */ /* 0x004fe400078e00ff */
[----:B------:R-:W-:Y:S01]  /*14b90*/  IMAD.MOV.U32 R15, RZ, RZ, -0x1 ;  /* 0xffffffffff0f7424 */ /* 0x000fe200078e00ff */
[----:B-1----:R-:W-:-:S04]  /*14ba0*/  SHF.R.U32.HI R2, RZ, 0x5, R2 ;  /* 0x00000005ff027819 */ /* 0x002fc80000011602 */
[----:B------:R-:W-:-:S05]  /*14bb0*/  LOP3.LUT R2, R2, 0x3, RZ, 0xc0, !PT ;  /* 0x0000000302027812 */ /* 0x000fca00078ec0ff */
[----:B------:R-:W-:-:S07]  /*14bc0*/  IMAD.MOV.U32 R13, RZ, RZ, R2 ;  /* 0x000000ffff0d7224 */ /* 0x000fce00078e0002 */
[----:B0--3--:R-:W-:Y:S05]  /*14bd0*/  WARPSYNC.COLLECTIVE R15, `(.L_x_624) ;  /* 0x000000000f087348 */ /* 0x009fea0003c00000 */
[----:B------:R1:W2:Y:S02]  /*14be0*/  SHFL.IDX P6, R14, R13, R12, R11 ;  /* 0x0000000c0d0e7389 */ /* 0x0002a400000c000b */
[----:B0123--:R-:W-:Y:S01]  /*14bf0*/  ENDCOLLECTIVE ;  /* 0x000000000000791b */ /* 0x00ffe20003800000 */
.L_x_624:
[----:B------:R-:W-:Y:S05]  /*14c00*/  BSYNC B0 ;  /* 0x0000000000007941 */ /* 0x000fea0003800000 */
.L_x_623:
[----:B------:R-:W-:Y:S05]  /*14c10*/  BRA `(.L_x_625) ;  /* 0xffffffe4009c7947 */ /* 0x000fea000383ffff */
.L_x_564:
[----:B------:R-:W-:Y:S01]  /*14c20*/  BSSY B1, `(.L_x_626) ;  /* 0x0000006000017945 */ /* 0x000fe20003800000 */
[----:B------:R-:W-:-:S07]  /*14c30*/  IMAD.MOV.U32 R15, RZ, RZ, -0x1 ;  /* 0xffffffffff0f7424 */ /* 0x000fce00078e00ff */
[----:B0123--:R-:W-:Y:S05]  /*14c40*/  WARPSYNC.COLLECTIVE R15, `(.L_x_627) ;  /* 0x000000000f0c7348 */ /* 0x00ffea0003c00000 */
[----:B------:R-:W-:Y:S02]  /*14c50*/  ELECT P6, UR62, PT ;  /* 0x00000000003e782f */ /* 0x000fe400038c0000 */
[----:B------:R-:W-:Y:S01]  /*14c60*/  MOV R14, UR62 ;  /* 0x0000003e000e7c02 */ /* 0x000fe20008000f00 */
[----:B0123--:R-:W-:Y:S10]  /*14c70*/  ENDCOLLECTIVE ;  /* 0x000000000000791b */ /* 0x00fff40003800000 */
.L_x_627:
[----:B------:R-:W-:Y:S05]  /*14c80*/  BSYNC B1 ;  /* 0x0000000000017941 */ /* 0x000fea0003800000 */
.L_x_626:
[----:B------:R-:W-:Y:S05]  /*14c90*/  BRA `(.L_x_628) ;  /* 0xffffffe400947947 */ /* 0x000fea000383ffff */
.L_x_566:
[----:B0-----:R0:W1:Y:S02]  /*14ca0*/  SYNCS.PHASECHK.TRANS64.TRYWAIT P0, [R6+URZ], R5 ;  /* 0x00000005060075a7 */ /* 0x001064000800017f */
[----:B-1----:R-:W-:Y:S05]  /*14cb0*/  @!P0 NANOSLEEP.SYNCS 0x989680 ;  /* 0x009896800000895d */ /* 0x002fea0003900000 */
[----:B------:R-:W1:Y:S02]  /*14cc0*/  @!P0 SYNCS.PHASECHK.TRANS64 P0, [R6+URZ], R5 ;  /* 0x00000005060085a7 */ /* 0x000e64000800007f */
[----:B-1----:R-:W-:Y:S05]  /*14cd0*/  @!P0 BRA `(.L_x_566) ;  /* 0xfffffffc00f08947 */ /* 0x002fea000383ffff */
[----:B------:R-:W-:Y:S05]  /*14ce0*/  BRA `(.L_x_629) ;  /* 0xffffffe400cc7947 */ /* 0x000fea000383ffff */
.L_x_567:
[----:B-1----:R1:W4:Y:S02]  /*14cf0*/  SYNCS.PHASECHK.TRANS64.TRYWAIT P0, [R7+URZ], R2 ;  /* 0x00000002070075a7 */ /* 0x002324000800017f */
[----:B----4-:R-:W-:Y:S05]  /*14d00*/  @!P0 NANOSLEEP.SYNCS 0x989680 ;  /* 0x009896800000895d */ /* 0x010fea0003900000 */
[----:B------:R-:W4:Y:S02]  /*14d10*/  @!P0 SYNCS.PHASECHK.TRANS64 P0, [R7+URZ], R2 ;  /* 0x00000002070085a7 */ /* 0x000f24000800007f */
[----:B----4-:R-:W-:Y:S05]  /*14d20*/  @!P0 BRA `(.L_x_567) ;  /* 0xfffffffc00f08947 */ /* 0x010fea000383ffff */
[----:B------:R-:W-:Y:S05]  /*14d30*/  BRA `(.L_x_630) ;  /* 0xffffffe400c07947 */ /* 0x000fea000383ffff */
.L_x_569:
[----:B----4-:R4:W0:Y:S02]  /*14d40*/  SYNCS.PHASECHK.TRANS64.TRYWAIT P0, [R4+URZ], R5 ;  /* 0x00000005040075a7 */ /* 0x010824000800017f */
[----:B0-----:R-:W-:Y:S05]  /*14d50*/  @!P0 NANOSLEEP.SYNCS 0x989680 ;  /* 0x009896800000895d */ /* 0x001fea0003900000 */
[----:B------:R-:W0:Y:S02]  /*14d60*/  @!P0 SYNCS.PHASECHK.TRANS64 P0, [R4+URZ], R5 ;  /* 0x00000005040085a7 */ /* 0x000e24000800007f */
[----:B0-----:R-:W-:Y:S05]  /*14d70*/  @!P0 BRA `(.L_x_569) ;  /* 0xfffffffc00f08947 */ /* 0x001fea000383ffff */
[----:B------:R-:W-:Y:S05]  /*14d80*/  BRA `(.L_x_631) ;  /* 0xffffffe400c47947 */ /* 0x000fea000383ffff */
.L_x_632:
        /* <DEDUP_REMOVED lines=15> */
.L_x_5868:


//--------------------- .text._ZN7cutlass13device_kernelIN5flash11enable_sm90INS1_16FlashAttnFwdSm90INS1_25CollectiveMainloopFwdSm90ILi2EN4cute5tupleIJNS5_1CILi1EEES8_S8_EEENS6_IJNS7_ILi64EEESA_SA_EEELi512ENS_6half_tEfNS_4arch4Sm90ELb0ELb0ELb0ELb1ELb0ELb1ELb0ELb0ELb0ELb1ELb1ELb0EEENS1_21CollectiveEpilogueFwdINS6_IJSA_NS7_ILi512EEESA_EEES9_SC_SE_Li256ELb1ELb1ELb1ELb0EEENS1_36VarlenDynamicPersistentTileSchedulerILi64ELi64ELi256ELi128ELb1ELb1ELb1ELb0ELb1ELb1EEEEEEEEEvNT_6ParamsE --------------------------
	.section	.text._ZN7cutlass13device_kernelIN5flash11enable_sm90INS1_16FlashAttnFwdSm90INS1_25CollectiveMainloopFwdSm90ILi2EN4cute5tupleIJNS5_1CILi1EEES8_S8_EEENS6_IJNS7_ILi64EEESA_SA_EEELi512ENS_6half_tEfNS_4arch4Sm90ELb0ELb0ELb0ELb1ELb0ELb1ELb0ELb0ELb0ELb1ELb1ELb0EEENS1_21CollectiveEpilogueFwdINS6_IJSA_NS7_ILi512EEESA_EEES9_SC_SE_Li256ELb1ELb1ELb1ELb0EEENS1_36VarlenDynamicPersistentTileSchedulerILi64ELi64ELi256ELi128ELb1ELb1ELb1ELb0ELb1ELb1EEEEEEEEEvNT_6ParamsE,"ax",@progbits
	.align	128
.text._ZN7cutlass13device_kernelIN5flash11enable_sm90INS1_16FlashAttnFwdSm90INS1_25CollectiveMainloopFwdSm90ILi2EN4cute5tupleIJNS5_1CILi1EEES8_S8_EEENS6_IJNS7_ILi64EEESA_SA_EEELi512ENS_6half_tEfNS_4arch4Sm90ELb0ELb0ELb0ELb1ELb0ELb1ELb0ELb0ELb0ELb1ELb1ELb0EEENS1_21CollectiveEpilogueFwdINS6_IJSA_NS7_ILi512EEESA_EEES9_SC_SE_Li256ELb1ELb1ELb1ELb0EEENS1_36VarlenDynamicPersistentTileSchedulerILi64ELi64ELi256ELi128ELb1ELb1ELb1ELb0ELb1ELb1EEEEEEEEEvNT_6ParamsE:
        .type           _ZN7cutlass13device_kernelIN5flash11enable_sm90INS1_16FlashAttnFwdSm90INS1_25CollectiveMainloopFwdSm90ILi2EN4cute5tupleIJNS5_1CILi1EEES8_S8_EEENS6_IJNS7_ILi64EEESA_SA_EEELi512ENS_6half_tEfNS_4arch4Sm90ELb0ELb0ELb0ELb1ELb0ELb1ELb0ELb0ELb0ELb1ELb1ELb0EEENS1_21CollectiveEpilogueFwdINS6_IJSA_NS7_ILi512EEESA_EEES9_SC_SE_Li256ELb1ELb1ELb1ELb0EEENS1_36VarlenDynamicPersistentTileSchedulerILi64ELi64ELi256ELi128ELb1ELb1ELb1ELb0ELb1ELb1EEEEEEEEEvNT_6ParamsE,@function
        .size           _ZN7cutlass13device_kernelIN5flash11enable_sm90INS1_16FlashAttnFwdSm90INS1_25CollectiveMainloopFwdSm90ILi2EN4cute5tupleIJNS5_1CILi1EEES8_S8_EEENS6_IJNS7_ILi64EEESA_SA_EEELi512ENS_6half_tEfNS_4arch4Sm90ELb0ELb0ELb0ELb1ELb0ELb1ELb0ELb0ELb0ELb1ELb1ELb0EEENS1_21CollectiveEpilogueFwdINS6_IJSA_NS7_ILi512EEESA_EEES9_SC_SE_Li256ELb1ELb1ELb1ELb0EEENS1_36VarlenDynamicPersistentTileSchedulerILi64ELi64ELi256ELi128ELb1ELb1ELb1ELb0ELb1ELb1EEEEEEEEEvNT_6ParamsE,(.L_x_5869 - _ZN7cutlass13device_kernelIN5flash11enable_sm90INS1_16FlashAttnFwdSm90INS1_25CollectiveMainloopFwdSm90ILi2EN4cute5tupleIJNS5_1CILi1EEES8_S8_EEENS6_IJNS7_ILi64EEESA_SA_EEELi512ENS_6half_tEfNS_4arch4Sm90ELb0ELb0ELb0ELb1ELb0ELb1ELb0ELb0ELb0ELb1ELb1ELb0EEENS1_21CollectiveEpilogueFwdINS6_IJSA_NS7_ILi512EEESA_EEES9_SC_SE_Li256ELb1ELb1ELb1ELb0EEENS1_36VarlenDynamicPersistentTileSchedulerILi64ELi64ELi256ELi128ELb1ELb1ELb1ELb0ELb1ELb1EEEEEEEEEvNT_6ParamsE)
        .other          _ZN7cutlass13device_kernelIN5flash11enable_sm90INS1_16FlashAttnFwdSm90INS1_25CollectiveMainloopFwdSm90ILi2EN4cute5tupleIJNS5_1CILi1EEES8_S8_EEENS6_IJNS7_ILi64EEESA_SA_EEELi512ENS_6half_tEfNS_4arch4Sm90ELb0ELb0ELb0ELb1ELb0ELb1ELb0ELb0ELb0ELb1ELb1ELb0EEENS1_21CollectiveEpilogueFwdINS6_IJSA_NS7_ILi512EEESA_EEES9_SC_SE_Li256ELb1ELb1ELb1ELb0EEENS1_36VarlenDynamicPersistentTileSchedulerILi64ELi64ELi256ELi128ELb1ELb1ELb1ELb0ELb1ELb1EEEEEEEEEvNT_6ParamsE,@"STO_CUDA_ENTRY STV_DEFAULT"
_ZN7cutlass13device_kernelIN5flash11enable_sm90INS1_16FlashAttnFwdSm90INS1_25CollectiveMainloopFwdSm90ILi2EN4cute5tupleIJNS5_1CILi1EEES8_S8_EEENS6_IJNS7_ILi64EEESA_SA_EEELi512ENS_6half_tEfNS_4arch4Sm90ELb0ELb0ELb0ELb1ELb0ELb1ELb0ELb0ELb0ELb1ELb1ELb0EEENS1_21CollectiveEpilogueFwdINS6_IJSA_NS7_ILi512EEESA_EEES9_SC_SE_Li256ELb1ELb1ELb1ELb0EEENS1_36VarlenDynamicPersistentTileSchedulerILi64ELi64ELi256ELi128ELb1ELb1ELb1ELb0ELb1ELb1EEEEEEEEEvNT_6ParamsE:
        /* <DEDUP_REMOVED lines=13> */
[----:B------:R-:W-:Y:S02]  /*00d0*/  UIADD3 UR10, UP2, UR4, 0x570, URZ ;  /* 0x00000570040a7890 */ /* 0x000fe4000ff5e03f */
[----:B------:R-:W-:Y:S02]  /*00e0*/  UIADD3 UR4, UP3, UR4, 0x670, URZ ;  /* 0x0000067004047890 */ /* 0x000fe4000ff7e03f */
[----:B------:R-:W-:-:S02]  /*00f0*/  UIADD3.X UR7, URZ, UR5, URZ, UP0, !UPT ;  /* 0x000000053f077290 */ /* 0x000fc400087fe43f */
[----:B------:R-:W-:Y:S02]  /*0100*/  UIADD3.X UR9, URZ, UR5, URZ, UP1, !UPT ;  /* 0x000000053f097290 */ /* 0x000fe40008ffe43f */
[----:B------:R-:W-:Y:S02]  /*0110*/  UIADD3.X UR11, URZ, UR5, URZ, UP2, !UPT ;  /* 0x000000053f0b7290 */ /* 0x000fe400097fe43f */
[----:B------:R-:W-:-:S03]  /*0120*/  UIADD3.X UR5, URZ, UR5, URZ, UP3, !UPT ;  /* 0x000000053f057290 */ /* 0x000fc60009ffe43f */
[----:B------:R0:W-:Y:S02]  /*0130*/  UTMACCTL.PF [UR6] ;  /* 0x00000000060079b9 */ /* 0x0001e40008040000 */
[----:B------:R0:W-:Y:S02]  /*0140*/  UTMACCTL.PF [UR8] ;  /* 0x00000000080079b9 */ /* 0x0001e40008040000 */
[----:B------:R0:W-:Y:S02]  /*0150*/  UTMACCTL.PF [UR10] ;  /* 0x000000000a0079b9 */ /* 0x0001e40008040000 */
[----:B------:R0:W-:Y:S02]  /*0160*/  UTMACCTL.PF [UR4] ;  /* 0x00000000040079b9 */ /* 0x0001e40008040000 */
[----:B0-----:R-:W-:Y:S01]  /*0170*/  NOP ;  /* 0x0000000000007918 */ /* 0x001fe20000000000 */
.L_x_634:
[----:B------:R-:W-:Y:S05]  /*0180*/  BSYNC B0 ;  /* 0x0000000000007941 */ /* 0x000fea0003800000 */
.L_x_633:
        /* <DEDUP_REMOVED lines=37> */
.L_x_635:
        /* <DEDUP_REMOVED lines=22> */
.L_x_636:
        /* <DEDUP_REMOVED lines=18> */
.L_x_637:
        /* <DEDUP_REMOVED lines=22> */
.L_x_638:
        /* <DEDUP_REMOVED lines=22> */
.L_x_639:
[----:B------:R-:W-:Y:S01]  /*0920*/  PLOP3.LUT P0, PT, PT, PT, UP0, 0x80, 0x0 ;  /* 0x000000000000781c */ /* 0x000fe20003f0f008 */
[----:B------:R-:W-:Y:S01]  /*0930*/  UMOV UR36, 0x1 ;  /* 0x0000000100247882 */ /* 0x000fe20000000000 */
[----:B------:R-:W-:Y:S01]  /*0940*/  NOP ;  /* 0x0000000000007918 */ /* 0x000fe20000000000 */
[----:B------:R-:W-:Y:S01]  /*0950*/  USEL UR36, UR36, 0x2, !UP0 ;  /* 0x0000000224247887 */ /* 0x000fe2000c000000 */
[----:B------:R-:W-:Y:S01]  /*0960*/  BSSY B9, `(.L_x_640) ;  /* 0x0001a0b000097945 */ /* 0x000fe20003800000 */
[----:B------:R-:W-:Y:S01]  /*0970*/  ULDC.64 UR42, c[0x0][0x208] ;  /* 0x00008200002a7ab9 */ /* 0x000fe20000000a00 */
[----:B012-4-:R-:W-:Y:S07]  /*0980*/  BAR.SYNC.DEFER_BLOCKING 0x0 ;  /* 0x0000000000007b1d */ /* 0x017fee0000010000 */
[----:B------:R-:W-:Y:S05]  /*0990*/  @!P0 BRA `(.L_x_641) ;  /* 0x0000011000008947 */ /* 0x000fea0003800000 */
.L_x_642:
[----:B------:R-:W-:-:S08]  /*09a0*/  NOP ;  /* 0x0000000000007918 */ /* 0x000fd00000000000 */
[----:B------:R-:W0:Y:S02]  /*09b0*/  USETMAXREG.TRY_ALLOC.CTAPOOL UP0, 0xf0 ;  /* 0x000000f0000079c8 */ /* 0x000e240008000600 */
[----:B0-----:R-:W-:-:S13]  /*09c0*/  PLOP3.LUT P0, PT, PT, PT, UP0, 0x80, 0x0 ;  /* 0x000000000000781c */ /* 0x001fda0003f0f008 */
[----:B------:R-:W-:Y:S05]  /*09d0*/  @!P0 BRA `(.L_x_642) ;  /* 0xfffffffc00f08947 */ /* 0x000fea000383ffff */
[----:B------:R-:W-:Y:S01]  /*09e0*/  ISETP.NE.AND P0, PT, R2, 0x1, PT ;  /* 0x000000010200780c */ /* 0x000fe20003f05270 */
[----:B------:R-:W0:Y:S01]  /*09f0*/  S2UR UR5, SR_CgaCtaId ;  /* 0x00000000000579c3 */ /* 0x000e220000008800 */
[----:B------:R-:W-:-:S11]  /*0a00*/  UMOV UR4, 0x400 ;  /* 0x0000040000047882 */ /* 0x000fd60000000000 */
[----:B------:R-:W-:Y:S06]  /*0a10*/  @!P0 BAR.ARV 0x8, 0x100 ;  /* 0x0204000000008b1d */ /* 0x000fec0000002000 */
[----:B------:R-:W-:Y:S01]  /*0a20*/  ISETP.GE.U32.AND P0, PT, R6, 0x100, PT ;  /* 0x000001000600780c */ /* 0x000fe20003f06070 */
[----:B0-----:R-:W-:-:S06]  /*0a30*/  ULEA UR4, UR5, UR4, 0x18 ;  /* 0x0000000405047291 */ /* 0x001fcc000f8ec03f */
[----:B------:R-:W-:-:S06]  /*0a40*/  IMAD.U32 R2, RZ, RZ, UR4 ;  /* 0x00000004ff027e24 */ /* 0x000fcc000f8e00ff */
[----:B------:R-:W-:Y:S06]  /*0a50*/  @P0 BAR.ARV 0xf, 0x100 ;  /* 0x03c4000000000b1d */ /* 0x000fec0000002000 */
[----:B------:R-:W-:Y:S02]  /*0a60*/  ULDC UR4, c[0x0][0xc3c] ;  /* 0x00030f0000047ab9 */ /* 0x000fe40000000800 */
[----:B------:R-:W-:Y:S06]  /*0a70*/  BAR.SYNC.DEFER_BLOCKING 0x5, 0x180 ;  /* 0x0146000000007b1d */ /* 0x000fec0000010000 */
[----:B------:R-:W0:Y:S02]  /*0a80*/  LDS.128 R152, [R2+0x28cd0] ;  /* 0x028cd00002987984 */ /* 0x000e240000000c00 */
[----:B------:R-:W-:Y:S06]  /*0a90*/  BAR.ARV 0x4, 0x180 ;  /* 0x0106000000007b1d */ /* 0x000fec0000002000 */
[----:B0-----:R-:W-:-:S13]  /*0aa0*/  ISETP.GE.AND P0, PT, R155, UR4, PT ;  /* 0x000000049b007c0c */ /* 0x001fda000bf06270 */
[----:B------:R-:W-:Y:S05]  /*0ab0*/  @P0 BRA `(.L_x_643) ;  /* 0x0000019c00d40947 */ /* 0x000fea0003800000 */
[----:B------:R-:W-:Y:S01]  /*0ac0*/  VIADD R6, R6, 0xffffff80 ;  /* 0xffffff8006067836 */ /* 0x000fe20000000000 */
[----:B------:R-:W-:Y:S01]  /*0ad0*/  CS2R R22, SRZ ;  /* 0x0000000000167805 */ /* 0x000fe2000001ff00 */
[----:B------:R-:W-:Y:S01]  /*0ae0*/  IMAD.MOV.U32 R196, RZ, RZ, 0x40 ;  /* 0x00000040ffc47424 */ /* 0x000fe200078e00ff */
[----:B------:R-:W-:Y:S01]  /*0af0*/  ULOP3.LUT UR37, UR36, 0x1, URZ, 0xfc, !UPT ;  /* 0x0000000124257892 */ /* 0x000fe2000f8efc3f */
[----:B------:R-:W-:Y:S01]  /*0b00*/  IMAD.MOV.U32 R209, RZ, RZ, RZ ;  /* 0x000000ffffd17224 */ /* 0x000fe200078e00ff */
[----:B------:R-:W-:Y:S01]  /*0b10*/  SHF.R.S32.HI R3, RZ, 0x1f, R6 ;  /* 0x0000001fff037819 */ /* 0x000fe20000011406 */
[----:B------:R-:W-:Y:S02]  /*0b20*/  IMAD.MOV.U32 R186, RZ, RZ, RZ ;  /* 0x000000ffffba7224 */ /* 0x000fe400078e00ff */
[----:B------:R-:W-:Y:S01]  /*0b30*/  IMAD.MOV.U32 R18, RZ, RZ, RZ ;  /* 0x000000ffff127224 */ /* 0x000fe200078e00ff */
[CC--:B------:R-:W-:Y:S02]  /*0b40*/  LEA.HI R4, R3.reuse, R6.reuse, RZ, 0x4 ;  /* 0x0000000603047211 */ /* 0x0c0fe400078f20ff */
[----:B------:R-:W-:-:S02]  /*0b50*/  LEA.HI R5, R3, R6, RZ, 0x5 ;  /* 0x0000000603057211 */ /* 0x000fc400078f28ff */
[CC--:B------:R-:W-:Y:S02]  /*0b60*/  LEA.HI R0, R3.reuse, R6.reuse, RZ, 0x7 ;  /* 0x0000000603007211 */ /* 0x0c0fe400078f38ff */
[CC--:B------:R-:W-:Y:S02]  /*0b70*/  LEA.HI R13, R3.reuse, R6.reuse, RZ, 0x2 ;  /* 0x00000006030d7211 */ /* 0x0c0fe400078f10ff */
[----:B------:R-:W-:Y:S02]  /*0b80*/  LEA.HI R3, R3, R6, RZ, 0x3 ;  /* 0x0000000603037211 */ /* 0x000fe400078f18ff */
[----:B------:R-:W-:Y:S02]  /*0b90*/  SHF.R.S32.HI R7, RZ, 0x4, R4 ;  /* 0x00000004ff077819 */ /* 0x000fe40000011404 */
[--C-:B------:R-:W-:Y:S02]  /*0ba0*/  SHF.R.S32.HI R193, RZ, 0x5, R5.reuse ;  /* 0x00000005ffc17819 */ /* 0x100fe40000011405 */
[----:B------:R-:W-:-:S02]  /*0bb0*/  SHF.R.S32.HI R12, RZ, 0x1f, R5 ;  /* 0x0000001fff0c7819 */ /* 0x000fc40000011405 */
[C---:B------:R-:W-:Y:S02]  /*0bc0*/  LOP3.LUT R5, R4.reuse, 0xfffffff0, RZ, 0xc0, !PT ;  /* 0xfffffff004057812 */ /* 0x040fe400078ec0ff */
[----:B------:R-:W-:Y:S02]  /*0bd0*/  LOP3.LUT R11, R3, 0xfffffff8, RZ, 0xc0, !PT ;  /* 0xfffffff8030b7812 */ /* 0x000fe400078ec0ff */
[----:B------:R-:W-:Y:S01]  /*0be0*/  LEA.HI R4, R4, R7, RZ, 0x1 ;  /* 0x0000000704047211 */ /* 0x000fe200078f08ff */
[----:B------:R-:W-:Y:S01]  /*0bf0*/  IMAD.IADD R8, R6, 0x1, -R5 ;  /* 0x0000000106087824 */ /* 0x000fe200078e0a05 */
[----:B------:R-:W-:Y:S01]  /*0c00*/  LOP3.LUT R3, R0, 0xffffff80, RZ, 0xc0, !PT ;  /* 0xffffff8000037812 */ /* 0x000fe200078ec0ff */
[----:B------:R-:W-:Y:S01]  /*0c10*/  IMAD.IADD R187, R6, 0x1, -R11 ;  /* 0x0000000106bb7824 */ /* 0x000fe200078e0a0b */
[----:B------:R-:W-:Y:S02]  /*0c20*/  LOP3.LUT R4, R4, 0x1ffffffe, RZ, 0xc0, !PT ;  /* 0x1ffffffe04047812 */ /* 0x000fe400078ec0ff */
[----:B------:R-:W-:Y:S01]  /*0c30*/  LOP3.LUT R9, R13, 0xfffffffc, RZ, 0xc0, !PT ;  /* 0xfffffffc0d097812 */ /* 0x000fe200078ec0ff */
[----:B------:R-:W-:Y:S01]  /*0c40*/  IMAD.IADD R3, R6, 0x1, -R3 ;  /* 0x0000000106037824 */ /* 0x000fe200078e0a03 */
[----:B------:R-:W-:Y:S01]  /*0c50*/  LEA.HI R12, R12, R193, RZ, 0x2 ;  /* 0x000000c10c0c7211 */ /* 0x000fe200078f10ff */
[----:B------:R-:W-:Y:S01]  /*0c60*/  IMAD.IADD R10, R7, 0x1, -R4 ;  /* 0x00000001070a7824 */ /* 0x000fe200078e0a04 */
[----:B------:R-:W-:Y:S01]  /*0c70*/  SHF.R.S32.HI R5, RZ, 0x1f, R8 ;  /* 0x0000001fff057819 */ /* 0x000fe20000011408 */
[----:B------:R-:W-:Y:S01]  /*0c80*/  IMAD.IADD R184, R6, 0x1, -R9 ;  /* 0x0000000106b87824 */ /* 0x000fe200078e0a09 */
[----:B------:R-:W-:Y:S01]  /*0c90*/  SHF.R.S32.HI R4, RZ, 0x1f, R3 ;  /* 0x0000001fff047819 */ /* 0x000fe20000011403 */
[----:B------:R-:W-:Y:S01]  /*0ca0*/  IMAD.SHL.U32 R10, R10, 0x8, RZ ;  /* 0x000000080a0a7824 */ /* 0x000fe200078e00ff */
[----:B------:R-:W-:Y:S01]  /*0cb0*/  SHF.R.S32.HI R20, RZ, 0x7, R0 ;  /* 0x00000007ff147819 */ /* 0x000fe20000011400 */
[----:B------:R-:W-:Y:S01]  /*0cc0*/  IMAD.SHL.U32 R16, R184, 0x8, RZ ;  /* 0x00000008b8107824 */ /* 0x000fe200078e00ff */
[----:B------:R-:W-:Y:S01]  /*0cd0*/  LOP3.LUT R12, R12, 0x3ffffc, RZ, 0xc0, !PT ;  /* 0x003ffffc0c0c7812 */ /* 0x000fe200078ec0ff */
[----:B------:R-:W-:Y:S01]  /*0ce0*/  IMAD.SHL.U32 R187, R187, 0x8, RZ ;  /* 0x00000008bbbb7824 */ /* 0x000fe200078e00ff */
[----:B------:R-:W-:Y:S01]  /*0cf0*/  LEA.HI R9, R5, R8, RZ, 0x3 ;  /* 0x0000000805097211 */ /* 0x000fe200078f18ff */
[----:B------:R-:W-:Y:S01]  /*0d00*/  IMAD R15, R20, 0x100, R8 ;  /* 0x00000100140f7824 */ /* 0x000fe200078e0208 */
[-C--:B------:R-:W-:Y:S01]  /*0d10*/  LEA.HI R5, R4, R3.reuse, RZ, 0x2 ;  /* 0x0000000304057211 */ /* 0x080fe200078f10ff */
[----:B------:R-:W-:Y:S01]  /*0d20*/  IMAD.IADD R12, R193, 0x1, -R12 ;  /* 0x00000001c10c7824 */ /* 0x000fe200078e0a0c */
[C---:B------:R-:W-:Y:S01]  /*0d30*/  LOP3.LUT R11, R9.reuse, 0xfffffff8, RZ, 0xc0, !PT ;  /* 0xfffffff8090b7812 */ /* 0x040fe200078ec0ff */
[----:B------:R-:W-:Y:S01]  /*0d40*/  IMAD.SHL.U32 R9, R9, 0x40, RZ ;  /* 0x0000004009097824 */ /* 0x000fe200078e00ff */
[----:B------:R-:W-:Y:S01]  /*0d50*/  SHF.R.S32.HI R19, RZ, 0x2, R13 ;  /* 0x00000002ff137819 */ /* 0x000fe2000001140d */
[----:B------:R-:W-:Y:S01]  /*0d60*/  IMAD R15, R12, 0x10, R15 ;  /* 0x000000100c0f7824 */ /* 0x000fe200078e020f */
[----:B------:R-:W-:Y:S01]  /*0d70*/  SHF.R.S32.HI R6, RZ, 0x2, R5 ;  /* 0x00000002ff067819 */ /* 0x000fe20000011405 */
[----:B------:R-:W-:Y:S01]  /*0d80*/  IMAD.IADD R11, R8, 0x1, -R11 ;  /* 0x00000001080b7824 */ /* 0x000fe200078e0a0b */
[----:B------:R-:W-:Y:S01]  /*0d90*/  SHF.R.S32.HI R7, RZ, 0x1f, R5 ;  /* 0x0000001fff077819 */ /* 0x000fe20000011405 */
[----:B------:R-:W-:Y:S01]  /*0da0*/  VIADD R12, R19, 0x20 ;  /* 0x00000020130c7836 */ /* 0x000fe20000000000 */
[----:B------:R-:W-:Y:S01]  /*0db0*/  LOP3.LUT R8, R5, 0x7ffffffc, RZ, 0xc0, !PT ;  /* 0x7ffffffc05087812 */ /* 0x000fe200078ec0ff */
[----:B------:R-:W-:Y:S01]  /*0dc0*/  STL [R1+0x24], R20 ;  /* 0x0000241401007387 */ /* 0x000fe20000100800 */
[----:B------:R-:W-:Y:S01]  /*0dd0*/  LEA.HI R7, R7, R6, RZ, 0x3 ;  /* 0x0000000607077211 */ /* 0x000fe200078f18ff */
[----:B------:R-:W-:Y:S01]  /*0de0*/  VIADD R207, R187, 0x80 ;  /* 0x00000080bbcf7836 */ /* 0x000fe20000000000 */
[----:B------:R-:W-:Y:S01]  /*0df0*/  SHF.R.S32.HI R5, RZ, 0x1f, R12 ;  /* 0x0000001fff057819 */ /* 0x000fe2000001140c */
[----:B------:R-:W-:Y:S01]  /*0e00*/  IMAD.IADD R8, R3, 0x1, -R8 ;  /* 0x0000000103087824 */ /* 0x000fe200078e0a08 */
[----:B------:R-:W-:Y:S01]  /*0e10*/  LOP3.LUT R7, R7, 0xfffffff8, RZ, 0xc0, !PT ;  /* 0xfffffff807077812 */ /* 0x000fe200078ec0ff */
[----:B------:R-:W-:Y:S01]  /*0e20*/  VIADD R205, R187, 0x100 ;  /* 0x00000100bbcd7836 */ /* 0x000fe20000000000 */
[----:B------:R-:W-:Y:S01]  /*0e30*/  LEA.HI R4, R4, R3, RZ, 0x5 ;  /* 0x0000000304047211 */ /* 0x000fe200078f28ff */
[----:B------:R-:W-:Y:S01]  /*0e40*/  IMAD.SHL.U32 R3, R11, 0x40, RZ ;  /* 0x000000400b037824 */ /* 0x000fe200078e00ff */
[----:B------:R-:W-:Y:S01]  /*0e50*/  LEA.HI R14, R5, R12, RZ, 0x3 ;  /* 0x0000000c050e7211 */ /* 0x000fe200078f18ff */
[----:B------:R-:W-:Y:S01]  /*0e60*/  IMAD.IADD R7, R6, 0x1, -R7 ;  /* 0x0000000106077824 */ /* 0x000fe200078e0a07 */
[----:B------:R-:W-:Y:S01]  /*0e70*/  SHF.R.S32.HI R4, RZ, 0x5, R4 ;  /* 0x00000005ff047819 */ /* 0x000fe20000011404 */
[----:B------:R-:W-:Y:S01]  /*0e80*/  IMAD.SHL.U32 R12, R12, 0x40, RZ ;  /* 0x000000400c0c7824 */ /* 0x000fe200078e00ff */
[----:B------:R-:W-:Y:S01]  /*0e90*/  LOP3.LUT R3, R3, 0x1c0, RZ, 0xc0, !PT ;  /* 0x000001c003037812 */ /* 0x000fe200078ec0ff */
[--C-:B------:R-:W-:Y:S01]  /*0ea0*/  IMAD.U32 R6, R15, 0x40, R10.reuse ;  /* 0x000000400f067824 */ /* 0x100fe200078e000a */
[----:B------:R-:W-:Y:S01]  /*0eb0*/  LEA.HI R0, R0, R20, RZ, 0x1 ;  /* 0x0000001400007211 */ /* 0x000fe200078f08ff */
[----:B------:R-:W-:Y:S01]  /*0ec0*/  IMAD.SHL.U32 R14, R14, 0x40, RZ ;  /* 0x000000400e0e7824 */ /* 0x000fe200078e00ff */
[----:B------:R-:W-:Y:S01]  /*0ed0*/  LOP3.LUT R5, R12, 0x1c0, RZ, 0xc0, !PT ;  /* 0x000001c00c057812 */ /* 0x000fe200078ec0ff */
[----:B------:R-:W-:Y:S01]  /*0ee0*/  IMAD R190, R4, 0x10, R7 ;  /* 0x0000001004be7824 */ /* 0x000fe200078e0207 */
[----:B------:R-:W-:Y:S01]  /*0ef0*/  LOP3.LUT R10, R3, 0x8, R10, 0xf8, !PT ;  /* 0x00000008030a7812 */ /* 0x000fe200078ef80a */
[----:B------:R0:W-:Y:S01]  /*0f00*/  STL [R1+0x70], R6 ;  /* 0x0000700601007387 */ /* 0x0001e20000100800 */
[----:B------:R-:W-:Y:S01]  /*0f10*/  SHF.R.U32.HI R3, RZ, 0x3, R3 ;  /* 0x00000003ff037819 */ /* 0x000fe20000011603 */
[C---:B------:R-:W-:Y:S01]  /*0f20*/  VIADD R204, R187.reuse, 0x140 ;  /* 0x00000140bbcc7836 */ /* 0x040fe20000000000 */
[----:B------:R-:W-:Y:S01]  /*0f30*/  SHF.R.S32.HI R4, RZ, 0x1f, R13 ;  /* 0x0000001fff047819 */ /* 0x000fe2000001140d */
[C---:B------:R-:W-:Y:S01]  /*0f40*/  VIADD R208, R187.reuse, 0x40 ;  /* 0x00000040bbd07836 */ /* 0x040fe20000000000 */
[----:B------:R-:W-:Y:S01]  /*0f50*/  LOP3.LUT R0, R0, 0xfffffe, RZ, 0xc0, !PT ;  /* 0x00fffffe00007812 */ /* 0x000fe200078ec0ff */
[----:B------:R-:W-:Y:S01]  /*0f60*/  VIADD R206, R187, 0xc0 ;  /* 0x000000c0bbce7836 */ /* 0x000fe20000000000 */
[----:B------:R-:W-:-:S02]  /*0f70*/  SHF.R.U32.HI R12, RZ, 0x3, R5 ;  /* 0x00000003ff0c7819 */ /* 0x000fc40000011605 */
[----:B------:R-:W-:Y:S01]  /*0f80*/  LOP3.LUT R5, R5, 0x38, R16, 0xf8, !PT ;  /* 0x0000003805057812 */ /* 0x000fe200078ef810 */
[----:B------:R-:W-:Y:S01]  /*0f90*/  IMAD.IADD R0, R20, 0x1, -R0 ;  /* 0x0000000114007824 */ /* 0x000fe200078e0a00 */
[----:B0-----:R-:W-:Y:S02]  /*0fa0*/  LOP3.LUT R6, R9, 0x7ffffe00, RZ, 0xc0, !PT ;  /* 0x7ffffe0009067812 */ /* 0x001fe400078ec0ff */
[----:B------:R-:W-:Y:S02]  /*0fb0*/  LOP3.LUT R14, R14, 0xfffffe00, RZ, 0xc0, !PT ;  /* 0xfffffe000e0e7812 */ /* 0x000fe400078ec0ff */
[----:B------:R-:W-:Y:S01]  /*0fc0*/  LOP3.LUT R3, R10, R3, RZ, 0x3c, !PT ;  /* 0x000000030a037212 */ /* 0x000fe200078e3cff */
[----:B------:R-:W-:Y:S01]  /*0fd0*/  IMAD R6, R193, 0x400, R6 ;  /* 0x00000400c1067824 */ /* 0x000fe200078e0206 */
[----:B------:R-:W-:Y:S02]  /*0fe0*/  LEA.HI R4, R4, R19, RZ, 0x3 ;  /* 0x0000001304047211 */ /* 0x000fe400078f18ff */
[----:B------:R-:W-:Y:S01]  /*0ff0*/  LOP3.LUT R9, R14, R5, R12, 0xf6, !PT ;  /* 0x000000050e097212 */ /* 0x000fe200078ef60c */
[----:B------:R-:W-:Y:S01]  /*1000*/  IMAD.IADD R3, R6, 0x1, R3 ;  /* 0x0000000106037824 */ /* 0x000fe200078e0203 */
[----:B------:R-:W-:Y:S01]  /*1010*/  LOP3.LUT R4, R4, 0xfffffff8, RZ, 0xc0, !PT ;  /* 0xfffffff804047812 */ /* 0x000fe200078ec0ff */
[----:B------:R-:W-:Y:S01]  /*1020*/  IMAD.SHL.U32 R6, R0, 0x100, RZ ;  /* 0x0000010000067824 */ /* 0x000fe200078e00ff */
[----:B------:R-:W-:Y:S01]  /*1030*/  LEA.HI R5, R184, R184, RZ, 0x1 ;  /* 0x000000b8b8057211 */ /* 0x000fe200078f08ff */
[----:B------:R-:W-:Y:S01]  /*1040*/  IMAD.SHL.U32 R0, R8, 0x2, RZ ;  /* 0x0000000208007824 */ /* 0x000fe200078e00ff */
[----:B------:R-:W-:Y:S01]  /*1050*/  R2P PR, R11, 0x6 ;  /* 0x000000060b007804 */ /* 0x000fe20000000000 */
[----:B------:R-:W-:Y:S01]  /*1060*/  IMAD.IADD R188, R19, 0x1, -R4 ;  /* 0x0000000113bc7824 */ /* 0x000fe200078e0a04 */
[----:B------:R-:W-:Y:S01]  /*1070*/  LOP3.LUT R5, R5, 0x1ffffffe, RZ, 0xc0, !PT ;  /* 0x1ffffffe05057812 */ /* 0x000fe200078ec0ff */
[----:B------:R-:W-:Y:S01]  /*1080*/  IMAD.IADD R192, R0, 0x1, R6 ;  /* 0x0000000100c07824 */ /* 0x000fe200078e0206 */
[----:B------:R-:W-:Y:S01]  /*1090*/  SHF.R.S32.HI R4, RZ, 0x1f, R207 ;  /* 0x0000001fff047819 */ /* 0x000fe200000114cf */
[----:B------:R-:W-:Y:S01]  /*10a0*/  STL [R1+0x6c], R6 ;  /* 0x00006c0601007387 */ /* 0x000fe20000100800 */
[----:B------:R-:W-:Y:S01]  /*10b0*/  SHF.R.S32.HI R4, RZ, 0x1f, R205 ;  /* 0x0000001fff047819 */ /* 0x000fe200000114cd */
[----:B------:R-:W-:Y:S01]  /*10c0*/  IMAD R4, R9, 0x2, R2 ;  /* 0x0000000209047824 */ /* 0x000fe200078e0202 */
[----:B------:R-:W-:Y:S01]  /*10d0*/  SHF.R.S32.HI R7, RZ, 0x1f, R208 ;  /* 0x0000001fff077819 */ /* 0x000fe200000114d0 */
[----:B------:R-:W-:Y:S01]  /*10e0*/  IMAD.IADD R5, R184, 0x1, -R5 ;  /* 0x00000001b8057824 */ /* 0x000fe200078e0a05 */
[----:B------:R0:W-:Y:S01]  /*10f0*/  STL [R1+0x2c], R0 ;  /* 0x00002c0001007387 */ /* 0x0001e20000100800 */
[----:B------:R-:W-:Y:S01]  /*1100*/  VIADD R235, R192, 0x58 ;  /* 0x00000058c0eb7836 */ /* 0x000fe20000000000 */
[----:B------:R-:W-:Y:S01]  /*1110*/  SHF.R.S32.HI R7, RZ, 0x1f, R206 ;  /* 0x0000001fff077819 */ /* 0x000fe200000114ce */
[----:B------:R-:W-:Y:S01]  /*1120*/  IMAD R5, R5, 0x8, R190 ;  /* 0x0000000805057824 */ /* 0x000fe200078e02be */
[----:B------:R1:W-:Y:S01]  /*1130*/  STL [R1+0x64], R4 ;  /* 0x0000640401007387 */ /* 0x0003e20000100800 */
[----:B------:R-:W-:Y:S01]  /*1140*/  IMAD R194, R3, 0x2, R2 ;  /* 0x0000000203c27824 */ /* 0x000fe200078e0202 */
[----:B------:R-:W-:Y:S01]  /*1150*/  SEL R196, R196, 0xffffffc0, !P2 ;  /* 0xffffffc0c4c47807 */ /* 0x000fe20005000000 */
[C---:B------:R-:W-:Y:S01]  /*1160*/  VIADD R9, R192.reuse, 0x18 ;  /* 0x00000018c0097836 */ /* 0x040fe20000000000 */
[----:B------:R2:W-:Y:S01]  /*1170*/  STL [R1+0x68], R5 ;  /* 0x0000680501007387 */ /* 0x0005e20000100800 */
[C---:B------:R-:W-:Y:S01]  /*1180*/  VIADD R236, R192.reuse, 0x50 ;  /* 0x00000050c0ec7836 */ /* 0x040fe20000000000 */
[----:B0-----:R-:W-:Y:S01]  /*1190*/  SHF.R.S32.HI R0, RZ, 0x1f, R204 ;  /* 0x0000001fff007819 */ /* 0x001fe200000114cc */
[C---:B------:R-:W-:Y:S01]  /*11a0*/  VIADD R232, R192.reuse, 0x70 ;  /* 0x00000070c0e87836 */ /* 0x040fe20000000000 */
[----:B------:R-:W-:Y:S01]  /*11b0*/  SHF.R.S32.HI R0, RZ, 0x1f, R192 ;  /* 0x0000001fff007819 */ /* 0x000fe200000114c0 */
[----:B------:R-:W-:-:S02]  /*11c0*/  VIADD R0, R192, 0x40 ;  /* 0x00000040c0007836 */ /* 0x000fc40000000000 */
[C---:B-1----:R-:W-:Y:S02]  /*11d0*/  VIADD R4, R192.reuse, 0x38 ;  /* 0x00000038c0047836 */ /* 0x042fe40000000000 */
[C---:B------:R-:W-:Y:S01]  /*11e0*/  VIADD R6, R192.reuse, 0x30 ;  /* 0x00000030c0067836 */ /* 0x040fe20000000000 */
[----:B------:R-:W-:Y:S01]  /*11f0*/  SHF.R.S32.HI R0, RZ, 0x1f, R0 ;  /* 0x0000001fff007819 */ /* 0x000fe20000011400 */
[C---:B------:R-:W-:Y:S01]  /*1200*/  VIADD R233, R192.reuse, 0x68 ;  /* 0x00000068c0e97836 */ /* 0x040fe20000000000 */
[----:B------:R-:W-:Y:S01]  /*1210*/  SHF.R.S32.HI R4, RZ, 0x1f, R4 ;  /* 0x0000001fff047819 */ /* 0x000fe20000011404 */
[C---:B------:R-:W-:Y:S01]  /*1220*/  VIADD R229, R192.reuse, 0x88 ;  /* 0x00000088c0e57836 */ /* 0x040fe20000000000 */
[----:B------:R-:W-:Y:S01]  /*1230*/  SHF.R.S32.HI R0, RZ, 0x1f, R235 ;  /* 0x0000001fff007819 */ /* 0x000fe200000114eb */
[C---:B------:R-:W-:Y:S01]  /*1240*/  VIADD R237, R192.reuse, 0x48 ;  /* 0x00000048c0ed7836 */ /* 0x040fe20000000000 */
[----:B--2---:R-:W-:Y:S01]  /*1250*/  SHF.R.S32.HI R5, RZ, 0x1f, R9 ;  /* 0x0000001fff057819 */ /* 0x004fe20000011409 */
        /* <DEDUP_REMOVED lines=46> */
[----:B------:R-:W-:Y:S01]  /*1540*/  IMAD.SHL.U32 R184, R184, 0x4, RZ ;  /* 0x00000004b8b87824 */ /* 0x000fe200078e00ff */
[----:B------:R-:W-:Y:S01]  /*1550*/  SHF.R.S32.HI R5, RZ, 0x1f, R223 ;  /* 0x0000001fff057819 */ /* 0x000fe200000114df */
[C---:B------:R-:W-:Y:S01]  /*1560*/  @P1 VIADD R195, R197.reuse, 0xffffffe0 ;  /* 0xffffffe0c5c31836 */ /* 0x040fe20000000000 */
[----:B------:R-:W-:Y:S01]  /*1570*/  SHF.R.S32.HI R4, RZ, 0x1f, R215 ;  /* 0x0000001fff047819 */ /* 0x000fe200000114d7 */
[----:B------:R-:W-:Y:S01]  /*1580*/  IMAD.IADD R197, R197, 0x1, R196 ;  /* 0x00000001c5c57824 */ /* 0x000fe200078e02c4 */
[----:B------:R-:W-:Y:S01]  /*1590*/  SHF.R.S32.HI R3, RZ, 0x1f, R212 ;  /* 0x0000001fff037819 */ /* 0x000fe200000114d4 */
[----:B------:R-:W-:Y:S01]  /*15a0*/  VIADD R189, R184, 0x10 ;  /* 0x00000010b8bd7836 */ /* 0x000fe20000000000 */
[----:B------:R-:W-:Y:S01]  /*15b0*/  SHF.R.S32.HI R0, RZ, 0x1f, R211 ;  /* 0x0000001fff007819 */ /* 0x000fe200000114d3 */
[----:B------:R-:W-:-:S07]  /*15c0*/  IMAD.IADD R196, R196, 0x1, R195 ;  /* 0x00000001c4c47824 */ /* 0x000fce00078e02c3 */
.L_x_771:
[----:B012---:R-:W0:Y:S01]  /*15d0*/  LDC.64 R4, c[0x0][0xc88] ;  /* 0x00032200ff047b82 */ /* 0x007e220000000a00 */
[----:B------:R-:W-:Y:S01]  /*15e0*/  ULDC.64 UR4, c[0x0][0xa28] ;  /* 0x00028a0000047ab9 */ /* 0x000fe20000000a00 */
[----:B------:R-:W-:Y:S01]  /*15f0*/  ULDC.64 UR8, c[0x0][0xa18] ;  /* 0x0002860000087ab9 */ /* 0x000fe20000000a00 */
[----:B------:R-:W-:Y:S01]  /*1600*/  ULDC.64 UR6, c[0x0][0xa08] ;  /* 0x0002820000067ab9 */ /* 0x000fe20000000a00 */
[----:B0-----:R-:W-:-:S05]  /*1610*/  IMAD.WIDE R4, R155, 0x4, R4 ;  /* 0x000000049b047825 */ /* 0x001fca00078e0204 */
[----:B------:R-:W2:Y:S01]  /*1620*/  LDG.E R199, desc[UR42][R4.64] ;  /* 0x0000002a04c77981 */ /* 0x000ea2000c1e1900 */
[----:B------:R-:W-:Y:S01]  /*1630*/  ISETP.NE.U32.AND P2, PT, RZ, UR4, PT ;  /* 0x00000004ff007c0c */ /* 0x000fe2000bf45070 */
[----:B-----5:R-:W-:Y:S01]  /*1640*/  IMAD.MOV.U32 R11, RZ, RZ, RZ ;  /* 0x000000ffff0b7224 */ /* 0x020fe200078e00ff */
[----:B------:R-:W-:Y:S01]  /*1650*/  ISETP.NE.U32.AND P1, PT, RZ, UR8, PT ;  /* 0x00000008ff007c0c */ /* 0x000fe2000bf25070 */
[----:B------:R-:W-:Y:S01]  /*1660*/  IMAD.MOV.U32 R25, RZ, RZ, RZ ;  /* 0x000000ffff197224 */ /* 0x000fe200078e00ff */
[----:B------:R-:W-:Y:S02]  /*1670*/  ISETP.NE.AND.EX P2, PT, RZ, UR5, PT, P2 ;  /* 0x00000005ff007c0c */ /* 0x000fe4000bf45320 */
[----:B------:R-:W-:Y:S02]  /*1680*/  ISETP.NE.AND.EX P1, PT, RZ, UR9, PT, P1 ;  /* 0x00000009ff007c0c */ /* 0x000fe4000bf25310 */
[----:B------:R-:W-:-:S04]  /*1690*/  ISETP.NE.U32.AND P0, PT, RZ, UR6, PT ;  /* 0x00000006ff007c0c */ /* 0x000fc8000bf05070 */
[----:B------:R-:W-:Y:S02]  /*16a0*/  ISETP.NE.AND.EX P0, PT, RZ, UR7, PT, P0 ;  /* 0x00000007ff007c0c */ /* 0x000fe4000bf05300 */
[----:B--2---:R-:W-:Y:S01]  /*16b0*/  SHF.R.S32.HI R0, RZ, 0x1f, R199 ;  /* 0x0000001fff007819 */ /* 0x004fe200000114c7 */
[C---:B------:R-:W-:Y:S02]  /*16c0*/  IMAD.SHL.U32 R202, R199.reuse, 0x4, RZ ;  /* 0x00000004c7ca7824 */ /* 0x040fe400078e00ff */
[C---:B------:R-:W-:Y:S02]  /*16d0*/  @P2 LEA R6, P3, R199.reuse, UR4, 0x2 ;  /* 0x00000004c7062c11 */ /* 0x040fe4000f8610ff */
[C-C-:B------:R-:W-:Y:S01]  /*16e0*/  SHF.L.U64.HI R203, R199.reuse, 0x2, R0.reuse ;  /* 0x00000002c7cb7819 */ /* 0x140fe20000010200 */
[----:B------:R0:W-:Y:S01]  /*16f0*/  STL [R1+0x20], R0 ;  /* 0x0000200001007387 */ /* 0x0001e20000100800 */
[----:B------:R-:W-:Y:S01]  /*1700*/  @P2 LEA.HI.X R7, R199, UR5, R0, 0x2, P3 ;  /* 0x00000005c7072c11 */ /* 0x000fe200098f1400 */
[----:B------:R-:W-:Y:S01]  /*1710*/  ULDC UR4, c[0x0][0x288] ;  /* 0x0000a20000047ab9 */ /* 0x000fe20000000800 */
[----:B------:R-:W-:-:S03]  /*1720*/  IADD3 R4, P4, R202, UR6, RZ ;  /* 0x00000006ca047c10 */ /* 0x000fc6000ff9e0ff */
[----:B------:R1:W5:Y:S01]  /*1730*/  @P2 LDG.E R11, desc[UR42][R6.64] ;  /* 0x0000002a060b2981 */ /* 0x000362000c1e1900 */
[----:B------:R-:W-:Y:S01]  /*1740*/  @P1 IADD3 R8, P2, R202, UR8, RZ ;  /* 0x00000008ca081c10 */ /* 0x000fe2000ff5e0ff */
[----:B------:R-:W-:Y:S01]  /*1750*/  IMAD.U32 R155, RZ, RZ, UR4 ;  /* 0x00000004ff9b7e24 */ /* 0x000fe2000f8e00ff */
[C---:B------:R-:W-:Y:S01]  /*1760*/  IADD3.X R5, R203.reuse, UR7, RZ, P4, !PT ;  /* 0x00000007cb057c10 */ /* 0x040fe2000a7fe4ff */
[----:B------:R-:W-:Y:S01]  /*1770*/  ULDC.64 UR4, c[0x0][0x418] ;  /* 0x0001060000047ab9 */ /* 0x000fe20000000a00 */
[----:B------:R-:W-:-:S03]  /*1780*/  @P1 IADD3.X R9, R203, UR9, RZ, P2, !PT ;  /* 0x00000009cb091c10 */ /* 0x000fc600097fe4ff */
[----:B------:R1:W5:Y:S01]  /*1790*/  @P0 LDG.E R25, desc[UR42][R4.64] ;  /* 0x0000002a04190981 */ /* 0x000362000c1e1900 */
[----:B------:R-:W-:Y:S01]  /*17a0*/  UISETP.NE.U32.AND UP0, UPT, UR4, URZ, UPT ;  /* 0x0000003f0400728c */ /* 0x000fe2000bf05070 */
[C---:B------:R-:W-:Y:S01]  /*17b0*/  LOP3.LUT R3, R154.reuse, 0xff000000, RZ, 0xc0, !PT ;  /* 0xff0000009a037812 */ /* 0x040fe200078ec0ff */
[----:B------:R-:W-:Y:S01]  /*17c0*/  ULDC.64 UR8, c[0x0][0xa20] ;  /* 0x0002880000087ab9 */ /* 0x000fe20000000a00 */
[----:B------:R1:W5:Y:S01]  /*17d0*/  @P1 LDG.E R155, desc[UR42][R8.64] ;  /* 0x0000002a089b1981 */ /* 0x000362000c1e1900 */
[----:B------:R-:W-:Y:S01]  /*17e0*/  UISETP.NE.AND.EX UP0, UPT, UR5, URZ, UPT, UP0 ;  /* 0x0000003f0500728c */ /* 0x000fe2000bf05300 */
[----:B------:R-:W-:Y:S01]  /*17f0*/  ULDC UR4, c[0x0][0x424] ;  /* 0x0001090000047ab9 */ /* 0x000fe20000000800 */
[----:B------:R-:W-:Y:S02]  /*1800*/  ISETP.NE.U32.AND P2, PT, RZ, UR8, PT ;  /* 0x00000008ff007c0c */ /* 0x000fe4000bf45070 */
[----:B------:R-:W-:Y:S01]  /*1810*/  USEL UR4, UR4, 0x1, UP0 ;  /* 0x0000000104047887 */ /* 0x000fe20008000000 */
[----:B------:R-:W-:Y:S01]  /*1820*/  ULDC UR5, c[0x0][0x2f0] ;  /* 0x0000bc0000057ab9 */ /* 0x000fe20000000800 */
[----:B0-----:R-:W-:-:S02]  /*1830*/  LOP3.LUT R0, R154, 0xff0000, RZ, 0xc0, !PT ;  /* 0x00ff00009a007812 */ /* 0x001fc400078ec0ff */
[----:B------:R-:W-:Y:S01]  /*1840*/  UIMAD UR4, UR4, UR5, URZ ;  /* 0x00000005040472a4 */ /* 0x000fe2000f8e023f */
[----:B------:R-:W-:Y:S02]  /*1850*/  SHF.R.U32.HI R3, RZ, 0x8, R3 ;  /* 0x00000008ff037819 */ /* 0x000fe40000011603 */
[----:B------:R-:W-:Y:S01]  /*1860*/  ISETP.NE.AND.EX P2, PT, RZ, UR9, PT, P2 ;  /* 0x00000009ff007c0c */ /* 0x000fe2000bf45320 */
[----:B------:R-:W-:Y:S01]  /*1870*/  ULDC UR5, c[0x0][0x348] ;  /* 0x0000d20000057ab9 */ /* 0x000fe20000000800 */
[----:B------:R-:W-:Y:S01]  /*1880*/  LEA.HI R200, R0, R3, RZ, 0x10 ;  /* 0x0000000300c87211 */ /* 0x000fe200078f80ff */
[----:B------:R-:W-:Y:S01]  /*1890*/  IMAD.MOV.U32 R201, RZ, RZ, R153 ;  /* 0x000000ffffc97224 */ /* 0x000fe200078e0099 */
[----:B------:R-:W-:Y:S01]  /*18a0*/  LOP3.LUT R198, R154, 0xffff, RZ, 0xc0, !PT ;  /* 0x0000ffff9ac67812 */ /* 0x000fe200078ec0ff */
[----:B-1-3--:R-:W-:Y:S08]  /*18b0*/  @P1 BRA `(.L_x_644) ;  /* 0x0000000000241947 */ /* 0x00aff00003800000 */
[----:B------:R-:W-:Y:S02]  /*18c0*/  ULDC.64 UR6, c[0x0][0xa00] ;  /* 0x0002800000067ab9 */ /* 0x000fe40000000a00 */
[----:B------:R-:W-:-:S04]  /*18d0*/  ISETP.NE.U32.AND P1, PT, RZ, UR6, PT ;  /* 0x00000006ff007c0c */ /* 0x000fc8000bf25070 */
[----:B------:R-:W-:-:S13]  /*18e0*/  ISETP.NE.AND.EX P1, PT, RZ, UR7, PT, P1 ;  /* 0x00000007ff007c0c */ /* 0x000fda000bf25310 */
[----:B------:R-:W-:Y:S05]  /*18f0*/  @!P1 BRA `(.L_x_644) ;  /* 0x0000000000149947 */ /* 0x000fea0003800000 */
[----:B------:R-:W0:Y:S02]  /*1900*/  LDC.64 R6, c[0x0][0xa00] ;  /* 0x00028000ff067b82 */ /* 0x000e240000000a00 */
[----:B0-----:R-:W-:-:S05]  /*1910*/  IMAD.WIDE R6, R199, 0x4, R6 ;  /* 0x00000004c7067825 */ /* 0x001fca00078e0206 */
[----:B-----5:R-:W2:Y:S04]  /*1920*/  LDG.E R155, desc[UR42][R6.64] ;  /* 0x0000002a069b7981 */ /* 0x020ea8000c1e1900 */
[----:B------:R-:W2:Y:S02]  /*1930*/  LDG.E R0, desc[UR42][R6.64+0x4] ;  /* 0x0000042a06007981 */ /* 0x000ea4000c1e1900 */
[----:B--2---:R-:W-:-:S07]  /*1940*/  IMAD.IADD R155, R0, 0x1, -R155 ;  /* 0x00000001009b7824 */ /* 0x004fce00078e0a9b */
.L_x_644:
[----:B------:R-:W-:Y:S02]  /*1950*/  IMAD.U32 R42, RZ, RZ, UR5 ;  /* 0x00000005ff2a7e24 */ /* 0x000fe4000f8e00ff */
[----:B------:R-:W-:Y:S01]  /*1960*/  IMAD.U32 R24, RZ, RZ, UR4 ;  /* 0x00000004ff187e24 */ /* 0x000fe2000f8e00ff */
[----:B------:R-:W-:Y:S06]  /*1970*/  @!P2 BRA `(.L_x_645) ;  /* 0x000000000010a947 */ /* 0x000fec0003800000 */
[----:B------:R-:W-:-:S04]  /*1980*/  IADD3 R4, P0, R202, UR8, RZ ;  /* 0x00000008ca047c10 */ /* 0x000fc8000ff1e0ff */
[----:B------:R-:W-:-:S05]  /*1990*/  IADD3.X R5, R203, UR9, RZ, P0, !PT ;  /* 0x00000009cb057c10 */ /* 0x000fca00087fe4ff */
[----:B------:R0:W5:Y:S01]  /*19a0*/  LDG.E R24, desc[UR42][R4.64] ;  /* 0x0000002a04187981 */ /* 0x000162000c1e1900 */
[----:B------:R-:W-:Y:S05]  /*19b0*/  BRA `(.L_x_646) ;  /* 0x0000000000107947 */ /* 0x000fea0003800000 */
.L_x_645:
[----:B------:R-:W-:Y:S05]  /*19c0*/  @!P0 BRA `(.L_x_646) ;  /* 0x00000000000c8947 */ /* 0x000fea0003800000 */
[----:B------:R-:W2:Y:S04]  /*19d0*/  LDG.E R3, desc[UR42][R4.64] ;  /* 0x0000002a04037981 */ /* 0x000ea8000c1e1900 */
[----:B------:R-:W2:Y:S02]  /*19e0*/  LDG.E R24, desc[UR42][R4.64+0x4] ;  /* 0x0000042a04187981 */ /* 0x000ea4000c1e1900 */
[----:B--2---:R-:W-:-:S07]  /*19f0*/  IMAD.IADD R24, R24, 0x1, -R3 ;  /* 0x0000000118187824 */ /* 0x004fce00078e0a03 */
.L_x_646:
[----:B------:R-:W-:Y:S01]  /*1a00*/  ULDC.64 UR4, c[0x0][0xa10] ;  /* 0x0002840000047ab9 */ /* 0x000fe20000000a00 */
[----:B------:R-:W2:Y:S01]  /*1a10*/  LDL.LU R8, [R1+0x28] ;  /* 0x0000280001087983 */ /* 0x000ea20000300800 */
[----:B------:R-:W-:-:S04]  /*1a20*/  ISETP.NE.U32.AND P0, PT, RZ, UR4, PT ;  /* 0x00000004ff007c0c */ /* 0x000fc8000bf05070 */
[----:B------:R-:W-:Y:S01]  /*1a30*/  ISETP.NE.AND.EX P0, PT, RZ, UR5, PT, P0 ;  /* 0x00000005ff007c0c */ /* 0x000fe2000bf05300 */
[----:B------:R-:W-:Y:S02]  /*1a40*/  ULDC.64 UR4, c[0x0][0xa30] ;  /* 0x00028c0000047ab9 */ /* 0x000fe40000000a00 */
[----:B------:R-:W-:-:S10]  /*1a50*/  ISETP.NE.U32.AND P1, PT, RZ, UR4, PT ;  /* 0x00000004ff007c0c */ /* 0x000fd4000bf25070 */
[----:B0-----:R-:W0:Y:S02]  /*1a60*/  @P0 LDC.64 R4, c[0x0][0xa10] ;  /* 0x00028400ff040b82 */ /* 0x001e240000000a00 */
[----:B0-----:R-:W-:-:S05]  /*1a70*/  @P0 IMAD.WIDE R4, R199, 0x4, R4 ;  /* 0x00000004c7040825 */ /* 0x001fca00078e0204 */
[----:B------:R-:W3:Y:S04]  /*1a80*/  @P0 LDG.E R0, desc[UR42][R4.64] ;  /* 0x0000002a04000981 */ /* 0x000ee8000c1e1900 */
[----:B------:R0:W3:Y:S01]  /*1a90*/  @P0 LDG.E R3, desc[UR42][R4.64+0x4] ;  /* 0x0000042a04030981 */ /* 0x0000e2000c1e1900 */
[----:B------:R-:W-:Y:S01]  /*1aa0*/  ISETP.NE.AND.EX P1, PT, RZ, UR5, PT, P1 ;  /* 0x00000005ff007c0c */ /* 0x000fe2000bf25310 */
[----:B-----5:R-:W-:-:S12]  /*1ab0*/  IMAD.MOV.U32 R154, RZ, RZ, R24 ;  /* 0x000000ffff9a7224 */ /* 0x020fd800078e0018 */
[----:B------:R-:W-:-:S04]  /*1ac0*/  @P1 IADD3 R6, P2, R202, UR4, RZ ;  /* 0x00000004ca061c10 */ /* 0x000fc8000ff5e0ff */
[----:B------:R-:W-:-:S05]  /*1ad0*/  @P1 IADD3.X R7, R203, UR5, RZ, P2, !PT ;  /* 0x00000005cb071c10 */ /* 0x000fca00097fe4ff */
[----:B------:R1:W5:Y:S01]  /*1ae0*/  @P1 LDG.E R154, desc[UR42][R6.64] ;  /* 0x0000002a069a1981 */ /* 0x000362000c1e1900 */
[----:B------:R-:W-:Y:S01]  /*1af0*/  IMAD.IADD R11, R24, 0x1, -R11 ;  /* 0x00000001180b7824 */ /* 0x000fe200078e0a0b */
[----:B------:R-:W-:Y:S01]  /*1b00*/  BSSY B0, `(.L_x_647) ;  /* 0x000002b000007945 */ /* 0x000fe20003800000 */
[----:B------:R-:W-:Y:S01]  /*1b10*/  LOP3.LUT R210, R200, 0xff, RZ, 0xc0, !PT ;  /* 0x000000ffc8d27812 */ /* 0x000fe200078ec0ff */
[----:B0-----:R-:W-:Y:S01]  /*1b20*/  IMAD.MOV.U32 R5, RZ, RZ, RZ ;  /* 0x000000ffff057224 */ /* 0x001fe200078e00ff */
[----:B------:R-:W-:Y:S02]  /*1b30*/  SHF.R.U32.HI R200, RZ, 0x10, R200 ;  /* 0x00000010ffc87819 */ /* 0x000fe400000116c8 */
[----:B--2---:R-:W-:Y:S01]  /*1b40*/  LOP3.LUT R8, R8, 0xfffffffd, RZ, 0xc0, !PT ;  /* 0xfffffffd08087812 */ /* 0x004fe200078ec0ff */
[----:B---3--:R-:W-:-:S04]  /*1b50*/  @P0 IMAD.IADD R42, R3, 0x1, -R0 ;  /* 0x00000001032a0824 */ /* 0x008fc800078e0a00 */
[----:B------:R-:W-:-:S04]  /*1b60*/  IMAD.IADD R152, R11, 0x1, R42 ;  /* 0x000000010b987824 */ /* 0x000fc800078e022a */
[C---:B------:R-:W-:Y:S01]  /*1b70*/  VIADD R0, R152.reuse, 0x3f ;  /* 0x0000003f98007836 */ /* 0x040fe20000000000 */
[----:B------:R-:W-:-:S04]  /*1b80*/  ISETP.GE.AND P3, PT, R152, 0x1, PT ;  /* 0x000000019800780c */ /* 0x000fc80003f66270 */
[----:B------:R-:W-:-:S04]  /*1b90*/  SHF.R.S32.HI R3, RZ, 0x1f, R0 ;  /* 0x0000001fff037819 */ /* 0x000fc80000011400 */
[----:B------:R-:W-:-:S04]  /*1ba0*/  LEA.HI R3, R3, R0, RZ, 0x6 ;  /* 0x0000000003037211 */ /* 0x000fc800078f30ff */
[----:B------:R-:W-:Y:S02]  /*1bb0*/  SHF.R.S32.HI R168, RZ, 0x6, R3 ;  /* 0x00000006ffa87819 */ /* 0x000fe40000011403 */
[----:B------:R-:W-:-:S05]  /*1bc0*/  @P3 LOP3.LUT R8, R8, 0x2, RZ, 0xfc, !PT ;  /* 0x0000000208083812 */ /* 0x000fca00078efcff */
[----:B------:R1:W-:Y:S01]  /*1bd0*/  STL [R1+0x28], R8 ;  /* 0x0000280801007387 */ /* 0x0003e20000100800 */
[----:B------:R-:W-:Y:S05]  /*1be0*/  @!P3 BRA `(.L_x_648) ;  /* 0x000000000070b947 */ /* 0x000fea0003800000 */
[----:B------:R-:W-:Y:S01]  /*1bf0*/  ISETP.NE.AND P0, PT, R200, RZ, PT ;  /* 0x000000ffc800720c */ /* 0x000fe20003f05270 */
[----:B------:R-:W-:-:S03]  /*1c00*/  ULDC UR4, c[0x0][0x9f0] ;  /* 0x00027c0000047ab9 */ /* 0x000fc60000000800 */
[----:B------:R-:W-:-:S04]  /*1c10*/  SEL R9, R200, UR4, P0 ;  /* 0x00000004c8097c07 */ /* 0x000fc80008000000 */
[-C--:B-1----:R-:W-:Y:S02]  /*1c20*/  IABS R6, R9.reuse ;  /* 0x0000000900067213 */ /* 0x082fe40000000000 */
[----:B------:R-:W-:Y:S02]  /*1c30*/  IADD3 R0, R168, -0x1, R9 ;  /* 0xffffffffa8007810 */ /* 0x000fe40007ffe009 */
[----:B------:R-:W0:Y:S01]  /*1c40*/  I2F.RP R3, R6 ;  /* 0x0000000600037306 */ /* 0x000e220000209400 */
[-C--:B------:R-:W-:Y:S02]  /*1c50*/  IABS R10, R9.reuse ;  /* 0x00000009000a7213 */ /* 0x080fe40000000000 */
[----:B------:R-:W-:Y:S02]  /*1c60*/  IABS R8, R0 ;  /* 0x0000000000087213 */ /* 0x000fe40000000000 */
[----:B------:R-:W-:-:S04]  /*1c70*/  LOP3.LUT R0, R0, R9, RZ, 0x3c, !PT ;  /* 0x0000000900007212 */ /* 0x000fc800078e3cff */
[----:B------:R-:W-:Y:S01]  /*1c80*/  ISETP.GE.AND P2, PT, R0, RZ, PT ;  /* 0x000000ff0000720c */ /* 0x000fe20003f46270 */
[----:B0-----:R-:W0:Y:S02]  /*1c90*/  MUFU.RCP R3, R3 ;  /* 0x0000000300037308 */ /* 0x001e240000001000 */
[----:B0-----:R-:W-:Y:S02]  /*1ca0*/  VIADD R4, R3, 0xffffffe ;  /* 0x0ffffffe03047836 */ /* 0x001fe40000000000 */
[----:B------:R-:W-:-:S04]  /*1cb0*/  IMAD.MOV R3, RZ, RZ, -R10 ;  /* 0x000000ffff037224 */ /* 0x000fc800078e0a0a */
        /* <DEDUP_REMOVED lines=15> */
.L_x_648:
[----:B------:R-:W-:Y:S05]  /*1db0*/  BSYNC B0 ;  /* 0x0000000000007941 */ /* 0x000fea0003800000 */
.L_x_647:
[----:B------:R-:W-:Y:S01]  /*1dc0*/  IMAD R0, R210, R5, RZ ;  /* 0x00000005d2007224 */ /* 0x000fe200078e02ff */
[----:B------:R-:W-:-:S04]  /*1dd0*/  PLOP3.LUT P3, PT, PT, PT, PT, 0x80, 0x0 ;  /* 0x000000000000781c */ /* 0x000fc80003f6f070 */
[C---:B------:R-:W-:Y:S01]  /*1de0*/  VIADDMNMX R5, R0.reuse, R5, R168, PT ;  /* 0x0000000500057246 */ /* 0x040fe200038001a8 */
[----:B------:R-:W-:-:S04]  /*1df0*/  IMAD R0, R0, 0x40, -R11 ;  /* 0x0000004000007824 */ /* 0x000fc800078e0a0b */
[----:B------:R-:W-:Y:S01]  /*1e00*/  IMAD R5, R5, 0x40, -R11 ;  /* 0x0000004005057824 */ /* 0x000fe200078e0a0b */
[----:B------:R-:W-:-:S04]  /*1e10*/  VIMNMX R0, RZ, R0, !PT ;  /* 0x00000000ff007248 */ /* 0x000fc80007fe0100 */
[----:B------:R-:W-:Y:S02]  /*1e20*/  VIMNMX R5, R5, R42, PT ;  /* 0x0000002a05057248 */ /* 0x000fe40003fe0100 */
[----:B------:R-:W-:Y:S02]  /*1e30*/  SHF.R.U32.HI R41, RZ, 0x6, R0 ;  /* 0x00000006ff297819 */ /* 0x000fe40000011600 */
[----:B------:R-:W-:-:S03]  /*1e40*/  ISETP.GT.AND P0, PT, R5, R0, PT ;  /* 0x000000000500720c */ /* 0x000fc60003f04270 */
[----:B------:R-:W-:-:S10]  /*1e50*/  IMAD.MOV.U32 R40, RZ, RZ, R41 ;  /* 0x000000ffff287224 */ /* 0x000fd400078e0029 */
[----:B------:R-:W-:-:S05]  /*1e60*/  @P0 VIADD R3, R5, 0x3f ;  /* 0x0000003f05030836 */ /* 0x000fca0000000000 */
[----:B------:R-:W-:-:S04]  /*1e70*/  @P0 SHF.R.S32.HI R0, RZ, 0x1f, R3 ;  /* 0x0000001fff000819 */ /* 0x000fc80000011403 */
[----:B------:R-:W-:-:S04]  /*1e80*/  @P0 LEA.HI R0, R0, R3, RZ, 0x6 ;  /* 0x0000000300000211 */ /* 0x000fc800078f30ff */
[----:B------:R-:W-:-:S04]  /*1e90*/  @P0 SHF.R.S32.HI R40, RZ, 0x6, R0 ;  /* 0x00000006ff280819 */ /* 0x000fc80000011400 */
[----:B------:R-:W-:-:S13]  /*1ea0*/  ISETP.GT.AND P0, PT, R40, R41, PT ;  /* 0x000000292800720c */ /* 0x000fda0003f04270 */
[----:B------:R-:W-:Y:S05]  /*1eb0*/  @!P0 BRA `(.L_x_649) ;  /* 0x00000028003c8947 */ /* 0x000fea0003800000 */
[----:B------:R-:W-:Y:S01]  /*1ec0*/  VIADD R0, R2, 0x22400 ;  /* 0x0002240002007836 */ /* 0x000fe20000000000 */
[----:B------:R-:W-:Y:S04]  /*1ed0*/  BSSY B6, `(.L_x_650) ;  /* 0x0000013000067945 */ /* 0x000fe80003800000 */
[----:B------:R-:W-:-:S13]  /*1ee0*/  LOP3.LUT P0, RZ, R0, 0x3ff, RZ, 0xc0, !PT ;  /* 0x000003ff00ff7812 */ /* 0x000fda000780c0ff */
[----:B------:R-:W-:Y:S05]  /*1ef0*/  @!P0 BRA `(.L_x_651) ;  /* 0x0000000000408947 */ /* 0x000fea0003800000 */
[----:B------:R-:W-:Y:S01]  /*1f00*/  MOV R14, 0x0 ;  /* 0x00000000000e7802 */ /* 0x000fe20000000f00 */
[----:B------:R-:W-:Y:S01]  /*1f10*/  ULDC.64 UR4, c[0x4][0x90] ;  /* 0x0100240000047ab9 */ /* 0x000fe20000000a00 */
[----:B------:R-:W-:Y:S01]  /*1f20*/  ULDC.64 UR6, c[0x4][0x30] ;  /* 0x01000c0000067ab9 */ /* 0x000fe20000000a00 */
[----:B------:R-:W-:Y:S02]  /*1f30*/  IMAD.U32 R4, RZ, RZ, UR4 ;  /* 0x00000004ff047e24 */ /* 0x000fe4000f8e00ff */
[----:B------:R-:W-:Y:S01]  /*1f40*/  IMAD.U32 R5, RZ, RZ, UR5 ;  /* 0x00000005ff057e24 */ /* 0x000fe2000f8e00ff */
[----:B------:R-:W0:Y:S01]  /*1f50*/  LDC.64 R14, c[0x4][R14] ;  /* 0x010000000e0e7b82 */ /* 0x000e220000000a00 */
[----:B------:R-:W-:Y:S01]  /*1f60*/  ULDC.64 UR4, c[0x4][0x98] ;  /* 0x0100260000047ab9 */ /* 0x000fe20000000a00 */
[----:B------:R-:W-:Y:S02]  /*1f70*/  IMAD.U32 R10, RZ, RZ, UR6 ;  /* 0x00000006ff0a7e24 */ /* 0x000fe4000f8e00ff */
[----:B-1----:R-:W-:-:S02]  /*1f80*/  IMAD.U32 R6, RZ, RZ, UR4 ;  /* 0x00000004ff067e24 */ /* 0x002fc4000f8e00ff */
[----:B------:R-:W-:Y:S02]  /*1f90*/  IMAD.U32 R7, RZ, RZ, UR5 ;  /* 0x00000005ff077e24 */ /* 0x000fe4000f8e00ff */
[----:B------:R-:W-:Y:S02]  /*1fa0*/  IMAD.U32 R11, RZ, RZ, UR7 ;  /* 0x00000007ff0b7e24 */ /* 0x000fe4000f8e00ff */
[----:B------:R-:W-:Y:S02]  /*1fb0*/  IMAD.MOV.U32 R8, RZ, RZ, 0x70 ;  /* 0x00000070ff087424 */ /* 0x000fe400078e00ff */
[----:B------:R-:W-:Y:S02]  /*1fc0*/  IMAD.MOV.U32 R12, RZ, RZ, 0x1 ;  /* 0x00000001ff0c7424 */ /* 0x000fe400078e00ff */
[----:B------:R-:W-:-:S07]  /*1fd0*/  IMAD.MOV.U32 R13, RZ, RZ, RZ ;  /* 0x000000ffff0d7224 */ /* 0x000fce00078e00ff */
[----:B------:R-:W-:-:S07]  /*1fe0*/  LEPC R20, `(.L_x_651) ;  /* 0x000000001014794e */ /* 0x000fce0000000000 */
[----:B0----5:R-:W-:Y:S05]  /*1ff0*/  CALL.ABS.NOINC R14 ;  /* 0x000000000e007343 */ /* 0x021fea0003c00000 */
.L_x_651:
[----:B------:R-:W-:Y:S05]  /*2000*/  BSYNC B6 ;  /* 0x0000000000067941 */ /* 0x000fea0003800000 */
.L_x_650:
        /* <DEDUP_REMOVED lines=11> */
[----:B-1----:R-:W-:Y:S02]  /*20c0*/  IMAD.U32 R6, RZ, RZ, UR6 ;  /* 0x00000006ff067e24 */ /* 0x002fe4000f8e00ff */
[----:B------:R-:W-:-:S02]  /*20d0*/  IMAD.U32 R7, RZ, RZ, UR7 ;  /* 0x00000007ff077e24 */ /* 0x000fc4000f8e00ff */
[----:B------:R-:W-:Y:S02]  /*20e0*/  IMAD.U32 R10, RZ, RZ, UR4 ;  /* 0x00000004ff0a7e24 */ /* 0x000fe4000f8e00ff */
[----:B------:R-:W-:Y:S02]  /*20f0*/  IMAD.U32 R11, RZ, RZ, UR5 ;  /* 0x00000005ff0b7e24 */ /* 0x000fe4000f8e00ff */
[----:B------:R-:W-:Y:S02]  /*2100*/  IMAD.MOV.U32 R8, RZ, RZ, 0x70 ;  /* 0x00000070ff087424 */ /* 0x000fe400078e00ff */
[----:B------:R-:W-:Y:S02]  /*2110*/  IMAD.MOV.U32 R12, RZ, RZ, 0x1 ;  /* 0x00000001ff0c7424 */ /* 0x000fe400078e00ff */
[----:B------:R-:W-:-:S07]  /*2120*/  IMAD.MOV.U32 R13, RZ, RZ, RZ ;  /* 0x000000ffff0d7224 */ /* 0x000fce00078e00ff */
[----:B------:R-:W-:-:S07]  /*2130*/  LEPC R20, `(.L_x_653) ;  /* 0x000000001014794e */ /* 0x000fce0000000000 */
[----:B0----5:R-:W-:Y:S05]  /*2140*/  CALL.ABS.NOINC R14 ;  /* 0x000000000e007343 */ /* 0x021fea0003c00000 */
.L_x_653:
[----:B------:R-:W-:Y:S05]  /*2150*/  BSYNC B6 ;  /* 0x0000000000067941 */ /* 0x000fea0003800000 */
.L_x_652:
[----:B------:R-:W-:Y:S01]  /*2160*/  ULDC.64 UR4, c[0x0][0x9f8] ;  /* 0x00027e0000047ab9 */ /* 0x000fe20000000a00 */
[----:B------:R-:W-:Y:S01]  /*2170*/  IMAD.MOV.U32 R3, RZ, RZ, R199 ;  /* 0x000000ffff037224 */ /* 0x000fe200078e00c7 */
[----:B------:R-:W-:Y:S01]  /*2180*/  ISETP.NE.U32.AND P0, PT, RZ, UR4, PT ;  /* 0x00000004ff007c0c */ /* 0x000fe2000bf05070 */
[----:B-1----:R-:W0:Y:S01]  /*2190*/  LDC.64 R6, c[0x0][0x300] ;  /* 0x0000c000ff067b82 */ /* 0x002e220000000a00 */
[----:B------:R-:W-:Y:S01]  /*21a0*/  IMAD.IADD R38, R25, 0x1, R24 ;  /* 0x0000000119267824 */ /* 0x000fe200078e0218 */
[----:B------:R-:W-:Y:S01]  /*21b0*/  ULDC.64 UR6, c[0x0][0xa08] ;  /* 0x0002820000067ab9 */ /* 0x000fe20000000a00 */
[----:B------:R-:W-:-:S05]  /*21c0*/  ISETP.NE.AND.EX P0, PT, RZ, UR5, PT, P0 ;  /* 0x00000005ff007c0c */ /* 0x000fca000bf05300 */
[----:B------:R-:W1:Y:S08]  /*21d0*/  LDC R25, c[0x0][0x3f4] ;  /* 0x0000fd00ff197b82 */ /* 0x000e700000000800 */
[----:B------:R-:W-:Y:S01]  /*21e0*/  @P0 IADD3 R10, P1, R202, UR4, RZ ;  /* 0x00000004ca0a0c10 */ /* 0x000fe2000ff3e0ff */
[----:B------:R-:W2:Y:S03]  /*21f0*/  LDC.64 R52, c[0x0][0x408] ;  /* 0x00010200ff347b82 */ /* 0x000ea60000000a00 */
[----:B------:R-:W-:Y:S01]  /*2200*/  @P0 IADD3.X R11, R203, UR5, RZ, P1, !PT ;  /* 0x00000005cb0b0c10 */ /* 0x000fe20008ffe4ff */
[----:B------:R-:W-:-:S04]  /*2210*/  ULDC.64 UR4, c[0x0][0x308] ;  /* 0x0000c20000047ab9 */ /* 0x000fc80000000a00 */
[----:B------:R3:W4:Y:S01]  /*2220*/  @P0 LDG.E R3, desc[UR42][R10.64] ;  /* 0x0000002a0a030981 */ /* 0x000722000c1e1900 */
[----:B------:R-:W-:Y:S01]  /*2230*/  SHF.R.S32.HI R13, RZ, 0x1f, R38 ;  /* 0x0000001fff0d7819 */ /* 0x000fe20000011426 */
[-C--:B0-----:R-:W-:Y:S01]  /*2240*/  IMAD.WIDE.U32 R8, R38, R6.reuse, RZ ;  /* 0x0000000626087225 */ /* 0x081fe200078e00ff */
[----:B------:R-:W-:Y:S01]  /*2250*/  ISETP.NE.U32.AND P0, PT, RZ, UR6, PT ;  /* 0x00000006ff007c0c */ /* 0x000fe2000bf05070 */
[----:B------:R-:W0:Y:S01]  /*2260*/  S2R R55, SR_TID.X ;  /* 0x0000000000377919 */ /* 0x000e220000002100 */
[----:B------:R-:W-:Y:S01]  /*2270*/  SHF.R.S32.HI R17, RZ, 0x1f, R16 ;  /* 0x0000001fff117819 */ /* 0x000fe20000011410 */
[-C--:B------:R-:W-:Y:S01]  /*2280*/  IMAD R0, R13, R6.reuse, RZ ;  /* 0x000000060d007224 */ /* 0x080fe200078e02ff */
[----:B------:R-:W-:Y:S01]  /*2290*/  ISETP.NE.AND.EX P0, PT, RZ, UR7, PT, P0 ;  /* 0x00000007ff007c0c */ /* 0x000fe2000bf05300 */
[----:B------:R-:W-:Y:S01]  /*22a0*/  IMAD.SHL.U32 R50, R188, 0x40, RZ ;  /* 0x00000040bc327824 */ /* 0x000fe200078e00ff */
[----:B-1----:R-:W-:Y:S01]  /*22b0*/  ISETP.GE.AND P2, PT, R16, R25, PT ;  /* 0x000000191000720c */ /* 0x002fe20003f46270 */
[----:B------:R-:W-:Y:S01]  /*22c0*/  IMAD R5, R38, R7, R0 ;  /* 0x0000000726057224 */ /* 0x000fe200078e0200 */
[----:B------:R-:W-:Y:S01]  /*22d0*/  SHF.R.S32.HI R0, RZ, 0x1f, R19 ;  /* 0x0000001fff007819 */ /* 0x000fe20000011413 */
[----:B------:R-:W-:Y:S01]  /*22e0*/  IMAD.WIDE.U32 R44, R19, R6, R16 ;  /* 0x00000006132c7225 */ /* 0x000fe200078e0010 */
[----:B------:R-:W-:-:S02]  /*22f0*/  SHF.R.S32.HI R185, RZ, 0x1f, R184 ;  /* 0x0000001fffb97819 */ /* 0x000fc400000114b8 */
[----:B------:R-:W-:Y:S01]  /*2300*/  LOP3.LUT R50, R50, 0x1c0, RZ, 0xc0, !PT ;  /* 0x000001c032327812 */ /* 0x000fe200078ec0ff */
[----:B------:R-:W-:Y:S01]  /*2310*/  IMAD.IADD R9, R9, 0x1, R5 ;  /* 0x0000000109097824 */ /* 0x000fe200078e0205 */
[----:B------:R-:W-:Y:S01]  /*2320*/  P2R R72, PR, RZ, 0x4 ;  /* 0x00000004ff487803 */ /* 0x000fe20000000000 */
[----:B------:R-:W1:Y:S01]  /*2330*/  LDC.64 R4, c[0x0][0x3f8] ;  /* 0x0000fe00ff047b82 */ /* 0x000e620000000a00 */
[----:B------:R-:W-:Y:S01]  /*2340*/  IMAD R14, R0, R6, RZ ;  /* 0x00000006000e7224 */ /* 0x000fe200078e02ff */
[----:B------:R-:W-:Y:S01]  /*2350*/  SHF.R.U32.HI R54, RZ, 0x3, R50 ;  /* 0x00000003ff367819 */ /* 0x000fe20000011632 */
[----:B------:R-:W-:Y:S01]  /*2360*/  IMAD.WIDE.U32 R20, R198, UR4, R8 ;  /* 0x00000004c6147c25 */ /* 0x000fe2000f8e0008 */
[----:B--2---:R-:W-:Y:S02]  /*2370*/  SHF.L.U64.HI R51, R52, 0x6, R53 ;  /* 0x0000000634337819 */ /* 0x004fe40000010235 */
[----:B------:R-:W-:Y:S01]  /*2380*/  SHF.L.U64.HI R46, R6, 0x6, R7 ;  /* 0x00000006062e7819 */ /* 0x000fe20000010207 */
[----:B------:R-:W-:Y:S01]  /*2390*/  IMAD R21, R198, UR5, R21 ;  /* 0x00000005c6157c24 */ /* 0x000fe2000f8e0215 */
[----:B------:R-:W-:Y:S01]  /*23a0*/  ULDC.64 UR4, c[0x0][0x330] ;  /* 0x0000cc0000047ab9 */ /* 0x000fe20000000a00 */
[----:B------:R-:W-:-:S02]  /*23b0*/  IMAD R14, R19, R7, R14 ;  /* 0x00000007130e7224 */ /* 0x000fc400078e020e */
[----:B------:R-:W-:-:S04]  /*23c0*/  IMAD.WIDE.U32 R28, R198, UR4, R16 ;  /* 0x00000004c61c7c25 */ /* 0x000fc8000f8e0010 */
[----:B------:R-:W-:Y:S01]  /*23d0*/  IMAD R29, R198, UR5, R29 ;  /* 0x00000005c61d7c24 */ /* 0x000fe2000f8e021d */
[----:B------:R-:W-:Y:S01]  /*23e0*/  ULDC.64 UR4, c[0x0][0x310] ;  /* 0x0000c40000047ab9 */ /* 0x000fe20000000a00 */
[----:B------:R-:W-:Y:S01]  /*23f0*/  IMAD.WIDE.U32 R34, R19, R52, R184 ;  /* 0x0000003413227225 */ /* 0x000fe200078e00b8 */
[----:B0-----:R-:W-:-:S03]  /*2400*/  LEA.HI R55, R55, 0x8, RZ, 0x19 ;  /* 0x0000000837377811 */ /* 0x001fc600078fc8ff */
[----:B------:R-:W-:Y:S01]  /*2410*/  IMAD.WIDE.U32 R36, R19, R52, R16 ;  /* 0x0000003413247225 */ /* 0x000fe200078e0010 */
[----:B-1----:R-:W-:-:S03]  /*2420*/  SHF.L.U64.HI R48, R4, 0x6, R5 ;  /* 0x0000000604307819 */ /* 0x002fc60000010205 */
[-C--:B------:R-:W-:Y:S02]  /*2430*/  IMAD R12, R0, R4.reuse, RZ ;  /* 0x00000004000c7224 */ /* 0x080fe400078e02ff */
[----:B------:R-:W-:-:S04]  /*2440*/  IMAD.WIDE.U32 R30, R19, R4, R184 ;  /* 0x00000004131e7225 */ /* 0x000fc800078e00b8 */
[C---:B---3--:R-:W-:Y:S02]  /*2450*/  IMAD R11, R19.reuse, R5, R12 ;  /* 0x00000005130b7224 */ /* 0x048fe400078e020c */
[----:B------:R-:W-:-:S04]  /*2460*/  IMAD.WIDE.U32 R32, R19, R4, R16 ;  /* 0x0000000413207225 */ /* 0x000fc800078e0010 */
[----:B------:R-:W-:Y:S02]  /*2470*/  IMAD.IADD R31, R31, 0x1, R11 ;  /* 0x000000011f1f7824 */ /* 0x000fe400078e020b */
[----:B------:R-:W-:Y:S01]  /*2480*/  IMAD.IADD R33, R11, 0x1, R33 ;  /* 0x000000010b217824 */ /* 0x000fe200078e0221 */
[----:B-----5:R-:W-:Y:S01]  /*2490*/  SHF.R.S32.HI R11, RZ, 0x1f, R154 ;  /* 0x0000001fff0b7819 */ /* 0x020fe2000001149a */
[----:B------:R-:W-:-:S04]  /*24a0*/  IMAD.WIDE.U32 R30, R154, R4, R30 ;  /* 0x000000049a1e7225 */ /* 0x000fc800078e001e */
[----:B------:R-:W-:-:S04]  /*24b0*/  IMAD.WIDE.U32 R32, R154, R4, R32 ;  /* 0x000000049a207225 */ /* 0x000fc800078e0020 */
[----:B------:R-:W-:Y:S02]  /*24c0*/  IMAD.SHL.U32 R49, R4, 0x40, RZ ;  /* 0x0000004004317824 */ /* 0x000fe400078e00ff */
[----:B------:R-:W-:Y:S02]  /*24d0*/  IMAD.SHL.U32 R47, R6, 0x40, RZ ;  /* 0x00000040062f7824 */ /* 0x000fe400078e00ff */
[----:B------:R-:W-:Y:S01]  /*24e0*/  IMAD.SHL.U32 R56, R25, 0x2, RZ ;  /* 0x0000000219387824 */ /* 0x000fe200078e00ff */
[----:B----4-:R-:W-:Y:S02]  /*24f0*/  SHF.R.S32.HI R8, RZ, 0x1f, R3 ;  /* 0x0000001fff087819 */ /* 0x010fe40000011403 */
[----:B------:R-:W-:Y:S02]  /*2500*/  SEL R9, R3, RZ, !P0 ;  /* 0x000000ff03097207 */ /* 0x000fe40004000000 */
[----:B------:R-:W-:-:S03]  /*2510*/  SEL R8, R8, RZ, !P0 ;  /* 0x000000ff08087207 */ /* 0x000fc60004000000 */
[----:B------:R-:W-:-:S04]  /*2520*/  IMAD.WIDE.U32 R20, R9, UR4, R20 ;  /* 0x0000000409147c25 */ /* 0x000fc8000f8e0014 */
[----:B------:R-:W-:Y:S01]  /*2530*/  IMAD R10, R8, UR4, RZ ;  /* 0x00000004080a7c24 */ /* 0x000fe2000f8e02ff */
[----:B------:R-:W-:-:S03]  /*2540*/  IADD3 R3, P0, R20, R44, RZ ;  /* 0x0000002c14037210 */ /* 0x000fc60007f1e0ff */
[C---:B------:R-:W-:Y:S01]  /*2550*/  IMAD R43, R9.reuse, UR5, R10 ;  /* 0x00000005092b7c24 */ /* 0x040fe2000f8e020a */
[----:B------:R-:W-:Y:S02]  /*2560*/  ULDC.64 UR4, c[0x0][0x338] ;  /* 0x0000ce0000047ab9 */ /* 0x000fe40000000a00 */
[----:B------:R-:W-:Y:S02]  /*2570*/  IMAD R8, R8, UR4, RZ ;  /* 0x0000000408087c24 */ /* 0x000fe4000f8e02ff */
[----:B------:R-:W-:Y:S01]  /*2580*/  IMAD.WIDE.U32 R28, R9, UR4, R28 ;  /* 0x00000004091c7c25 */ /* 0x000fe2000f8e001c */
[----:B------:R-:W-:-:S03]  /*2590*/  ULDC UR4, c[0x0][0x2f4] ;  /* 0x0000bd0000047ab9 */ /* 0x000fc60000000800 */
[----:B------:R-:W-:Y:S01]  /*25a0*/  IMAD R71, R9, UR5, R8 ;  /* 0x0000000509477c24 */ /* 0x000fe2000f8e0208 */
[----:B------:R-:W-:Y:S01]  /*25b0*/  SEL R9, R25, RZ, P2 ;  /* 0x000000ff19097207 */ /* 0x000fe20001000000 */
[----:B------:R-:W-:Y:S01]  /*25c0*/  IMAD R8, R0, R52, RZ ;  /* 0x0000003400087224 */ /* 0x000fe200078e02ff */
[----:B------:R-:W-:Y:S01]  /*25d0*/  IADD3 R38, P2, R19, R38, RZ ;  /* 0x0000002613267210 */ /* 0x000fe20007f5e0ff */
[----:B------:R-:W-:Y:S02]  /*25e0*/  IMAD.IADD R43, R21, 0x1, R43 ;  /* 0x00000001152b7824 */ /* 0x000fe400078e022b */
[C---:B------:R-:W-:Y:S02]  /*25f0*/  IMAD.IADD R9, R16.reuse, 0x1, R9 ;  /* 0x0000000110097824 */ /* 0x040fe400078e0209 */
[----:B------:R-:W-:Y:S01]  /*2600*/  IMAD R15, R19, R53, R8 ;  /* 0x00000035130f7224 */ /* 0x000fe200078e0208 */
[----:B------:R-:W-:Y:S01]  /*2610*/  IADD3.X R44, R43, R45, R14, P0, !PT ;  /* 0x0000002d2b2c7210 */ /* 0x000fe200007fe40e */
[----:B------:R-:W-:Y:S01]  /*2620*/  IMAD.X R39, R13, 0x1, R0, P2 ;  /* 0x000000010d277824 */ /* 0x000fe200010e0600 */
[----:B------:R-:W-:Y:S01]  /*2630*/  SHF.R.S32.HI R8, RZ, 0x1f, R9 ;  /* 0x0000001fff087819 */ /* 0x000fe20000011409 */
[----:B------:R-:W-:Y:S01]  /*2640*/  IMAD.IADD R35, R35, 0x1, R15 ;  /* 0x0000000123237824 */ /* 0x000fe200078e020f */
[----:B------:R-:W-:Y:S01]  /*2650*/  ISETP.GE.AND P0, PT, R16, UR4, PT ;  /* 0x0000000410007c0c */ /* 0x000fe2000bf06270 */
[----:B------:R-:W-:Y:S01]  /*2660*/  IMAD.IADD R37, R15, 0x1, R37 ;  /* 0x000000010f257824 */ /* 0x000fe200078e0225 */
[----:B------:R-:W-:Y:S01]  /*2670*/  LEA.HI R45, R8, R9, RZ, 0x3 ;  /* 0x00000009082d7211 */ /* 0x000fe200078f18ff */
[----:B------:R-:W-:-:S02]  /*2680*/  IMAD R8, R11, R4, RZ ;  /* 0x000000040b087224 */ /* 0x000fc400078e02ff */
[----:B------:R-:W-:Y:S01]  /*2690*/  IMAD R11, R11, R52, RZ ;  /* 0x000000340b0b7224 */ /* 0x000fe200078e02ff */
[----:B------:R-:W-:Y:S01]  /*26a0*/  LOP3.LUT R60, R45, 0xfffffff8, RZ, 0xc0, !PT ;  /* 0xfffffff82d3c7812 */ /* 0x000fe200078ec0ff */
[----:B------:R-:W-:Y:S01]  /*26b0*/  IMAD R59, R154, R5, R8 ;  /* 0x000000059a3b7224 */ /* 0x000fe200078e0208 */
[----:B------:R-:W-:Y:S01]  /*26c0*/  LOP3.LUT R5, R50, 0x18, R16, 0xf8, !PT ;  /* 0x0000001832057812 */ /* 0x000fe200078ef810 */
[----:B------:R-:W-:Y:S01]  /*26d0*/  IMAD R11, R154, R53, R11 ;  /* 0x000000359a0b7224 */ /* 0x000fe200078e020b */
[----:B------:R-:W-:Y:S01]  /*26e0*/  SHF.R.S32.HI R63, RZ, 0x1f, R60 ;  /* 0x0000001fff3f7819 */ /* 0x000fe2000001143c */
[----:B------:R-:W-:Y:S01]  /*26f0*/  VIADD R53, R16, 0x20 ;  /* 0x0000002010357836 */ /* 0x000fe20000000000 */
[----:B------:R-:W-:Y:S01]  /*2700*/  LOP3.LUT R4, R5, R54, RZ, 0x3c, !PT ;  /* 0x0000003605047212 */ /* 0x000fe200078e3cff */
[-C--:B------:R-:W-:Y:S01]  /*2710*/  IMAD.WIDE.U32 R34, R154, R52.reuse, R34 ;  /* 0x000000349a227225 */ /* 0x080fe200078e0022 */
[----:B------:R-:W-:Y:S02]  /*2720*/  LOP3.LUT R5, R50, 0x38, R45, 0xf8, !PT ;  /* 0x0000003832057812 */ /* 0x000fe400078ef82d */
[----:B------:R-:W-:Y:S01]  /*2730*/  ISETP.GE.AND P1, PT, R53, UR4, PT ;  /* 0x0000000435007c0c */ /* 0x000fe2000bf26270 */
[----:B------:R-:W-:Y:S01]  /*2740*/  IMAD.WIDE.U32 R36, R154, R52, R36 ;  /* 0x000000349a247225 */ /* 0x000fe200078e0024 */
[----:B------:R-:W-:-:S03]  /*2750*/  LOP3.LUT R70, R5, R54, RZ, 0x3c, !PT ;  /* 0x0000003605467212 */ /* 0x000fc600078e3cff */
[----:B------:R-:W-:Y:S02]  /*2760*/  IMAD.IADD R58, R31, 0x1, R59 ;  /* 0x000000011f3a7824 */ /* 0x000fe400078e023b */
[----:B------:R-:W-:Y:S02]  /*2770*/  IMAD.SHL.U32 R52, R52, 0x40, RZ ;  /* 0x0000004034347824 */ /* 0x000fe400078e00ff */
[----:B------:R-:W-:Y:S02]  /*2780*/  IMAD R57, R193, 0x200, R4 ;  /* 0x00000200c1397824 */ /* 0x000fe400078e0204 */
[----:B------:R-:W-:Y:S02]  /*2790*/  IMAD.IADD R59, R59, 0x1, R33 ;  /* 0x000000013b3b7824 */ /* 0x000fe400078e0221 */
[----:B------:R-:W-:Y:S02]  /*27a0*/  IMAD.IADD R61, R35, 0x1, R11 ;  /* 0x00000001233d7824 */ /* 0x000fe400078e020b */
[----:B------:R-:W-:-:S02]  /*27b0*/  IMAD.IADD R62, R11, 0x1, R37 ;  /* 0x000000010b3e7824 */ /* 0x000fc400078e0225 */
[----:B------:R-:W-:Y:S02]  /*27c0*/  IMAD R70, R193, 0x200, R70 ;  /* 0x00000200c1467824 */ /* 0x000fe400078e0246 */
[----:B------:R-:W-:-:S07]  /*27d0*/  IMAD.IADD R71, R29, 0x1, R71 ;  /* 0x000000011d477824 */ /* 0x000fce00078e0247 */
.L_x_683:
[----:B----4-:R-:W0:Y:S01]  /*27e0*/  LDC.64 R64, c[0x0][0x2e8] ;  /* 0x0000ba00ff407b82 */ /* 0x010e220000000a00 */
[----:B------:R-:W-:Y:S01]  /*27f0*/  VIADD R40, R40, 0xffffffff ;  /* 0xffffffff28287836 */ /* 0x000fe20000000000 */
[----:B------:R-:W-:Y:S05]  /*2800*/  YIELD ;  /* 0x0000000000007946 */ /* 0x000fea0003800000 */
[----:B------:R-:W-:Y:S01]  /*2810*/  SHF.R.S32.HI R67, RZ, 0x1f, R40 ;  /* 0x0000001fff437819 */ /* 0x000fe20000011428 */
[----:B------:R-:W1:Y:S01]  /*2820*/  LDC R27, c[0x0][0x3f4] ;  /* 0x0000fd00ff1b7b82 */ /* 0x000e620000000800 */
[-C--:B------:R-:W-:Y:S01]  /*2830*/  IMAD R4, R46, R40.reuse, RZ ;  /* 0x000000282e047224 */ /* 0x080fe200078e02ff */
[----:B------:R-:W-:Y:S01]  /*2840*/  BSSY B0, `(.L_x_654) ;  /* 0x000017b000007945 */ /* 0x000fe20003800000 */
[----:B---3--:R-:W-:-:S04]  /*2850*/  IMAD.WIDE.U32 R14, R47, R40, RZ ;  /* 0x000000282f0e7225 */ /* 0x008fc800078e00ff */
[----:B------:R-:W-:Y:S01]  /*2860*/  IMAD R5, R67, R47, R4 ;  /* 0x0000002f43057224 */ /* 0x000fe200078e0204 */
[----:B------:R-:W-:Y:S01]  /*2870*/  IADD3 R4, P2, R3, R14, RZ ;  /* 0x0000000e03047210 */ /* 0x000fe20007f5e0ff */
[----:B------:R-:W-:Y:S02]  /*2880*/  IMAD.SHL.U32 R26, R22, 0x1000, RZ ;  /* 0x00001000161a7824 */ /* 0x000fe400078e00ff */
[----:B------:R-:W-:Y:S02]  /*2890*/  IMAD.IADD R25, R15, 0x1, R5 ;  /* 0x000000010f197824 */ /* 0x000fe400078e0205 */
[----:B------:R-:W-:Y:S02]  /*28a0*/  IMAD.IADD R5, R57, 0x1, R26 ;  /* 0x0000000139057824 */ /* 0x000fe400078e021a */
[----:B------:R-:W-:Y:S01]  /*28b0*/  IMAD.X R6, R25, 0x1, R44, P2 ;  /* 0x0000000119067824 */ /* 0x000fe200010e062c */
[----:B0-----:R-:W-:Y:S01]  /*28c0*/  LEA R12, P3, R4, R64, 0x1 ;  /* 0x00000040040c7211 */ /* 0x001fe200078608ff */
[----:B------:R-:W-:Y:S01]  /*28d0*/  IMAD R66, R5, 0x2, R2 ;  /* 0x0000000205427824 */ /* 0x000fe200078e0202 */
[----:B------:R-:W-:-:S02]  /*28e0*/  ISETP.GT.AND P2, PT, R40, R41, PT ;  /* 0x000000292800720c */ /* 0x000fc40003f44270 */
[----:B------:R-:W-:Y:S02]  /*28f0*/  LEA.HI.X R13, R4, R65, R6, 0x1, P3 ;  /* 0x00000041040d7211 */ /* 0x000fe400018f0c06 */
[----:B-1----:R-:W-:-:S13]  /*2900*/  ISETP.GE.AND P3, PT, R27, 0x1, PT ;  /* 0x000000011b00780c */ /* 0x002fda0003f66270 */
[----:B------:R-:W-:Y:S05]  /*2910*/  @!P3 BRA `(.L_x_655) ;  /* 0x000000140050b947 */ /* 0x000fea0003800000 */
[----:B------:R-:W-:Y:S01]  /*2920*/  ULDC.U8 UR4, c[0x0][0x410] ;  /* 0x0001040000047ab9 */ /* 0x000fe20000000000 */
[-C--:B------:R-:W-:Y:S01]  /*2930*/  IMAD R6, R48, R40.reuse, RZ ;  /* 0x0000002830067224 */ /* 0x080fe200078e02ff */
[----:B------:R-:W-:Y:S01]  /*2940*/  ISETP.NE.AND P3, PT, RZ, UR4, PT ;  /* 0x00000004ff007c0c */ /* 0x000fe2000bf65270 */
[----:B------:R-:W-:-:S04]  /*2950*/  IMAD.WIDE.U32 R4, R49, R40, RZ ;  /* 0x0000002831047225 */ /* 0x000fc800078e00ff */
[----:B------:R-:W-:-:S04]  /*2960*/  IMAD R7, R67, R49, R6 ;  /* 0x0000003143077224 */ /* 0x000fc800078e0206 */
[----:B------:R-:W-:-:S04]  /*2970*/  IMAD.IADD R68, R5, 0x1, R7 ;  /* 0x0000000105447824 */ /* 0x000fc800078e0207 */
[----:B------:R-:W-:Y:S05]  /*2980*/  @!P3 BRA `(.L_x_656) ;  /* 0x00000008007cb947 */ /* 0x000fea0003800000 */
[----:B------:R-:W-:Y:S01]  /*2990*/  IMAD R74, R40, -0x40, R42 ;  /* 0xffffffc0284a7824 */ /* 0x000fe200078e022a */
[----:B------:R-:W-:Y:S01]  /*29a0*/  BSSY B1, `(.L_x_657) ;  /* 0x000001e000017945 */ /* 0x000fe20003800000 */
[----:B------:R-:W-:Y:S02]  /*29b0*/  CS2R R8, SRZ ;  /* 0x0000000000087805 */ /* 0x000fe4000001ff00 */
[----:B------:R-:W-:Y:S02]  /*29c0*/  CS2R R14, SRZ ;  /* 0x00000000000e7805 */ /* 0x000fe4000001ff00 */
[----:B------:R-:W-:Y:S02]  /*29d0*/  CS2R R10, SRZ ;  /* 0x00000000000a7805 */ /* 0x000fe4000001ff00 */
[----:B------:R-:W-:Y:S02]  /*29e0*/  VIMNMX R74, R74, 0x40, PT ;  /* 0x000000404a4a7848 */ /* 0x000fe40003fe0100 */
[----:B------:R-:W-:-:S02]  /*29f0*/  CS2R R24, SRZ ;  /* 0x0000000000187805 */ /* 0x000fc4000001ff00 */
[----:B------:R-:W-:-:S13]  /*2a00*/  ISETP.GE.AND P4, PT, R19, R74, PT ;  /* 0x0000004a1300720c */ /* 0x000fda0003f86270 */
[----:B------:R-:W-:Y:S05]  /*2a10*/  @P4 BRA `(.L_x_658) ;  /* 0x0000000000584947 */ /* 0x000fea0003800000 */
[----:B------:R-:W-:Y:S01]  /*2a20*/  IMAD R7, R51, R40, RZ ;  /* 0x0000002833077224 */ /* 0x000fe200078e02ff */
[----:B------:R-:W-:Y:S01]  /*2a30*/  IADD3 R8, P3, R30, R4, RZ ;  /* 0x000000041e087210 */ /* 0x000fe20007f7e0ff */
[----:B------:R-:W-:Y:S01]  /*2a40*/  IMAD.MOV.U32 R4, RZ, RZ, R34 ;  /* 0x000000ffff047224 */ /* 0x000fe200078e0022 */
[----:B------:R-:W-:Y:S01]  /*2a50*/  ULDC.64 UR6, c[0x0][0x400] ;  /* 0x0001000000067ab9 */ /* 0x000fe20000000a00 */
[----:B------:R-:W-:Y:S01]  /*2a60*/  IMAD.MOV.U32 R5, RZ, RZ, R61 ;  /* 0x000000ffff057224 */ /* 0x000fe200078e003d */
[----:B------:R-:W-:Y:S01]  /*2a70*/  ULDC.64 UR4, c[0x0][0x3e8] ;  /* 0x0000fa0000047ab9 */ /* 0x000fe20000000a00 */
[-C--:B------:R-:W-:Y:S02]  /*2a80*/  IMAD R11, R67, R52.reuse, R7 ;  /* 0x00000034430b7224 */ /* 0x080fe400078e0207 */
[----:B------:R-:W-:-:S04]  /*2a90*/  IMAD.WIDE.U32 R6, R40, R52, R4 ;  /* 0x0000003428067225 */ /* 0x000fc800078e0004 */
[----:B------:R-:W-:Y:S01]  /*2aa0*/  IMAD.X R9, R68, 0x1, R58, P3 ;  /* 0x0000000144097824 */ /* 0x000fe200018e063a */
[----:B------:R-:W-:Y:S01]  /*2ab0*/  LEA R4, P3, R6, UR6, 0x1 ;  /* 0x0000000606047c11 */ /* 0x000fe2000f8608ff */
[----:B------:R-:W-:-:S05]  /*2ac0*/  IMAD.IADD R5, R7, 0x1, R11 ;  /* 0x0000000107057824 */ /* 0x000fca00078e020b */
[----:B------:R-:W-:Y:S02]  /*2ad0*/  LEA.HI.X R5, R6, UR7, R5, 0x1, P3 ;  /* 0x0000000706057c11 */ /* 0x000fe400098f0c05 */
[----:B------:R-:W-:-:S04]  /*2ae0*/  LEA R6, P3, R8, UR4, 0x1 ;  /* 0x0000000408067c11 */ /* 0x000fc8000f8608ff */
[----:B------:R-:W-:Y:S02]  /*2af0*/  LEA.HI.X R7, R8, UR5, R9, 0x1, P3 ;  /* 0x0000000508077c11 */ /* 0x000fe400098f0c09 */
[----:B------:R-:W-:Y:S02]  /*2b00*/  ISETP.GE.AND P3, PT, R184, R27, PT ;  /* 0x0000001bb800720c */ /* 0x000fe40003f66270 */
[----:B------:R-:W-:Y:S02]  /*2b10*/  CS2R R8, SRZ ;  /* 0x0000000000087805 */ /* 0x000fe4000001ff00 */
[----:B------:R-:W-:-:S09]  /*2b20*/  CS2R R10, SRZ ;  /* 0x00000000000a7805 */ /* 0x000fd2000001ff00 */
[----:B------:R0:W5:Y:S04]  /*2b30*/  @!P3 LDG.E.64 R14, desc[UR42][R6.64] ;  /* 0x0000002a060eb981 */ /* 0x000168000c1e1b00 */
[----:B------:R0:W5:Y:S01]  /*2b40*/  @!P3 LDG.E.64 R24, desc[UR42][R4.64] ;  /* 0x0000002a0418b981 */ /* 0x000162000c1e1b00 */
[----:B------:R-:W-:-:S13]  /*2b50*/  ISETP.GE.AND P3, PT, R189, R27, PT ;  /* 0x0000001bbd00720c */ /* 0x000fda0003f66270 */
[----:B------:R0:W5:Y:S04]  /*2b60*/  @!P3 LDG.E.64 R8, desc[UR42][R6.64+0x20] ;  /* 0x0000202a0608b981 */ /* 0x000168000c1e1b00 */
[----:B------:R0:W5:Y:S02]  /*2b70*/  @!P3 LDG.E.64 R10, desc[UR42][R4.64+0x20] ;  /* 0x0000202a040ab981 */ /* 0x000164000c1e1b00 */
.L_x_658:
[----:B------:R-:W-:Y:S05]  /*2b80*/  BSYNC B1 ;  /* 0x0000000000017941 */ /* 0x000fea0003800000 */
.L_x_657:
[----:B------:R-:W-:Y:S01]  /*2b90*/  UISETP.NE.AND UP0, UPT, UR37, 0x3, UPT ;  /* 0x000000032500788c */ /* 0x000fe2000bf05270 */
[----:B0----5:R-:W-:Y:S02]  /*2ba0*/  IMAD.MOV.U32 R4, RZ, RZ, R8 ;  /* 0x000000ffff047224 */ /* 0x021fe400078e0008 */
[----:B------:R-:W-:Y:S02]  /*2bb0*/  IMAD.MOV.U32 R5, RZ, RZ, R9 ;  /* 0x000000ffff057224 */ /* 0x000fe400078e0009 */
[----:B------:R-:W-:Y:S01]  /*2bc0*/  IMAD.MOV.U32 R6, RZ, RZ, R14 ;  /* 0x000000ffff067224 */ /* 0x000fe200078e000e */
[----:B------:R-:W-:Y:S01]  /*2bd0*/  PLOP3.LUT P3, PT, PT, PT, UP0, 0x80, 0x0 ;  /* 0x000000000000781c */ /* 0x000fe20003f6f008 */
[----:B------:R-:W-:Y:S01]  /*2be0*/  IMAD.MOV.U32 R7, RZ, RZ, R25 ;  /* 0x000000ffff077224 */ /* 0x000fe200078e0019 */
[----:B------:R-:W-:Y:S01]  /*2bf0*/  PRMT R77, R4, 0x5410, R5 ;  /* 0x00005410044d7816 */ /* 0x000fe20000000005 */
[----:B------:R-:W-:Y:S02]  /*2c00*/  IMAD.MOV.U32 R4, RZ, RZ, R15 ;  /* 0x000000ffff047224 */ /* 0x000fe400078e000f */
[----:B------:R-:W-:-:S03]  /*2c10*/  IMAD.MOV.U32 R5, RZ, RZ, R11 ;  /* 0x000000ffff057224 */ /* 0x000fc600078e000b */
[----:B------:R-:W-:Y:S01]  /*2c20*/  PRMT R69, R6, 0x5410, R4 ;  /* 0x0000541006457816 */ /* 0x000fe20000000004 */
[----:B------:R-:W-:Y:S02]  /*2c30*/  IMAD.MOV.U32 R4, RZ, RZ, R10 ;  /* 0x000000ffff047224 */ /* 0x000fe400078e000a */
[----:B------:R-:W-:-:S03]  /*2c40*/  IMAD.MOV.U32 R6, RZ, RZ, R24 ;  /* 0x000000ffff067224 */ /* 0x000fc600078e0018 */
[----:B------:R-:W-:Y:S02]  /*2c50*/  PRMT R79, R4, 0x5410, R5 ;  /* 0x00005410044f7816 */ /* 0x000fe40000000005 */
[----:B------:R-:W-:Y:S01]  /*2c60*/  PRMT R80, R6, 0x5410, R7 ;  /* 0x0000541006507816 */ /* 0x000fe20000000007 */
[----:B------:R-:W-:Y:S06]  /*2c70*/  @!P3 BRA `(.L_x_659) ;  /* 0x000000000004b947 */ /* 0x000fec0003800000 */
[----:B------:R-:W-:Y:S01]  /*2c80*/  BPT.TRAP 0x1 ;  /* 0x000000040000795c */ /* 0x000fe20000300000 */
.L_x_659:
[----:B------:R-:W-:Y:S01]  /*2c90*/  IMAD R73, R22, 0x8, R2 ;  /* 0x0000000816497824 */ /* 0x000fe200078e0202 */
[----:B------:R-:W-:Y:S01]  /*2ca0*/  SHF.L.U32 R76, R186, 0x1f, RZ ;  /* 0x0000001fba4c7819 */ /* 0x000fe200000006ff */
[----:B------:R-:W-:Y:S03]  /*2cb0*/  BSSY B1, `(.L_x_660) ;  /* 0x0000003000017945 */ /* 0x000fe60003800000 */
[----:B------:R-:W0:Y:S02]  /*2cc0*/  SYNCS.PHASECHK.TRANS64.TRYWAIT P5, [R73+URZ+0x28c90], R76 ;  /* 0x028c904c490075a7 */ /* 0x000e2400080a017f */
[----:B0-----:R-:W-:Y:S05]  /*2cd0*/  @!P5 BRA `(.L_x_661) ;  /* 0x0000017c0054d947 */ /* 0x001fea0003800000 */
.L_x_956:
[----:B------:R-:W-:Y:S05]  /*2ce0*/  BSYNC B1 ;  /* 0x0000000000017941 */ /* 0x000fea0003800000 */
.L_x_660:
[----:B------:R-:W-:Y:S05]  /*2cf0*/  @P4 BRA `(.L_x_662) ;  /* 0x0000001000bc4947 */ /* 0x000fea0003800000 */
[----:B------:R-:W-:Y:S04]  /*2d00*/  BSSY B1, `(.L_x_663) ;  /* 0x0000031000017945 */ /* 0x000fe80003800000 */
[----:B------:R-:W-:Y:S05]  /*2d10*/  @P0 BRA `(.L_x_664) ;  /* 0x0000000000bc0947 */ /* 0x000fea0003800000 */
[----:B------:R1:W2:Y:S01]  /*2d20*/  LDS.128 R4, [R66+0x22400] ;  /* 0x0224000042047984 */ /* 0x0002a20000000c00 */
[----:B------:R-:W-:Y:S01]  /*2d30*/  ISETP.GE.AND P4, PT, R184, R27, PT ;  /* 0x0000001bb800720c */ /* 0x000fe20003f86270 */
[----:B------:R-:W-:-:S12]  /*2d40*/  BSSY B2, `(.L_x_665) ;  /* 0x000002b000027945 */ /* 0x000fd80003800000 */
[----:B-1----:R-:W-:Y:S05]  /*2d50*/  @P4 BRA `(.L_x_666) ;  /* 0x0000000000a44947 */ /* 0x002fea0003800000 */
[--C-:B------:R-:W-:Y:S01]  /*2d60*/  SHF.R.U64 R65, R14, 0x10, R15.reuse ;  /* 0x000000100e417819 */ /* 0x100fe2000000120f */
[----:B--2---:R-:W-:Y:S01]  /*2d70*/  IMAD.MOV.U32 R14, RZ, RZ, R6 ;  /* 0x000000ffff0e7224 */ /* 0x004fe200078e0006 */
[----:B------:R-:W-:Y:S01]  /*2d80*/  SHF.R.U32.HI R64, RZ, 0x10, R15 ;  /* 0x00000010ff407819 */ /* 0x000fe2000001160f */
[--C-:B------:R-:W-:Y:S01]  /*2d90*/  HADD2.F32 R6, -RZ, R5.reuse.H1_H1 ;  /* 0x30000005ff067230 */ /* 0x100fe20000004100 */
[--C-:B------:R-:W-:Y:S01]  /*2da0*/  SHF.R.U64 R15, R24, 0x10, R25.reuse ;  /* 0x00000010180f7819 */ /* 0x100fe20000001219 */
[----:B------:R-:W-:Y:S01]  /*2db0*/  HADD2.F32 R5, -RZ, R5.H0_H0 ;  /* 0x20000005ff057230 */ /* 0x000fe20000004100 */
[----:B------:R-:W-:Y:S01]  /*2dc0*/  SHF.R.U32.HI R66, RZ, 0x10, R25 ;  /* 0x00000010ff427819 */ /* 0x000fe20000011619 */
[----:B------:R-:W-:Y:S02]  /*2dd0*/  HADD2.F32 R24, -RZ, R65.H0_H0 ;  /* 0x20000041ff187230 */ /* 0x000fe40000004100 */
[----:B------:R-:W-:Y:S02]  /*2de0*/  HADD2.F32 R25, -RZ, R15.H0_H0 ;  /* 0x2000000fff197230 */ /* 0x000fe40000004100 */
[----:B------:R-:W-:-:S02]  /*2df0*/  HADD2.F32 R66, -RZ, R66.H0_H0 ;  /* 0x20000042ff427230 */ /* 0x000fc40000004100 */
[--C-:B------:R-:W-:Y:S02]  /*2e00*/  HADD2.F32 R15, -RZ, R7.reuse.H1_H1 ;  /* 0x30000007ff0f7230 */ /* 0x100fe40000004100 */
[CC--:B------:R-:W-:Y:S01]  /*2e10*/  FMUL.FTZ R68, R6.reuse, R25.reuse ;  /* 0x0000001906447220 */ /* 0x0c0fe20000410000 */
[----:B------:R-:W-:Y:S02]  /*2e20*/  HADD2.F32 R7, -RZ, R7.H0_H0 ;  /* 0x20000007ff077230 */ /* 0x000fe40000004100 */
[----:B------:R-:W-:Y:S01]  /*2e30*/  FMUL.FTZ R25, R5, R25 ;  /* 0x0000001905197220 */ /* 0x000fe20000410000 */
[----:B------:R-:W-:Y:S02]  /*2e40*/  HADD2.F32 R64, -RZ, R64.H0_H0 ;  /* 0x20000040ff407230 */ /* 0x000fe40000004100 */
[----:B------:R-:W-:Y:S01]  /*2e50*/  FMUL.FTZ R78, R15, R66 ;  /* 0x000000420f4e7220 */ /* 0x000fe20000410000 */
[----:B------:R-:W-:Y:S01]  /*2e60*/  FFMA.FTZ R68, R5, R24, -R68 ;  /* 0x0000001805447223 */ /* 0x000fe20000010844 */
[----:B------:R-:W-:Y:S01]  /*2e70*/  FMUL.FTZ R66, R7, R66 ;  /* 0x0000004207427220 */ /* 0x000fe20000410000 */
[----:B------:R-:W-:Y:S01]  /*2e80*/  FFMA.FTZ R67, R6, R24, R25 ;  /* 0x0000001806437223 */ /* 0x000fe20000010019 */
[----:B------:R-:W-:-:S02]  /*2e90*/  HADD2.F32 R24, -RZ, R80.H0_H0 ;  /* 0x20000050ff187230 */ /* 0x000fc40000004100 */
[-C--:B------:R-:W-:Y:S01]  /*2ea0*/  FFMA.FTZ R78, R7, R64.reuse, -R78 ;  /* 0x00000040074e7223 */ /* 0x080fe2000001084e */
[----:B------:R-:W-:Y:S02]  /*2eb0*/  HADD2.F32 R25, -RZ, R80.H1_H1 ;  /* 0x30000050ff197230 */ /* 0x000fe40000004100 */
[----:B------:R-:W-:Y:S01]  /*2ec0*/  FFMA.FTZ R75, R15, R64, R66 ;  /* 0x000000400f4b7223 */ /* 0x000fe20000010042 */
[----:B------:R-:W-:Y:S02]  /*2ed0*/  HADD2.F32 R5, -RZ, R4.H1_H1 ;  /* 0x30000004ff057230 */ /* 0x000fe40000004100 */
[----:B------:R-:W-:Y:S02]  /*2ee0*/  HADD2.F32 R6, -RZ, R14.H1_H1 ;  /* 0x3000000eff067230 */ /* 0x000fe40000004100 */
[----:B------:R-:W-:Y:S02]  /*2ef0*/  HADD2.F32 R4, -RZ, R4.H0_H0 ;  /* 0x20000004ff047230 */ /* 0x000fe40000004100 */
[----:B------:R-:W-:Y:S01]  /*2f00*/  FMUL.FTZ R65, R5, R24 ;  /* 0x0000001805417220 */ /* 0x000fe20000410000 */
[----:B------:R-:W-:-:S02]  /*2f10*/  HADD2.F32 R14, -RZ, R14.H0_H0 ;  /* 0x2000000eff0e7230 */ /* 0x000fc40000004100 */
[--C-:B------:R-:W-:Y:S02]  /*2f20*/  HADD2.F32 R7, -RZ, R69.reuse.H0_H0 ;  /* 0x20000045ff077230 */ /* 0x100fe40000004100 */
[----:B------:R-:W-:Y:S01]  /*2f30*/  FMUL.FTZ R24, R4, R24 ;  /* 0x0000001804187220 */ /* 0x000fe20000410000 */
[----:B------:R-:W-:Y:S02]  /*2f40*/  HADD2.F32 R15, -RZ, R69.H1_H1 ;  /* 0x30000045ff0f7230 */ /* 0x000fe40000004100 */
[-C--:B------:R-:W-:Y:S01]  /*2f50*/  FMUL.FTZ R69, R6, R25.reuse ;  /* 0x0000001906457220 */ /* 0x080fe20000410000 */
[----:B------:R-:W-:Y:S01]  /*2f60*/  FMUL.FTZ R25, R14, R25 ;  /* 0x000000190e197220 */ /* 0x000fe20000410000 */
[-C--:B------:R-:W-:Y:S01]  /*2f70*/  FFMA.FTZ R65, R4, R7.reuse, -R65 ;  /* 0x0000000704417223 */ /* 0x080fe20000010841 */
[----:B------:R-:W-:Y:S01]  /*2f80*/  FFMA.FTZ R24, R5, R7, R24 ;  /* 0x0000000705187223 */ /* 0x000fe20000010018 */
[-C--:B------:R-:W-:Y:S01]  /*2f90*/  FFMA.FTZ R69, R14, R15.reuse, -R69 ;  /* 0x0000000f0e457223 */ /* 0x080fe20000010845 */
[----:B------:R-:W-:Y:S01]  /*2fa0*/  FFMA.FTZ R6, R6, R15, R25 ;  /* 0x0000000f06067223 */ /* 0x000fe20000010019 */
[----:B------:R-:W-:-:S02]  /*2fb0*/  F2FP.F16.F32.PACK_AB R5, R67, R68 ;  /* 0x000000444305723e */ /* 0x000fc400000000ff */
[----:B------:R-:W-:Y:S02]  /*2fc0*/  F2FP.F16.F32.PACK_AB R7, R75, R78 ;  /* 0x0000004e4b07723e */ /* 0x000fe400000000ff */
[----:B------:R-:W-:Y:S02]  /*2fd0*/  F2FP.F16.F32.PACK_AB R4, R24, R65 ;  /* 0x000000411804723e */ /* 0x000fe400000000ff */
[----:B------:R-:W-:-:S07]  /*2fe0*/  F2FP.F16.F32.PACK_AB R6, R6, R69 ;  /* 0x000000450606723e */ /* 0x000fce00000000ff */
.L_x_666:
[----:B------:R-:W-:Y:S05]  /*2ff0*/  BSYNC B2 ;  /* 0x0000000000027941 */ /* 0x000fea0003800000 */
.L_x_665:
[----:B--2---:R1:W-:Y:S02]  /*3000*/  STG.E.128 desc[UR42][R12.64], R4 ;  /* 0x000000040c007986 */ /* 0x0043e4000c101d2a */
.L_x_664:
[----:B------:R-:W-:Y:S05]  /*3010*/  BSYNC B1 ;  /* 0x0000000000017941 */ /* 0x000fea0003800000 */
.L_x_663:
[----:B------:R-:W-:Y:S05]  /*3020*/  @P1 BRA `(.L_x_662) ;  /* 0x0000000c00f01947 */ /* 0x000fea0003800000 */
[----:B-1----:R-:W-:Y:S01]  /*3030*/  IMAD.MOV.U32 R5, RZ, RZ, 0x20 ;  /* 0x00000020ff057424 */ /* 0x002fe200078e00ff */
[----:B------:R-:W-:Y:S01]  /*3040*/  LOP3.LUT P4, RZ, R188, 0x4, RZ, 0xc0, !PT ;  /* 0x00000004bcff7812 */ /* 0x000fe2000788c0ff */
[----:B------:R-:W-:Y:S03]  /*3050*/  BSSY B1, `(.L_x_667) ;  /* 0x0000030000017945 */ /* 0x000fe60003800000 */
[----:B------:R-:W-:Y:S02]  /*3060*/  SEL R5, R5, 0xffffffe0, !P4 ;  /* 0xffffffe005057807 */ /* 0x000fe40006000000 */
[----:B------:R-:W-:Y:S02]  /*3070*/  ISETP.GE.AND P4, PT, R189, R27, PT ;  /* 0x0000001bbd00720c */ /* 0x000fe40003f86270 */
[----:B------:R-:W-:-:S05]  /*3080*/  IADD3 R5, R5, R57, R26 ;  /* 0x0000003905057210 */ /* 0x000fca0007ffe01a */
[----:B------:R-:W-:-:S06]  /*3090*/  IMAD R4, R5, 0x2, R2 ;  /* 0x0000000205047824 */ /* 0x000fcc00078e0202 */
[----:B------:R-:W1:Y:S01]  /*30a0*/  LDS.128 R4, [R4+0x22400] ;  /* 0x0224000004047984 */ /* 0x000e620000000c00 */
[----:B------:R-:W-:Y:S05]  /*30b0*/  @P4 BRA `(.L_x_668) ;  /* 0x0000000000a44947 */ /* 0x000fea0003800000 */
[--C-:B------:R-:W-:Y:S01]  /*30c0*/  SHF.R.U64 R15, R8, 0x10, R9.reuse ;  /* 0x00000010080f7819 */ /* 0x100fe20000001209 */
[----:B-1----:R-:W-:Y:S01]  /*30d0*/  IMAD.MOV.U32 R8, RZ, RZ, R6 ;  /* 0x000000ffff087224 */ /* 0x002fe200078e0006 */
        /* <DEDUP_REMOVED lines=14> */
[-C--:B------:R-:W-:Y:S01]  /*31c0*/  FFMA.FTZ R26, R5, R10.reuse, -R26 ;  /* 0x0000000a051a7223 */ /* 0x080fe2000001081a */
[----:B------:R-:W-:Y:S01]  /*31d0*/  FFMA.FTZ R25, R6, R10, R11 ;  /* 0x0000000a06197223 */ /* 0x000fe2000001000b */
[----:B------:R-:W-:Y:S01]  /*31e0*/  FMUL.FTZ R24, R7, R24 ;  /* 0x0000001807187220 */ /* 0x000fe20000410000 */
        /* <DEDUP_REMOVED lines=9> */
[-C--:B------:R-:W-:Y:S01]  /*3280*/  FMUL.FTZ R27, R6, R11.reuse ;  /* 0x0000000b061b7220 */ /* 0x080fe20000410000 */
[--C-:B------:R-:W-:Y:S02]  /*3290*/  HADD2.F32 R7, -RZ, R77.reuse.H0_H0 ;  /* 0x2000004dff077230 */ /* 0x100fe40000004100 */
[----:B------:R-:W-:Y:S01]  /*32a0*/  FMUL.FTZ R10, R4, R10 ;  /* 0x0000000a040a7220 */ /* 0x000fe20000410000 */
[----:B------:R-:W-:Y:S02]  /*32b0*/  HADD2.F32 R9, -RZ, R77.H1_H1 ;  /* 0x3000004dff097230 */ /* 0x000fe40000004100 */
        /* <DEDUP_REMOVED lines=9> */
.L_x_668:
[----:B------:R-:W-:Y:S05]  /*3350*/  BSYNC B1 ;  /* 0x0000000000017941 */ /* 0x000fea0003800000 */
.L_x_667:
[----:B-1----:R2:W-:Y:S01]  /*3360*/  STG.E.128 desc[UR42][R12.64+0x40], R4 ;  /* 0x000040040c007986 */ /* 0x0025e2000c101d2a */
[----:B------:R-:W-:Y:S05]  /*3370*/  BRA `(.L_x_662) ;  /* 0x0000000c001c7947 */ /* 0x000fea0003800000 */
.L_x_656:
[----:B------:R-:W-:Y:S01]  /*3380*/  IMAD R74, R40, -0x40, R42 ;  /* 0xffffffc0284a7824 */ /* 0x000fe200078e022a */
[----:B------:R-:W-:Y:S02]  /*3390*/  ISETP.GE.AND P4, PT, R16, R27, PT ;  /* 0x0000001b1000720c */ /* 0x000fe40003f86270 */
[----:B------:R-:W-:Y:S02]  /*33a0*/  CS2R R6, SRZ ;  /* 0x0000000000067805 */ /* 0x000fe4000001ff00 */
[----:B------:R-:W-:-:S04]  /*33b0*/  VIMNMX R74, R74, 0x40, PT ;  /* 0x000000404a4a7848 */ /* 0x000fc80003fe0100 */
[----:B------:R-:W-:-:S13]  /*33c0*/  ISETP.GE.OR P3, PT, R19, R74, P4 ;  /* 0x0000004a1300720c */ /* 0x000fda0002766670 */
[----:B------:R-:W0:Y:S01]  /*33d0*/  @!P3 LDC.64 R8, c[0x0][0x3e8] ;  /* 0x0000fa00ff08bb82 */ /* 0x000e220000000a00 */
[----:B------:R-:W-:-:S05]  /*33e0*/  @!P3 IADD3 R4, P5, R32, R4, RZ ;  /* 0x000000042004b210 */ /* 0x000fca0007fbe0ff */
[----:B------:R-:W-:Y:S02]  /*33f0*/  @!P3 IMAD.X R5, R68, 0x1, R59, P5 ;  /* 0x000000014405b824 */ /* 0x000fe400028e063b */
[----:B------:R-:W1:Y:S01]  /*3400*/  @!P3 LDC.64 R12, c[0x0][0x400] ;  /* 0x00010000ff0cbb82 */ /* 0x000e620000000a00 */
[----:B0-----:R-:W-:-:S04]  /*3410*/  @!P3 LEA R8, P5, R4, R8, 0x1 ;  /* 0x000000080408b211 */ /* 0x001fc800078a08ff */
[----:B------:R-:W-:Y:S01]  /*3420*/  @!P3 LEA.HI.X R9, R4, R9, R5, 0x1, P5 ;  /* 0x000000090409b211 */ /* 0x000fe200028f0c05 */
[----:B------:R-:W-:Y:S02]  /*3430*/  @!P3 IMAD R4, R51, R40, RZ ;  /* 0x000000283304b224 */ /* 0x000fe400078e02ff */
[----:B------:R-:W-:Y:S02]  /*3440*/  @!P3 IMAD.MOV.U32 R5, RZ, RZ, R62 ;  /* 0x000000ffff05b224 */ /* 0x000fe400078e003e */
[----:B------:R-:W-:Y:S02]  /*3450*/  @!P3 IMAD R67, R67, R52, R4 ;  /* 0x000000344343b224 */ /* 0x000fe400078e0204 */
[----:B------:R-:W-:-:S04]  /*3460*/  @!P3 IMAD.MOV.U32 R4, RZ, RZ, R36 ;  /* 0x000000ffff04b224 */ /* 0x000fc800078e0024 */
[----:B------:R-:W-:-:S04]  /*3470*/  @!P3 IMAD.WIDE.U32 R4, R40, R52, R4 ;  /* 0x000000342804b225 */ /* 0x000fc800078e0004 */
[----:B------:R-:W-:Y:S01]  /*3480*/  @!P3 IMAD.IADD R5, R67, 0x1, R5 ;  /* 0x000000014305b824 */ /* 0x000fe200078e0205 */
[----:B-1----:R-:W-:-:S04]  /*3490*/  @!P3 LEA R12, P5, R4, R12, 0x1 ;  /* 0x0000000c040cb211 */ /* 0x002fc800078a08ff */
[----:B------:R-:W-:Y:S02]  /*34a0*/  @!P3 LEA.HI.X R13, R4, R13, R5, 0x1, P5 ;  /* 0x0000000d040db211 */ /* 0x000fe400028f0c05 */
[----:B------:R-:W-:Y:S02]  /*34b0*/  CS2R R4, SRZ ;  /* 0x0000000000047805 */ /* 0x000fe4000001ff00 */
[----:B------:R-:W-:-:S04]  /*34c0*/  CS2R R10, SRZ ;  /* 0x00000000000a7805 */ /* 0x000fc8000001ff00 */
[----:B------:R0:W2:Y:S02]  /*34d0*/  @!P3 LDG.E.128 R4, desc[UR42][R8.64] ;  /* 0x0000002a0804b981 */ /* 0x0000a4000c1e1d00 */
[----:B0-----:R-:W-:-:S06]  /*34e0*/  CS2R R8, SRZ ;  /* 0x0000000000087805 */ /* 0x001fcc000001ff00 */
[----:B------:R-:W3:Y:S01]  /*34f0*/  @!P3 LDG.E.128 R8, desc[UR42][R12.64] ;  /* 0x0000002a0c08b981 */ /* 0x000ee2000c1e1d00 */
[----:B------:R-:W-:-:S06]  /*3500*/  UISETP.NE.AND UP0, UPT, UR37, 0x3, UPT ;  /* 0x000000032500788c */ /* 0x000fcc000bf05270 */
[----:B------:R-:W-:Y:S01]  /*3510*/  PLOP3.LUT P3, PT, PT, PT, UP0, 0x80, 0x0 ;  /* 0x000000000000781c */ /* 0x000fe20003f6f008 */
[----:B--2---:R-:W-:Y:S02]  /*3520*/  IMAD.MOV.U32 R24, RZ, RZ, R6 ;  /* 0x000000ffff187224 */ /* 0x004fe400078e0006 */
[----:B------:R-:W-:Y:S02]  /*3530*/  IMAD.MOV.U32 R27, RZ, RZ, R7 ;  /* 0x000000ffff1b7224 */ /* 0x000fe400078e0007 */
[----:B------:R-:W-:Y:S02]  /*3540*/  IMAD.MOV.U32 R66, RZ, RZ, R4 ;  /* 0x000000ffff427224 */ /* 0x000fe400078e0004 */
[----:B------:R-:W-:Y:S01]  /*3550*/  IMAD.MOV.U32 R67, RZ, RZ, R5 ;  /* 0x000000ffff437224 */ /* 0x000fe200078e0005 */
[----:B------:R-:W-:Y:S02]  /*3560*/  PRMT R86, R86, 0x5410, R27 ;  /* 0x0000541056567816 */ /* 0x000fe4000000001b */
[----:B------:R-:W-:-:S02]  /*3570*/  PRMT R89, R24, 0x5410, R66 ;  /* 0x0000541018597816 */ /* 0x000fc40000000042 */
[----:B------:R-:W-:Y:S01]  /*3580*/  PRMT R81, R81, 0x5410, R67 ;  /* 0x0000541051517816 */ /* 0x000fe20000000043 */
[----:B---3--:R-:W-:Y:S02]  /*3590*/  IMAD.MOV.U32 R12, RZ, RZ, R10 ;  /* 0x000000ffff0c7224 */ /* 0x008fe400078e000a */
[----:B------:R-:W-:Y:S02]  /*35a0*/  IMAD.MOV.U32 R13, RZ, RZ, R11 ;  /* 0x000000ffff0d7224 */ /* 0x000fe400078e000b */
[----:B------:R-:W-:Y:S02]  /*35b0*/  IMAD.MOV.U32 R24, RZ, RZ, R8 ;  /* 0x000000ffff187224 */ /* 0x000fe400078e0008 */
[----:B------:R-:W-:Y:S01]  /*35c0*/  IMAD.MOV.U32 R27, RZ, RZ, R9 ;  /* 0x000000ffff1b7224 */ /* 0x000fe200078e0009 */
[----:B------:R-:W-:Y:S02]  /*35d0*/  PRMT R86, R13, 0x7610, R86 ;  /* 0x000076100d567816 */ /* 0x000fe40000000056 */
[----:B------:R-:W-:-:S02]  /*35e0*/  PRMT R87, R12, 0x5410, R24 ;  /* 0x000054100c577816 */ /* 0x000fc40000000018 */
[----:B------:R-:W-:Y:S01]  /*35f0*/  PRMT R81, R27, 0x7610, R81 ;  /* 0x000076101b517816 */ /* 0x000fe20000000051 */
[----:B------:R-:W-:Y:S06]  /*3600*/  @!P3 BRA `(.L_x_669) ;  /* 0x000000000004b947 */ /* 0x000fec0003800000 */
[----:B------:R-:W-:Y:S01]  /*3610*/  BPT.TRAP 0x1 ;  /* 0x000000040000795c */ /* 0x000fe20000300000 */
.L_x_669:
[----:B------:R-:W-:Y:S01]  /*3620*/  IMAD R73, R22, 0x8, R2 ;  /* 0x0000000816497824 */ /* 0x000fe200078e0202 */
[----:B------:R-:W-:Y:S01]  /*3630*/  SHF.L.U32 R76, R186, 0x1f, RZ ;  /* 0x0000001fba4c7819 */ /* 0x000fe200000006ff */
[----:B------:R-:W-:Y:S03]  /*3640*/  BSSY B1, `(.L_x_670) ;  /* 0x0000003000017945 */ /* 0x000fe60003800000 */
[----:B------:R-:W0:Y:S02]  /*3650*/  SYNCS.PHASECHK.TRANS64.TRYWAIT P5, [R73+URZ+0x28c90], R76 ;  /* 0x028c904c490075a7 */ /* 0x000e2400080a017f */
[----:B0-----:R-:W-:Y:S05]  /*3660*/  @!P5 BRA `(.L_x_671) ;  /* 0x000001740004d947 */ /* 0x001fea0003800000 */
.L_x_957:
[----:B------:R-:W-:Y:S05]  /*3670*/  BSYNC B1 ;  /* 0x0000000000017941 */ /* 0x000fea0003800000 */
.L_x_670:
[C---:B------:R-:W-:Y:S01]  /*3680*/  ISETP.GE.OR P5, PT, R19.reuse, R74, P0 ;  /* 0x0000004a1300720c */ /* 0x040fe200007a6670 */
[----:B------:R-:W-:Y:S01]  /*3690*/  ULDC.64 UR4, c[0x0][0x300] ;  /* 0x0000c00000047ab9 */ /* 0x000fe20000000a00 */
[----:B------:R-:W-:Y:S02]  /*36a0*/  IMAD.MOV.U32 R66, RZ, RZ, R14 ;  /* 0x000000ffff427224 */ /* 0x000fe400078e000e */
[----:B------:R-:W-:Y:S02]  /*36b0*/  IMAD R12, R0, UR4, RZ ;  /* 0x00000004000c7c24 */ /* 0x000fe4000f8e02ff */
[----:B------:R-:W-:Y:S02]  /*36c0*/  IMAD.MOV.U32 R67, RZ, RZ, R25 ;  /* 0x000000ffff437224 */ /* 0x000fe400078e0019 */
[C---:B------:R-:W-:Y:S02]  /*36d0*/  IMAD R13, R19.reuse, UR5, R12 ;  /* 0x00000005130d7c24 */ /* 0x040fe4000f8e020c */
[----:B------:R-:W-:-:S03]  /*36e0*/  IMAD.WIDE.U32 R66, R19, UR4, R66 ;  /* 0x0000000413427c25 */ /* 0x000fc6000f8e0042 */
[----:B------:R-:W-:Y:S05]  /*36f0*/  @P5 BRA `(.L_x_662) ;  /* 0x00000008003c5947 */ /* 0x000fea0003800000 */
[----:B------:R-:W1:Y:S01]  /*3700*/  LDC R75, c[0x0][0x2f4] ;  /* 0x0000bd00ff4b7b82 */ /* 0x000e620000000800 */
[----:B------:R-:W-:Y:S01]  /*3710*/  IMAD.IADD R78, R13, 0x1, R67 ;  /* 0x000000010d4e7824 */ /* 0x000fe200078e0243 */
[----:B------:R-:W-:Y:S01]  /*3720*/  IADD3 R12, P5, P6, R20, R66, R60 ;  /* 0x00000042140c7210 */ /* 0x000fe20007ebe03c */
[----:B------:R-:W-:Y:S03]  /*3730*/  BSSY B1, `(.L_x_672) ;  /* 0x0000068000017945 */ /* 0x000fe60003800000 */
[----:B------:R-:W-:Y:S02]  /*3740*/  IADD3.X R13, R43, R78, R63, P5, P6 ;  /* 0x0000004e2b0d7210 */ /* 0x000fe40002fec43f */
[----:B------:R-:W-:Y:S02]  /*3750*/  LEA R68, P5, R12, R64, 0x1 ;  /* 0x000000400c447211 */ /* 0x000fe400078a08ff */
[----:B------:R-:W-:-:S02]  /*3760*/  ISETP.NE.AND P6, PT, R72, RZ, PT ;  /* 0x000000ff4800720c */ /* 0x000fc40003fc5270 */
[----:B------:R-:W-:Y:S01]  /*3770*/  LEA.HI.X R69, R12, R65, R13, 0x1, P5 ;  /* 0x000000410c457211 */ /* 0x000fe200028f0c0d */
[----:B-1----:R-:W-:-:S05]  /*3780*/  IMAD.IADD R13, R75, 0x1, -R56 ;  /* 0x000000014b0d7824 */ /* 0x002fca00078e0a38 */
[----:B------:R-:W-:-:S04]  /*3790*/  SEL R13, R56, R13, !P6 ;  /* 0x0000000d380d7207 */ /* 0x000fc80007000000 */
[----:B------:R-:W-:-:S04]  /*37a0*/  SHF.R.S32.HI R12, RZ, 0x1f, R13 ;  /* 0x0000001fff0c7819 */ /* 0x000fc8000001140d */
[----:B------:R-:W-:-:S04]  /*37b0*/  LEA.HI R12, R12, R13, RZ, 0x4 ;  /* 0x0000000d0c0c7211 */ /* 0x000fc800078f20ff */
[----:B------:R-:W-:-:S04]  /*37c0*/  SHF.R.S32.HI R12, RZ, 0x4, R12 ;  /* 0x00000004ff0c7819 */ /* 0x000fc8000001140c */
[----:B------:R-:W-:-:S05]  /*37d0*/  LEA.HI.SX32 R12, R45, R12, 0x1d ;  /* 0x0000000c2d0c7211 */ /* 0x000fca00078feaff */
[----:B------:R-:W-:-:S05]  /*37e0*/  IMAD.SHL.U32 R77, R12, 0x8, RZ ;  /* 0x000000080c4d7824 */ /* 0x000fca00078e00ff */
[----:B------:R-:W-:-:S04]  /*37f0*/  LOP3.LUT R13, R50, 0x38, R77, 0xf8, !PT ;  /* 0x00000038320d7812 */ /* 0x000fc800078ef84d */
[----:B------:R-:W-:Y:S01]  /*3800*/  LOP3.LUT R12, R13, R54, RZ, 0x3c, !PT ;  /* 0x000000360d0c7212 */ /* 0x000fe200078e3cff */
[----:B------:R-:W-:-:S04]  /*3810*/  IMAD.IADD R13, R70, 0x1, R26 ;  /* 0x00000001460d7824 */ /* 0x000fc800078e021a */
[----:B------:R-:W-:Y:S02]  /*3820*/  IMAD R15, R193, 0x200, R12 ;  /* 0x00000200c10f7824 */ /* 0x000fe400078e020c */
[----:B------:R-:W-:Y:S02]  /*3830*/  IMAD R13, R13, 0x2, R2 ;  /* 0x000000020d0d7824 */ /* 0x000fe400078e0202 */
[----:B------:R-:W-:-:S04]  /*3840*/  IMAD.IADD R15, R26, 0x1, R15 ;  /* 0x000000011a0f7824 */ /* 0x000fc800078e020f */
[----:B------:R-:W-:Y:S02]  /*3850*/  IMAD R24, R15, 0x2, R2 ;  /* 0x000000020f187824 */ /* 0x000fe400078e0202 */
[----:B------:R-:W1:Y:S04]  /*3860*/  LDS.128 R12, [R13+0x22400] ;  /* 0x022400000d0c7984 */ /* 0x000e680000000c00 */
[----:B------:R-:W2:Y:S01]  /*3870*/  LDS.128 R24, [R24+0x22400] ;  /* 0x0224000018187984 */ /* 0x000ea20000000c00 */
[----:B------:R-:W-:Y:S05]  /*3880*/  @P4 BRA `(.L_x_673) ;  /* 0x0000000400484947 */ /* 0x000fea0003800000 */
[--C-:B------:R-:W-:Y:S01]  /*3890*/  SHF.R.U64 R80, R8, 0x10, R9.reuse ;  /* 0x0000001008507819 */ /* 0x100fe20000001209 */
[----:B--2---:R-:W-:Y:S01]  /*38a0*/  HADD2.F32 R8, -RZ, R25.H1_H1 ;  /* 0x30000019ff087230 */ /* 0x004fe20000004100 */
[----:B------:R-:W-:Y:S02]  /*38b0*/  SHF.R.U32.HI R9, RZ, 0x10, R9 ;  /* 0x00000010ff097819 */ /* 0x000fe40000011609 */
[----:B------:R-:W-:Y:S02]  /*38c0*/  SHF.R.U64 R79, R4, 0x10, R5 ;  /* 0x00000010044f7819 */ /* 0x000fe40000001205 */
[--C-:B------:R-:W-:Y:S01]  /*38d0*/  SHF.R.U64 R4, R6, 0x10, R7.reuse ;  /* 0x0000001006047819 */ /* 0x100fe20000001207 */
[----:B-1----:R-:W-:Y:S01]  /*38e0*/  HADD2.F32 R6, -RZ, R13.H0_H0 ;  /* 0x2000000dff067230 */ /* 0x002fe20000004100 */
[----:B------:R-:W-:Y:S01]  /*38f0*/  SHF.R.U32.HI R85, RZ, 0x10, R7 ;  /* 0x00000010ff557819 */ /* 0x000fe20000011607 */
[----:B------:R-:W-:Y:S01]  /*3900*/  HADD2.F32 R7, -RZ, R25.H0_H0 ;  /* 0x20000019ff077230 */ /* 0x000fe20000004100 */
[----:B------:R-:W-:Y:S01]  /*3910*/  SHF.R.U32.HI R82, RZ, 0x10, R5 ;  /* 0x00000010ff527819 */ /* 0x000fe20000011605 */
[----:B------:R-:W-:Y:S01]  /*3920*/  HADD2.F32 R25, -RZ, R9.H0_H0 ;  /* 0x20000009ff197230 */ /* 0x000fe20000004100 */
[--C-:B------:R-:W-:Y:S01]  /*3930*/  SHF.R.U64 R5, R10, 0x10, R11.reuse ;  /* 0x000000100a057819 */ /* 0x100fe2000000120b */
[----:B------:R-:W-:Y:S01]  /*3940*/  HADD2.F32 R10, -RZ, R81.H1_H1 ;  /* 0x30000051ff0a7230 */ /* 0x000fe20000004100 */
[----:B------:R-:W-:Y:S01]  /*3950*/  SHF.R.U32.HI R83, RZ, 0x10, R11 ;  /* 0x00000010ff537819 */ /* 0x000fe2000001160b */
[----:B------:R-:W-:-:S02]  /*3960*/  HADD2.F32 R9, -RZ, R13.H1_H1 ;  /* 0x3000000dff097230 */ /* 0x000fc40000004100 */
[-C--:B------:R-:W-:Y:S01]  /*3970*/  FMUL.FTZ R84, R8, R25.reuse ;  /* 0x0000001908547220 */ /* 0x080fe20000410000 */
[----:B------:R-:W-:Y:S02]  /*3980*/  HADD2.F32 R81, -RZ, R81.H0_H0 ;  /* 0x20000051ff517230 */ /* 0x000fe40000004100 */
[----:B------:R-:W-:Y:S02]  /*3990*/  HADD2.F32 R11, -RZ, R82.H0_H0 ;  /* 0x20000052ff0b7230 */ /* 0x000fe40000004100 */
[----:B------:R-:W-:Y:S01]  /*39a0*/  FMUL.FTZ R25, R9, R25 ;  /* 0x0000001909197220 */ /* 0x000fe20000410000 */
[----:B------:R-:W-:Y:S02]  /*39b0*/  HADD2.F32 R79, -RZ, R79.H0_H0 ;  /* 0x2000004fff4f7230 */ /* 0x000fe40000004100 */
[-C--:B------:R-:W-:Y:S01]  /*39c0*/  FMUL.FTZ R13, R7, R81.reuse ;  /* 0x00000051070d7220 */ /* 0x080fe20000410000 */
[----:B------:R-:W-:Y:S01]  /*39d0*/  FMUL.FTZ R82, R6, R81 ;  /* 0x0000005106527220 */ /* 0x000fe20000410000 */
[-C--:B------:R-:W-:Y:S01]  /*39e0*/  FFMA.FTZ R9, R9, R11.reuse, -R84 ;  /* 0x0000000b09097223 */ /* 0x080fe20000010854 */
[----:B------:R-:W-:Y:S01]  /*39f0*/  FFMA.FTZ R8, R8, R11, R25 ;  /* 0x0000000b08087223 */ /* 0x000fe20000010019 */
[-C--:B------:R-:W-:Y:S01]  /*3a00*/  FFMA.FTZ R6, R6, R10.reuse, -R13 ;  /* 0x0000000a06067223 */ /* 0x080fe2000001080d */
[----:B------:R-:W-:Y:S01]  /*3a10*/  FFMA.FTZ R7, R7, R10, R82 ;  /* 0x0000000a07077223 */ /* 0x000fe20000010052 */
[----:B------:R-:W-:-:S02]  /*3a20*/  HADD2.F32 R11, -RZ, R27.H0_H0 ;  /* 0x2000001bff0b7230 */ /* 0x000fc40000004100 */
[--C-:B------:R-:W-:Y:S02]  /*3a30*/  HADD2.F32 R25, -RZ, R86.reuse.H0_H0 ;  /* 0x20000056ff197230 */ /* 0x100fe40000004100 */
[----:B------:R-:W-:Y:S01]  /*3a40*/  HADD2.F32 R27, -RZ, R27.H1_H1 ;  /* 0x3000001bff1b7230 */ /* 0x000fe20000004100 */
[----:B------:R-:W-:Y:S01]  /*3a50*/  F2FP.F16.F32.PACK_AB R7, R8, R7 ;  /* 0x000000070807723e */ /* 0x000fe200000000ff */
[----:B------:R-:W-:Y:S02]  /*3a60*/  HADD2.F32 R10, -RZ, R15.H0_H0 ;  /* 0x2000000fff0a7230 */ /* 0x000fe40000004100 */
[-C--:B------:R-:W-:Y:S01]  /*3a70*/  FMUL.FTZ R81, R11, R25.reuse ;  /* 0x000000190b517220 */ /* 0x080fe20000410000 */
[----:B------:R-:W-:Y:S02]  /*3a80*/  HADD2.F32 R84, -RZ, R83.H0_H0 ;  /* 0x20000053ff547230 */ /* 0x000fe40000004100 */
[----:B------:R-:W-:Y:S02]  /*3a90*/  HADD2.F32 R13, -RZ, R86.H1_H1 ;  /* 0x30000056ff0d7230 */ /* 0x000fe40000004100 */
[----:B------:R-:W-:Y:S01]  /*3aa0*/  FMUL.FTZ R86, R10, R25 ;  /* 0x000000190a567220 */ /* 0x000fe20000410000 */
[----:B------:R-:W-:-:S02]  /*3ab0*/  HADD2.F32 R15, -RZ, R15.H1_H1 ;  /* 0x3000000fff0f7230 */ /* 0x000fc40000004100 */
[-C--:B------:R-:W-:Y:S01]  /*3ac0*/  FMUL.FTZ R88, R27, R84.reuse ;  /* 0x000000541b587220 */ /* 0x080fe20000410000 */
[----:B------:R-:W-:Y:S02]  /*3ad0*/  HADD2.F32 R82, -RZ, R85.H0_H0 ;  /* 0x20000055ff527230 */ /* 0x000fe40000004100 */
[-C--:B------:R-:W-:Y:S01]  /*3ae0*/  FFMA.FTZ R83, R10, R13.reuse, -R81 ;  /* 0x0000000d0a537223 */ /* 0x080fe20000010851 */
[----:B------:R-:W-:Y:S01]  /*3af0*/  FFMA.FTZ R86, R11, R13, R86 ;  /* 0x0000000d0b567223 */ /* 0x000fe20000010056 */
[C---:B------:R-:W-:Y:S01]  /*3b00*/  FMUL.FTZ R84, R15.reuse, R84 ;  /* 0x000000540f547220 */ /* 0x040fe20000410000 */
[----:B------:R-:W-:Y:S02]  /*3b10*/  HADD2.F32 R11, -RZ, R24.H0_H0 ;  /* 0x20000018ff0b7230 */ /* 0x000fe40000004100 */
[-C--:B------:R-:W-:Y:S01]  /*3b20*/  FFMA.FTZ R88, R15, R82.reuse, -R88 ;  /* 0x000000520f587223 */ /* 0x080fe20000010858 */
[----:B------:R-:W-:Y:S02]  /*3b30*/  HADD2.F32 R15, -RZ, R87.H1_H1 ;  /* 0x30000057ff0f7230 */ /* 0x000fe40000004100 */
[----:B------:R-:W-:Y:S01]  /*3b40*/  FFMA.FTZ R85, R27, R82, R84 ;  /* 0x000000521b557223 */ /* 0x000fe20000010054 */
[----:B------:R-:W-:-:S02]  /*3b50*/  HADD2.F32 R10, -RZ, R12.H0_H0 ;  /* 0x2000000cff0a7230 */ /* 0x000fc40000004100 */
[----:B------:R-:W-:Y:S02]  /*3b60*/  HADD2.F32 R25, -RZ, R80.H0_H0 ;  /* 0x20000050ff197230 */ /* 0x000fe40000004100 */
[-C--:B------:R-:W-:Y:S01]  /*3b70*/  FMUL.FTZ R27, R11, R15.reuse ;  /* 0x0000000f0b1b7220 */ /* 0x080fe20000410000 */
[----:B------:R-:W-:Y:S02]  /*3b80*/  HADD2.F32 R24, -RZ, R24.H1_H1 ;  /* 0x30000018ff187230 */ /* 0x000fe40000004100 */
[----:B------:R-:W-:Y:S01]  /*3b90*/  FMUL.FTZ R80, R10, R15 ;  /* 0x0000000f0a507220 */ /* 0x000fe20000410000 */
[----:B------:R-:W-:Y:S01]  /*3ba0*/  HADD2.F32 R13, -RZ, R89.H1_H1 ;  /* 0x30000059ff0d7230 */ /* 0x000fe20000004100 */
[----:B------:R-:W-:Y:S01]  /*3bb0*/  F2FP.F16.F32.PACK_AB R85, R85, R86 ;  /* 0x000000565555723e */ /* 0x000fe200000000ff */
[----:B------:R-:W-:Y:S02]  /*3bc0*/  HADD2.F32 R12, -RZ, R12.H1_H1 ;  /* 0x3000000cff0c7230 */ /* 0x000fe40000004100 */
[----:B------:R-:W-:Y:S01]  /*3bd0*/  FMUL.FTZ R15, R24, R25 ;  /* 0x00000019180f7220 */ /* 0x000fe20000410000 */
[----:B------:R-:W-:Y:S01]  /*3be0*/  FFMA.FTZ R27, R10, R13, -R27 ;  /* 0x0000000d0a1b7223 */ /* 0x000fe2000001081b */
[----:B------:R-:W-:-:S02]  /*3bf0*/  HADD2.F32 R10, -RZ, R26.H0_H0 ;  /* 0x2000001aff0a7230 */ /* 0x000fc40000004100 */
[C---:B------:R-:W-:Y:S01]  /*3c00*/  FFMA.FTZ R82, R12.reuse, R79, -R15 ;  /* 0x0000004f0c527223 */ /* 0x040fe2000001080f */
[----:B------:R-:W-:Y:S02]  /*3c10*/  HADD2.F32 R15, -RZ, R5.H0_H0 ;  /* 0x20000005ff0f7230 */ /* 0x000fe40000004100 */
[----:B------:R-:W-:Y:S01]  /*3c20*/  FMUL.FTZ R25, R12, R25 ;  /* 0x000000190c197220 */ /* 0x000fe20000410000 */
[----:B------:R-:W-:Y:S02]  /*3c30*/  HADD2.F32 R5, -RZ, R14.H0_H0 ;  /* 0x2000000eff057230 */ /* 0x000fe40000004100 */
[----:B------:R-:W-:Y:S01]  /*3c40*/  FFMA.FTZ R80, R11, R13, R80 ;  /* 0x0000000d0b507223 */ /* 0x000fe20000010050 */
[----:B------:R-:W-:Y:S02]  /*3c50*/  HADD2.F32 R26, -RZ, R26.H1_H1 ;  /* 0x3000001aff1a7230 */ /* 0x000fe40000004100 */
[----:B------:R-:W-:Y:S01]  /*3c60*/  FFMA.FTZ R25, R24, R79, R25 ;  /* 0x0000004f18197223 */ /* 0x000fe20000010019 */
[----:B------:R-:W-:-:S02]  /*3c70*/  HADD2.F32 R12, -RZ, R87.H0_H0 ;  /* 0x20000057ff0c7230 */ /* 0x000fc40000004100 */
[----:B------:R-:W-:Y:S02]  /*3c80*/  HADD2.F32 R14, -RZ, R14.H1_H1 ;  /* 0x3000000eff0e7230 */ /* 0x000fe40000004100 */
[-C--:B------:R-:W-:Y:S01]  /*3c90*/  FMUL.FTZ R81, R26, R15.reuse ;  /* 0x0000000f1a517220 */ /* 0x080fe20000410000 */
[----:B------:R-:W-:Y:S02]  /*3ca0*/  HADD2.F32 R11, -RZ, R89.H0_H0 ;  /* 0x20000059ff0b7230 */ /* 0x000fe40000004100 */
[CC--:B------:R-:W-:Y:S01]  /*3cb0*/  FMUL.FTZ R79, R5.reuse, R12.reuse ;  /* 0x0000000c054f7220 */ /* 0x0c0fe20000410000 */
[----:B------:R-:W-:Y:S02]  /*3cc0*/  HADD2.F32 R13, -RZ, R4.H0_H0 ;  /* 0x20000004ff0d7230 */ /* 0x000fe40000004100 */
[----:B------:R-:W-:Y:S01]  /*3cd0*/  FMUL.FTZ R4, R10, R12 ;  /* 0x0000000c0a047220 */ /* 0x000fe20000410000 */
[----:B------:R-:W-:Y:S01]  /*3ce0*/  FMUL.FTZ R15, R14, R15 ;  /* 0x0000000f0e0f7220 */ /* 0x000fe20000410000 */
[----:B------:R-:W-:Y:S01]  /*3cf0*/  FFMA.FTZ R79, R10, R11, R79 ;  /* 0x0000000b0a4f7223 */ /* 0x000fe2000001004f */
[----:B------:R-:W-:Y:S01]  /*3d00*/  F2FP.F16.F32.PACK_AB R12, R82, R27 ;  /* 0x0000001b520c723e */ /* 0x000fe200000000ff */
[----:B------:R-:W-:Y:S01]  /*3d10*/  FFMA.FTZ R4, R5, R11, -R4 ;  /* 0x0000000b05047223 */ /* 0x000fe20000010804 */
[-C--:B------:R-:W-:Y:S01]  /*3d20*/  FFMA.FTZ R81, R14, R13.reuse, -R81 ;  /* 0x0000000d0e517223 */ /* 0x080fe20000010851 */
[----:B------:R-:W-:Y:S01]  /*3d30*/  FFMA.FTZ R26, R26, R13, R15 ;  /* 0x0000000d1a1a7223 */ /* 0x000fe2000001000f */
[----:B------:R-:W-:Y:S01]  /*3d40*/  F2FP.F16.F32.PACK_AB R24, R25, R80 ;  /* 0x000000501918723e */ /* 0x000fe200000000ff */
[----:B------:R-:W-:Y:S01]  /*3d50*/  IMAD.MOV.U32 R25, RZ, RZ, R7 ;  /* 0x000000ffff197224 */ /* 0x000fe200078e0007 */
[----:B------:R-:W-:Y:S01]  /*3d60*/  F2FP.F16.F32.PACK_AB R13, R9, R6 ;  /* 0x00000006090d723e */ /* 0x000fe200000000ff */
[----:B------:R-:W-:Y:S01]  /*3d70*/  IMAD.MOV.U32 R27, RZ, RZ, R85 ;  /* 0x000000ffff1b7224 */ /* 0x000fe200078e0055 */
[----:B------:R-:W-:-:S02]  /*3d80*/  F2FP.F16.F32.PACK_AB R15, R88, R83 ;  /* 0x00000053580f723e */ /* 0x000fc400000000ff */
[----:B------:R-:W-:Y:S02]  /*3d90*/  F2FP.F16.F32.PACK_AB R14, R81, R4 ;  /* 0x00000004510e723e */ /* 0x000fe400000000ff */
[----:B------:R-:W-:-:S07]  /*3da0*/  F2FP.F16.F32.PACK_AB R26, R26, R79 ;  /* 0x0000004f1a1a723e */ /* 0x000fce00000000ff */
.L_x_673:
[----:B------:R-:W-:Y:S05]  /*3db0*/  BSYNC B1 ;  /* 0x0000000000017941 */ /* 0x000fea0003800000 */
.L_x_672:
[----:B-1----:R3:W-:Y:S01]  /*3dc0*/  STG.E.128 desc[UR42][R68.64], R12 ;  /* 0x0000000c44007986 */ /* 0x0027e2000c101d2a */
[----:B------:R-:W-:-:S13]  /*3dd0*/  ISETP.GE.AND P4, PT, R77, R75, PT ;  /* 0x0000004b4d00720c */ /* 0x000fda0003f86270 */
[----:B------:R-:W-:Y:S05]  /*3de0*/  @P4 BRA `(.L_x_662) ;  /* 0x0000000000804947 */ /* 0x000fea0003800000 */
[--C-:B------:R-:W-:Y:S02]  /*3df0*/  SHF.R.S32.HI R4, RZ, 0x1f, R77.reuse ;  /* 0x0000001fff047819 */ /* 0x100fe4000001144d */
[----:B------:R-:W-:-:S04]  /*3e00*/  IADD3 R66, P4, P5, R20, R66, R77 ;  /* 0x0000004214427210 */ /* 0x000fc80007d9e04d */
[----:B------:R-:W-:Y:S02]  /*3e10*/  IADD3.X R4, R43, R78, R4, P4, P5 ;  /* 0x0000004e2b047210 */ /* 0x000fe400027ea404 */
[----:B------:R-:W-:-:S04]  /*3e20*/  LEA R64, P4, R66, R64, 0x1 ;  /* 0x0000004042407211 */ /* 0x000fc800078808ff */
[----:B------:R-:W-:-:S05]  /*3e30*/  LEA.HI.X R65, R66, R65, R4, 0x1, P4 ;  /* 0x0000004142417211 */ /* 0x000fca00020f0c04 */
[----:B--2---:R4:W-:Y:S01]  /*3e40*/  STG.E.128 desc[UR42][R64.64], R24 ;  /* 0x0000001840007986 */ /* 0x0049e2000c101d2a */
[----:B------:R-:W-:Y:S05]  /*3e50*/  BRA `(.L_x_662) ;  /* 0x0000000000647947 */ /* 0x000fea0003800000 */
.L_x_655:
[----:B------:R-:W-:-:S06]  /*3e60*/  UISETP.NE.AND UP0, UPT, UR37, 0x3, UPT ;  /* 0x000000032500788c */ /* 0x000fcc000bf05270 */
[----:B------:R-:W-:-:S13]  /*3e70*/  PLOP3.LUT P3, PT, PT, PT, UP0, 0x80, 0x0 ;  /* 0x000000000000781c */ /* 0x000fda0003f6f008 */
[----:B------:R-:W-:Y:S05]  /*3e80*/  @!P3 BRA `(.L_x_674) ;  /* 0x000000000004b947 */ /* 0x000fea0003800000 */
[----:B------:R-:W-:Y:S01]  /*3e90*/  BPT.TRAP 0x1 ;  /* 0x000000040000795c */ /* 0x000fe20000300000 */
.L_x_674:
[----:B------:R-:W-:Y:S01]  /*3ea0*/  IMAD R73, R22, 0x8, R2 ;  /* 0x0000000816497824 */ /* 0x000fe200078e0202 */
[----:B------:R-:W-:Y:S01]  /*3eb0*/  SHF.L.U32 R76, R186, 0x1f, RZ ;  /* 0x0000001fba4c7819 */ /* 0x000fe200000006ff */
[----:B------:R-:W-:Y:S01]  /*3ec0*/  IMAD R74, R40, -0x40, R42 ;  /* 0xffffffc0284a7824 */ /* 0x000fe200078e022a */
[----:B------:R-:W-:Y:S02]  /*3ed0*/  BSSY B1, `(.L_x_675) ;  /* 0x0000004000017945 */ /* 0x000fe40003800000 */
[----:B------:R-:W0:Y:S02]  /*3ee0*/  SYNCS.PHASECHK.TRANS64.TRYWAIT P4, [R73+URZ+0x28c90], R76 ;  /* 0x028c904c490075a7 */ /* 0x000e24000808017f */
[----:B------:R-:W-:Y:S01]  /*3ef0*/  VIMNMX R74, R74, 0x40, PT ;  /* 0x000000404a4a7848 */ /* 0x000fe20003fe0100 */
[----:B0-----:R-:W-:Y:S06]  /*3f00*/  @!P4 BRA `(.L_x_676) ;  /* 0x0000016800f0c947 */ /* 0x001fec0003800000 */
.L_x_958:
[----:B------:R-:W-:Y:S05]  /*3f10*/  BSYNC B1 ;  /* 0x0000000000017941 */ /* 0x000fea0003800000 */
.L_x_675:
[----:B------:R-:W-:-:S13]  /*3f20*/  ISETP.GE.AND P4, PT, R19, R74, PT ;  /* 0x0000004a1300720c */ /* 0x000fda0003f86270 */
[----:B------:R-:W-:Y:S05]  /*3f30*/  @P4 BRA `(.L_x_662) ;  /* 0x00000000002c4947 */ /* 0x000fea0003800000 */
[----:B------:R-:W-:Y:S01]  /*3f40*/  @!P1 LOP3.LUT P4, RZ, R188, 0x4, RZ, 0xc0, !PT ;  /* 0x00000004bcff9812 */ /* 0x000fe2000788c0ff */
[----:B------:R-:W-:Y:S01]  /*3f50*/  @!P1 VIADD R4, R57, 0x20 ;  /* 0x0000002039049836 */ /* 0x000fe20000000000 */
[----:B------:R-:W-:Y:S02]  /*3f60*/  PLOP3.LUT P5, PT, PT, PT, PT, 0x8, 0x0 ;  /* 0x000000000000781c */ /* 0x000fe40003fae170 */
[----:B------:R-:W-:-:S13]  /*3f70*/  @!P1 PLOP3.LUT P5, PT, P4, PT, PT, 0x80, 0x0 ;  /* 0x000000000000981c */ /* 0x000fda00027af070 */
[----:B------:R-:W-:-:S04]  /*3f80*/  @P5 VIADD R4, R57, 0xffffffe0 ;  /* 0xffffffe039045836 */ /* 0x000fc80000000000 */
[----:B------:R-:W-:-:S04]  /*3f90*/  @!P1 IMAD.IADD R5, R26, 0x1, R4 ;  /* 0x000000011a059824 */ /* 0x000fc800078e0204 */
[----:B------:R-:W-:Y:S02]  /*3fa0*/  @!P1 IMAD R8, R5, 0x2, R2 ;  /* 0x0000000205089824 */ /* 0x000fe400078e0202 */
[----:B------:R-:W1:Y:S04]  /*3fb0*/  @!P0 LDS.128 R4, [R66+0x22400] ;  /* 0x0224000042048984 */ /* 0x000e680000000c00 */
[----:B------:R-:W2:Y:S04]  /*3fc0*/  @!P1 LDS.128 R8, [R8+0x22400] ;  /* 0x0224000008089984 */ /* 0x000ea80000000c00 */
[----:B-1----:R1:W-:Y:S04]  /*3fd0*/  @!P0 STG.E.128 desc[UR42][R12.64], R4 ;  /* 0x000000040c008986 */ /* 0x0023e8000c101d2a */
[----:B--2---:R1:W-:Y:S02]  /*3fe0*/  @!P1 STG.E.128 desc[UR42][R12.64+0x40], R8 ;  /* 0x000040080c009986 */ /* 0x0043e4000c101d2a */
.L_x_662:
[----:B------:R-:W-:Y:S05]  /*3ff0*/  BSYNC B0 ;  /* 0x0000000000007941 */ /* 0x000fea0003800000 */
.L_x_654:
[----:B-12---:R-:W1:Y:S01]  /*4000*/  S2R R4, SR_TID.X ;  /* 0x0000000000047919 */ /* 0x006e620000002100 */
[----:B------:R-:W-:Y:S01]  /*4010*/  @!PT LDS RZ, [RZ] ;  /* 0x00000000fffff984 */ /* 0x000fe20000000800 */
[----:B------:R-:W-:Y:S01]  /*4020*/  @!PT LDS RZ, [RZ] ;  /* 0x00000000fffff984 */ /* 0x000fe20000000800 */
[----:B------:R-:W-:Y:S01]  /*4030*/  @!PT LDS RZ, [RZ] ;  /* 0x00000000fffff984 */ /* 0x000fe20000000800 */
[----:B------:R-:W-:Y:S01]  /*4040*/  @!PT LDS RZ, [RZ] ;  /* 0x00000000fffff984 */ /* 0x000fe20000000800 */
[----:B------:R2:W-:Y:S06]  /*4050*/  MEMBAR.ALL.CTA ;  /* 0x0000000000007992 */ /* 0x0005ec0000008000 */
[----:B--2---:R-:W2:Y:S01]  /*4060*/  FENCE.VIEW.ASYNC.S ;  /* 0x00000000000073c6 */ /* 0x004ea20000000000 */
[----:B------:R-:W-:Y:S05]  /*4070*/  WARPSYNC.ALL ;  /* 0x0000000000007948 */ /* 0x000fea0003800000 */
[----:B------:R-:W-:Y:S01]  /*4080*/  BSSY B0, `(.L_x_677) ;  /* 0x0000009000007945 */ /* 0x000fe20003800000 */
[----:B-1----:R-:W-:Y:S01]  /*4090*/  LOP3.LUT R4, R4, 0x7f, RZ, 0xc0, !PT ;  /* 0x0000007f04047812 */ /* 0x002fe200078ec0ff */
[----:B--2---:R1:W-:Y:S03]  /*40a0*/  BAR.SYNC.DEFER_BLOCKING R55, 0x80 ;  /* 0x000200370000751d */ /* 0x0043e60000010000 */
[----:B------:R-:W-:-:S13]  /*40b0*/  ISETP.NE.AND P4, PT, R4, RZ, PT ;  /* 0x000000ff0400720c */ /* 0x000fda0003f85270 */
[----:B------:R-:W-:-:S05]  /*40c0*/  @!P4 VIADD R4, R73, 0x28ca0 ;  /* 0x00028ca04904c836 */ /* 0x000fca0000000000 */
[----:B------:R-:W-:-:S04]  /*40d0*/  @!P4 PRMT R4, RZ, 0x654, R4 ;  /* 0x00000654ff04c816 */ /* 0x000fc80000000004 */
[----:B------:R1:W-:Y:S01]  /*40e0*/  @!P4 SYNCS.ARRIVE.TRANS64.RED.A1T0 RZ, [R4+URZ], RZ ;  /* 0x000000ff04ffc9a7 */ /* 0x0003e2000810043f */
[----:B------:R-:W-:Y:S05]  /*40f0*/  @!P3 BRA `(.L_x_678) ;  /* 0x000000000004b947 */ /* 0x000fea0003800000 */
[----:B------:R-:W-:Y:S01]  /*4100*/  BPT.TRAP 0x1 ;  /* 0x000000040000795c */ /* 0x000fe20000300000 */
.L_x_678:
[----:B------:R-:W-:Y:S05]  /*4110*/  BSYNC B0 ;  /* 0x0000000000007941 */ /* 0x000fea0003800000 */
.L_x_677:
[----:B------:R-:W2:Y:S01]  /*4120*/  SYNCS.PHASECHK.TRANS64.TRYWAIT P3, [R73+URZ+0x28cb0], R76 ;  /* 0x028cb04c490075a7 */ /* 0x000ea2000806017f */
[----:B------:R-:W-:Y:S04]  /*4130*/  BSSY B0, `(.L_x_679) ;  /* 0x0000002000007945 */ /* 0x000fe80003800000 */
[----:B--2---:R-:W-:Y:S05]  /*4140*/  @!P3 BRA `(.L_x_680) ;  /* 0x000001680074b947 */ /* 0x004fea0003800000 */
.L_x_959:
[----:B------:R-:W-:Y:S05]  /*4150*/  BSYNC B0 ;  /* 0x0000000000007941 */ /* 0x000fea0003800000 */
.L_x_679:
[----:B------:R-:W-:Y:S01]  /*4160*/  ISETP.GE.AND P3, PT, R19, R74, PT ;  /* 0x0000004a1300720c */ /* 0x000fe20003f66270 */
[----:B------:R-:W-:-:S12]  /*4170*/  BSSY B0, `(.L_x_681) ;  /* 0x0000052000007945 */ /* 0x000fd80003800000 */
[----:B------:R-:W-:Y:S05]  /*4180*/  @P3 BRA `(.L_x_682) ;  /* 0x0000000400403947 */ /* 0x000fea0003800000 */
[----:B------:R-:W-:Y:S01]  /*4190*/  IMAD.WIDE R6, R40, 0x40, R38 ;  /* 0x0000004028067825 */ /* 0x000fe200078e0226 */
[----:B------:R-:W-:-:S03]  /*41a0*/  ULDC.64 UR4, c[0x0][0x328] ;  /* 0x0000ca0000047ab9 */ /* 0x000fc60000000a00 */
[----:B------:R-:W-:Y:S02]  /*41b0*/  IMAD R7, R7, UR4, RZ ;  /* 0x0000000407077c24 */ /* 0x000fe4000f8e02ff */
[----:B-1----:R-:W-:Y:S02]  /*41c0*/  IMAD.MOV.U32 R4, RZ, RZ, R28 ;  /* 0x000000ffff047224 */ /* 0x002fe400078e001c */
[----:B------:R-:W-:Y:S02]  /*41d0*/  IMAD.MOV.U32 R5, RZ, RZ, R71 ;  /* 0x000000ffff057224 */ /* 0x000fe400078e0047 */
[C---:B------:R-:W-:Y:S02]  /*41e0*/  IMAD R7, R6.reuse, UR5, R7 ;  /* 0x0000000506077c24 */ /* 0x040fe4000f8e0207 */
[----:B------:R-:W-:Y:S01]  /*41f0*/  IMAD.WIDE.U32 R4, R6, UR4, R4 ;  /* 0x0000000406047c25 */ /* 0x000fe2000f8e0004 */
[----:B------:R-:W-:-:S03]  /*4200*/  ULDC.64 UR4, c[0x0][0x318] ;  /* 0x0000c60000047ab9 */ /* 0x000fc60000000a00 */
[----:B------:R-:W-:Y:S01]  /*4210*/  IMAD.IADD R5, R5, 0x1, R7 ;  /* 0x0000000105057824 */ /* 0x000fe200078e0207 */
[----:B------:R-:W-:Y:S01]  /*4220*/  LEA R8, P3, R4, UR4, 0x1 ;  /* 0x0000000404087c11 */ /* 0x000fe2000f8608ff */
[----:B------:R-:W-:Y:S01]  /*4230*/  ULDC UR4, c[0x0][0x320] ;  /* 0x0000c80000047ab9 */ /* 0x000fe20000000800 */
[----:B------:R-:W-:Y:S02]  /*4240*/  VIADD R10, R16, 0x40 ;  /* 0x00000040100a7836 */ /* 0x000fe40000000000 */
[----:B------:R-:W-:Y:S01]  /*4250*/  LEA.HI.X R9, R4, UR5, R5, 0x1, P3 ;  /* 0x0000000504097c11 */ /* 0x000fe200098f0c05 */
[----:B------:R-:W-:Y:S01]  /*4260*/  IMAD R5, R22, 0x8000, R57 ;  /* 0x0000800016057824 */ /* 0x000fe200078e0239 */
[----:B------:R-:W-:-:S03]  /*4270*/  LOP3.LUT P3, RZ, R188, 0x4, RZ, 0xc0, !PT ;  /* 0x00000004bcff7812 */ /* 0x000fc6000786c0ff */
[C---:B------:R-:W-:Y:S02]  /*4280*/  VIADD R11, R5.reuse, 0x20 ;  /* 0x00000020050b7836 */ /* 0x040fe40000000000 */
[----:B---3--:R-:W-:-:S08]  /*4290*/  IMAD R12, R5, 0x2, R2 ;  /* 0x00000002050c7824 */ /* 0x008fd000078e0202 */
[----:B------:R-:W-:Y:S01]  /*42a0*/  @P3 VIADD R11, R5, 0xffffffe0 ;  /* 0xffffffe0050b3836 */ /* 0x000fe20000000000 */
[----:B------:R-:W-:-:S03]  /*42b0*/  ISETP.GE.AND P3, PT, R16, UR4, PT ;  /* 0x0000000410007c0c */ /* 0x000fc6000bf66270 */
[----:B------:R-:W-:-:S10]  /*42c0*/  IMAD R11, R11, 0x2, R2 ;  /* 0x000000020b0b7824 */ /* 0x000fd400078e0202 */
[----:B------:R-:W1:Y:S04]  /*42d0*/  @!P3 LDS.128 R4, [R12+0x400] ;  /* 0x000400000c04b984 */ /* 0x000e680000000c00 */
[----:B-1----:R-:W-:Y:S01]  /*42e0*/  @!P3 STG.E.128 desc[UR42][R8.64], R4 ;  /* 0x000000040800b986 */ /* 0x002fe2000c101d2a */
[----:B------:R-:W-:Y:S01]  /*42f0*/  ISETP.GE.AND P3, PT, R10, UR4, PT ;  /* 0x000000040a007c0c */ /* 0x000fe2000bf66270 */
[----:B------:R-:W-:-:S12]  /*4300*/  VIADD R10, R16, 0x80 ;  /* 0x00000080100a7836 */ /* 0x000fd80000000000 */
        /* <DEDUP_REMOVED lines=26> */
[----:B------:R-:W-:-:S13]  /*44b0*/  ISETP.GE.AND P3, PT, R53, UR4, PT ;  /* 0x0000000435007c0c */ /* 0x000fda000bf66270 */
        /* <DEDUP_REMOVED lines=28> */
[----:B-1----:R1:W-:Y:S02]  /*4680*/  @!P3 STG.E.128 desc[UR42][R8.64+0x3c0], R4 ;  /* 0x0003c0040800b986 */ /* 0x0023e4000c101d2a */
.L_x_682:
[----:B------:R-:W-:Y:S05]  /*4690*/  BSYNC B0 ;  /* 0x0000000000007941 */ /* 0x000fea0003800000 */
.L_x_681:
[----:B------:R-:W-:Y:S01]  /*46a0*/  @!PT LDS RZ, [RZ] ;  /* 0x00000000fffff984 */ /* 0x000fe20000000800 */
[----:B------:R-:W-:Y:S01]  /*46b0*/  @!PT LDS RZ, [RZ] ;  /* 0x00000000fffff984 */ /* 0x000fe20000000800 */
[----:B------:R-:W-:Y:S01]  /*46c0*/  @!PT LDS RZ, [RZ] ;  /* 0x00000000fffff984 */ /* 0x000fe20000000800 */
[----:B------:R-:W-:Y:S01]  /*46d0*/  @!PT LDS RZ, [RZ] ;  /* 0x00000000fffff984 */ /* 0x000fe20000000800 */
[----:B------:R5:W-:Y:S06]  /*46e0*/  MEMBAR.ALL.CTA ;  /* 0x0000000000007992 */ /* 0x000bec0000008000 */
[----:B-----5:R-:W5:Y:S01]  /*46f0*/  FENCE.VIEW.ASYNC.S ;  /* 0x00000000000073c6 */ /* 0x020f620000000000 */
[----:B0-2---:R-:W-:Y:S01]  /*4700*/  @!P4 VIADD R73, R73, 0x28cc0 ;  /* 0x00028cc04949c836 */ /* 0x005fe20000000000 */
[----:B-----5:R0:W-:Y:S04]  /*4710*/  BAR.SYNC.DEFER_BLOCKING R55, 0x80 ;  /* 0x000200370000751d */ /* 0x0201e80000010000 */
[----:B------:R-:W-:Y:S01]  /*4720*/  @!P4 PRMT R73, RZ, 0x654, R73 ;  /* 0x00000654ff49c816 */ /* 0x000fe20000000049 */
[----:B------:R-:W-:Y:S01]  /*4730*/  VIADD R22, R22, 0x1 ;  /* 0x0000000116167836 */ /* 0x000fe20000000000 */
[----:B------:R-:W-:-:S02]  /*4740*/  PLOP3.LUT P3, PT, PT, PT, PT, 0x8, 0x0 ;  /* 0x000000000000781c */ /* 0x000fc40003f6e170 */
[----:B------:R0:W-:Y:S02]  /*4750*/  @!P4 SYNCS.ARRIVE.TRANS64.RED.A1T0 RZ, [R73+URZ], RZ ;  /* 0x000000ff49ffc9a7 */ /* 0x0001e4000810043f */
[----:B------:R-:W-:-:S04]  /*4760*/  ISETP.NE.AND P4, PT, R22, 0x2, PT ;  /* 0x000000021600780c */ /* 0x000fc80003f85270 */
[----:B-1----:R-:W-:Y:S02]  /*4770*/  SEL R5, RZ, 0x1, P4 ;  /* 0x00000001ff057807 */ /* 0x002fe40002000000 */
[----:B------:R-:W-:Y:S02]  /*4780*/  SEL R22, R22, RZ, P4 ;  /* 0x000000ff16167207 */ /* 0x000fe40002000000 */
[----:B------:R-:W-:Y:S01]  /*4790*/  LOP3.LUT R186, R186, R5, RZ, 0x3c, !PT ;  /* 0x00000005baba7212 */ /* 0x000fe200078e3cff */
[----:B0-----:R-:W-:Y:S06]  /*47a0*/  @P2 BRA `(.L_x_683) ;  /* 0xffffffe0000c2947 */ /* 0x001fec000383ffff */
.L_x_649:
[----:B------:R-:W-:Y:S04]  /*47b0*/  BSSY B0, `(.L_x_684) ;  /* 0x0000004000007945 */ /* 0x000fe80003800000 */
[----:B------:R-:W-:Y:S05]  /*47c0*/  @P3 BRA `(.L_x_685) ;  /* 0x0000000000083947 */ /* 0x000fea0003800000 */
[----:B------:R-:W0:Y:S02]  /*47d0*/  FENCE.VIEW.ASYNC.G ;  /* 0x00000000000073c6 */ /* 0x000e240000000100 */
[----:B0-----:R-:W-:Y:S06]  /*47e0*/  BAR.ARV 0xc, 0x180 ;  /* 0x0306000000007b1d */ /* 0x001fec0000002000 */
.L_x_685:
[----:B------:R-:W-:Y:S05]  /*47f0*/  BSYNC B0 ;  /* 0x0000000000007941 */ /* 0x000fea0003800000 */
.L_x_684:
[----:B------:R-:W-:Y:S01]  /*4800*/  UISETP.NE.AND UP0, UPT, UR38, 0x1, UPT ;  /* 0x000000012600788c */ /* 0x000fe2000bf05270 */
[C---:B------:R-:W-:Y:S01]  /*4810*/  ISETP.NE.AND P0, PT, R200.reuse, RZ, PT ;  /* 0x000000ffc800720c */ /* 0x040fe20003f05270 */
[----:B------:R-:W-:Y:S01]  /*4820*/  ULDC UR4, c[0x0][0x9f0] ;  /* 0x00027c0000047ab9 */ /* 0x000fe20000000800 */
[----:B------:R-:W-:Y:S02]  /*4830*/  BSSY B7, `(.L_x_686) ;  /* 0x0000883000077945 */ /* 0x000fe40003800000 */
[----:B------:R-:W-:Y:S02]  /*4840*/  SEL R9, R200, UR4, P0 ;  /* 0x00000004c8097c07 */ /* 0x000fe40008000000 */
[----:B------:R-:W-:-:S13]  /*4850*/  PLOP3.LUT P1, PT, PT, PT, UP0, 0x80, 0x0 ;  /* 0x000000000000781c */ /* 0x000fda0003f2f008 */
[----:B------:R-:W-:Y:S05]  /*4860*/  @!P1 BRA `(.L_x_687) ;  /* 0x0000002000649947 */ /* 0x000fea0003800000 */
[----:B------:R-:W2:Y:S01]  /*4870*/  LDL R0, [R1+0x28] ;  /* 0x0000280001007983 */ /* 0x000ea20000100800 */
[----:B------:R-:W-:Y:S01]  /*4880*/  BSSY B0, `(.L_x_688) ;  /* 0x000001e000007945 */ /* 0x000fe20003800000 */
[----:B------:R-:W-:Y:S01]  /*4890*/  IMAD.MOV.U32 R3, RZ, RZ, RZ ;  /* 0x000000ffff037224 */ /* 0x000fe200078e00ff */
[----:B--2---:R-:W-:-:S13]  /*48a0*/  LOP3.LUT P2, RZ, R0, 0x2, RZ, 0xc0, !PT ;  /* 0x0000000200ff7812 */ /* 0x004fda000784c0ff */
[----:B------:R-:W-:Y:S05]  /*48b0*/  @!P2 BRA `(.L_x_689) ;  /* 0x000000000068a947 */ /* 0x000fea0003800000 */
        /* <DEDUP_REMOVED lines=26> */
.L_x_689:
[----:B------:R-:W-:Y:S05]  /*4a60*/  BSYNC B0 ;  /* 0x0000000000007941 */ /* 0x000fea0003800000 */
.L_x_688:
[-C--:B------:R-:W-:Y:S01]  /*4a70*/  IMAD R0, R210, R3.reuse, RZ ;  /* 0x00000003d2007224 */ /* 0x080fe200078e02ff */
[----:B------:R-:W-:Y:S01]  /*4a80*/  PLOP3.LUT P0, PT, PT, PT, PT, 0x80, 0x0 ;  /* 0x000000000000781c */ /* 0x000fe20003f0f070 */
[----:B------:R-:W-:Y:S01]  /*4a90*/  IMAD.MOV.U32 R20, RZ, RZ, RZ ;  /* 0x000000ffff147224 */ /* 0x000fe200078e00ff */
[----:B------:R-:W-:Y:S02]  /*4aa0*/  CS2R R150, SRZ ;  /* 0x0000000000967805 */ /* 0x000fe4000001ff00 */
[----:B------:R-:W-:Y:S02]  /*4ab0*/  CS2R R148, SRZ ;  /* 0x0000000000947805 */ /* 0x000fe4000001ff00 */
[----:B------:R-:W-:Y:S01]  /*4ac0*/  VIADDMNMX R4, R0, R3, R168, PT ;  /* 0x0000000300047246 */ /* 0x000fe200038001a8 */
[----:B------:R-:W-:Y:S01]  /*4ad0*/  IMAD.MOV.U32 R3, RZ, RZ, RZ ;  /* 0x000000ffff037224 */ /* 0x000fe200078e00ff */
[----:B------:R-:W-:Y:S02]  /*4ae0*/  CS2R R146, SRZ ;  /* 0x0000000000927805 */ /* 0x000fe4000001ff00 */
[----:B------:R-:W-:-:S02]  /*4af0*/  CS2R R144, SRZ ;  /* 0x0000000000907805 */ /* 0x000fc4000001ff00 */
[----:B------:R-:W-:Y:S02]  /*4b00*/  ISETP.GT.AND P1, PT, R4, R0, PT ;  /* 0x000000000400720c */ /* 0x000fe40003f24270 */
        /* <DEDUP_REMOVED lines=37> */
[----:B---3--:R-:W-:Y:S02]  /*4d60*/  CS2R R68, SRZ ;  /* 0x0000000000447805 */ /* 0x008fe4000001ff00 */
[----:B------:R-:W-:Y:S02]  /*4d70*/  CS2R R66, SRZ ;  /* 0x0000000000427805 */ /* 0x000fe4000001ff00 */
[----:B----4-:R-:W-:Y:S02]  /*4d80*/  CS2R R64, SRZ ;  /* 0x0000000000407805 */ /* 0x010fe4000001ff00 */
        /* <DEDUP_REMOVED lines=19> */
[----:B------:R-:W-:Y:S01]  /*4ec0*/  CS2R R24, SRZ ;  /* 0x0000000000187805 */ /* 0x000fe2000001ff00 */
[----:B------:R-:W-:Y:S06]  /*4ed0*/  @!P1 BRA `(.L_x_690) ;  /* 0x0000008000609947 */ /* 0x000fec0003800000 */
[----:B------:R-:W2:Y:S01]  /*4ee0*/  LDL R5, [R1+0x24] ;  /* 0x0000240001057983 */ /* 0x000ea20000100800 */
[----:B------:R-:W-:-:S06]  /*4ef0*/  UISETP.NE.AND UP0, UPT, UR37, 0x3, UPT ;  /* 0x000000032500788c */ /* 0x000fcc000bf05270 */
[----:B------:R-:W-:Y:S01]  /*4f00*/  PLOP3.LUT P0, PT, PT, PT, UP0, 0x80, 0x0 ;  /* 0x000000000000781c */ /* 0x000fe20003f0f008 */
[----:B--2---:R-:W0:Y:S02]  /*4f10*/  SHFL.IDX PT, R3, R5, RZ, 0x1f ;  /* 0x00001fff05037589 */ /* 0x004e2400000e0000 */
[----:B0-----:R-:W-:-:S04]  /*4f20*/  LEA.HI R5, R3, R3, RZ, 0x1 ;  /* 0x0000000303057211 */ /* 0x001fc800078f08ff */
[----:B-1----:R-:W-:-:S05]  /*4f30*/  LOP3.LUT R6, R5, 0x1fffe, RZ, 0xc0, !PT ;  /* 0x0001fffe05067812 */ /* 0x002fca00078ec0ff */
[----:B------:R-:W-:-:S04]  /*4f40*/  IMAD.IADD R3, R3, 0x1, -R6 ;  /* 0x0000000103037824 */ /* 0x000fc800078e0a06 */
[----:B------:R-:W-:-:S04]  /*4f50*/  IMAD R3, R3, 0x8000, R2 ;  /* 0x0000800003037824 */ /* 0x000fc800078e0202 */
[----:B------:R-:W-:-:S05]  /*4f60*/  VIADD R3, R3, 0x400 ;  /* 0x0000040003037836 */ /* 0x000fca0000000000 */
[----:B------:R-:W-:-:S04]  /*4f70*/  SHF.R.U32.HI R3, RZ, 0x4, R3 ;  /* 0x00000004ff037819 */ /* 0x000fc80000011603 */
[----:B------:R-:W-:-:S04]  /*4f80*/  LOP3.LUT R3, R3, 0x3fff, RZ, 0xc0, !PT ;  /* 0x00003fff03037812 */ /* 0x000fc800078ec0ff */
[----:B------:R-:W-:Y:S01]  /*4f90*/  LOP3.LUT R3, R3, 0x2000000, RZ, 0xfc, !PT ;  /* 0x0200000003037812 */ /* 0x000fe200078efcff */
[----:B------:R-:W-:Y:S06]  /*4fa0*/  @!P0 BRA `(.L_x_691) ;  /* 0x0000000000048947 */ /* 0x000fec0003800000 */
[----:B------:R-:W-:Y:S01]  /*4fb0*/  BPT.TRAP 0x1 ;  /* 0x000000040000795c */ /* 0x000fe20000300000 */
.L_x_691:
[----:B------:R-:W-:Y:S01]  /*4fc0*/  IMAD R5, R18, 0x8, R2 ;  /* 0x0000000812057824 */ /* 0x000fe200078e0202 */
[----:B------:R-:W-:Y:S01]  /*4fd0*/  SHF.L.U32 R8, R23, 0x1f, RZ ;  /* 0x0000001f17087819 */ /* 0x000fe200000006ff */
[----:B------:R-:W-:Y:S01]  /*4fe0*/  VIADD R6, R2, 0x26800 ;  /* 0x0002680002067836 */ /* 0x000fe20000000000 */
[----:B------:R-:W-:Y:S02]  /*4ff0*/  BSSY B0, `(.L_x_692) ;  /* 0x0000008000007945 */ /* 0x000fe40003800000 */
[----:B------:R-:W0:Y:S02]  /*5000*/  SYNCS.PHASECHK.TRANS64.TRYWAIT P0, [R5+URZ+0x28c50], R8 ;  /* 0x028c5008050075a7 */ /* 0x000e24000800017f */
[----:B------:R-:W-:Y:S01]  /*5010*/  SHF.R.U32.HI R7, RZ, 0x4, R6 ;  /* 0x00000004ff077819 */ /* 0x000fe20000011606 */
[----:B------:R-:W-:-:S03]  /*5020*/  IMAD R6, R18, 0x1000, R3 ;  /* 0x0000100012067824 */ /* 0x000fc600078e0203 */
[----:B------:R-:W-:-:S04]  /*5030*/  LOP3.LUT R7, R7, 0x3fff, RZ, 0xc0, !PT ;  /* 0x00003fff07077812 */ /* 0x000fc800078ec0ff */
[----:B------:R-:W-:Y:S01]  /*5040*/  LOP3.LUT R12, R7, 0x10000, RZ, 0xfc, !PT ;  /* 0x00010000070c7812 */ /* 0x000fe200078efcff */
[----:B------:R-:W-:Y:S01]  /*5050*/  IMAD.MOV.U32 R7, RZ, RZ, 0x40000040 ;  /* 0x40000040ff077424 */ /* 0x000fe200078e00ff */
[----:B0-----:R-:W-:Y:S06]  /*5060*/  @!P0 BRA `(.L_x_693) ;  /* 0x0000015800c08947 */ /* 0x001fec0003800000 */
.L_x_960:
[----:B------:R-:W-:Y:S05]  /*5070*/  BSYNC B0 ;  /* 0x0000000000007941 */ /* 0x000fea0003800000 */
.L_x_692:
[----:B------:R-:W-:Y:S01]  /*5080*/  BAR.SYNC.DEFER_BLOCKING 0xe, 0x100 ;  /* 0x0384000000007b1d */ /* 0x000fe20000010000 */
[----:B------:R-:W-:Y:S01]  /*5090*/  IMAD.MOV.U32 R13, RZ, RZ, 0x40000040 ;  /* 0x40000040ff0d7424 */ /* 0x000fe200078e00ff */
[C---:B------:R-:W-:Y:S01]  /*50a0*/  R2UR UR6, R6.reuse ;  /* 0x00000000060672ca */ /* 0x040fe200000e0000 */
[----:B------:R-:W-:Y:S01]  /*50b0*/  VIADD R10, R6, 0x100 ;  /* 0x00000100060a7836 */ /* 0x000fe20000000000 */
[----:B------:R-:W-:Y:S01]  /*50c0*/  R2UR UR7, R7 ;  /* 0x00000000070772ca */ /* 0x000fe200000e0000 */
[----:B------:R-:W-:Y:S01]  /*50d0*/  IMAD.MOV.U32 R11, RZ, RZ, 0x40000040 ;  /* 0x40000040ff0b7424 */ /* 0x000fe200078e00ff */
[----:B------:R-:W-:Y:S01]  /*50e0*/  R2UR UR4, R12 ;  /* 0x000000000c0472ca */ /* 0x000fe200000e0000 */
[----:B0-----:R-:W-:Y:S01]  /*50f0*/  VIADD R8, R6, 0x80 ;  /* 0x0000008006087836 */ /* 0x001fe20000000000 */
[----:B------:R-:W-:Y:S01]  /*5100*/  R2UR UR5, R13 ;  /* 0x000000000d0572ca */ /* 0x000fe200000e0000 */
[----:B------:R-:W-:Y:S01]  /*5110*/  IMAD.MOV.U32 R9, RZ, RZ, 0x40000040 ;  /* 0x40000040ff097424 */ /* 0x000fe200078e00ff */
[----:B------:R-:W-:Y:S01]  /*5120*/  R2UR UR14, R10 ;  /* 0x000000000a0e72ca */ /* 0x000fe200000e0000 */
[----:B------:R-:W-:Y:S01]  /*5130*/  VIADD R10, R12, 0x2 ;  /* 0x000000020c0a7836 */ /* 0x000fe20000000000 */
        /* <DEDUP_REMOVED lines=11> */
[----:B------:R-:W0:Y:S01]  /*51f0*/  S2R R14, SR_TID.X ;  /* 0x00000000000e7919 */ /* 0x000e220000002100 */
[----:B------:R-:W-:Y:S01]  /*5200*/  WARPGROUP.ARRIVE ;  /* 0x00000000000079c5 */ /* 0x000fe20000000000 */
[----:B------:R-:W-:Y:S01]  /*5210*/  R2UR UR13, R9 ;  /* 0x00000000090d72ca */ /* 0x000fe200000e0000 */
[----:B------:R-:W-:Y:S01]  /*5220*/  VIADD R4, R4, 0xfffffffe ;  /* 0xfffffffe04047836 */ /* 0x000fe20000000000 */
[----:B------:R-:W-:Y:S03]  /*5230*/  BSSY B0, `(.L_x_694) ;  /* 0x00000ed000007945 */ /* 0x000fe60003800000 */
[----:B------:R-:W-:Y:S01]  /*5240*/  HGMMA.64x256x16.F32 R24, gdesc[UR4].tnspB, RZ, !UPT, gsb0 ;  /* 0x43e00000041879f0 */ /* 0x000fe2000c0008ff */
[----:B------:R-:W-:Y:S01]  /*5250*/  R2UR UR6, R6 ;  /* 0x00000000060672ca */ /* 0x000fe200000e0000 */
[----:B------:R-:W-:Y:S01]  /*5260*/  VIADD R6, R12, 0x6 ;  /* 0x000000060c067836 */ /* 0x000fe20000000000 */
[----:B------:R-:W-:Y:S01]  /*5270*/  R2UR UR7, R7 ;  /* 0x00000000070772ca */ /* 0x000fe200000e0000 */
[----:B------:R-:W-:-:S03]  /*5280*/  IMAD.MOV.U32 R7, RZ, RZ, 0x40000040 ;  /* 0x40000040ff077424 */ /* 0x000fc600078e00ff */
[----:B------:R-:W-:Y:S02]  /*5290*/  R2UR UR4, R6 ;  /* 0x00000000060472ca */ /* 0x000fe400000e0000 */
[----:B------:R-:W-:Y:S02]  /*52a0*/  R2UR UR5, R7 ;  /* 0x00000000070572ca */ /* 0x000fe400000e0000 */
        /* <DEDUP_REMOVED lines=18> */
[----:B------:R-:W-:-:S13]  /*53d0*/  ISETP.GE.AND P0, PT, R4, R0, PT ;  /* 0x000000000400720c */ /* 0x000fda0003f06270 */
[----:B0-----:R-:W-:Y:S05]  /*53e0*/  @!P0 BRA `(.L_x_695) ;  /* 0x0000000c00448947 */ /* 0x001fea0003800000 */
[----:B------:R-:W-:-:S07]  /*53f0*/  IMAD.MOV.U32 R14, RZ, RZ, R4 ;  /* 0x000000ffff0e7224 */ /* 0x000fce00078e0004 */
.L_x_701:
[----:B------:R-:W-:Y:S01]  /*5400*/  BAR.SYNC.DEFER_BLOCKING 0xe, 0x100 ;  /* 0x0384000000007b1d */ /* 0x000fe20000010000 */
[C---:B0-----:R-:W-:Y:S02]  /*5410*/  IMAD R4, R18.reuse, 0x40, R190 ;  /* 0x0000004012047824 */ /* 0x041fe400078e02be */
[----:B------:R-:W-:Y:S02]  /*5420*/  VIADD R15, R18, 0x1 ;  /* 0x00000001120f7836 */ /* 0x000fe40000000000 */
[----:B------:R-:W-:-:S03]  /*5430*/  IMAD R4, R4, 0x4, R2 ;  /* 0x0000000404047824 */ /* 0x000fc600078e0202 */
[----:B------:R-:W-:-:S04]  /*5440*/  ISETP.NE.AND P0, PT, R15, 0x2, PT ;  /* 0x000000020f00780c */ /* 0x000fc80003f05270 */
[----:B------:R-:W-:-:S05]  /*5450*/  SEL R15, R15, RZ, P0 ;  /* 0x000000ff0f0f7207 */ /* 0x000fca0000000000 */
[----:B------:R-:W-:Y:S01]  /*5460*/  IMAD.MOV.U32 R18, RZ, RZ, R15 ;  /* 0x000000ffff127224 */ /* 0x000fe200078e000f */
[----:B------:R-:W0:Y:S04]  /*5470*/  LDS R5, [R4+0x28800] ;  /* 0x0288000004057984 */ /* 0x000e280000000800 */
[----:B------:R-:W1:Y:S01]  /*5480*/  LDS R4, [R4+0x28820] ;  /* 0x0288200004047984 */ /* 0x000e620000000800 */
[-C--:B0-----:R-:W-:Y:S01]  /*5490*/  FMUL.FTZ R24, R24, R5.reuse ;  /* 0x0000000518187220 */ /* 0x081fe20000410000 */
        /* <DEDUP_REMOVED lines=67> */
[----:B------:R-:W-:-:S02]  /*58d0*/  IMAD.MOV.U32 R4, RZ, RZ, R14 ;  /* 0x000000ffff047224 */ /* 0x000fc400078e000e */
[-C--:B------:R-:W-:Y:S01]  /*58e0*/  FMUL.FTZ R32, R32, R5.reuse ;  /* 0x0000000520207220 */ /* 0x080fe20000410000 */
[-C--:B------:R-:W-:Y:S01]  /*58f0*/  FMUL.FTZ R33, R33, R5.reuse ;  /* 0x0000000521217220 */ /* 0x080fe20000410000 */
[-C--:B------:R-:W-:Y:S01]  /*5900*/  FMUL.FTZ R36, R36, R5.reuse ;  /* 0x0000000524247220 */ /* 0x080fe20000410000 */
[-C--:B------:R-:W-:Y:S01]  /*5910*/  FMUL.FTZ R37, R37, R5.reuse ;  /* 0x0000000525257220 */ /* 0x080fe20000410000 */
[----:B------:R-:W-:Y:S01]  /*5920*/  ISETP.GT.AND P1, PT, R4, R0, PT ;  /* 0x000000000400720c */ /* 0x000fe20003f24270 */
[----:B------:R-:W-:Y:S02]  /*5930*/  IMAD.U32 R4, RZ, RZ, UR37 ;  /* 0x00000025ff047e24 */ /* 0x000fe4000f8e00ff */
[-C--:B------:R-:W-:Y:S01]  /*5940*/  FMUL.FTZ R40, R40, R5.reuse ;  /* 0x0000000528287220 */ /* 0x080fe20000410000 */
[-C--:B------:R-:W-:Y:S01]  /*5950*/  FMUL.FTZ R41, R41, R5.reuse ;  /* 0x0000000529297220 */ /* 0x080fe20000410000 */
[-C--:B------:R-:W-:Y:S01]  /*5960*/  FMUL.FTZ R44, R44, R5.reuse ;  /* 0x000000052c2c7220 */ /* 0x080fe20000410000 */
[-C--:B------:R-:W-:Y:S01]  /*5970*/  FMUL.FTZ R45, R45, R5.reuse ;  /* 0x000000052d2d7220 */ /* 0x080fe20000410000 */
[----:B------:R-:W-:Y:S01]  /*5980*/  ISETP.NE.AND P2, PT, R4, 0x3, PT ;  /* 0x000000030400780c */ /* 0x000fe20003f45270 */
[-C--:B------:R-:W-:Y:S01]  /*5990*/  FMUL.FTZ R48, R48, R5.reuse ;  /* 0x0000000530307220 */ /* 0x080fe20000410000 */
[----:B------:R-:W-:Y:S01]  /*59a0*/  SEL R4, RZ, 0x1, P0 ;  /* 0x00000001ff047807 */ /* 0x000fe20000000000 */
        /* <DEDUP_REMOVED lines=51> */
[----:B------:R-:W-:Y:S01]  /*5ce0*/  LOP3.LUT R23, R23, R4, RZ, 0x3c, !PT ;  /* 0x0000000417177212 */ /* 0x000fe200078e3cff */
[----:B------:R-:W-:Y:S01]  /*5cf0*/  VIADD R14, R14, 0xffffffff ;  /* 0xffffffff0e0e7836 */ /* 0x000fe20000000000 */
[----:B------:R-:W-:Y:S06]  /*5d00*/  @!P2 BRA `(.L_x_696) ;  /* 0x000000000004a947 */ /* 0x000fec0003800000 */
[----:B------:R-:W-:Y:S01]  /*5d10*/  BPT.TRAP 0x1 ;  /* 0x000000040000795c */ /* 0x000fe20000300000 */
.L_x_696:
[----:B------:R-:W-:Y:S01]  /*5d20*/  IMAD R4, R18, 0x8, R2 ;  /* 0x0000000812047824 */ /* 0x000fe200078e0202 */
[----:B------:R-:W-:-:S04]  /*5d30*/  SHF.L.U32 R5, R23, 0x1f, RZ ;  /* 0x0000001f17057819 */ /* 0x000fc800000006ff */
[----:B------:R0:W1:Y:S01]  /*5d40*/  SYNCS.PHASECHK.TRANS64.TRYWAIT P0, [R4+URZ+0x28c50], R5 ;  /* 0x028c5005040075a7 */ /* 0x000062000800017f */
[----:B------:R-:W-:Y:S05]  /*5d50*/  @!P2 BRA `(.L_x_697) ;  /* 0x000000000004a947 */ /* 0x000fea0003800000 */
[----:B------:R-:W-:Y:S01]  /*5d60*/  BPT.TRAP 0x1 ;  /* 0x000000040000795c */ /* 0x000fe20000300000 */
.L_x_697:
[----:B------:R-:W-:Y:S04]  /*5d70*/  BSSY B1, `(.L_x_698) ;  /* 0x0000004000017945 */ /* 0x000fe80003800000 */
[----:B-1----:R-:W-:Y:S05]  /*5d80*/  @P0 BRA `(.L_x_699) ;  /* 0x0000000000080947 */ /* 0x002fea0003800000 */
[----:B------:R-:W1:Y:S02]  /*5d90*/  SYNCS.PHASECHK.TRANS64.TRYWAIT P0, [R4+URZ+0x28c50], R5 ;  /* 0x028c5005040075a7 */ /* 0x000e64000800017f */
[----:B-1----:R-:W-:Y:S05]  /*5da0*/  @!P0 BRA `(.L_x_700) ;  /* 0x0000014c00848947 */ /* 0x002fea0003800000 */
.L_x_699:
[----:B------:R-:W-:Y:S05]  /*5db0*/  BSYNC B1 ;  /* 0x0000000000017941 */ /* 0x000fea0003800000 */
.L_x_698:
[----:B01----:R-:W-:Y:S01]  /*5dc0*/  IMAD.MOV.U32 R5, RZ, RZ, 0x40000040 ;  /* 0x40000040ff057424 */ /* 0x003fe200078e00ff */
[----:B------:R-:W-:Y:S01]  /*5dd0*/  WARPGROUP.ARRIVE ;  /* 0x00000000000079c5 */ /* 0x000fe20000000000 */
[----:B------:R-:W-:-:S05]  /*5de0*/  IMAD R4, R18, 0x1000, R3 ;  /* 0x0000100012047824 */ /* 0x000fca00078e0203 */
[----:B------:R-:W0:Y:S01]  /*5df0*/  S2R R20, SR_TID.X ;  /* 0x0000000000147919 */ /* 0x000e220000002100 */
[----:B------:R-:W-:Y:S01]  /*5e00*/  IMAD.MOV.U32 R13, RZ, RZ, 0x40000040 ;  /* 0x40000040ff0d7424 */ /* 0x000fe200078e00ff */
[----:B------:R-:W-:Y:S01]  /*5e10*/  R2UR UR7, R5 ;  /* 0x00000000050772ca */ /* 0x000fe200000e0000 */
[----:B------:R-:W-:Y:S01]  /*5e20*/  VIADD R5, R2, 0x26800 ;  /* 0x0002680002057836 */ /* 0x000fe20000000000 */
[----:B------:R-:W-:Y:S02]  /*5e30*/  R2UR UR6, R4 ;  /* 0x00000000040672ca */ /* 0x000fe400000e0000 */
[----:B------:R-:W-:Y:S01]  /*5e40*/  R2UR UR5, R13 ;  /* 0x000000000d0572ca */ /* 0x000fe200000e0000 */
[----:B------:R-:W-:Y:S01]  /*5e50*/  IMAD.MOV.U32 R13, RZ, RZ, 0x40000040 ;  /* 0x40000040ff0d7424 */ /* 0x000fe200078e00ff */
[----:B------:R-:W-:-:S04]  /*5e60*/  SHF.R.U32.HI R5, RZ, 0x4, R5 ;  /* 0x00000004ff057819 */ /* 0x000fc80000011605 */
[----:B------:R-:W-:-:S04]  /*5e70*/  LOP3.LUT R5, R5, 0x3fff, RZ, 0xc0, !PT ;  /* 0x00003fff05057812 */ /* 0x000fc800078ec0ff */
[----:B------:R-:W-:Y:S01]  /*5e80*/  LOP3.LUT R12, R5, 0x10000, RZ, 0xfc, !PT ;  /* 0x00010000050c7812 */ /* 0x000fe200078efcff */
[----:B------:R-:W-:-:S03]  /*5e90*/  IMAD.MOV.U32 R5, RZ, RZ, 0x40000040 ;  /* 0x40000040ff057424 */ /* 0x000fc600078e00ff */
[----:B------:R-:W-:Y:S01]  /*5ea0*/  R2UR UR4, R12 ;  /* 0x000000000c0472ca */ /* 0x000fe200000e0000 */
[----:B------:R-:W-:Y:S01]  /*5eb0*/  VIADD R12, R4, 0x80 ;  /* 0x00000080040c7836 */ /* 0x000fe20000000000 */
[----:B0-----:R-:W-:-:S11]  /*5ec0*/  LOP3.LUT R20, R20, 0x7f, RZ, 0xc0, !PT ;  /* 0x0000007f14147812 */ /* 0x001fd600078ec0ff */
[----:B------:R-:W-:Y:S01]  /*5ed0*/  HGMMA.64x256x16.F32 R24, gdesc[UR4].tnspB, R24, gsb0 ;  /* 0x43e00000041879f0 */ /* 0x000fe20008000818 */
[----:B------:R-:W-:Y:S01]  /*5ee0*/  R2UR UR6, R12 ;  /* 0x000000000c0672ca */ /* 0x000fe200000e0000 */
[----:B------:R-:W-:Y:S01]  /*5ef0*/  VIADD R12, R4, 0x100 ;  /* 0x00000100040c7836 */ /* 0x000fe20000000000 */
[----:B------:R-:W-:Y:S01]  /*5f00*/  R2UR UR7, R13 ;  /* 0x000000000d0772ca */ /* 0x000fe200000e0000 */
[----:B------:R-:W-:Y:S01]  /*5f10*/  IMAD.MOV.U32 R13, RZ, RZ, 0x40000040 ;  /* 0x40000040ff0d7424 */ /* 0x000fe200078e00ff */
[----:B------:R-:W-:Y:S01]  /*5f20*/  R2UR UR4, R10 ;  /* 0x000000000a0472ca */ /* 0x000fe200000e0000 */
[----:B------:R-:W-:Y:S01]  /*5f30*/  VIADD R4, R4, 0x180 ;  /* 0x0000018004047836 */ /* 0x000fe20000000000 */
[----:B------:R-:W-:Y:S02]  /*5f40*/  R2UR UR5, R11 ;  /* 0x000000000b0572ca */ /* 0x000fe400000e0000 */
[----:B------:R-:W-:Y:S01]  /*5f50*/  ISETP.NE.AND P0, PT, R20, RZ, PT ;  /* 0x000000ff1400720c */ /* 0x000fe20003f05270 */
[----:B------:R-:W-:-:S02]  /*5f60*/  WARPGROUP.DEPBAR.LE gsb0, 0x0 ;  /* 0x00008000000079c5 */ /* 0x000fc40000010000 */
[----:B------:R-:W-:-:S15]  /*5f70*/  WARPGROUP.ARRIVE ;  /* 0x00000000000079c5 */ /* 0x000fde0000000000 */
[----:B------:R-:W-:-:S01]  /*5f80*/  NOP ;  /* 0x0000000000007918 */ /* 0x000fc20000000000 */
[----:B------:R-:W-:Y:S01]  /*5f90*/  HGMMA.64x256x16.F32 R24, gdesc[UR4].tnspB, R24, gsb0 ;  /* 0x43e00000041879f0 */ /* 0x000fe20008000818 */
[----:B------:R-:W-:Y:S02]  /*5fa0*/  R2UR UR6, R12 ;  /* 0x000000000c0672ca */ /* 0x000fe400000e0000 */
[----:B------:R-:W-:Y:S02]  /*5fb0*/  R2UR UR7, R13 ;  /* 0x000000000d0772ca */ /* 0x000fe400000e0000 */
[----:B------:R-:W-:Y:S02]  /*5fc0*/  R2UR UR4, R8 ;  /* 0x00000000080472ca */ /* 0x000fe400000e0000 */
[----:B------:R-:W-:Y:S01]  /*5fd0*/  R2UR UR5, R9 ;  /* 0x00000000090572ca */ /* 0x000fe200000e0000 */
[----:B------:R-:W-:Y:S02]  /*5fe0*/  WARPGROUP.DEPBAR.LE gsb0, 0x0 ;  /* 0x00008000000079c5 */ /* 0x000fe40000010000 */
[----:B------:R-:W-:-:S15]  /*5ff0*/  WARPGROUP.ARRIVE ;  /* 0x00000000000079c5 */ /* 0x000fde0000000000 */
[----:B------:R-:W-:-:S03]  /*6000*/  NOP ;  /* 0x0000000000007918 */ /* 0x000fc60000000000 */
[----:B------:R-:W-:Y:S01]  /*6010*/  HGMMA.64x256x16.F32 R24, gdesc[UR4].tnspB, R24, gsb0 ;  /* 0x43e00000041879f0 */ /* 0x000fe20008000818 */
[----:B------:R-:W-:Y:S01]  /*6020*/  R2UR UR6, R4 ;  /* 0x00000000040672ca */ /* 0x000fe200000e0000 */
[----:B------:R-:W-:Y:S01]  /*6030*/  @!P0 IMAD R4, R15, 0x8, R2 ;  /* 0x000000080f048824 */ /* 0x000fe200078e0202 */
[----:B------:R-:W-:Y:S02]  /*6040*/  R2UR UR7, R5 ;  /* 0x00000000050772ca */ /* 0x000fe400000e0000 */
[----:B------:R-:W-:Y:S01]  /*6050*/  R2UR UR4, R6 ;  /* 0x00000000060472ca */ /* 0x000fe200000e0000 */
[----:B------:R-:W-:Y:S01]  /*6060*/  @!P0 VIADD R4, R4, 0x28c60 ;  /* 0x00028c6004048836 */ /* 0x000fe20000000000 */
[----:B------:R-:W-:-:S04]  /*6070*/  R2UR UR5, R7 ;  /* 0x00000000070572ca */ /* 0x000fc800000e0000 */
[----:B------:R-:W-:Y:S01]  /*6080*/  @!P0 PRMT R4, RZ, 0x654, R4 ;  /* 0x00000654ff048816 */ /* 0x000fe20000000004 */
[----:B------:R-:W-:Y:S02]  /*6090*/  WARPGROUP.DEPBAR.LE gsb0, 0x0 ;  /* 0x00008000000079c5 */ /* 0x000fe40000010000 */
[----:B------:R-:W-:-:S14]  /*60a0*/  WARPGROUP.ARRIVE ;  /* 0x00000000000079c5 */ /* 0x000fdc0000000000 */
[----:B------:R-:W-:Y:S03]  /*60b0*/  HGMMA.64x256x16.F32 R24, gdesc[UR4].tnspB, R24, gsb0 ;  /* 0x43e00000041879f0 */ /* 0x000fe60008000818 */
[----:B------:R-:W-:Y:S02]  /*60c0*/  WARPGROUP.DEPBAR.LE gsb0, 0x0 ;  /* 0x00008000000079c5 */ /* 0x000fe40000010000 */
[----:B------:R-:W-:Y:S06]  /*60d0*/  BAR.ARV 0xf, 0x100 ;  /* 0x03c4000000007b1d */ /* 0x000fec0000002000 */
[----:B------:R0:W-:Y:S01]  /*60e0*/  @!P0 SYNCS.ARRIVE.TRANS64.RED.A1T0 RZ, [R4+URZ], RZ ;  /* 0x000000ff04ff89a7 */ /* 0x0001e2000810043f */
[----:B------:R-:W-:Y:S05]  /*60f0*/  @P1 BRA `(.L_x_701) ;  /* 0xfffffff000c01947 */ /* 0x000fea000383ffff */
.L_x_695:
[----:B------:R-:W-:Y:S05]  /*6100*/  BSYNC B0 ;  /* 0x0000000000007941 */ /* 0x000fea0003800000 */
.L_x_694:
[----:B------:R-:W-:Y:S01]  /*6110*/  BAR.SYNC.DEFER_BLOCKING 0xe, 0x100 ;  /* 0x0384000000007b1d */ /* 0x000fe20000010000 */
[C---:B------:R-:W-:Y:S01]  /*6120*/  IMAD R0, R18.reuse, 0x40, R190 ;  /* 0x0000004012007824 */ /* 0x040fe200078e02be */
[----:B------:R-:W-:Y:S01]  /*6130*/  PLOP3.LUT P0, PT, PT, PT, PT, 0x8, 0x0 ;  /* 0x000000000000781c */ /* 0x000fe20003f0e170 */
[----:B------:R-:W-:Y:S02]  /*6140*/  VIADD R18, R18, 0x1 ;  /* 0x0000000112127836 */ /* 0x000fe40000000000 */
[----:B------:R-:W-:Y:S02]  /*6150*/  IMAD R2, R0, 0x4, R2 ;  /* 0x0000000400027824 */ /* 0x000fe400078e0202 */
[----:B------:R-:W-:Y:S01]  /*6160*/  IMAD.MOV.U32 R20, RZ, RZ, RZ ;  /* 0x000000ffff147224 */ /* 0x000fe200078e00ff */
[----:B------:R-:W-:Y:S01]  /*6170*/  ISETP.NE.AND P1, PT, R18, 0x2, PT ;  /* 0x000000021200780c */ /* 0x000fe20003f25270 */
[----:B------:R-:W-:-:S03]  /*6180*/  IMAD.MOV.U32 R3, RZ, RZ, RZ ;  /* 0x000000ffff037224 */ /* 0x000fc600078e00ff */
[----:B------:R-:W-:Y:S01]  /*6190*/  SEL R18, R18, RZ, P1 ;  /* 0x000000ff12127207 */ /* 0x000fe20000800000 */
        /* <DEDUP_REMOVED lines=66> */
[----:B------:R-:W-:Y:S01]  /*65c0*/  SEL R0, RZ, 0x1, P1 ;  /* 0x00000001ff007807 */ /* 0x000fe20000800000 */
        /* <DEDUP_REMOVED lines=65> */
[----:B------:R-:W-:Y:S06]  /*69e0*/  BAR.ARV 0xf, 0x100 ;  /* 0x03c4000000007b1d */ /* 0x000fec0000002000 */
[----:B------:R-:W-:Y:S05]  /*69f0*/  BRA `(.L_x_690) ;  /* 0x0000006400987947 */ /* 0x000fea0003800000 */
.L_x_687:
[----:B------:R-:W2:Y:S01]  /*6a00*/  LDL R0, [R1+0x28] ;  /* 0x0000280001007983 */ /* 0x000ea20000100800 */
[----:B------:R-:W-:Y:S01]  /*6a10*/  BSSY B0, `(.L_x_702) ;  /* 0x000001f000007945 */ /* 0x000fe20003800000 */
[----:B------:R-:W-:Y:S01]  /*6a20*/  IMAD.MOV.U32 R3, RZ, RZ, RZ ;  /* 0x000000ffff037224 */ /* 0x000fe200078e00ff */
[----:B--2---:R-:W-:-:S13]  /*6a30*/  LOP3.LUT P1, RZ, R0, 0x2, RZ, 0xc0, !PT ;  /* 0x0000000200ff7812 */ /* 0x004fda000782c0ff */
[----:B------:R-:W-:Y:S05]  /*6a40*/  @!P1 BRA `(.L_x_703) ;  /* 0x00000000006c9947 */ /* 0x000fea0003800000 */
[-C--:B------:R-:W-:Y:S02]  /*6a50*/  IABS R3, R9.reuse ;  /* 0x0000000900037213 */ /* 0x080fe40000000000 */
[----:B------:R-:W-:Y:S02]  /*6a60*/  IADD3 R0, R168, -0x1, R9 ;  /* 0xffffffffa8007810 */ /* 0x000fe40007ffe009 */
[----:B-1----:R-:W0:Y:S01]  /*6a70*/  I2F.RP R6, R3 ;  /* 0x0000000300067306 */ /* 0x002e220000209400 */
        /* <DEDUP_REMOVED lines=24> */
.L_x_703:
[----:B------:R-:W-:Y:S05]  /*6c00*/  BSYNC B0 ;  /* 0x0000000000007941 */ /* 0x000fea0003800000 */
.L_x_702:
        /* <DEDUP_REMOVED lines=72> */
[----:B------:R-:W-:Y:S03]  /*7090*/  BSSY B6, `(.L_x_704) ;  /* 0x000001c000067945 */ /* 0x000fe60003800000 */
[----:B--2---:R-:W0:Y:S02]  /*70a0*/  SHFL.IDX PT, R0, R0, RZ, 0x1f ;  /* 0x00001fff00007589 */ /* 0x004e2400000e0000 */
[----:B0-----:R-:W-:-:S04]  /*70b0*/  LEA.HI R3, R0, R0, RZ, 0x1 ;  /* 0x0000000000037211 */ /* 0x001fc800078f08ff */
        /* <DEDUP_REMOVED lines=25> */
.L_x_705:
[----:B------:R-:W-:Y:S05]  /*7250*/  BSYNC B6 ;  /* 0x0000000000067941 */ /* 0x000fea0003800000 */
.L_x_704:
[----:B------:R-:W-:Y:S02]  /*7260*/  ULDC UR4, c[0x0][0x3f4] ;  /* 0x0000fd0000047ab9 */ /* 0x000fe40000000800 */
[----:B------:R-:W-:-:S13]  /*7270*/  ISETP.LT.AND P0, PT, RZ, UR4, PT ;  /* 0x00000004ff007c0c */ /* 0x000fda000bf01270 */
[----:B------:R-:W-:Y:S05]  /*7280*/  @P0 BRA `(.L_x_706) ;  /* 0x00000000003c0947 */ /* 0x000fea0003800000 */
[----:B------:R-:W-:-:S04]  /*7290*/  LEA.HI R0, R209, R209, RZ, 0x1 ;  /* 0x000000d1d1007211 */ /* 0x000fc800078f08ff */
[----:B------:R-:W-:-:S05]  /*72a0*/  LOP3.LUT R0, R0, 0xfffffffe, RZ, 0xc0, !PT ;  /* 0xfffffffe00007812 */ /* 0x000fca00078ec0ff */
[----:B------:R-:W-:-:S05]  /*72b0*/  IMAD.IADD R0, R209, 0x1, -R0 ;  /* 0x00000001d1007824 */ /* 0x000fca00078e0a00 */
[----:B------:R-:W-:-:S04]  /*72c0*/  SHF.L.U32 R3, R0, 0x1f, RZ ;  /* 0x0000001f00037819 */ /* 0x000fc800000006ff */
[----:B------:R0:W2:Y:S03]  /*72d0*/  SYNCS.PHASECHK.TRANS64.TRYWAIT P0, [R2+URZ+0x28c00], R3 ;  /* 0x028c0003020075a7 */ /* 0x0000a6000800017f */
[----:B--2---:R-:W-:Y:S05]  /*72e0*/  @!P0 NANOSLEEP.SYNCS 0x989680 ;  /* 0x009896800000895d */ /* 0x004fea0003900000 */
[----:B------:R-:W2:Y:S01]  /*72f0*/  @!P0 SYNCS.PHASECHK.TRANS64 P0, [R2+URZ+0x28c00], R3 ;  /* 0x028c0003020085a7 */ /* 0x000ea2000800007f */
[----:B------:R-:W-:Y:S04]  /*7300*/  BSSY B0, `(.L_x_707) ;  /* 0x0000006000007945 */ /* 0x000fe80003800000 */
[----:B--2---:R-:W-:Y:S05]  /*7310*/  @P0 BRA `(.L_x_708) ;  /* 0x0000000000100947 */ /* 0x004fea0003800000 */
.L_x_709:
[----:B--2---:R2:W3:Y:S02]  /*7320*/  SYNCS.PHASECHK.TRANS64.TRYWAIT P0, [R2+URZ+0x28c00], R3 ;  /* 0x028c0003020075a7 */ /* 0x0044e4000800017f */
[----:B---3--:R-:W-:Y:S05]  /*7330*/  @!P0 NANOSLEEP.SYNCS 0x989680 ;  /* 0x009896800000895d */ /* 0x008fea0003900000 */
[----:B------:R-:W3:Y:S02]  /*7340*/  @!P0 SYNCS.PHASECHK.TRANS64 P0, [R2+URZ+0x28c00], R3 ;  /* 0x028c0003020085a7 */ /* 0x000ee4000800007f */
[----:B---3--:R-:W-:Y:S05]  /*7350*/  @!P0 BRA `(.L_x_709) ;  /* 0xfffffffc00f08947 */ /* 0x008fea000383ffff */
.L_x_708:
[----:B------:R-:W-:Y:S05]  /*7360*/  BSYNC B0 ;  /* 0x0000000000007941 */ /* 0x000fea0003800000 */
.L_x_707:
[----:B------:R-:W-:Y:S05]  /*7370*/  BRA `(.L_x_710) ;  /* 0x0000002000b07947 */ /* 0x000fea0003800000 */
.L_x_706:
[----:B-----5:R-:W-:Y:S01]  /*7380*/  SHF.R.S32.HI R0, RZ, 0x1f, R154 ;  /* 0x0000001fff007819 */ /* 0x020fe2000001149a */
[----:B------:R-:W-:Y:S01]  /*7390*/  VIADD R4, R2, 0x20400 ;  /* 0x0002040002047836 */ /* 0x000fe20000000000 */
[----:B------:R-:W-:Y:S01]  /*73a0*/  ULDC.64 UR4, c[0x0][0x3f8] ;  /* 0x0000fe0000047ab9 */ /* 0x000fe20000000a00 */
[----:B------:R-:W-:Y:S01]  /*73b0*/  ULDC.64 UR6, c[0x0][0x408] ;  /* 0x0001020000067ab9 */ /* 0x000fe20000000a00 */
[----:B------:R-:W-:Y:S01]  /*73c0*/  IMAD.WIDE.U32 R26, R154, UR4, RZ ;  /* 0x000000049a1a7c25 */ /* 0x000fe2000f8e00ff */
[----:B------:R-:W-:Y:S01]  /*73d0*/  BSSY B6, `(.L_x_711) ;  /* 0x0000020000067945 */ /* 0x000fe20003800000 */
[----:B------:R-:W-:Y:S02]  /*73e0*/  LOP3.LUT P0, RZ, R4, 0x3ff, RZ, 0xc0, !PT ;  /* 0x000003ff04ff7812 */ /* 0x000fe4000780c0ff */
[C---:B------:R-:W-:Y:S02]  /*73f0*/  IMAD R3, R0.reuse, UR4, RZ ;  /* 0x0000000400037c24 */ /* 0x040fe4000f8e02ff */
[----:B-1----:R-:W-:-:S02]  /*7400*/  IMAD R7, R0, UR6, RZ ;  /* 0x0000000600077c24 */ /* 0x002fc4000f8e02ff */
[C---:B------:R-:W-:Y:S01]  /*7410*/  IMAD R3, R154.reuse, UR5, R3 ;  /* 0x000000059a037c24 */ /* 0x040fe2000f8e0203 */
[----:B------:R-:W-:Y:S01]  /*7420*/  ULDC.64 UR4, c[0x0][0x3e8] ;  /* 0x0000fa0000047ab9 */ /* 0x000fe20000000a00 */
[----:B------:R-:W-:Y:S01]  /*7430*/  IMAD.WIDE.U32 R4, R154, UR6, RZ ;  /* 0x000000069a047c25 */ /* 0x000fe2000f8e00ff */
[----:B------:R-:W-:-:S03]  /*7440*/  LEA R25, P1, R26, UR4, 0x1 ;  /* 0x000000041a197c11 */ /* 0x000fc6000f8208ff */
[----:B------:R-:W-:Y:S01]  /*7450*/  IMAD R9, R154, UR7, R7 ;  /* 0x000000079a097c24 */ /* 0x000fe2000f8e0207 */
[----:B------:R-:W-:Y:S01]  /*7460*/  ULDC.64 UR6, c[0x0][0x400] ;  /* 0x0001000000067ab9 */ /* 0x000fe20000000a00 */
[----:B------:R-:W-:Y:S01]  /*7470*/  IMAD.IADD R7, R3, 0x1, R27 ;  /* 0x0000000103077824 */ /* 0x000fe200078e021b */
[----:B------:R-:W-:Y:S01]  /*7480*/  LEA R28, P2, R4, UR6, 0x1 ;  /* 0x00000006041c7c11 */ /* 0x000fe2000f8408ff */
[----:B------:R-:W-:-:S03]  /*7490*/  IMAD.IADD R3, R9, 0x1, R5 ;  /* 0x0000000109037824 */ /* 0x000fc600078e0205 */
[----:B------:R-:W-:Y:S02]  /*74a0*/  LEA.HI.X R26, R26, UR5, R7, 0x1, P1 ;  /* 0x000000051a1a7c11 */ /* 0x000fe400088f0c07 */
[----:B------:R-:W-:Y:S01]  /*74b0*/  LEA.HI.X R24, R4, UR7, R3, 0x1, P2 ;  /* 0x0000000704187c11 */ /* 0x000fe200090f0c03 */
[----:B------:R-:W-:Y:S06]  /*74c0*/  @!P0 BRA `(.L_x_712) ;  /* 0x0000000000408947 */ /* 0x000fec0003800000 */
        /* <DEDUP_REMOVED lines=16> */
.L_x_712:
[----:B------:R-:W-:Y:S05]  /*75d0*/  BSYNC B6 ;  /* 0x0000000000067941 */ /* 0x000fea0003800000 */
.L_x_711:
[----:B------:R-:W-:Y:S01]  /*75e0*/  ULDC.U8 UR4, c[0x0][0x410] ;  /* 0x0001040000047ab9 */ /* 0x000fe20000000000 */
[----:B------:R-:W-:Y:S01]  /*75f0*/  BSSY B0, `(.L_x_713) ;  /* 0x00001fc000007945 */ /* 0x000fe20003800000 */
[----:B------:R-:W-:Y:S01]  /*7600*/  ISETP.NE.AND P0, PT, RZ, UR4, PT ;  /* 0x00000004ff007c0c */ /* 0x000fe2000bf05270 */
[----:B------:R-:W-:-:S12]  /*7610*/  IMAD R4, R153, 0x40, R19 ;  /* 0x0000004099047824 */ /* 0x000fd800078e0213 */
[----:B------:R-:W-:Y:S05]  /*7620*/  @!P0 BRA `(.L_x_714) ;  /* 0x00000010000c8947 */ /* 0x000fea0003800000 */
[----:B------:R-:W-:-:S03]  /*7630*/  UMOV UR4, 0xffffffff ;  /* 0xffffffff00047882 */ /* 0x000fc60000000000 */
[----:B------:R-:W-:Y:S05]  /*7640*/  BRA.DIV UR4, `(.L_x_715) ;  /* 0x0000013604707947 */ /* 0x000fea000b800000 */
[----:B------:R0:W1:Y:S04]  /*7650*/  SHFL.IDX PT, R3, R26, RZ, 0x1c1f ;  /* 0x001c1fff1a037589 */ /* 0x00006800000e0000 */
[----:B------:R0:W2:Y:S04]  /*7660*/  SHFL.IDX PT, R0, R25, RZ, 0x1c1f ;  /* 0x001c1fff19007589 */ /* 0x0000a800000e0000 */
[----:B------:R-:W3:Y:S04]  /*7670*/  SHFL.IDX PT, R24, R24, RZ, 0x1c1f ;  /* 0x001c1fff18187589 */ /* 0x000ee800000e0000 */
[----:B------:R0:W4:Y:S02]  /*7680*/  SHFL.IDX PT, R21, R28, RZ, 0x1c1f ;  /* 0x001c1fff1c157589 */ /* 0x00012400000e0000 */
.L_x_966:
[----:B------:R-:W-:Y:S01]  /*7690*/  ULDC UR4, c[0x0][0x448] ;  /* 0x0001120000047ab9 */ /* 0x000fe20000000800 */
[----:B------:R-:W-:Y:S01]  /*76a0*/  IMAD.SHL.U32 R5, R188, 0x40, RZ ;  /* 0x00000040bc057824 */ /* 0x000fe200078e00ff */
[----:B------:R-:W-:Y:S01]  /*76b0*/  BSSY B1, `(.L_x_716) ;  /* 0x0000028000017945 */ /* 0x000fe20003800000 */
[----:B0-----:R-:W-:Y:S01]  /*76c0*/  IMAD R25, R155, UR4, RZ ;  /* 0x000000049b197c24 */ /* 0x001fe2000f8e02ff */
[----:B------:R-:W-:Y:S02]  /*76d0*/  CS2R R8, SRZ ;  /* 0x0000000000087805 */ /* 0x000fe4000001ff00 */
[----:B------:R-:W-:Y:S02]  /*76e0*/  LOP3.LUT R5, R5, 0x1c0, RZ, 0xc0, !PT ;  /* 0x000001c005057812 */ /* 0x000fe400078ec0ff */
[----:B------:R-:W-:Y:S01]  /*76f0*/  ISETP.GE.AND P0, PT, R4, R25, PT ;  /* 0x000000190400720c */ /* 0x000fe20003f06270 */
[----:B------:R-:W-:Y:S01]  /*7700*/  IMAD R25, R153, -0x40, R25 ;  /* 0xffffffc099197824 */ /* 0x000fe200078e0219 */
[----:B------:R-:W-:-:S02]  /*7710*/  LOP3.LUT R6, R5, 0x18, R16, 0xf8, !PT ;  /* 0x0000001805067812 */ /* 0x000fc400078ef810 */
[----:B------:R-:W-:Y:S02]  /*7720*/  SHF.R.U32.HI R7, RZ, 0x3, R5 ;  /* 0x00000003ff077819 */ /* 0x000fe40000011605 */
[----:B------:R-:W-:Y:S02]  /*7730*/  LEA.HI R5, R209, R209, RZ, 0x1 ;  /* 0x000000d1d1057211 */ /* 0x000fe400078f08ff */
[----:B------:R-:W-:Y:S02]  /*7740*/  LOP3.LUT R30, R6, R7, RZ, 0x3c, !PT ;  /* 0x00000007061e7212 */ /* 0x000fe400078e3cff */
[----:B------:R-:W-:Y:S02]  /*7750*/  CS2R R6, SRZ ;  /* 0x0000000000067805 */ /* 0x000fe4000001ff00 */
[----:B------:R-:W-:Y:S02]  /*7760*/  LOP3.LUT R10, R5, 0xfffffffe, RZ, 0xc0, !PT ;  /* 0xfffffffe050a7812 */ /* 0x000fe400078ec0ff */
[----:B------:R-:W-:-:S03]  /*7770*/  CS2R R4, SRZ ;  /* 0x0000000000047805 */ /* 0x000fc6000001ff00 */
[----:B------:R-:W-:Y:S01]  /*7780*/  IMAD.IADD R28, R209, 0x1, -R10 ;  /* 0x00000001d11c7824 */ /* 0x000fe200078e0a0a */
[----:B------:R-:W-:Y:S01]  /*7790*/  CS2R R10, SRZ ;  /* 0x00000000000a7805 */ /* 0x000fe2000001ff00 */
[----:B------:R-:W-:Y:S06]  /*77a0*/  @P0 BRA `(.L_x_717) ;  /* 0x0000000000600947 */ /* 0x000fec0003800000 */
[----:B------:R-:W-:Y:S01]  /*77b0*/  ULDC UR4, c[0x0][0x3f4] ;  /* 0x0000fd0000047ab9 */ /* 0x000fe20000000800 */
[C---:B------:R-:W-:Y:S01]  /*77c0*/  IMAD.SHL.U32 R14, R189.reuse, 0x2, RZ ;  /* 0x00000002bd0e7824 */ /* 0x040fe200078e00ff */
[C---:B------:R-:W-:Y:S01]  /*77d0*/  ISETP.GE.AND P3, PT, R189.reuse, UR4, PT ;  /* 0x00000004bd007c0c */ /* 0x040fe2000bf66270 */
[----:B--2---:R-:W-:Y:S01]  /*77e0*/  IMAD.MOV.U32 R4, RZ, RZ, R0 ;  /* 0x000000ffff047224 */ /* 0x004fe200078e0000 */
[----:B------:R-:W-:Y:S01]  /*77f0*/  ISETP.GE.AND P2, PT, R184, UR4, PT ;  /* 0x00000004b8007c0c */ /* 0x000fe2000bf46270 */
[----:B-1----:R-:W-:Y:S01]  /*7800*/  IMAD.MOV.U32 R5, RZ, RZ, R3 ;  /* 0x000000ffff057224 */ /* 0x002fe200078e0003 */
[----:B------:R-:W-:Y:S01]  /*7810*/  SHF.R.S32.HI R6, RZ, 0x1f, R189 ;  /* 0x0000001fff067819 */ /* 0x000fe200000114bd */
[----:B---3--:R-:W-:Y:S01]  /*7820*/  IMAD.MOV.U32 R7, RZ, RZ, R24 ;  /* 0x000000ffff077224 */ /* 0x008fe200078e0018 */
[----:B------:R-:W-:Y:S02]  /*7830*/  CS2R R8, SRZ ;  /* 0x0000000000087805 */ /* 0x000fe4000001ff00 */
[----:B------:R-:W-:Y:S01]  /*7840*/  SHF.L.U64.HI R15, R189, 0x1, R6 ;  /* 0x00000001bd0f7819 */ /* 0x000fe20000010206 */
[----:B----4-:R-:W-:-:S04]  /*7850*/  IMAD.MOV.U32 R6, RZ, RZ, R21 ;  /* 0x000000ffff067224 */ /* 0x010fc800078e0015 */
[-C--:B------:R-:W-:Y:S02]  /*7860*/  @!P3 IADD3 R12, P0, R0, R14.reuse, RZ ;  /* 0x0000000e000cb210 */ /* 0x080fe40007f1e0ff */
[----:B------:R-:W-:Y:S01]  /*7870*/  @!P3 IADD3 R14, P1, R21, R14, RZ ;  /* 0x0000000e150eb210 */ /* 0x000fe20007f3e0ff */
[C---:B------:R-:W-:Y:S01]  /*7880*/  @!P2 IMAD.WIDE R26, R184.reuse, 0x2, R4 ;  /* 0x00000002b81aa825 */ /* 0x040fe200078e0204 */
[----:B------:R-:W-:Y:S02]  /*7890*/  CS2R R4, SRZ ;  /* 0x0000000000047805 */ /* 0x000fe4000001ff00 */
[----:B------:R-:W-:Y:S01]  /*78a0*/  CS2R R10, SRZ ;  /* 0x00000000000a7805 */ /* 0x000fe2000001ff00 */
[----:B------:R-:W-:Y:S01]  /*78b0*/  @!P2 IMAD.WIDE R20, R184, 0x2, R6 ;  /* 0x00000002b814a825 */ /* 0x000fe200078e0206 */
[----:B------:R-:W-:Y:S01]  /*78c0*/  CS2R R6, SRZ ;  /* 0x0000000000067805 */ /* 0x000fe2000001ff00 */
[----:B------:R0:W5:Y:S02]  /*78d0*/  @!P2 LD.E.64 R8, desc[UR42][R26.64] ;  /* 0x0000002a1a08a980 */ /* 0x000164000c101b00 */
[----:B------:R-:W-:-:S02]  /*78e0*/  @!P3 IMAD.X R13, R3, 0x1, R15, P0 ;  /* 0x00000001030db824 */ /* 0x000fc400000e060f */
[----:B------:R-:W-:Y:S01]  /*78f0*/  @!P3 IMAD.X R15, R24, 0x1, R15, P1 ;  /* 0x00000001180fb824 */ /* 0x000fe200008e060f */
[----:B------:R0:W5:Y:S04]  /*7900*/  @!P2 LD.E.64 R4, desc[UR42][R20.64] ;  /* 0x0000002a1404a980 */ /* 0x000168000c101b00 */
[----:B------:R0:W5:Y:S04]  /*7910*/  @!P3 LD.E.64 R10, desc[UR42][R12.64] ;  /* 0x0000002a0c0ab980 */ /* 0x000168000c101b00 */
[----:B------:R0:W5:Y:S02]  /*7920*/  @!P3 LD.E.64 R6, desc[UR42][R14.64] ;  /* 0x0000002a0e06b980 */ /* 0x000164000c101b00 */
.L_x_717:
[----:B------:R-:W-:Y:S05]  /*7930*/  BSYNC B1 ;  /* 0x0000000000017941 */ /* 0x000fea0003800000 */
.L_x_716:
[----:B0-----:R-:W-:Y:S01]  /*7940*/  SHF.L.U32 R13, R28, 0x1f, RZ ;  /* 0x0000001f1c0d7819 */ /* 0x001fe200000006ff */
[----:B-1----:R-:W-:Y:S01]  /*7950*/  IMAD R3, R193, 0x200, R30 ;  /* 0x00000200c1037824 */ /* 0x002fe200078e021e */
[----:B------:R-:W-:Y:S01]  /*7960*/  LOP3.LUT P1, RZ, R188, 0x4, RZ, 0xc0, !PT ;  /* 0x00000004bcff7812 */ /* 0x000fe2000782c0ff */
[--C-:B-----5:R-:W-:Y:S01]  /*7970*/  IMAD.MOV.U32 R14, RZ, RZ, R9.reuse ;  /* 0x000000ffff0e7224 */ /* 0x120fe200078e0009 */
[----:B------:R-:W0:Y:S01]  /*7980*/  SYNCS.PHASECHK.TRANS64.TRYWAIT P0, [R2+URZ+0x28c00], R13 ;  /* 0x028c000d020075a7 */ /* 0x000e22000800017f */
[----:B------:R-:W-:Y:S01]  /*7990*/  IMAD R3, R3, 0x2, R2 ;  /* 0x0000000203037824 */ /* 0x000fe200078e0202 */
[--C-:B------:R-:W-:Y:S01]  /*79a0*/  SHF.R.U64 R32, R8, 0x10, R9.reuse ;  /* 0x0000001008207819 */ /* 0x100fe20000001209 */
[----:B------:R-:W-:Y:S01]  /*79b0*/  IMAD.MOV.U32 R31, RZ, RZ, R10 ;  /* 0x000000ffff1f7224 */ /* 0x000fe200078e000a */
[----:B------:R-:W-:Y:S01]  /*79c0*/  SHF.R.U32.HI R15, RZ, 0x10, R9 ;  /* 0x00000010ff0f7819 */ /* 0x000fe20000011609 */
[----:B------:R-:W-:Y:S01]  /*79d0*/  IMAD.MOV.U32 R12, RZ, RZ, R8 ;  /* 0x000000ffff0c7224 */ /* 0x000fe200078e0008 */
[--C-:B------:R-:W-:Y:S01]  /*79e0*/  SHF.R.U64 R33, R10, 0x10, R11.reuse ;  /* 0x000000100a217819 */ /* 0x100fe2000000120b */
[--C-:B------:R-:W-:Y:S01]  /*79f0*/  IMAD.MOV.U32 R9, RZ, RZ, R11.reuse ;  /* 0x000000ffff097224 */ /* 0x100fe200078e000b */
[----:B------:R-:W-:Y:S01]  /*7a00*/  SHF.R.U32.HI R10, RZ, 0x10, R11 ;  /* 0x00000010ff0a7819 */ /* 0x000fe2000001160b */
[----:B------:R-:W-:Y:S01]  /*7a10*/  IMAD.MOV.U32 R27, RZ, RZ, R4 ;  /* 0x000000ffff1b7224 */ /* 0x000fe200078e0004 */
[--C-:B------:R-:W-:Y:S01]  /*7a20*/  SHF.R.U64 R34, R4, 0x10, R5.reuse ;  /* 0x0000001004227819 */ /* 0x100fe20000001205 */
[--C-:B------:R-:W-:Y:S01]  /*7a30*/  IMAD.MOV.U32 R8, RZ, RZ, R5.reuse ;  /* 0x000000ffff087224 */ /* 0x100fe200078e0005 */
[----:B------:R-:W-:Y:S01]  /*7a40*/  SHF.R.U32.HI R11, RZ, 0x10, R5 ;  /* 0x00000010ff0b7819 */ /* 0x000fe20000011605 */
[----:B------:R-:W-:Y:S01]  /*7a50*/  IMAD.MOV.U32 R29, RZ, RZ, R6 ;  /* 0x000000ffff1d7224 */ /* 0x000fe200078e0006 */
[----:B------:R-:W-:Y:S01]  /*7a60*/  VIMNMX R28, R25, 0x40, PT ;  /* 0x00000040191c7848 */ /* 0x000fe20003fe0100 */
[C---:B------:R-:W-:Y:S01]  /*7a70*/  VIADD R4, R3.reuse, 0x20400 ;  /* 0x0002040003047836 */ /* 0x040fe20000000000 */
[----:B------:R-:W-:Y:S01]  /*7a80*/  BSSY B1, `(.L_x_718) ;  /* 0x000000f000017945 */ /* 0x000fe20003800000 */
[--C-:B------:R-:W-:Y:S01]  /*7a90*/  IMAD.MOV.U32 R5, RZ, RZ, R7.reuse ;  /* 0x000000ffff057224 */ /* 0x100fe200078e0007 */
[--C-:B------:R-:W-:Y:S01]  /*7aa0*/  SHF.R.U64 R35, R6, 0x10, R7.reuse ;  /* 0x0000001006237819 */ /* 0x100fe20000001207 */
[----:B--2---:R-:W-:Y:S01]  /*7ab0*/  VIADD R0, R3, 0x20440 ;  /* 0x0002044003007836 */ /* 0x004fe20000000000 */
[----:B------:R-:W-:Y:S01]  /*7ac0*/  SHF.R.U32.HI R6, RZ, 0x10, R7 ;  /* 0x00000010ff067819 */ /* 0x000fe20000011607 */
[----:B------:R-:W-:Y:S01]  /*7ad0*/  @P1 VIADD R0, R4, 0xffffffc0 ;  /* 0xffffffc004001836 */ /* 0x000fe20000000000 */
[----:B------:R-:W-:-:S02]  /*7ae0*/  PRMT R30, R12, 0x5410, R14 ;  /* 0x000054100c1e7816 */ /* 0x000fc4000000000e */
[----:B------:R-:W-:Y:S02]  /*7af0*/  PRMT R32, R32, 0x5410, R15 ;  /* 0x0000541020207816 */ /* 0x000fe4000000000f */
[----:B------:R-:W-:Y:S02]  /*7b00*/  PRMT R31, R31, 0x5410, R9 ;  /* 0x000054101f1f7816 */ /* 0x000fe40000000009 */
[----:B------:R-:W-:Y:S02]  /*7b10*/  PRMT R33, R33, 0x5410, R10 ;  /* 0x0000541021217816 */ /* 0x000fe4000000000a */
[----:B------:R-:W-:Y:S02]  /*7b20*/  ISETP.GE.AND P1, PT, R19, R28, PT ;  /* 0x0000001c1300720c */ /* 0x000fe40003f26270 */
[----:B------:R-:W-:Y:S02]  /*7b30*/  PRMT R27, R27, 0x5410, R8 ;  /* 0x000054101b1b7816 */ /* 0x000fe40000000008 */
[----:B------:R-:W-:-:S02]  /*7b40*/  PRMT R34, R34, 0x5410, R11 ;  /* 0x0000541022227816 */ /* 0x000fc4000000000b */
[----:B------:R-:W-:Y:S01]  /*7b50*/  PRMT R29, R29, 0x5410, R5 ;  /* 0x000054101d1d7816 */ /* 0x000fe20000000005 */
[----:B0-----:R-:W-:Y:S06]  /*7b60*/  @!P0 BRA `(.L_x_719) ;  /* 0x00000130009c8947 */ /* 0x001fec0003800000 */
.L_x_967:
[----:B------:R-:W-:Y:S05]  /*7b70*/  BSYNC B1 ;  /* 0x0000000000017941 */ /* 0x000fea0003800000 */
.L_x_718:
[----:B------:R-:W-:Y:S01]  /*7b80*/  BSSY B1, `(.L_x_720) ;  /* 0x0000056000017945 */ /* 0x000fe20003800000 */
[----:B------:R-:W-:-:S03]  /*7b90*/  PRMT R35, R35, 0x5410, R6 ;  /* 0x0000541023237816 */ /* 0x000fc60000000006 */
[----:B------:R-:W-:Y:S05]  /*7ba0*/  @P1 BRA `(.L_x_721) ;  /* 0x00000004004c1947 */ /* 0x000fea0003800000 */
[----:B------:R-:W1:Y:S01]  /*7bb0*/  LDC R4, c[0x0][0x3f4] ;  /* 0x0000fd00ff047b82 */ /* 0x000e620000000800 */
[----:B------:R-:W-:Y:S01]  /*7bc0*/  BSSY B2, `(.L_x_722) ;  /* 0x000002a000027945 */ /* 0x000fe20003800000 */
[-C--:B-1----:R-:W-:Y:S02]  /*7bd0*/  ISETP.GE.AND P0, PT, R184, R4.reuse, PT ;  /* 0x00000004b800720c */ /* 0x082fe40003f06270 */
[----:B------:R-:W-:-:S11]  /*7be0*/  ISETP.GE.AND P1, PT, R189, R4, PT ;  /* 0x00000004bd00720c */ /* 0x000fd60003f26270 */
[----:B------:R-:W-:Y:S05]  /*7bf0*/  @P0 BRA `(.L_x_723) ;  /* 0x0000000000980947 */ /* 0x000fea0003800000 */
[----:B------:R-:W1:Y:S01]  /*7c00*/  LDS.128 R4, [R3+0x20400] ;  /* 0x0204000003047984 */ /* 0x000e620000000c00 */
[----:B------:R-:W-:Y:S02]  /*7c10*/  HADD2.F32 R15, -RZ, R27.H0_H0 ;  /* 0x2000001bff0f7230 */ /* 0x000fe40000004100 */
[----:B0-----:R-:W-:Y:S02]  /*7c20*/  HADD2.F32 R13, -RZ, R30.H0_H0 ;  /* 0x2000001eff0d7230 */ /* 0x001fe40000004100 */
[----:B------:R-:W-:Y:S02]  /*7c30*/  HADD2.F32 R12, -RZ, R32.H0_H0 ;  /* 0x20000020ff0c7230 */ /* 0x000fe40000004100 */
[----:B------:R-:W-:Y:S02]  /*7c40*/  HADD2.F32 R14, -RZ, R34.H0_H0 ;  /* 0x20000022ff0e7230 */ /* 0x000fe40000004100 */
[--C-:B-1----:R-:W-:Y:S02]  /*7c50*/  HADD2.F32 R8, -RZ, R4.reuse.H0_H0 ;  /* 0x20000004ff087230 */ /* 0x102fe40000004100 */
[----:B------:R-:W-:-:S02]  /*7c60*/  HADD2.F32 R4, -RZ, R4.H1_H1 ;  /* 0x30000004ff047230 */ /* 0x000fc40000004100 */
[--C-:B------:R-:W-:Y:S02]  /*7c70*/  HADD2.F32 R9, -RZ, R5.reuse.H0_H0 ;  /* 0x20000005ff097230 */ /* 0x100fe40000004100 */
[----:B------:R-:W-:Y:S02]  /*7c80*/  HADD2.F32 R5, -RZ, R5.H1_H1 ;  /* 0x30000005ff057230 */ /* 0x000fe40000004100 */
[C---:B----4-:R-:W-:Y:S01]  /*7c90*/  FMUL.FTZ R21, R4.reuse, R15 ;  /* 0x0000000f04157220 */ /* 0x050fe20000410000 */
[-C--:B------:R-:W-:Y:S01]  /*7ca0*/  FMUL.FTZ R4, R4, R13.reuse ;  /* 0x0000000d04047220 */ /* 0x080fe20000410000 */
[--C-:B------:R-:W-:Y:S02]  /*7cb0*/  HADD2.F32 R10, -RZ, R6.reuse.H0_H0 ;  /* 0x20000006ff0a7230 */ /* 0x100fe40000004100 */
[----:B------:R-:W-:Y:S02]  /*7cc0*/  HADD2.F32 R11, -RZ, R7.H0_H0 ;  /* 0x20000007ff0b7230 */ /* 0x000fe40000004100 */
[C---:B---3--:R-:W-:Y:S01]  /*7cd0*/  FMUL.FTZ R24, R5.reuse, R14 ;  /* 0x0000000e05187220 */ /* 0x048fe20000410000 */
[C---:B------:R-:W-:Y:S01]  /*7ce0*/  FFMA.FTZ R21, R8.reuse, R13, -R21 ;  /* 0x0000000d08157223 */ /* 0x040fe20000010815 */
[----:B------:R-:W-:Y:S01]  /*7cf0*/  FFMA.FTZ R20, R8, R15, R4 ;  /* 0x0000000f08147223 */ /* 0x000fe20000010004 */
[----:B------:R-:W-:Y:S01]  /*7d00*/  FMUL.FTZ R26, R5, R12 ;  /* 0x0000000c051a7220 */ /* 0x000fe20000410000 */
[----:B------:R-:W-:-:S02]  /*7d10*/  HADD2.F32 R6, -RZ, R6.H1_H1 ;  /* 0x30000006ff067230 */ /* 0x000fc40000004100 */
[C---:B------:R-:W-:Y:S01]  /*7d20*/  FFMA.FTZ R24, R9.reuse, R12, -R24 ;  /* 0x0000000c09187223 */ /* 0x040fe20000010818 */
[----:B------:R-:W-:Y:S02]  /*7d30*/  HADD2.F32 R7, -RZ, R7.H1_H1 ;  /* 0x30000007ff077230 */ /* 0x000fe40000004100 */
[----:B------:R-:W-:Y:S01]  /*7d40*/  FFMA.FTZ R9, R9, R14, R26 ;  /* 0x0000000e09097223 */ /* 0x000fe2000001001a */
[----:B------:R-:W-:Y:S02]  /*7d50*/  HADD2.F32 R13, -RZ, R27.H1_H1 ;  /* 0x3000001bff0d7230 */ /* 0x000fe40000004100 */
[----:B------:R-:W-:Y:S02]  /*7d60*/  HADD2.F32 R5, -RZ, R30.H1_H1 ;  /* 0x3000001eff057230 */ /* 0x000fe40000004100 */
[----:B------:R-:W-:Y:S02]  /*7d70*/  HADD2.F32 R8, -RZ, R34.H1_H1 ;  /* 0x30000022ff087230 */ /* 0x000fe40000004100 */
[----:B------:R-:W-:Y:S01]  /*7d80*/  FMUL.FTZ R15, R6, R13 ;  /* 0x0000000d060f7220 */ /* 0x000fe20000410000 */
[----:B------:R-:W-:-:S02]  /*7d90*/  HADD2.F32 R4, -RZ, R32.H1_H1 ;  /* 0x30000020ff047230 */ /* 0x000fc40000004100 */
[-C--:B------:R-:W-:Y:S01]  /*7da0*/  FMUL.FTZ R12, R6, R5.reuse ;  /* 0x00000005060c7220 */ /* 0x080fe20000410000 */
[C---:B------:R-:W-:Y:S01]  /*7db0*/  FMUL.FTZ R14, R7.reuse, R8 ;  /* 0x00000008070e7220 */ /* 0x040fe20000410000 */
[C---:B------:R-:W-:Y:S01]  /*7dc0*/  FFMA.FTZ R6, R10.reuse, R5, -R15 ;  /* 0x000000050a067223 */ /* 0x040fe2000001080f */
[-C--:B------:R-:W-:Y:S01]  /*7dd0*/  FMUL.FTZ R25, R7, R4.reuse ;  /* 0x0000000407197220 */ /* 0x080fe20000410000 */
[----:B------:R-:W-:Y:S01]  /*7de0*/  FFMA.FTZ R13, R10, R13, R12 ;  /* 0x0000000d0a0d7223 */ /* 0x000fe2000001000c */
[C---:B------:R-:W-:Y:S01]  /*7df0*/  FFMA.FTZ R7, R11.reuse, R4, -R14 ;  /* 0x000000040b077223 */ /* 0x040fe2000001080e */
[----:B------:R-:W-:Y:S01]  /*7e00*/  F2FP.F16.F32.PACK_AB R4, R20, R21 ;  /* 0x000000151404723e */ /* 0x000fe200000000ff */
[----:B------:R-:W-:Y:S01]  /*7e10*/  FFMA.FTZ R8, R11, R8, R25 ;  /* 0x000000080b087223 */ /* 0x000fe20000010019 */
[----:B------:R-:W-:Y:S02]  /*7e20*/  F2FP.F16.F32.PACK_AB R5, R9, R24 ;  /* 0x000000180905723e */ /* 0x000fe400000000ff */
[----:B------:R-:W-:-:S02]  /*7e30*/  F2FP.F16.F32.PACK_AB R6, R13, R6 ;  /* 0x000000060d06723e */ /* 0x000fc400000000ff */
[----:B------:R-:W-:-:S05]  /*7e40*/  F2FP.F16.F32.PACK_AB R7, R8, R7 ;  /* 0x000000070807723e */ /* 0x000fca00000000ff */
[----:B------:R1:W-:Y:S02]  /*7e50*/  STS.128 [R3+0x20400], R4 ;  /* 0x0204000403007388 */ /* 0x0003e40000000c00 */
.L_x_723:
[----:B------:R-:W-:Y:S05]  /*7e60*/  BSYNC B2 ;  /* 0x0000000000027941 */ /* 0x000fea0003800000 */
.L_x_722:
[----:B------:R-:W-:Y:S05]  /*7e70*/  @P1 BRA `(.L_x_721) ;  /* 0x0000000000981947 */ /* 0x000fea0003800000 */
[----:B-1----:R-:W1:Y:S01]  /*7e80*/  LDS.128 R4, [R0] ;  /* 0x0000000000047984 */ /* 0x002e620000000c00 */
        /* <DEDUP_REMOVED lines=36> */
[----:B------:R2:W-:Y:S02]  /*80d0*/  STS.128 [R0], R4 ;  /* 0x0000000400007388 */ /* 0x0005e40000000c00 */
.L_x_721:
[----:B------:R-:W-:Y:S05]  /*80e0*/  BSYNC B1 ;  /* 0x0000000000017941 */ /* 0x000fea0003800000 */
.L_x_720:
[----:B-12---:R-:W-:-:S05]  /*80f0*/  VIADD R5, R19, 0x20 ;  /* 0x0000002013057836 */ /* 0x006fca0000000000 */
[----:B------:R-:W-:-:S13]  /*8100*/  ISETP.GE.AND P0, PT, R5, R28, PT ;  /* 0x0000001c0500720c */ /* 0x000fda0003f06270 */
        /* <DEDUP_REMOVED lines=8> */
[--C-:B------:R-:W-:Y:S02]  /*8190*/  HADD2.F32 R20, -RZ, R27.reuse.H0_H0 ;  /* 0x2000001bff147230 */ /* 0x100fe40000004100 */
[----:B------:R-:W-:Y:S02]  /*81a0*/  HADD2.F32 R25, -RZ, R34.H0_H0 ;  /* 0x20000022ff197230 */ /* 0x000fe40000004100 */
[----:B----4-:R-:W-:Y:S02]  /*81b0*/  HADD2.F32 R21, -RZ, R32.H0_H0 ;  /* 0x20000020ff157230 */ /* 0x010fe40000004100 */
[----:B---3--:R-:W-:Y:S02]  /*81c0*/  HADD2.F32 R24, -RZ, R27.H1_H1 ;  /* 0x3000001bff187230 */ /* 0x008fe40000004100 */
[----:B------:R-:W-:-:S02]  /*81d0*/  HADD2.F32 R27, -RZ, R34.H1_H1 ;  /* 0x30000022ff1b7230 */ /* 0x000fc40000004100 */
[--C-:B-1----:R-:W-:Y:S02]  /*81e0*/  HADD2.F32 R8, -RZ, R4.reuse.H0_H0 ;  /* 0x20000004ff087230 */ /* 0x102fe40000004100 */
[----:B------:R-:W-:Y:S02]  /*81f0*/  HADD2.F32 R4, -RZ, R4.H1_H1 ;  /* 0x30000004ff047230 */ /* 0x000fe40000004100 */
[--C-:B------:R-:W-:Y:S02]  /*8200*/  HADD2.F32 R9, -RZ, R5.reuse.H0_H0 ;  /* 0x20000005ff097230 */ /* 0x100fe40000004100 */
[----:B------:R-:W-:Y:S02]  /*8210*/  HADD2.F32 R5, -RZ, R5.H1_H1 ;  /* 0x30000005ff057230 */ /* 0x000fe40000004100 */
[-C--:B0-----:R-:W-:Y:S01]  /*8220*/  FMUL.FTZ R13, R20, R4.reuse ;  /* 0x00000004140d7220 */ /* 0x081fe20000410000 */
[----:B------:R-:W-:Y:S01]  /*8230*/  FMUL.FTZ R15, R14, R4 ;  /* 0x000000040e0f7220 */ /* 0x000fe20000410000 */
[----:B------:R-:W-:-:S02]  /*8240*/  HADD2.F32 R10, -RZ, R6.H0_H0 ;  /* 0x20000006ff0a7230 */ /* 0x000fc40000004100 */
[-C--:B------:R-:W-:Y:S01]  /*8250*/  FMUL.FTZ R12, R25, R5.reuse ;  /* 0x00000005190c7220 */ /* 0x080fe20000410000 */
[-C--:B------:R-:W-:Y:S01]  /*8260*/  FFMA.FTZ R4, R14, R8.reuse, -R13 ;  /* 0x000000080e047223 */ /* 0x080fe2000001080d */
[----:B------:R-:W-:Y:S01]  /*8270*/  FFMA.FTZ R15, R20, R8, R15 ;  /* 0x00000008140f7223 */ /* 0x000fe2000001000f */
[C---:B------:R-:W-:Y:S01]  /*8280*/  FMUL.FTZ R8, R21.reuse, R5 ;  /* 0x0000000515087220 */ /* 0x040fe20000410000 */
[--C-:B------:R-:W-:Y:S02]  /*8290*/  HADD2.F32 R11, -RZ, R7.reuse.H0_H0 ;  /* 0x20000007ff0b7230 */ /* 0x100fe40000004100 */
[-C--:B------:R-:W-:Y:S01]  /*82a0*/  FFMA.FTZ R5, R21, R9.reuse, -R12 ;  /* 0x0000000915057223 */ /* 0x080fe2000001080c */
[----:B------:R-:W-:Y:S02]  /*82b0*/  HADD2.F32 R6, -RZ, R6.H1_H1 ;  /* 0x30000006ff067230 */ /* 0x000fe40000004100 */
[----:B------:R-:W-:Y:S01]  /*82c0*/  FFMA.FTZ R8, R25, R9, R8 ;  /* 0x0000000919087223 */ /* 0x000fe20000010008 */
[----:B------:R-:W-:Y:S01]  /*82d0*/  HADD2.F32 R7, -RZ, R7.H1_H1 ;  /* 0x30000007ff077230 */ /* 0x000fe20000004100 */
[----:B------:R-:W-:Y:S01]  /*82e0*/  F2FP.F16.F32.PACK_AB R4, R15, R4 ;  /* 0x000000040f04723e */ /* 0x000fe200000000ff */
[----:B------:R-:W-:-:S02]  /*82f0*/  HADD2.F32 R20, -RZ, R30.H1_H1 ;  /* 0x3000001eff147230 */ /* 0x000fc40000004100 */
[-C--:B------:R-:W-:Y:S01]  /*8300*/  FMUL.FTZ R9, R24, R6.reuse ;  /* 0x0000000618097220 */ /* 0x080fe20000410000 */
[----:B------:R-:W-:Y:S02]  /*8310*/  HADD2.F32 R21, -RZ, R32.H1_H1 ;  /* 0x30000020ff157230 */ /* 0x000fe40000004100 */
[----:B------:R-:W-:Y:S01]  /*8320*/  FMUL.FTZ R12, R27, R7 ;  /* 0x000000071b0c7220 */ /* 0x000fe20000410000 */
[----:B------:R-:W-:Y:S01]  /*8330*/  F2FP.F16.F32.PACK_AB R5, R8, R5 ;  /* 0x000000050805723e */ /* 0x000fe200000000ff */
[C---:B------:R-:W-:Y:S01]  /*8340*/  FMUL.FTZ R13, R20.reuse, R6 ;  /* 0x00000006140d7220 */ /* 0x040fe20000410000 */
[-C--:B------:R-:W-:Y:S01]  /*8350*/  FFMA.FTZ R6, R20, R10.reuse, -R9 ;  /* 0x0000000a14067223 */ /* 0x080fe20000010809 */
[C---:B------:R-:W-:Y:S01]  /*8360*/  FMUL.FTZ R14, R21.reuse, R7 ;  /* 0x00000007150e7220 */ /* 0x040fe20000410000 */
[-C--:B------:R-:W-:Y:S01]  /*8370*/  FFMA.FTZ R7, R21, R11.reuse, -R12 ;  /* 0x0000000b15077223 */ /* 0x080fe2000001080c */
[----:B------:R-:W-:Y:S02]  /*8380*/  FFMA.FTZ R13, R24, R10, R13 ;  /* 0x0000000a180d7223 */ /* 0x000fe4000001000d */
[----:B------:R-:W-:-:S03]  /*8390*/  FFMA.FTZ R14, R27, R11, R14 ;  /* 0x0000000b1b0e7223 */ /* 0x000fc6000001000e */
[----:B------:R-:W-:Y:S02]  /*83a0*/  F2FP.F16.F32.PACK_AB R6, R13, R6 ;  /* 0x000000060d06723e */ /* 0x000fe400000000ff */
[----:B------:R-:W-:-:S05]  /*83b0*/  F2FP.F16.F32.PACK_AB R7, R14, R7 ;  /* 0x000000070e07723e */ /* 0x000fca00000000ff */
[----:B------:R1:W-:Y:S02]  /*83c0*/  STS.128 [R3+0x21400], R4 ;  /* 0x0214000403007388 */ /* 0x0003e40000000c00 */
.L_x_726:
[----:B------:R-:W-:Y:S05]  /*83d0*/  BSYNC B1 ;  /* 0x0000000000017941 */ /* 0x000fea0003800000 */
.L_x_725:
[----:B------:R-:W-:Y:S05]  /*83e0*/  @P1 BRA `(.L_x_724) ;  /* 0x0000001000701947 */ /* 0x000fea0003800000 */
[----:B-1----:R-:W1:Y:S01]  /*83f0*/  LDS.128 R4, [R0+0x1000] ;  /* 0x0010000000047984 */ /* 0x002e620000000c00 */
[----:B------:R-:W-:Y:S02]  /*8400*/  HADD2.F32 R15, -RZ, R29.H0_H0 ;  /* 0x2000001dff0f7230 */ /* 0x000fe40000004100 */
[----:B0-----:R-:W-:Y:S02]  /*8410*/  HADD2.F32 R13, -RZ, R31.H0_H0 ;  /* 0x2000001fff0d7230 */ /* 0x001fe40000004100 */
[----:B---3--:R-:W-:Y:S02]  /*8420*/  HADD2.F32 R24, -RZ, R35.H0_H0 ;  /* 0x20000023ff187230 */ /* 0x008fe40000004100 */
[----:B------:R-:W-:Y:S02]  /*8430*/  HADD2.F32 R20, -RZ, R33.H0_H0 ;  /* 0x20000021ff147230 */ /* 0x000fe40000004100 */
[----:B----4-:R-:W-:Y:S02]  /*8440*/  HADD2.F32 R21, -RZ, R29.H1_H1 ;  /* 0x3000001dff157230 */ /* 0x010fe40000004100 */
[----:B------:R-:W-:-:S02]  /*8450*/  HADD2.F32 R26, -RZ, R35.H1_H1 ;  /* 0x30000023ff1a7230 */ /* 0x000fc40000004100 */
[--C-:B-1----:R-:W-:Y:S02]  /*8460*/  HADD2.F32 R3, -RZ, R4.reuse.H0_H0 ;  /* 0x20000004ff037230 */ /* 0x102fe40000004100 */
[----:B------:R-:W-:Y:S02]  /*8470*/  HADD2.F32 R4, -RZ, R4.H1_H1 ;  /* 0x30000004ff047230 */ /* 0x000fe40000004100 */
[--C-:B------:R-:W-:Y:S02]  /*8480*/  HADD2.F32 R8, -RZ, R5.reuse.H0_H0 ;  /* 0x20000005ff087230 */ /* 0x100fe40000004100 */
[----:B------:R-:W-:Y:S02]  /*8490*/  HADD2.F32 R5, -RZ, R5.H1_H1 ;  /* 0x30000005ff057230 */ /* 0x000fe40000004100 */
[-C--:B------:R-:W-:Y:S01]  /*84a0*/  FMUL.FTZ R12, R15, R4.reuse ;  /* 0x000000040f0c7220 */ /* 0x080fe20000410000 */
[----:B------:R-:W-:Y:S01]  /*84b0*/  FMUL.FTZ R14, R13, R4 ;  /* 0x000000040d0e7220 */ /* 0x000fe20000410000 */
[----:B------:R-:W-:-:S02]  /*84c0*/  HADD2.F32 R9, -RZ, R6.H0_H0 ;  /* 0x20000006ff097230 */ /* 0x000fc40000004100 */
[----:B------:R-:W-:Y:S01]  /*84d0*/  FMUL.FTZ R11, R24, R5 ;  /* 0x00000005180b7220 */ /* 0x000fe20000410000 */
[----:B------:R-:W-:Y:S01]  /*84e0*/  FFMA.FTZ R4, R13, R3, -R12 ;  /* 0x000000030d047223 */ /* 0x000fe2000001080c */
[--C-:B------:R-:W-:Y:S02]  /*84f0*/  HADD2.F32 R10, -RZ, R7.reuse.H0_H0 ;  /* 0x20000007ff0a7230 */ /* 0x100fe40000004100 */
[C---:B------:R-:W-:Y:S01]  /*8500*/  FMUL.FTZ R13, R20.reuse, R5 ;  /* 0x00000005140d7220 */ /* 0x040fe20000410000 */
[----:B------:R-:W-:Y:S02]  /*8510*/  HADD2.F32 R6, -RZ, R6.H1_H1 ;  /* 0x30000006ff067230 */ /* 0x000fe40000004100 */
[----:B------:R-:W-:Y:S01]  /*8520*/  FFMA.FTZ R3, R15, R3, R14 ;  /* 0x000000030f037223 */ /* 0x000fe2000001000e */
[----:B------:R-:W-:Y:S02]  /*8530*/  HADD2.F32 R7, -RZ, R7.H1_H1 ;  /* 0x30000007ff077230 */ /* 0x000fe40000004100 */
[----:B------:R-:W-:Y:S01]  /*8540*/  FFMA.FTZ R5, R20, R8, -R11 ;  /* 0x0000000814057223 */ /* 0x000fe2000001080b */
[----:B------:R-:W-:-:S02]  /*8550*/  HADD2.F32 R15, -RZ, R31.H1_H1 ;  /* 0x3000001fff0f7230 */ /* 0x000fc40000004100 */
[----:B------:R-:W-:Y:S01]  /*8560*/  FFMA.FTZ R8, R24, R8, R13 ;  /* 0x0000000818087223 */ /* 0x000fe2000001000d */
[----:B------:R-:W-:Y:S02]  /*8570*/  HADD2.F32 R20, -RZ, R33.H1_H1 ;  /* 0x30000021ff147230 */ /* 0x000fe40000004100 */
[-C--:B------:R-:W-:Y:S01]  /*8580*/  FMUL.FTZ R12, R21, R6.reuse ;  /* 0x00000006150c7220 */ /* 0x080fe20000410000 */
[-C--:B------:R-:W-:Y:S01]  /*8590*/  FMUL.FTZ R11, R26, R7.reuse ;  /* 0x000000071a0b7220 */ /* 0x080fe20000410000 */
[----:B------:R-:W-:Y:S01]  /*85a0*/  FMUL.FTZ R14, R15, R6 ;  /* 0x000000060f0e7220 */ /* 0x000fe20000410000 */
[----:B------:R-:W-:Y:S01]  /*85b0*/  F2FP.F16.F32.PACK_AB R4, R3, R4 ;  /* 0x000000040304723e */ /* 0x000fe200000000ff */
[C---:B------:R-:W-:Y:S01]  /*85c0*/  FMUL.FTZ R13, R20.reuse, R7 ;  /* 0x00000007140d7220 */ /* 0x040fe20000410000 */
[-C--:B------:R-:W-:Y:S01]  /*85d0*/  FFMA.FTZ R6, R15, R9.reuse, -R12 ;  /* 0x000000090f067223 */ /* 0x080fe2000001080c */
[-C--:B------:R-:W-:Y:S01]  /*85e0*/  FFMA.FTZ R7, R20, R10.reuse, -R11 ;  /* 0x0000000a14077223 */ /* 0x080fe2000001080b */
[----:B------:R-:W-:Y:S01]  /*85f0*/  FFMA.FTZ R9, R21, R9, R14 ;  /* 0x0000000915097223 */ /* 0x000fe2000001000e */
[----:B------:R-:W-:Y:S01]  /*8600*/  FFMA.FTZ R10, R26, R10, R13 ;  /* 0x0000000a1a0a7223 */ /* 0x000fe2000001000d */
[----:B------:R-:W-:-:S03]  /*8610*/  F2FP.F16.F32.PACK_AB R5, R8, R5 ;  /* 0x000000050805723e */ /* 0x000fc600000000ff */
[----:B------:R-:W-:Y:S02]  /*8620*/  F2FP.F16.F32.PACK_AB R6, R9, R6 ;  /* 0x000000060906723e */ /* 0x000fe400000000ff */
[----:B------:R-:W-:-:S05]  /*8630*/  F2FP.F16.F32.PACK_AB R7, R10, R7 ;  /* 0x000000070a07723e */ /* 0x000fca00000000ff */
[----:B------:R2:W-:Y:S01]  /*8640*/  STS.128 [R0+0x1000], R4 ;  /* 0x0010000400007388 */ /* 0x0005e20000000c00 */
[----:B------:R-:W-:Y:S05]  /*8650*/  BRA `(.L_x_724) ;  /* 0x0000000c00d47947 */ /* 0x000fea0003800000 */
.L_x_714:
[----:B------:R-:W-:-:S03]  /*8660*/  UMOV UR4, 0xffffffff ;  /* 0xffffffff00047882 */ /* 0x000fc60000000000 */
[----:B------:R-:W-:Y:S05]  /*8670*/  BRA.DIV UR4, `(.L_x_727) ;  /* 0x0000012604ec7947 */ /* 0x000fea000b800000 */
[----:B------:R-:W0:Y:S04]  /*8680*/  SHFL.IDX PT, R0, R26, RZ, 0x1c1f ;  /* 0x001c1fff1a007589 */ /* 0x000e2800000e0000 */
[----:B------:R-:W1:Y:S04]  /*8690*/  SHFL.IDX PT, R3, R25, RZ, 0x1c1f ;  /* 0x001c1fff19037589 */ /* 0x000e6800000e0000 */
[----:B------:R2:W3:Y:S04]  /*86a0*/  SHFL.IDX PT, R5, R24, RZ, 0x1c1f ;  /* 0x001c1fff18057589 */ /* 0x0004e800000e0000 */
[----:B------:R2:W4:Y:S01]  /*86b0*/  SHFL.IDX PT, R14, R28, RZ, 0x1c1f ;  /* 0x001c1fff1c0e7589 */ /* 0x00052200000e0000 */
[----:B0-----:R-:W-:-:S02]  /*86c0*/  IMAD.MOV.U32 R13, RZ, RZ, R0 ;  /* 0x000000ffff0d7224 */ /* 0x001fc400078e0000 */
[----:B-12---:R-:W-:-:S07]  /*86d0*/  IMAD.MOV.U32 R12, RZ, RZ, R3 ;  /* 0x000000ffff0c7224 */ /* 0x006fce00078e0003 */
.L_x_973:
[----:B------:R-:W-:Y:S01]  /*86e0*/  ULDC UR4, c[0x0][0x448] ;  /* 0x0001120000047ab9 */ /* 0x000fe20000000800 */
[----:B------:R-:W-:Y:S01]  /*86f0*/  LEA.HI R0, R209, R209, RZ, 0x1 ;  /* 0x000000d1d1007211 */ /* 0x000fe200078f08ff */
[----:B------:R-:W-:Y:S01]  /*8700*/  IMAD R3, R155, UR4, RZ ;  /* 0x000000049b037c24 */ /* 0x000fe2000f8e02ff */
[----:B------:R-:W-:Y:S01]  /*8710*/  BSSY B1, `(.L_x_728) ;  /* 0x0000013000017945 */ /* 0x000fe20003800000 */
[----:B---3--:R-:W-:Y:S01]  /*8720*/  IMAD.MOV.U32 R15, RZ, RZ, R5 ;  /* 0x000000ffff0f7224 */ /* 0x008fe200078e0005 */
[----:B------:R-:W-:Y:S02]  /*8730*/  LOP3.LUT R0, R0, 0xfffffffe, RZ, 0xc0, !PT ;  /* 0xfffffffe00007812 */ /* 0x000fe400078ec0ff */
[----:B------:R-:W-:Y:S02]  /*8740*/  CS2R R6, SRZ ;  /* 0x0000000000067805 */ /* 0x000fe4000001ff00 */
[----:B------:R-:W-:Y:S01]  /*8750*/  ISETP.GE.AND P0, PT, R4, R3, PT ;  /* 0x000000030400720c */ /* 0x000fe20003f06270 */
[----:B------:R-:W-:Y:S01]  /*8760*/  IMAD R3, R153, -0x40, R3 ;  /* 0xffffffc099037824 */ /* 0x000fe200078e0203 */
[----:B------:R-:W-:-:S02]  /*8770*/  CS2R R4, SRZ ;  /* 0x0000000000047805 */ /* 0x000fc4000001ff00 */
[----:B------:R-:W-:Y:S01]  /*8780*/  CS2R R10, SRZ ;  /* 0x00000000000a7805 */ /* 0x000fe2000001ff00 */
[----:B------:R-:W-:Y:S01]  /*8790*/  IMAD.IADD R0, R209, 0x1, -R0 ;  /* 0x00000001d1007824 */ /* 0x000fe200078e0a00 */
[----:B------:R-:W-:-:S07]  /*87a0*/  CS2R R8, SRZ ;  /* 0x0000000000087805 */ /* 0x000fce000001ff00 */
[----:B------:R-:W-:Y:S05]  /*87b0*/  @P0 BRA `(.L_x_729) ;  /* 0x0000000000200947 */ /* 0x000fea0003800000 */
[----:B------:R-:W-:Y:S01]  /*87c0*/  ULDC UR4, c[0x0][0x3f4] ;  /* 0x0000fd0000047ab9 */ /* 0x000fe20000000800 */
[----:B------:R-:W-:Y:S02]  /*87d0*/  CS2R R6, SRZ ;  /* 0x0000000000067805 */ /* 0x000fe4000001ff00 */
[----:B------:R-:W-:-:S13]  /*87e0*/  ISETP.GE.AND P0, PT, R16, UR4, PT ;  /* 0x0000000410007c0c */ /* 0x000fda000bf06270 */
[----:B------:R-:W-:Y:S05]  /*87f0*/  @P0 BRA `(.L_x_729) ;  /* 0x0000000000100947 */ /* 0x000fea0003800000 */
[----:B------:R-:W-:-:S04]  /*8800*/  IMAD.WIDE R12, R16, 0x2, R12 ;  /* 0x00000002100c7825 */ /* 0x000fc800078e020c */
[----:B----4-:R-:W-:Y:S01]  /*8810*/  IMAD.WIDE R14, R16, 0x2, R14 ;  /* 0x00000002100e7825 */ /* 0x010fe200078e020e */
[----:B------:R0:W5:Y:S04]  /*8820*/  LD.E.128 R8, desc[UR42][R12.64] ;  /* 0x0000002a0c087980 */ /* 0x000168000c101d00 */
[----:B------:R0:W5:Y:S02]  /*8830*/  LD.E.128 R4, desc[UR42][R14.64] ;  /* 0x0000002a0e047980 */ /* 0x000164000c101d00 */
.L_x_729:
[----:B------:R-:W-:Y:S05]  /*8840*/  BSYNC B1 ;  /* 0x0000000000017941 */ /* 0x000fea0003800000 */
.L_x_728:
[----:B0-----:R-:W-:Y:S01]  /*8850*/  SHF.L.U32 R13, R0, 0x1f, RZ ;  /* 0x0000001f000d7819 */ /* 0x001fe200000006ff */
[----:B------:R-:W0:Y:S01]  /*8860*/  LDC R15, c[0x0][0x3f4] ;  /* 0x0000fd00ff0f7b82 */ /* 0x000e220000000800 */
[--C-:B-----5:R-:W-:Y:S01]  /*8870*/  IMAD.MOV.U32 R43, RZ, RZ, R9.reuse ;  /* 0x000000ffff2b7224 */ /* 0x120fe200078e0009 */
[--C-:B------:R-:W-:Y:S01]  /*8880*/  SHF.R.U64 R20, R8, 0x10, R9.reuse ;  /* 0x0000001008147819 */ /* 0x100fe20000001209 */
[----:B------:R-:W-:Y:S01]  /*8890*/  IMAD.MOV.U32 R12, RZ, RZ, R10 ;  /* 0x000000ffff0c7224 */ /* 0x000fe200078e000a */
[----:B------:R-:W-:Y:S01]  /*88a0*/  SHF.R.U32.HI R44, RZ, 0x10, R9 ;  /* 0x00000010ff2c7819 */ /* 0x000fe20000011609 */
[----:B----4-:R-:W-:Y:S01]  /*88b0*/  IMAD.MOV.U32 R14, RZ, RZ, R8 ;  /* 0x000000ffff0e7224 */ /* 0x010fe200078e0008 */
[--C-:B------:R-:W-:Y:S01]  /*88c0*/  SHF.R.U64 R9, R10, 0x10, R11.reuse ;  /* 0x000000100a097819 */ /* 0x100fe2000000120b */
[--C-:B------:R-:W-:Y:S01]  /*88d0*/  IMAD.MOV.U32 R0, RZ, RZ, R11.reuse ;  /* 0x000000ffff007224 */ /* 0x100fe200078e000b */
[----:B------:R-:W1:Y:S01]  /*88e0*/  SYNCS.PHASECHK.TRANS64.TRYWAIT P1, [R2+URZ+0x28c00], R13 ;  /* 0x028c000d020075a7 */ /* 0x000e62000802017f */
[----:B------:R-:W-:Y:S01]  /*88f0*/  SHF.R.U32.HI R10, RZ, 0x10, R11 ;  /* 0x00000010ff0a7819 */ /* 0x000fe2000001160b */
[----:B------:R-:W-:Y:S01]  /*8900*/  IMAD.MOV.U32 R8, RZ, RZ, R4 ;  /* 0x000000ffff087224 */ /* 0x000fe200078e0004 */
[--C-:B------:R-:W-:Y:S01]  /*8910*/  SHF.R.U64 R11, R4, 0x10, R5.reuse ;  /* 0x00000010040b7819 */ /* 0x100fe20000001205 */
[--C-:B------:R-:W-:Y:S01]  /*8920*/  IMAD.MOV.U32 R42, RZ, RZ, R5.reuse ;  /* 0x000000ffff2a7224 */ /* 0x100fe200078e0005 */
[----:B------:R-:W-:Y:S01]  /*8930*/  SHF.R.U32.HI R45, RZ, 0x10, R5 ;  /* 0x00000010ff2d7819 */ /* 0x000fe20000011605 */
[----:B------:R-:W-:Y:S01]  /*8940*/  IMAD.MOV.U32 R40, RZ, RZ, R6 ;  /* 0x000000ffff287224 */ /* 0x000fe200078e0006 */
[----:B------:R-:W-:Y:S01]  /*8950*/  VIMNMX R4, R3, 0x40, PT ;  /* 0x0000004003047848 */ /* 0x000fe20003fe0100 */
[----:B------:R-:W-:Y:S01]  /*8960*/  VIADD R41, R19, 0x20 ;  /* 0x0000002013297836 */ /* 0x000fe20000000000 */
[--C-:B------:R-:W-:Y:S01]  /*8970*/  SHF.R.U64 R6, R6, 0x10, R7.reuse ;  /* 0x0000001006067819 */ /* 0x100fe20000001207 */
[--C-:B------:R-:W-:Y:S01]  /*8980*/  IMAD.MOV.U32 R5, RZ, RZ, R7.reuse ;  /* 0x000000ffff057224 */ /* 0x100fe200078e0007 */
[----:B------:R-:W-:Y:S01]  /*8990*/  SHF.R.U32.HI R7, RZ, 0x10, R7 ;  /* 0x00000010ff077819 */ /* 0x000fe20000011607 */
[----:B------:R-:W-:Y:S01]  /*89a0*/  BSSY B1, `(.L_x_730) ;  /* 0x000000e000017945 */ /* 0x000fe20003800000 */
[----:B------:R-:W-:-:S02]  /*89b0*/  PRMT R42, R42, 0x5410, R14 ;  /* 0x000054102a2a7816 */ /* 0x000fc4000000000e */
[----:B------:R-:W-:Y:S02]  /*89c0*/  PRMT R43, R43, 0x5410, R20 ;  /* 0x000054102b2b7816 */ /* 0x000fe40000000014 */
[C---:B0-----:R-:W-:Y:S02]  /*89d0*/  ISETP.GE.AND P0, PT, R16.reuse, R15, PT ;  /* 0x0000000f1000720c */ /* 0x041fe40003f06270 */
[----:B------:R-:W-:Y:S02]  /*89e0*/  PRMT R12, R9, 0x5410, R12 ;  /* 0x00005410090c7816 */ /* 0x000fe4000000000c */
[-C--:B------:R-:W-:Y:S02]  /*89f0*/  ISETP.GE.OR P2, PT, R19, R4.reuse, P0 ;  /* 0x000000041300720c */ /* 0x080fe40000746670 */
[----:B------:R-:W-:Y:S01]  /*8a00*/  ISETP.GE.OR P0, PT, R41, R4, P0 ;  /* 0x000000042900720c */ /* 0x000fe20000706670 */
[----:B------:R-:W-:Y:S01]  /*8a10*/  IMAD.IADD R4, R16, 0x1, R15 ;  /* 0x0000000110047824 */ /* 0x000fe200078e020f */
[----:B------:R-:W-:-:S02]  /*8a20*/  PRMT R0, R10, 0x5410, R0 ;  /* 0x000054100a007816 */ /* 0x000fc40000000000 */
[----:B------:R-:W-:Y:S02]  /*8a30*/  PRMT R40, R40, 0x5410, R8 ;  /* 0x0000541028287816 */ /* 0x000fe40000000008 */
[----:B------:R-:W-:Y:S02]  /*8a40*/  PRMT R44, R44, 0x5410, R11 ;  /* 0x000054102c2c7816 */ /* 0x000fe4000000000b */
[----:B------:R-:W-:Y:S02]  /*8a50*/  PRMT R3, R7, 0x5410, R5 ;  /* 0x0000541007037816 */ /* 0x000fe40000000005 */
[----:B------:R-:W-:Y:S01]  /*8a60*/  PRMT R45, R45, 0x5410, R6 ;  /* 0x000054102d2d7816 */ /* 0x000fe20000000006 */
[----:B-1----:R-:W-:Y:S06]  /*8a70*/  @!P1 BRA `(.L_x_731) ;  /* 0x0000012400649947 */ /* 0x002fec0003800000 */
.L_x_974:
[----:B------:R-:W-:Y:S05]  /*8a80*/  BSYNC B1 ;  /* 0x0000000000017941 */ /* 0x000fea0003800000 */
.L_x_730:
[----:B------:R-:W-:Y:S01]  /*8a90*/  BSSY B1, `(.L_x_732) ;  /* 0x0000059000017945 */ /* 0x000fe20003800000 */
[----:B0-----:R-:W-:-:S03]  /*8aa0*/  LOP3.LUT R13, R4, 0x38, RZ, 0xc0, !PT ;  /* 0x00000038040d7812 */ /* 0x001fc600078ec0ff */
[----:B------:R-:W-:Y:S05]  /*8ab0*/  @P2 BRA `(.L_x_733) ;  /* 0x0000000400582947 */ /* 0x000fea0003800000 */
[----:B------:R-:W-:Y:S02]  /*8ac0*/  IMAD.SHL.U32 R4, R188, 0x40, RZ ;  /* 0x00000040bc047824 */ /* 0x000fe400078e00ff */
[----:B------:R-:W-:Y:S02]  /*8ad0*/  HADD2.F32 R31, -RZ, R40.H1_H1 ;  /* 0x30000028ff1f7230 */ /* 0x000fe40000004100 */
[----:B------:R-:W-:Y:S01]  /*8ae0*/  HADD2.F32 R29, -RZ, R42.H1_H1 ;  /* 0x3000002aff1d7230 */ /* 0x000fe20000004100 */
[----:B------:R-:W-:Y:S01]  /*8af0*/  LOP3.LUT R8, R4, 0x1c0, RZ, 0xc0, !PT ;  /* 0x000001c004087812 */ /* 0x000fe200078ec0ff */
[----:B------:R-:W-:-:S03]  /*8b00*/  HADD2.F32 R33, -RZ, R44.H1_H1 ;  /* 0x3000002cff217230 */ /* 0x000fc60000004100 */
[----:B------:R-:W-:Y:S02]  /*8b10*/  SHF.R.U32.HI R7, RZ, 0x3, R8 ;  /* 0x00000003ff077819 */ /* 0x000fe40000011608 */
[----:B------:R-:W-:Y:S02]  /*8b20*/  LOP3.LUT R4, R8, 0x38, R16, 0xf8, !PT ;  /* 0x0000003808047812 */ /* 0x000fe400078ef810 */
[----:B------:R-:W-:Y:S02]  /*8b30*/  LOP3.LUT R8, R7, R13, R8, 0x1e, !PT ;  /* 0x0000000d07087212 */ /* 0x000fe400078e1e08 */
[----:B------:R-:W-:-:S03]  /*8b40*/  LOP3.LUT R4, R4, R7, RZ, 0x3c, !PT ;  /* 0x0000000704047212 */ /* 0x000fc600078e3cff */
[C---:B------:R-:W-:Y:S02]  /*8b50*/  IMAD R9, R193.reuse, 0x200, R8 ;  /* 0x00000200c1097824 */ /* 0x040fe400078e0208 */
[----:B------:R-:W-:Y:S02]  /*8b60*/  IMAD R5, R193, 0x200, R4 ;  /* 0x00000200c1057824 */ /* 0x000fe400078e0204 */
[--C-:B------:R-:W-:Y:S02]  /*8b70*/  IMAD R38, R9, 0x2, R2.reuse ;  /* 0x0000000209267824 */ /* 0x100fe400078e0202 */
[----:B------:R-:W-:-:S03]  /*8b80*/  IMAD R36, R5, 0x2, R2 ;  /* 0x0000000205247824 */ /* 0x000fc600078e0202 */
[----:B------:R-:W0:Y:S04]  /*8b90*/  LDS.128 R8, [R38+0x20400] ;  /* 0x0204000026087984 */ /* 0x000e280000000c00 */
[----:B------:R-:W1:Y:S01]  /*8ba0*/  LDS.128 R4, [R36+0x20400] ;  /* 0x0204000024047984 */ /* 0x000e620000000c00 */
[--C-:B0-----:R-:W-:Y:S02]  /*8bb0*/  HADD2.F32 R24, -RZ, R8.reuse.H0_H0 ;  /* 0x20000008ff187230 */ /* 0x101fe40000004100 */
[----:B------:R-:W-:Y:S02]  /*8bc0*/  HADD2.F32 R8, -RZ, R8.H1_H1 ;  /* 0x30000008ff087230 */ /* 0x000fe40000004100 */
[----:B-1----:R-:W-:Y:S02]  /*8bd0*/  HADD2.F32 R14, -RZ, R4.H0_H0 ;  /* 0x20000004ff0e7230 */ /* 0x002fe40000004100 */
[C---:B------:R-:W-:Y:S01]  /*8be0*/  FMUL.FTZ R35, R24.reuse, R31 ;  /* 0x0000001f18237220 */ /* 0x040fe20000410000 */
[----:B------:R-:W-:Y:S01]  /*8bf0*/  FMUL.FTZ R37, R24, R29 ;  /* 0x0000001d18257220 */ /* 0x000fe20000410000 */
[----:B------:R-:W-:-:S02]  /*8c00*/  HADD2.F32 R25, -RZ, R9.H0_H0 ;  /* 0x20000009ff197230 */ /* 0x000fc40000004100 */
[----:B------:R-:W-:Y:S01]  /*8c10*/  FMUL.FTZ R39, R8, R33 ;  /* 0x0000002108277220 */ /* 0x000fe20000410000 */
[C---:B------:R-:W-:Y:S01]  /*8c20*/  FFMA.FTZ R35, R14.reuse, R29, -R35 ;  /* 0x0000001d0e237223 */ /* 0x040fe20000010823 */
[--C-:B------:R-:W-:Y:S02]  /*8c30*/  HADD2.F32 R29, -RZ, R43.reuse.H1_H1 ;  /* 0x3000002bff1d7230 */ /* 0x100fe40000004100 */
[----:B------:R-:W-:Y:S01]  /*8c40*/  FFMA.FTZ R37, R14, R31, R37 ;  /* 0x0000001f0e257223 */ /* 0x000fe20000010025 */
[----:B------:R-:W-:Y:S02]  /*8c50*/  HADD2.F32 R24, -RZ, R42.H0_H0 ;  /* 0x2000002aff187230 */ /* 0x000fe40000004100 */
[----:B------:R-:W-:Y:S02]  /*8c60*/  HADD2.F32 R14, -RZ, R43.H0_H0 ;  /* 0x2000002bff0e7230 */ /* 0x000fe40000004100 */
[----:B------:R-:W-:Y:S01]  /*8c70*/  FMUL.FTZ R31, R8, R29 ;  /* 0x0000001d081f7220 */ /* 0x000fe20000410000 */
[----:B------:R-:W-:-:S02]  /*8c80*/  HADD2.F32 R4, -RZ, R4.H1_H1 ;  /* 0x30000004ff047230 */ /* 0x000fc40000004100 */
[C---:B------:R-:W-:Y:S01]  /*8c90*/  FMUL.FTZ R32, R25.reuse, R24 ;  /* 0x0000001819207220 */ /* 0x040fe20000410000 */
[----:B------:R-:W-:Y:S02]  /*8ca0*/  HADD2.F32 R15, -RZ, R5.H0_H0 ;  /* 0x20000005ff0f7230 */ /* 0x000fe40000004100 */
[----:B------:R-:W-:Y:S01]  /*8cb0*/  FMUL.FTZ R25, R25, R14 ;  /* 0x0000000e19197220 */ /* 0x000fe20000410000 */
[----:B------:R-:W-:Y:S02]  /*8cc0*/  HADD2.F32 R9, -RZ, R9.H1_H1 ;  /* 0x30000009ff097230 */ /* 0x000fe40000004100 */
[C---:B------:R-:W-:Y:S01]  /*8cd0*/  FFMA.FTZ R28, R4.reuse, R29, -R39 ;  /* 0x0000001d041c7223 */ /* 0x040fe20000010827 */
[----:B------:R-:W-:Y:S01]  /*8ce0*/  FFMA.FTZ R30, R4, R33, R31 ;  /* 0x00000021041e7223 */ /* 0x000fe2000001001f */
[----:B------:R-:W-:Y:S02]  /*8cf0*/  HADD2.F32 R8, -RZ, R45.H0_H0 ;  /* 0x2000002dff087230 */ /* 0x000fe40000004100 */
[----:B------:R-:W-:Y:S01]  /*8d00*/  FFMA.FTZ R24, R15, R24, R25 ;  /* 0x000000180f187223 */ /* 0x000fe20000010019 */
[----:B------:R-:W-:-:S02]  /*8d10*/  HADD2.F32 R4, -RZ, R44.H0_H0 ;  /* 0x2000002cff047230 */ /* 0x000fc40000004100 */
[----:B------:R-:W-:Y:S01]  /*8d20*/  FFMA.FTZ R32, R15, R14, -R32 ;  /* 0x0000000e0f207223 */ /* 0x000fe20000010820 */
[----:B------:R-:W-:Y:S02]  /*8d30*/  HADD2.F32 R26, -RZ, R10.H0_H0 ;  /* 0x2000000aff1a7230 */ /* 0x000fe40000004100 */
[C---:B------:R-:W-:Y:S01]  /*8d40*/  FMUL.FTZ R14, R9.reuse, R8 ;  /* 0x00000008090e7220 */ /* 0x040fe20000410000 */
[----:B------:R-:W-:Y:S02]  /*8d50*/  HADD2.F32 R25, -RZ, R40.H0_H0 ;  /* 0x20000028ff197230 */ /* 0x000fe40000004100 */
[----:B------:R-:W-:Y:S01]  /*8d60*/  FMUL.FTZ R34, R9, R4 ;  /* 0x0000000409227220 */ /* 0x000fe20000410000 */
[----:B------:R-:W-:Y:S02]  /*8d70*/  HADD2.F32 R5, -RZ, R5.H1_H1 ;  /* 0x30000005ff057230 */ /* 0x000fe40000004100 */
[----:B------:R-:W-:Y:S02]  /*8d80*/  HADD2.F32 R20, -RZ, R6.H0_H0 ;  /* 0x20000006ff147230 */ /* 0x000fe40000004100 */
[----:B------:R-:W-:Y:S01]  /*8d90*/  FMUL.FTZ R39, R26, R25 ;  /* 0x000000191a277220 */ /* 0x000fe20000410000 */
[----:B------:R-:W-:-:S02]  /*8da0*/  HADD2.F32 R15, -RZ, R12.H1_H1 ;  /* 0x3000000cff0f7230 */ /* 0x000fc40000004100 */
[C---:B------:R-:W-:Y:S01]  /*8db0*/  FFMA.FTZ R31, R5.reuse, R4, -R14 ;  /* 0x00000004051f7223 */ /* 0x040fe2000001080e */
[----:B------:R-:W-:Y:S02]  /*8dc0*/  HADD2.F32 R10, -RZ, R10.H1_H1 ;  /* 0x3000000aff0a7230 */ /* 0x000fe40000004100 */
[----:B------:R-:W-:Y:S01]  /*8dd0*/  FFMA.FTZ R33, R5, R8, R34 ;  /* 0x0000000805217223 */ /* 0x000fe20000010022 */
[----:B------:R-:W-:Y:S02]  /*8de0*/  HADD2.F32 R29, -RZ, R45.H1_H1 ;  /* 0x3000002dff1d7230 */ /* 0x000fe40000004100 */
[-C--:B------:R-:W-:Y:S01]  /*8df0*/  FMUL.FTZ R26, R26, R15.reuse ;  /* 0x0000000f1a1a7220 */ /* 0x080fe20000410000 */
[----:B------:R-:W-:Y:S02]  /*8e00*/  HADD2.F32 R9, -RZ, R12.H0_H0 ;  /* 0x2000000cff097230 */ /* 0x000fe40000004100 */
[----:B------:R-:W-:Y:S01]  /*8e10*/  FFMA.FTZ R39, R20, R15, -R39 ;  /* 0x0000000f14277223 */ /* 0x000fe20000010827 */
[----:B------:R-:W-:-:S02]  /*8e20*/  HADD2.F32 R6, -RZ, R6.H1_H1 ;  /* 0x30000006ff067230 */ /* 0x000fc40000004100 */
[C---:B------:R-:W-:Y:S01]  /*8e30*/  FMUL.FTZ R5, R10.reuse, R29 ;  /* 0x0000001d0a057220 */ /* 0x040fe20000410000 */
[--C-:B------:R-:W-:Y:S02]  /*8e40*/  HADD2.F32 R27, -RZ, R11.reuse.H0_H0 ;  /* 0x2000000bff1b7230 */ /* 0x100fe40000004100 */
[----:B------:R-:W-:Y:S01]  /*8e50*/  FMUL.FTZ R15, R10, R9 ;  /* 0x000000090a0f7220 */ /* 0x000fe20000410000 */
[----:B------:R-:W-:Y:S02]  /*8e60*/  HADD2.F32 R11, -RZ, R11.H1_H1 ;  /* 0x3000000bff0b7230 */ /* 0x000fe40000004100 */
[----:B------:R-:W-:Y:S01]  /*8e70*/  FFMA.FTZ R26, R20, R25, R26 ;  /* 0x00000019141a7223 */ /* 0x000fe2000001001a */
[--C-:B------:R-:W-:Y:S02]  /*8e80*/  HADD2.F32 R10, -RZ, R3.reuse.H1_H1 ;  /* 0x30000003ff0a7230 */ /* 0x100fe40000004100 */
[----:B------:R-:W-:Y:S01]  /*8e90*/  FFMA.FTZ R20, R6, R9, -R5 ;  /* 0x0000000906147223 */ /* 0x000fe20000010805 */
[----:B------:R-:W-:-:S02]  /*8ea0*/  HADD2.F32 R14, -RZ, R3.H0_H0 ;  /* 0x20000003ff0e7230 */ /* 0x000fc40000004100 */
[----:B------:R-:W-:Y:S01]  /*8eb0*/  FFMA.FTZ R15, R6, R29, R15 ;  /* 0x0000001d060f7223 */ /* 0x000fe2000001000f */
[--C-:B------:R-:W-:Y:S02]  /*8ec0*/  HADD2.F32 R4, -RZ, R0.reuse.H1_H1 ;  /* 0x30000000ff047230 */ /* 0x100fe40000004100 */
[----:B------:R-:W-:Y:S01]  /*8ed0*/  FMUL.FTZ R6, R27, R10 ;  /* 0x0000000a1b067220 */ /* 0x000fe20000410000 */
[----:B------:R-:W-:Y:S02]  /*8ee0*/  HADD2.F32 R8, -RZ, R0.H0_H0 ;  /* 0x20000000ff087230 */ /* 0x000fe40000004100 */
[----:B------:R-:W-:Y:S01]  /*8ef0*/  FMUL.FTZ R34, R11, R14 ;  /* 0x0000000e0b227220 */ /* 0x000fe20000410000 */
[--C-:B------:R-:W-:Y:S02]  /*8f00*/  HADD2.F32 R21, -RZ, R7.reuse.H0_H0 ;  /* 0x20000007ff157230 */ /* 0x100fe40000004100 */
[----:B------:R-:W-:Y:S01]  /*8f10*/  FMUL.FTZ R27, R27, R4 ;  /* 0x000000041b1b7220 */ /* 0x000fe20000410000 */
[----:B------:R-:W-:-:S02]  /*8f20*/  HADD2.F32 R7, -RZ, R7.H1_H1 ;  /* 0x30000007ff077230 */ /* 0x000fc40000004100 */
[----:B------:R-:W-:Y:S01]  /*8f30*/  FMUL.FTZ R5, R11, R8 ;  /* 0x000000080b057220 */ /* 0x000fe20000410000 */
[----:B------:R-:W-:Y:S01]  /*8f40*/  F2FP.F16.F32.PACK_AB R9, R33, R24 ;  /* 0x000000182109723e */ /* 0x000fe200000000ff */
[C---:B------:R-:W-:Y:S01]  /*8f50*/  FFMA.FTZ R11, R21.reuse, R4, -R6 ;  /* 0x00000004150b7223 */ /* 0x040fe20000010806 */
[----:B------:R-:W-:Y:S01]  /*8f60*/  FFMA.FTZ R27, R21, R10, R27 ;  /* 0x0000000a151b7223 */ /* 0x000fe2000001001b */
[C---:B------:R-:W-:Y:S01]  /*8f70*/  FFMA.FTZ R34, R7.reuse, R8, -R34 ;  /* 0x0000000807227223 */ /* 0x040fe20000010822 */
[----:B------:R-:W-:Y:S01]  /*8f80*/  FFMA.FTZ R14, R7, R14, R5 ;  /* 0x0000000e070e7223 */ /* 0x000fe20000010005 */
[----:B------:R-:W-:Y:S02]  /*8f90*/  F2FP.F16.F32.PACK_AB R4, R28, R35 ;  /* 0x000000231c04723e */ /* 0x000fe400000000ff */
[----:B------:R-:W-:Y:S02]  /*8fa0*/  F2FP.F16.F32.PACK_AB R5, R31, R32 ;  /* 0x000000201f05723e */ /* 0x000fe400000000ff */
[----:B------:R-:W-:-:S02]  /*8fb0*/  F2FP.F16.F32.PACK_AB R6, R20, R39 ;  /* 0x000000271406723e */ /* 0x000fc400000000ff */
[----:B------:R-:W-:Y:S02]  /*8fc0*/  F2FP.F16.F32.PACK_AB R7, R34, R11 ;  /* 0x0000000b2207723e */ /* 0x000fe400000000ff */
[----:B------:R-:W-:Y:S02]  /*8fd0*/  F2FP.F16.F32.PACK_AB R8, R30, R37 ;  /* 0x000000251e08723e */ /* 0x000fe400000000ff */
[----:B------:R-:W-:Y:S01]  /*8fe0*/  F2FP.F16.F32.PACK_AB R10, R15, R26 ;  /* 0x0000001a0f0a723e */ /* 0x000fe200000000ff */
[----:B------:R0:W-:Y:S01]  /*8ff0*/  STS.128 [R36+0x20400], R4 ;  /* 0x0204000424007388 */ /* 0x0001e20000000c00 */
[----:B------:R-:W-:-:S05]  /*9000*/  F2FP.F16.F32.PACK_AB R11, R14, R27 ;  /* 0x0000001b0e0b723e */ /* 0x000fca00000000ff */
[----:B------:R0:W-:Y:S02]  /*9010*/  STS.128 [R38+0x20400], R8 ;  /* 0x0204000826007388 */ /* 0x0001e40000000c00 */
.L_x_733:
[----:B------:R-:W-:Y:S05]  /*9020*/  BSYNC B1 ;  /* 0x0000000000017941 */ /* 0x000fea0003800000 */
.L_x_732:
[----:B------:R-:W-:Y:S05]  /*9030*/  @P0 BRA `(.L_x_724) ;  /* 0x00000004005c0947 */ /* 0x000fea0003800000 */
[----:B0-----:R-:W2:Y:S01]  /*9040*/  LDL R36, [R1+0x64] ;  /* 0x0000640001247983 */ /* 0x001ea20000100800 */
[----:B------:R-:W-:Y:S01]  /*9050*/  SHF.R.S32.HI R4, RZ, 0x1f, R41 ;  /* 0x0000001fff047819 */ /* 0x000fe20000011429 */
[----:B------:R-:W-:Y:S02]  /*9060*/  IMAD.SHL.U32 R5, R41, 0x40, RZ ;  /* 0x0000004029057824 */ /* 0x000fe400078e00ff */
[----:B------:R-:W-:Y:S01]  /*9070*/  HADD2.F32 R28, -RZ, R42.H1_H1 ;  /* 0x3000002aff1c7230 */ /* 0x000fe20000004100 */
[----:B------:R-:W-:Y:S01]  /*9080*/  LEA.HI R4, R4, R41, RZ, 0x3 ;  /* 0x0000002904047211 */ /* 0x000fe200078f18ff */
[----:B------:R-:W-:Y:S01]  /*9090*/  HADD2.F32 R30, -RZ, R40.H1_H1 ;  /* 0x30000028ff1e7230 */ /* 0x000fe20000004100 */
[----:B------:R-:W-:Y:S01]  /*90a0*/  LOP3.LUT R6, R5, 0x1c0, RZ, 0xc0, !PT ;  /* 0x000001c005067812 */ /* 0x000fe200078ec0ff */
[----:B------:R-:W-:Y:S02]  /*90b0*/  HADD2.F32 R32, -RZ, R44.H1_H1 ;  /* 0x3000002cff207230 */ /* 0x000fe40000004100 */
[----:B------:R-:W-:Y:S01]  /*90c0*/  IMAD.SHL.U32 R4, R4, 0x40, RZ ;  /* 0x0000004004047824 */ /* 0x000fe200078e00ff */
[----:B------:R-:W-:Y:S01]  /*90d0*/  SHF.R.U32.HI R5, RZ, 0x3, R6 ;  /* 0x00000003ff057819 */ /* 0x000fe20000011606 */
[----:B------:R-:W-:-:S02]  /*90e0*/  HADD2.F32 R39, -RZ, R42.H0_H0 ;  /* 0x2000002aff277230 */ /* 0x000fc40000004100 */
[----:B------:R-:W-:Y:S01]  /*90f0*/  HADD2.F32 R37, -RZ, R43.H0_H0 ;  /* 0x2000002bff257230 */ /* 0x000fe20000004100 */
[----:B------:R-:W-:Y:S01]  /*9100*/  LOP3.LUT R13, R5, R13, R6, 0x1e, !PT ;  /* 0x0000000d050d7212 */ /* 0x000fe200078e1e06 */
[----:B------:R-:W-:Y:S01]  /*9110*/  HADD2.F32 R41, -RZ, R45.H0_H0 ;  /* 0x2000002dff297230 */ /* 0x000fe20000004100 */
[----:B------:R-:W-:Y:S01]  /*9120*/  LOP3.LUT R8, R4, 0xfffffe00, RZ, 0xc0, !PT ;  /* 0xfffffe0004087812 */ /* 0x000fe200078ec0ff */
[----:B------:R-:W-:-:S04]  /*9130*/  HADD2.F32 R34, -RZ, R40.H0_H0 ;  /* 0x20000028ff227230 */ /* 0x000fc80000004100 */
[----:B------:R-:W-:-:S04]  /*9140*/  IMAD.IADD R13, R8, 0x1, R13 ;  /* 0x00000001080d7824 */ /* 0x000fc800078e020d */
[----:B------:R-:W-:-:S05]  /*9150*/  IMAD R13, R13, 0x2, R2 ;  /* 0x000000020d0d7824 */ /* 0x000fca00078e0202 */
[----:B------:R-:W0:Y:S02]  /*9160*/  LDS.128 R8, [R13+0x20400] ;  /* 0x020400000d087984 */ /* 0x000e240000000c00 */
[--C-:B0-----:R-:W-:Y:S02]  /*9170*/  HADD2.F32 R24, -RZ, R8.reuse.H0_H0 ;  /* 0x20000008ff187230 */ /* 0x101fe40000004100 */
[----:B------:R-:W-:Y:S02]  /*9180*/  HADD2.F32 R8, -RZ, R8.H1_H1 ;  /* 0x30000008ff087230 */ /* 0x000fe40000004100 */
[----:B------:R-:W-:Y:S02]  /*9190*/  HADD2.F32 R25, -RZ, R9.H0_H0 ;  /* 0x20000009ff197230 */ /* 0x000fe40000004100 */
[-C--:B------:R-:W-:Y:S01]  /*91a0*/  FMUL.FTZ R29, R30, R24.reuse ;  /* 0x000000181e1d7220 */ /* 0x080fe20000410000 */
[----:B------:R-:W-:Y:S01]  /*91b0*/  FMUL.FTZ R31, R28, R24 ;  /* 0x000000181c1f7220 */ /* 0x000fe20000410000 */
[----:B------:R-:W-:-:S02]  /*91c0*/  HADD2.F32 R24, -RZ, R43.H1_H1 ;  /* 0x3000002bff187230 */ /* 0x000fc40000004100 */
[-C--:B------:R-:W-:Y:S01]  /*91d0*/  FMUL.FTZ R33, R32, R8.reuse ;  /* 0x0000000820217220 */ /* 0x080fe20000410000 */
[----:B------:R-:W-:Y:S02]  /*91e0*/  HADD2.F32 R9, -RZ, R9.H1_H1 ;  /* 0x30000009ff097230 */ /* 0x000fe40000004100 */
[--C-:B------:R-:W-:Y:S02]  /*91f0*/  HADD2.F32 R26, -RZ, R10.reuse.H0_H0 ;  /* 0x2000000aff1a7230 */ /* 0x100fe40000004100 */
[----:B------:R-:W-:Y:S01]  /*9200*/  FMUL.FTZ R35, R24, R8 ;  /* 0x0000000818237220 */ /* 0x000fe20000410000 */
[----:B------:R-:W-:Y:S02]  /*9210*/  HADD2.F32 R10, -RZ, R10.H1_H1 ;  /* 0x3000000aff0a7230 */ /* 0x000fe40000004100 */
[--C-:B------:R-:W-:Y:S02]  /*9220*/  HADD2.F32 R27, -RZ, R11.reuse.H0_H0 ;  /* 0x2000000bff1b7230 */ /* 0x100fe40000004100 */
[----:B------:R-:W-:Y:S01]  /*9230*/  HADD2.F32 R11, -RZ, R11.H1_H1 ;  /* 0x3000000bff0b7230 */ /* 0x000fe20000004100 */
[----:B--2---:R-:W0:Y:S02]  /*9240*/  LDS.128 R4, [R36+0x20400] ;  /* 0x0204000024047984 */ /* 0x004e240000000c00 */
[----:B0-----:R-:W-:-:S02]  /*9250*/  HADD2.F32 R14, -RZ, R4.H0_H0 ;  /* 0x20000004ff0e7230 */ /* 0x001fc40000004100 */
[----:B------:R-:W-:Y:S02]  /*9260*/  HADD2.F32 R4, -RZ, R4.H1_H1 ;  /* 0x30000004ff047230 */ /* 0x000fe40000004100 */
[--C-:B------:R-:W-:Y:S02]  /*9270*/  HADD2.F32 R15, -RZ, R5.reuse.H0_H0 ;  /* 0x20000005ff0f7230 */ /* 0x100fe40000004100 */
[----:B------:R-:W-:Y:S01]  /*9280*/  FFMA.FTZ R29, R28, R14, -R29 ;  /* 0x0000000e1c1d7223 */ /* 0x000fe2000001081d */
[-C--:B------:R-:W-:Y:S01]  /*9290*/  FMUL.FTZ R28, R37, R25.reuse ;  /* 0x00000019251c7220 */ /* 0x080fe20000410000 */
[----:B------:R-:W-:Y:S01]  /*92a0*/  FFMA.FTZ R8, R24, R4, -R33 ;  /* 0x0000000418087223 */ /* 0x000fe20000010821 */
[----:B------:R-:W-:Y:S01]  /*92b0*/  FMUL.FTZ R24, R39, R25 ;  /* 0x0000001927187220 */ /* 0x000fe20000410000 */
[----:B------:R-:W-:Y:S01]  /*92c0*/  FFMA.FTZ R31, R30, R14, R31 ;  /* 0x0000000e1e1f7223 */ /* 0x000fe2000001001f */
[----:B------:R-:W-:Y:S02]  /*92d0*/  HADD2.F32 R25, -RZ, R44.H0_H0 ;  /* 0x2000002cff197230 */ /* 0x000fe40000004100 */
[----:B------:R-:W-:Y:S01]  /*92e0*/  FFMA.FTZ R14, R32, R4, R35 ;  /* 0x00000004200e7223 */ /* 0x000fe20000010023 */
[----:B------:R-:W-:-:S02]  /*92f0*/  HADD2.F32 R5, -RZ, R5.H1_H1 ;  /* 0x30000005ff057230 */ /* 0x000fc40000004100 */
[-C--:B------:R-:W-:Y:S01]  /*9300*/  FMUL.FTZ R4, R41, R9.reuse ;  /* 0x0000000929047220 */ /* 0x080fe20000410000 */
[----:B------:R-:W-:Y:S02]  /*9310*/  HADD2.F32 R32, -RZ, R12.H1_H1 ;  /* 0x3000000cff207230 */ /* 0x000fe40000004100 */
[C---:B------:R-:W-:Y:S01]  /*9320*/  FMUL.FTZ R30, R25.reuse, R9 ;  /* 0x00000009191e7220 */ /* 0x040fe20000410000 */
[----:B------:R-:W-:Y:S02]  /*9330*/  HADD2.F32 R20, -RZ, R6.H0_H0 ;  /* 0x20000006ff147230 */ /* 0x000fe40000004100 */
[----:B------:R-:W-:Y:S01]  /*9340*/  FFMA.FTZ R9, R25, R5, -R4 ;  /* 0x0000000519097223 */ /* 0x000fe20000010804 */
[----:B------:R-:W-:Y:S02]  /*9350*/  HADD2.F32 R4, -RZ, R45.H1_H1 ;  /* 0x3000002dff047230 */ /* 0x000fe40000004100 */
[-C--:B------:R-:W-:Y:S01]  /*9360*/  FFMA.FTZ R24, R37, R15.reuse, -R24 ;  /* 0x0000000f25187223 */ /* 0x080fe20000010818 */
[----:B------:R-:W-:Y:S01]  /*9370*/  FFMA.FTZ R28, R39, R15, R28 ;  /* 0x0000000f271c7223 */ /* 0x000fe2000001001c */
[----:B------:R-:W-:-:S02]  /*9380*/  HADD2.F32 R12, -RZ, R12.H0_H0 ;  /* 0x2000000cff0c7230 */ /* 0x000fc40000004100 */
[----:B------:R-:W-:Y:S01]  /*9390*/  FFMA.FTZ R15, R41, R5, R30 ;  /* 0x00000005290f7223 */ /* 0x000fe2000001001e */
[----:B------:R-:W-:Y:S02]  /*93a0*/  HADD2.F32 R6, -RZ, R6.H1_H1 ;  /* 0x30000006ff067230 */ /* 0x000fe40000004100 */
[-C--:B------:R-:W-:Y:S01]  /*93b0*/  FMUL.FTZ R5, R4, R10.reuse ;  /* 0x0000000a04057220 */ /* 0x080fe20000410000 */
[--C-:B------:R-:W-:Y:S02]  /*93c0*/  HADD2.F32 R39, -RZ, R3.reuse.H1_H1 ;  /* 0x30000003ff277230 */ /* 0x100fe40000004100 */
[C---:B------:R-:W-:Y:S01]  /*93d0*/  FMUL.FTZ R35, R12.reuse, R10 ;  /* 0x0000000a0c237220 */ /* 0x040fe20000410000 */
[----:B------:R-:W-:Y:S02]  /*93e0*/  HADD2.F32 R41, -RZ, R3.H0_H0 ;  /* 0x20000003ff297230 */ /* 0x000fe40000004100 */
[----:B------:R-:W-:Y:S01]  /*93f0*/  FFMA.FTZ R10, R12, R6, -R5 ;  /* 0x000000060c0a7223 */ /* 0x000fe20000010805 */
[-C--:B------:R-:W-:Y:S01]  /*9400*/  FMUL.FTZ R25, R34, R26.reuse ;  /* 0x0000001a22197220 */ /* 0x080fe20000410000 */
[----:B------:R-:W-:Y:S01]  /*9410*/  FMUL.FTZ R33, R32, R26 ;  /* 0x0000001a20217220 */ /* 0x000fe20000410000 */
[----:B------:R-:W-:-:S02]  /*9420*/  HADD2.F32 R5, -RZ, R0.H1_H1 ;  /* 0x30000000ff057230 */ /* 0x000fc40000004100 */
[----:B------:R-:W-:Y:S01]  /*9430*/  FMUL.FTZ R12, R41, R11 ;  /* 0x0000000b290c7220 */ /* 0x000fe20000410000 */
[----:B------:R-:W-:Y:S02]  /*9440*/  HADD2.F32 R37, -RZ, R0.H0_H0 ;  /* 0x20000000ff257230 */ /* 0x000fe40000004100 */
[----:B------:R-:W-:Y:S01]  /*9450*/  FFMA.FTZ R0, R4, R6, R35 ;  /* 0x0000000604007223 */ /* 0x000fe20000010023 */
[--C-:B------:R-:W-:Y:S02]  /*9460*/  HADD2.F32 R21, -RZ, R7.reuse.H0_H0 ;  /* 0x20000007ff157230 */ /* 0x100fe40000004100 */
[-C--:B------:R-:W-:Y:S01]  /*9470*/  FFMA.FTZ R25, R32, R20.reuse, -R25 ;  /* 0x0000001420197223 */ /* 0x080fe20000010819 */
[----:B------:R-:W-:Y:S02]  /*9480*/  HADD2.F32 R7, -RZ, R7.H1_H1 ;  /* 0x30000007ff077230 */ /* 0x000fe40000004100 */
[----:B------:R-:W-:Y:S01]  /*9490*/  FFMA.FTZ R33, R34, R20, R33 ;  /* 0x0000001422217223 */ /* 0x000fe20000010021 */
[-C--:B------:R-:W-:Y:S01]  /*94a0*/  FMUL.FTZ R4, R39, R27.reuse ;  /* 0x0000001b27047220 */ /* 0x080fe20000410000 */
[----:B------:R-:W-:Y:S01]  /*94b0*/  FMUL.FTZ R6, R5, R27 ;  /* 0x0000001b05067220 */ /* 0x000fe20000410000 */
[C---:B------:R-:W-:Y:S01]  /*94c0*/  FMUL.FTZ R20, R37.reuse, R11 ;  /* 0x0000000b25147220 */ /* 0x040fe20000410000 */
[----:B------:R-:W-:Y:S01]  /*94d0*/  FFMA.FTZ R12, R37, R7, -R12 ;  /* 0x00000007250c7223 */ /* 0x000fe2000001080c */
[-C--:B------:R-:W-:Y:S01]  /*94e0*/  FFMA.FTZ R3, R5, R21.reuse, -R4 ;  /* 0x0000001505037223 */ /* 0x080fe20000010804 */
[----:B------:R-:W-:Y:S01]  /*94f0*/  FFMA.FTZ R11, R39, R21, R6 ;  /* 0x00000015270b7223 */ /* 0x000fe20000010006 */
[----:B------:R-:W-:Y:S01]  /*9500*/  FFMA.FTZ R20, R41, R7, R20 ;  /* 0x0000000729147223 */ /* 0x000fe20000010014 */
[----:B------:R-:W-:-:S02]  /*9510*/  F2FP.F16.F32.PACK_AB R4, R8, R29 ;  /* 0x0000001d0804723e */ /* 0x000fc400000000ff */
[----:B------:R-:W-:Y:S02]  /*9520*/  F2FP.F16.F32.PACK_AB R5, R9, R24 ;  /* 0x000000180905723e */ /* 0x000fe400000000ff */
[----:B------:R-:W-:Y:S02]  /*9530*/  F2FP.F16.F32.PACK_AB R6, R10, R25 ;  /* 0x000000190a06723e */ /* 0x000fe400000000ff */
[----:B------:R-:W-:Y:S02]  /*9540*/  F2FP.F16.F32.PACK_AB R7, R12, R3 ;  /* 0x000000030c07723e */ /* 0x000fe400000000ff */
[----:B------:R-:W-:Y:S02]  /*9550*/  F2FP.F16.F32.PACK_AB R8, R14, R31 ;  /* 0x0000001f0e08723e */ /* 0x000fe400000000ff */
[----:B------:R-:W-:Y:S01]  /*9560*/  F2FP.F16.F32.PACK_AB R9, R15, R28 ;  /* 0x0000001c0f09723e */ /* 0x000fe200000000ff */
[----:B------:R1:W-:Y:S01]  /*9570*/  STS.128 [R36+0x20400], R4 ;  /* 0x0204000424007388 */ /* 0x0003e20000000c00 */
[----:B------:R-:W-:-:S02]  /*9580*/  F2FP.F16.F32.PACK_AB R10, R0, R33 ;  /* 0x00000021000a723e */ /* 0x000fc400000000ff */
[----:B------:R-:W-:-:S05]  /*9590*/  F2FP.F16.F32.PACK_AB R11, R20, R11 ;  /* 0x0000000b140b723e */ /* 0x000fca00000000ff */
[----:B------:R1:W-:Y:S02]  /*95a0*/  STS.128 [R13+0x20400], R8 ;  /* 0x020400080d007388 */ /* 0x0003e40000000c00 */
.L_x_724:
[----:B------:R-:W-:Y:S05]  /*95b0*/  BSYNC B0 ;  /* 0x0000000000007941 */ /* 0x000fea0003800000 */
.L_x_713:
[----:B------:R-:W-:Y:S01]  /*95c0*/  @!PT LDS RZ, [RZ] ;  /* 0x00000000fffff984 */ /* 0x000fe20000000800 */
[----:B------:R-:W-:Y:S01]  /*95d0*/  @!PT LDS RZ, [RZ] ;  /* 0x00000000fffff984 */ /* 0x000fe20000000800 */
[----:B------:R-:W-:Y:S01]  /*95e0*/  @!PT LDS RZ, [RZ] ;  /* 0x00000000fffff984 */ /* 0x000fe20000000800 */
[----:B------:R-:W-:Y:S01]  /*95f0*/  @!PT LDS RZ, [RZ] ;  /* 0x00000000fffff984 */ /* 0x000fe20000000800 */
[----:B------:R5:W-:Y:S06]  /*9600*/  MEMBAR.ALL.CTA ;  /* 0x0000000000007992 */ /* 0x000bec0000008000 */
[----:B-----5:R-:W5:Y:S01]  /*9610*/  FENCE.VIEW.ASYNC.S ;  /* 0x00000000000073c6 */ /* 0x020f620000000000 */
[----:B------:R-:W-:Y:S05]  /*9620*/  WARPSYNC.ALL ;  /* 0x0000000000007948 */ /* 0x000fea0003800000 */
[----:B-----5:R-:W-:Y:S06]  /*9630*/  BAR.SYNC.DEFER_BLOCKING 0xd, 0x80 ;  /* 0x0342000000007b1d */ /* 0x020fec0000010000 */
.L_x_710:
[----:B--2---:R-:W-:-:S05]  /*9640*/  IMAD.U32 R0, RZ, RZ, UR37 ;  /* 0x00000025ff007e24 */ /* 0x004fca000f8e00ff */
[----:B------:R-:W-:-:S13]  /*9650*/  ISETP.NE.AND P0, PT, R0, 0x3, PT ;  /* 0x000000030000780c */ /* 0x000fda0003f05270 */
[----:B------:R-:W-:Y:S05]  /*9660*/  @!P0 BRA `(.L_x_734) ;  /* 0x0000000000048947 */ /* 0x000fea0003800000 */
[----:B------:R-:W-:Y:S01]  /*9670*/  BPT.TRAP 0x1 ;  /* 0x000000040000795c */ /* 0x000fe20000300000 */
.L_x_734:
[----:B------:R-:W-:Y:S01]  /*9680*/  IMAD R14, R18, 0x8, R2 ;  /* 0x00000008120e7824 */ /* 0x000fe200078e0202 */
[----:B------:R-:W-:-:S04]  /*9690*/  SHF.L.U32 R15, R23, 0x1f, RZ ;  /* 0x0000001f170f7819 */ /* 0x000fc800000006ff */
[----:B------:R2:W0:Y:S01]  /*96a0*/  SYNCS.PHASECHK.TRANS64.TRYWAIT P1, [R14+URZ+0x28c30], R15 ;  /* 0x028c300f0e0075a7 */ /* 0x000422000802017f */
[----:B------:R-:W-:Y:S05]  /*96b0*/  @!P0 BRA `(.L_x_735) ;  /* 0x0000000000048947 */ /* 0x000fea0003800000 */
[----:B------:R-:W-:Y:S01]  /*96c0*/  BPT.TRAP 0x1 ;  /* 0x000000040000795c */ /* 0x000fe20000300000 */
.L_x_735:
[C---:B------:R-:W-:Y:S02]  /*96d0*/  VIADD R0, R2.reuse, 0x22400 ;  /* 0x0002240002007836 */ /* 0x040fe40000000000 */
[----:B01----:R-:W-:-:S03]  /*96e0*/  VIADD R3, R2, 0x20400 ;  /* 0x0002040002037836 */ /* 0x003fc60000000000 */
[----:B------:R-:W-:Y:S02]  /*96f0*/  SHF.R.U32.HI R0, RZ, 0x4, R0 ;  /* 0x00000004ff007819 */ /* 0x000fe40000011600 */
[----:B------:R-:W-:Y:S02]  /*9700*/  SHF.R.U32.HI R3, RZ, 0x4, R3 ;  /* 0x00000004ff037819 */ /* 0x000fe40000011603 */
[----:B------:R-:W-:Y:S02]  /*9710*/  LOP3.LUT R0, R0, 0x3fff, RZ, 0xc0, !PT ;  /* 0x00003fff00007812 */ /* 0x000fe400078ec0ff */
[----:B------:R-:W-:Y:S02]  /*9720*/  LOP3.LUT R3, R3, 0x3fff, RZ, 0xc0, !PT ;  /* 0x00003fff03037812 */ /* 0x000fe400078ec0ff */
[----:B------:R-:W-:Y:S01]  /*9730*/  LOP3.LUT R0, R0, 0x10000, RZ, 0xfc, !PT ;  /* 0x0001000000007812 */ /* 0x000fe200078efcff */
[----:B------:R-:W-:Y:S06]  /*9740*/  @P1 BRA `(.L_x_736) ;  /* 0x0000000000081947 */ /* 0x000fec0003800000 */
[----:B------:R-:W0:Y:S02]  /*9750*/  SYNCS.PHASECHK.TRANS64.TRYWAIT P1, [R14+URZ+0x28c30], R15 ;  /* 0x028c300f0e0075a7 */ /* 0x000e24000802017f */
[----:B0-----:R-:W-:Y:S05]  /*9760*/  @!P1 BRA `(.L_x_737) ;  /* 0x00000118003c9947 */ /* 0x001fea0003800000 */
.L_x_736:
[----:B------:R-:W-:Y:S01]  /*9770*/  IMAD R10, R18, 0x200, R0 ;  /* 0x00000200120a7824 */ /* 0x000fe200078e0200 */
[----:B------:R-:W-:Y:S01]  /*9780*/  LOP3.LUT R4, R3, 0x10000, RZ, 0xfc, !PT ;  /* 0x0001000003047812 */ /* 0x000fe200078efcff */
[----:B------:R-:W-:Y:S01]  /*9790*/  IMAD.MOV.U32 R5, RZ, RZ, 0x40000040 ;  /* 0x40000040ff057424 */ /* 0x000fe200078e00ff */
[----:B------:R-:W2:Y:S01]  /*97a0*/  LDL R20, [R1+0x2c] ;  /* 0x00002c0001147983 */ /* 0x000ea20000100800 */
[----:B------:R-:W-:Y:S01]  /*97b0*/  IMAD.MOV.U32 R11, RZ, RZ, 0x40000040 ;  /* 0x40000040ff0b7424 */ /* 0x000fe200078e00ff */
[----:B------:R-:W-:Y:S05]  /*97c0*/  WARPSYNC.ALL ;  /* 0x0000000000007948 */ /* 0x000fea0003800000 */
[C---:B------:R-:W-:Y:S01]  /*97d0*/  R2UR UR4, R4.reuse ;  /* 0x00000000040472ca */ /* 0x040fe200000e0000 */
[----:B---3--:R-:W-:Y:S01]  /*97e0*/  WARPGROUP.ARRIVE ;  /* 0x00000000000079c5 */ /* 0x008fe20000000000 */
[----:B------:R-:W-:Y:S01]  /*97f0*/  R2UR UR5, R5 ;  /* 0x00000000050572ca */ /* 0x000fe200000e0000 */
[----:B------:R-:W-:Y:S01]  /*9800*/  VIADD R8, R4, 0x2 ;  /* 0x0000000204087836 */ /* 0x000fe20000000000 */
[C---:B------:R-:W-:Y:S01]  /*9810*/  R2UR UR6, R10.reuse ;  /* 0x000000000a0672ca */ /* 0x040fe200000e0000 */
[----:B------:R-:W-:Y:S01]  /*9820*/  VIADD R6, R10, 0x2 ;  /* 0x000000020a067836 */ /* 0x000fe20000000000 */
[----:B------:R-:W-:Y:S01]  /*9830*/  R2UR UR7, R11 ;  /* 0x000000000b0772ca */ /* 0x000fe200000e0000 */
[----:B------:R-:W-:Y:S01]  /*9840*/  IMAD.MOV.U32 R9, RZ, RZ, 0x40000040 ;  /* 0x40000040ff097424 */ /* 0x000fe200078e00ff */
[----:B------:R-:W1:Y:S01]  /*9850*/  S2R R58, SR_TID.X ;  /* 0x00000000003a7919 */ /* 0x000e620000002100 */
[----:B------:R-:W-:-:S02]  /*9860*/  IMAD.MOV.U32 R7, RZ, RZ, 0x40000040 ;  /* 0x40000040ff077424 */ /* 0x000fc400078e00ff */
[C---:B------:R-:W-:Y:S02]  /*9870*/  VIADD R12, R10.reuse, 0x4 ;  /* 0x000000040a0c7836 */ /* 0x040fe40000000000 */
[----:B------:R-:W-:Y:S02]  /*9880*/  IMAD.MOV.U32 R13, RZ, RZ, 0x40000040 ;  /* 0x40000040ff0d7424 */ /* 0x000fe400078e00ff */
[----:B------:R-:W-:Y:S02]  /*9890*/  VIADD R10, R10, 0x6 ;  /* 0x000000060a0a7836 */ /* 0x000fe40000000000 */
[----:B------:R-:W-:Y:S02]  /*98a0*/  IMAD.MOV.U32 R5, RZ, RZ, 0x40000040 ;  /* 0x40000040ff057424 */ /* 0x000fe400078e00ff */
[----:B------:R-:W-:Y:S01]  /*98b0*/  HGMMA.64x64x16.F32 R24, gdesc[UR4], RZ, !UPT, gsb0 ;  /* 0x00e00000041879f0 */ /* 0x000fe2000c0008ff */
[----:B------:R-:W-:Y:S01]  /*98c0*/  R2UR UR4, R8 ;  /* 0x00000000080472ca */ /* 0x000fe200000e0000 */
[----:B------:R-:W-:Y:S01]  /*98d0*/  IMAD.MOV.U32 R11, RZ, RZ, 0x40000040 ;  /* 0x40000040ff0b7424 */ /* 0x000fe200078e00ff */
[----:B------:R-:W-:Y:S01]  /*98e0*/  R2UR UR5, R9 ;  /* 0x00000000090572ca */ /* 0x000fe200000e0000 */
[----:B------:R-:W-:Y:S01]  /*98f0*/  IMAD R152, R168, -0x40, R152 ;  /* 0xffffffc0a8987824 */ /* 0x000fe200078e0298 */
[----:B------:R-:W-:Y:S01]  /*9900*/  R2UR UR6, R6 ;  /* 0x00000000060672ca */ /* 0x000fe200000e0000 */
[----:B------:R-:W-:Y:S01]  /*9910*/  VIADD R6, R4, 0x4 ;  /* 0x0000000404067836 */ /* 0x000fe20000000000 */
[----:B------:R-:W-:Y:S01]  /*9920*/  R2UR UR7, R7 ;  /* 0x00000000070772ca */ /* 0x000fe200000e0000 */
[----:B------:R-:W-:-:S02]  /*9930*/  IMAD.MOV.U32 R7, RZ, RZ, 0x40000040 ;  /* 0x40000040ff077424 */ /* 0x000fc400078e00ff */
[----:B------:R-:W-:Y:S01]  /*9940*/  VIADD R4, R4, 0x6 ;  /* 0x0000000604047836 */ /* 0x000fe20000000000 */
[----:B-1----:R-:W-:Y:S01]  /*9950*/  LOP3.LUT R58, R58, 0x7f, RZ, 0xc0, !PT ;  /* 0x0000007f3a3a7812 */ /* 0x002fe200078ec0ff */
[----:B------:R-:W-:Y:S02]  /*9960*/  WARPGROUP.DEPBAR.LE gsb0, 0x0 ;  /* 0x00008000000079c5 */ /* 0x000fe40000010000 */
[----:B------:R-:W-:-:S06]  /*9970*/  WARPGROUP.ARRIVE ;  /* 0x00000000000079c5 */ /* 0x000fcc0000000000 */
[----:B------:R-:W-:Y:S01]  /*9980*/  HGMMA.64x64x16.F32 R24, gdesc[UR4], R24, gsb0 ;  /* 0x00e00000041879f0 */ /* 0x000fe20008000818 */
[----:B------:R-:W-:Y:S02]  /*9990*/  R2UR UR4, R6 ;  /* 0x00000000060472ca */ /* 0x000fe400000e0000 */
[----:B------:R-:W-:Y:S02]  /*99a0*/  R2UR UR5, R7 ;  /* 0x00000000070572ca */ /* 0x000fe400000e0000 */
[----:B------:R-:W-:Y:S02]  /*99b0*/  R2UR UR6, R12 ;  /* 0x000000000c0672ca */ /* 0x000fe400000e0000 */
[----:B------:R-:W-:Y:S01]  /*99c0*/  R2UR UR7, R13 ;  /* 0x000000000d0772ca */ /* 0x000fe200000e0000 */
[----:B------:R-:W-:Y:S02]  /*99d0*/  WARPGROUP.DEPBAR.LE gsb0, 0x0 ;  /* 0x00008000000079c5 */ /* 0x000fe40000010000 */
[----:B------:R-:W-:-:S10]  /*99e0*/  WARPGROUP.ARRIVE ;  /* 0x00000000000079c5 */ /* 0x000fd40000000000 */
        /* <DEDUP_REMOVED lines=8> */
[----:B------:R-:W-:Y:S01]  /*9a70*/  ULDC UR4, c[0x0][0x988] ;  /* 0x0002620000047ab9 */ /* 0x000fe20000000800 */
[----:B--2---:R-:W-:-:S04]  /*9a80*/  IADD3 R152, -R20, 0x40, R152 ;  /* 0x0000004014987810 */ /* 0x004fc80007ffe198 */
[C---:B------:R-:W-:Y:S02]  /*9a90*/  ISETP.GT.AND P5, PT, R152.reuse, RZ, PT ;  /* 0x000000ff9800720c */ /* 0x040fe40003fa4270 */
[C---:B------:R-:W-:Y:S02]  /*9aa0*/  ISETP.GT.AND P4, PT, R152.reuse, 0x1, PT ;  /* 0x000000019800780c */ /* 0x040fe40003f84270 */
[C---:B------:R-:W-:Y:S02]  /*9ab0*/  ISETP.GT.AND P3, PT, R152.reuse, 0x8, PT ;  /* 0x000000089800780c */ /* 0x040fe40003f64270 */
[C---:B------:R-:W-:Y:S02]  /*9ac0*/  ISETP.GT.AND P2, PT, R152.reuse, 0x9, PT ;  /* 0x000000099800780c */ /* 0x040fe40003f44270 */
[C---:B------:R-:W-:Y:S02]  /*9ad0*/  ISETP.GT.AND P1, PT, R152.reuse, 0x10, PT ;  /* 0x000000109800780c */ /* 0x040fe40003f24270 */
[----:B------:R-:W-:Y:S01]  /*9ae0*/  ISETP.GT.AND P6, PT, R152, 0x11, PT ;  /* 0x000000119800780c */ /* 0x000fe20003fc4270 */
[----:B------:R-:W-:-:S02]  /*9af0*/  WARPGROUP.DEPBAR.LE gsb0, 0x0 ;  /* 0x00008000000079c5 */ /* 0x000fc40000010000 */
[----:B------:R-:W-:Y:S02]  /*9b00*/  FSEL R57, R24, -INF , P5 ;  /* 0xff80000018397808 */ /* 0x000fe40002800000 */
[----:B------:R-:W-:Y:S02]  /*9b10*/  FSEL R12, R25, -INF , P4 ;  /* 0xff800000190c7808 */ /* 0x000fe40002000000 */
[----:B------:R-:W-:Y:S02]  /*9b20*/  FSEL R59, R28, -INF , P3 ;  /* 0xff8000001c3b7808 */ /* 0x000fe40001800000 */
[----:B------:R-:W-:Y:S02]  /*9b30*/  FMNMX.FTZ R10, R57, R12, !PT ;  /* 0x0000000c390a7209 */ /* 0x000fe40007810000 */
        /* <DEDUP_REMOVED lines=20> */
[----:B----4-:R-:W-:Y:S02]  /*9c80*/  FSEL R21, R34, -INF , P1 ;  /* 0xff80000022157808 */ /* 0x010fe40000800000 */
[C---:B------:R-:W-:Y:S02]  /*9c90*/  ISETP.GT.AND P1, PT, R152.reuse, 0x28, PT ;  /* 0x000000289800780c */ /* 0x040fe40003f24270 */
        /* <DEDUP_REMOVED lines=23> */
[----:B------:R-:W-:Y:S02]  /*9e10*/  FMNMX.FTZ R10, R77, R10, !PT ;  /* 0x0000000a4d0a7209 */ /* 0x000fe40007810000 */
[----:B------:R-:W-:Y:S02]  /*9e20*/  FSEL R45, R46, -INF , P1 ;  /* 0xff8000002e2d7808 */ /* 0x000fe40000800000 */
[----:B------:R-:W-:Y:S02]  /*9e30*/  FMNMX.FTZ R24, R79, R10, !PT ;  /* 0x0000000a4f187209 */ /* 0x000fe40007810000 */
[----:B------:R-:W-:Y:S02]  /*9e40*/  FMNMX.FTZ R10, R3, R27, !PT ;  /* 0x0000001b030a7209 */ /* 0x000fe40007810000 */
[----:B------:R-:W-:Y:S01]  /*9e50*/  FSEL R47, R47, -INF , P6 ;  /* 0xff8000002f2f7808 */ /* 0x000fe20003000000 */
[----:B------:R-:W1:Y:S01]  /*9e60*/  SHFL.BFLY PT, R11, R24, 0x2, 0x1f ;  /* 0x0c401f00180b7f89 */ /* 0x000e6200000e0000 */
[----:B------:R-:W-:-:S02]  /*9e70*/  FMNMX.FTZ R10, R13, R10, !PT ;  /* 0x0000000a0d0a7209 */ /* 0x000fc40007810000 */
[----:B------:R-:W-:Y:S02]  /*9e80*/  FSEL R49, R50, -INF , P5 ;  /* 0xff80000032317808 */ /* 0x000fe40002800000 */
[----:B------:R-:W-:Y:S02]  /*9e90*/  FMNMX.FTZ R10, R31, R10, !PT ;  /* 0x0000000a1f0a7209 */ /* 0x000fe40007810000 */
[----:B------:R-:W-:Y:S02]  /*9ea0*/  FSEL R51, R51, -INF , P4 ;  /* 0xff80000033337808 */ /* 0x000fe40002000000 */
[----:B------:R-:W-:Y:S02]  /*9eb0*/  FMNMX.FTZ R10, R21, R10, !PT ;  /* 0x0000000a150a7209 */ /* 0x000fe40007810000 */
[----:B------:R-:W-:Y:S02]  /*9ec0*/  FSEL R53, R54, -INF , P3 ;  /* 0xff80000036357808 */ /* 0x000fe40001800000 */
[----:B------:R-:W-:-:S02]  /*9ed0*/  FMNMX.FTZ R10, R35, R10, !PT ;  /* 0x0000000a230a7209 */ /* 0x000fc40007810000 */
[----:B------:R-:W-:Y:S02]  /*9ee0*/  FSEL R55, R55, -INF , P2 ;  /* 0xff80000037377808 */ /* 0x000fe40001000000 */
[----:B------:R-:W-:Y:S01]  /*9ef0*/  FMNMX.FTZ R20, R25, R10, !PT ;  /* 0x0000000a19147209 */ /* 0x000fe20007810000 */
[----:B------:R-:W-:-:S03]  /*9f00*/  IMAD.U32 R10, RZ, RZ, UR4 ;  /* 0x00000004ff0a7e24 */ /* 0x000fc6000f8e00ff */
[----:B------:R-:W-:Y:S02]  /*9f10*/  FMNMX.FTZ R20, R39, R20, !PT ;  /* 0x0000001427147209 */ /* 0x000fe40007810000 */
[----:B-1----:R-:W-:Y:S02]  /*9f20*/  FMNMX.FTZ R26, R24, R11, !PT ;  /* 0x0000000b181a7209 */ /* 0x002fe40007810000 */
        /* <DEDUP_REMOVED lines=15> */
[----:B------:R-:W1:Y:S01]  /*a020*/  SHFL.BFLY PT, R57, R20, 0x2, 0x1f ;  /* 0x0c401f0014397f89 */ /* 0x000e6200000e0000 */
        /* <DEDUP_REMOVED lines=10> */
[----:B------:R-:W3:Y:S01]  /*a0d0*/  MUFU.EX2 R152, R152 ;  /* 0x0000009800987308 */ /* 0x000ee20000000800 */
[----:B--2---:R-:W-:-:S07]  /*a0e0*/  FFMA.FTZ R12, R71, R10, -R26 ;  /* 0x0000000a470c7223 */ /* 0x004fce000001081a */
[----:B------:R-:W2:Y:S01]  /*a0f0*/  MUFU.EX2 R59, R59 ;  /* 0x0000003b003b7308 */ /* 0x000ea20000000800 */
[----:B-1----:R-:W-:Y:S01]  /*a100*/  FMNMX.FTZ R57, R20, R57, !PT ;  /* 0x0000003914397209 */ /* 0x002fe20007810000 */
[----:B------:R-:W-:-:S06]  /*a110*/  FFMA.FTZ R20, R73, R10, -R26 ;  /* 0x0000000a49147223 */ /* 0x000fcc000001081a */
[----:B-----5:R-:W1:Y:S01]  /*a120*/  MUFU.EX2 R154, R61 ;  /* 0x0000003d009a7308 */ /* 0x020e620000000800 */
[----:B---3--:R-:W-:Y:S01]  /*a130*/  FADD.FTZ R40, R152, R81 ;  /* 0x0000005198287221 */ /* 0x008fe20000010000 */
[----:B------:R-:W3:Y:S01]  /*a140*/  SHFL.BFLY PT, R24, R57, 0x1, 0x1f ;  /* 0x0c201f0039187f89 */ /* 0x000ee200000e0000 */
[----:B------:R-:W-:-:S05]  /*a150*/  F2FP.F16.F32.PACK_AB R152, R81, R152 ;  /* 0x000000985198723e */ /* 0x000fca00000000ff */
[----:B------:R-:W-:Y:S08]  /*a160*/  MUFU.EX2 R63, R63 ;  /* 0x0000003f003f7308 */ /* 0x000ff00000000800 */
[----:B------:R4:W-:Y:S08]  /*a170*/  MUFU.EX2 R156, R33 ;  /* 0x00000021009c7308 */ /* 0x0009f00000000800 */
[----:B------:R-:W-:Y:S01]  /*a180*/  MUFU.EX2 R158, R37 ;  /* 0x00000025009e7308 */ /* 0x000fe20000000800 */
[--C-:B----4-:R-:W-:Y:S01]  /*a190*/  FFMA.FTZ R33, R75, R10, -R26.reuse ;  /* 0x0000000a4b217223 */ /* 0x110fe2000001081a */
[----:B---3--:R-:W-:Y:S01]  /*a1a0*/  FMNMX.FTZ R169, R57, R24, !PT ;  /* 0x0000001839a97209 */ /* 0x008fe20007810000 */
[-CC-:B------:R-:W-:Y:S01]  /*a1b0*/  FFMA.FTZ R24, R77, R10.reuse, -R26.reuse ;  /* 0x0000000a4d187223 */ /* 0x180fe2000001081a */
[----:B------:R-:W-:-:S02]  /*a1c0*/  FFMA.FTZ R26, R79, R10, -R26 ;  /* 0x0000000a4f1a7223 */ /* 0x000fc4000001081a */
[C---:B------:R-:W-:Y:S01]  /*a1d0*/  FSETP.NEU.FTZ.AND P1, PT, R169.reuse, -INF , PT ;  /* 0xff800000a900780b */ /* 0x040fe20003f3d000 */
[-C--:B------:R-:W-:Y:S01]  /*a1e0*/  FMUL.FTZ R28, R169, R10.reuse ;  /* 0x0000000aa91c7220 */ /* 0x080fe20000410000 */
[----:B------:R-:W-:Y:S04]  /*a1f0*/  MUFU.EX2 R37, R26 ;  /* 0x0000001a00257308 */ /* 0x000fe80000000800 */
[----:B------:R-:W-:Y:S02]  /*a200*/  FSEL R28, R28, RZ, P1 ;  /* 0x000000ff1c1c7208 */ /* 0x000fe40000800000 */
[----:B------:R-:W-:Y:S02]  /*a210*/  ISETP.NE.AND P1, PT, R58, RZ, PT ;  /* 0x000000ff3a00720c */ /* 0x000fe40003f25270 */
[----:B------:R-:W-:Y:S01]  /*a220*/  MUFU.EX2 R65, R65 ;  /* 0x0000004100417308 */ /* 0x000fe20000000800 */
[-CC-:B------:R-:W-:Y:S01]  /*a230*/  FFMA.FTZ R3, R3, R10.reuse, -R28.reuse ;  /* 0x0000000a03037223 */ /* 0x180fe2000001081c */
[-CC-:B------:R-:W-:Y:S01]  /*a240*/  FFMA.FTZ R27, R27, R10.reuse, -R28.reuse ;  /* 0x0000000a1b1b7223 */ /* 0x180fe2000001081c */
[-CC-:B------:R-:W-:Y:S01]  /*a250*/  FFMA.FTZ R13, R13, R10.reuse, -R28.reuse ;  /* 0x0000000a0d0d7223 */ /* 0x180fe2000001081c */
        /* <DEDUP_REMOVED lines=11> */
[----:B------:R-:W-:Y:S01]  /*a310*/  FFMA.FTZ R51, R51, R10, -R28 ;  /* 0x0000000a33337223 */ /* 0x000fe2000001081c */
[----:B------:R2:W4:Y:S01]  /*a320*/  MUFU.EX2 R30, R27 ;  /* 0x0000001b001e7308 */ /* 0x0005220000000800 */
[----:B---3--:R-:W-:-:S02]  /*a330*/  @!P1 VIADD R3, R14, 0x28c40 ;  /* 0x00028c400e039836 */ /* 0x008fc40000000000 */
[-CC-:B------:R-:W-:Y:S01]  /*a340*/  FFMA.FTZ R53, R53, R10.reuse, -R28.reuse ;  /* 0x0000000a35357223 */ /* 0x180fe2000001081c */
[----:B------:R-:W-:Y:S02]  /*a350*/  FFMA.FTZ R28, R55, R10, -R28 ;  /* 0x0000000a371c7223 */ /* 0x000fe4000001081c */
[----:B------:R-:W-:Y:S02]  /*a360*/  @!P1 PRMT R3, RZ, 0x654, R3 ;  /* 0x00000654ff039816 */ /* 0x000fe40000000003 */
[----:B------:R-:W3:Y:S01]  /*a370*/  MUFU.EX2 R13, R13 ;  /* 0x0000000d000d7308 */ /* 0x000ee20000000800 */
[----:B--2---:R-:W-:Y:S01]  /*a380*/  FADD.FTZ R27, R59, R40 ;  /* 0x000000283b1b7221 */ /* 0x004fe20000010000 */
[----:B------:R2:W-:Y:S03]  /*a390*/  @!P1 SYNCS.ARRIVE.TRANS64.RED.A1T0 RZ, [R3+URZ], RZ ;  /* 0x000000ff03ff99a7 */ /* 0x0005e6000810043f */
[C---:B-1----:R-:W-:Y:S01]  /*a3a0*/  FADD.FTZ R42, R154.reuse, R27 ;  /* 0x0000001b9a2a7221 */ /* 0x042fe20000010000 */
[----:B------:R-:W-:-:S02]  /*a3b0*/  F2FP.F16.F32.PACK_AB R154, R154, R59 ;  /* 0x0000003b9a9a723e */ /* 0x000fc400000000ff */
[----:B------:R1:W0:Y:S01]  /*a3c0*/  MUFU.EX2 R32, R31 ;  /* 0x0000001f00207308 */ /* 0x0002220000000800 */
[----:B----4-:R-:W-:Y:S01]  /*a3d0*/  FADD.FTZ R40, R153, R30 ;  /* 0x0000001e99287221 */ /* 0x010fe20000010000 */
[----:B------:R-:W-:-:S06]  /*a3e0*/  F2FP.F16.F32.PACK_AB R153, R30, R153 ;  /* 0x000000991e99723e */ /* 0x000fcc00000000ff */
[----:B------:R-:W2:Y:S01]  /*a3f0*/  MUFU.EX2 R21, R21 ;  /* 0x0000001500157308 */ /* 0x000ea20000000800 */
[----:B---3--:R-:W-:Y:S01]  /*a400*/  FADD.FTZ R27, R13, R40 ;  /* 0x000000280d1b7221 */ /* 0x008fe20000010000 */
[----:B-1----:R-:W-:-:S04]  /*a410*/  FADD.FTZ R31, R63, R42 ;  /* 0x0000002a3f1f7221 */ /* 0x002fc80000010000 */
[C---:B------:R-:W-:Y:S01]  /*a420*/  FADD.FTZ R44, R156.reuse, R31 ;  /* 0x0000001f9c2c7221 */ /* 0x040fe20000010000 */
[----:B------:R-:W-:Y:S01]  /*a430*/  F2FP.F16.F32.PACK_AB R156, R156, R63 ;  /* 0x0000003f9c9c723e */ /* 0x000fe200000000ff */
[----:B------:R-:W1:Y:S01]  /*a440*/  MUFU.EX2 R26, R35 ;  /* 0x00000023001a7308 */ /* 0x000e620000000800 */
[C---:B0-----:R-:W-:Y:S01]  /*a450*/  FADD.FTZ R42, R32.reuse, R27 ;  /* 0x0000001b202a7221 */ /* 0x041fe20000010000 */
[----:B------:R-:W-:Y:S01]  /*a460*/  FADD.FTZ R27, R65, R44 ;  /* 0x0000002c411b7221 */ /* 0x000fe20000010000 */
[----:B------:R-:W-:Y:S01]  /*a470*/  F2FP.F16.F32.PACK_AB R155, R32, R13 ;  /* 0x0000000d209b723e */ /* 0x000fe200000000ff */
[----:B------:R-:W-:Y:S02]  /*a480*/  BAR.SYNC.DEFER_BLOCKING 0xf, 0x100 ;  /* 0x03c4000000007b1d */ /* 0x000fe40000010000 */
[C---:B------:R-:W-:Y:S01]  /*a490*/  FADD.FTZ R44, R158.reuse, R27 ;  /* 0x0000001b9e2c7221 */ /* 0x040fe20000010000 */
[----:B------:R-:W-:Y:S01]  /*a4a0*/  F2FP.F16.F32.PACK_AB R158, R158, R65 ;  /* 0x000000419e9e723e */ /* 0x000fe200000000ff */
[----:B--2---:R-:W-:-:S02]  /*a4b0*/  FADD.FTZ R3, R21, R42 ;  /* 0x0000002a15037221 */ /* 0x004fc40000010000 */
[----:B------:R-:W0:Y:S02]  /*a4c0*/  MUFU.EX2 R25, R25 ;  /* 0x0000001900197308 */ /* 0x000e240000000800 */
[----:B-1----:R-:W-:-:S06]  /*a4d0*/  FADD.FTZ R42, R26, R3 ;  /* 0x000000031a2a7221 */ /* 0x002fcc0000010000 */
[----:B------:R-:W1:Y:S01]  /*a4e0*/  MUFU.EX2 R34, R39 ;  /* 0x0000002700227308 */ /* 0x000e620000000800 */
[----:B------:R-:W-:-:S07]  /*a4f0*/  F2FP.F16.F32.PACK_AB R157, R26, R21 ;  /* 0x000000151a9d723e */ /* 0x000fce00000000ff */
[----:B------:R-:W2:Y:S01]  /*a500*/  MUFU.EX2 R67, R67 ;  /* 0x0000004300437308 */ /* 0x000ea20000000800 */
[----:B0-----:R-:W-:Y:S01]  /*a510*/  FADD.FTZ R3, R25, R42 ;  /* 0x0000002a19037221 */ /* 0x001fe20000010000 */
[----:B------:R0:W-:Y:S06]  /*a520*/  STSM.16.M88.4 [R194+0x26800], R152 ;  /* 0x02680098c2007844 */ /* 0x0001ec0000000200 */
[----:B------:R-:W3:Y:S01]  /*a530*/  MUFU.EX2 R29, R29 ;  /* 0x0000001d001d7308 */ /* 0x000ee20000000800 */
[C---:B-1----:R-:W-:Y:S01]  /*a540*/  FADD.FTZ R42, R34.reuse, R3 ;  /* 0x00000003222a7221 */ /* 0x042fe20000010000 */
[----:B------:R-:W-:-:S05]  /*a550*/  F2FP.F16.F32.PACK_AB R159, R34, R25 ;  /* 0x00000019229f723e */ /* 0x000fca00000000ff */
[----:B------:R0:W-:Y:S01]  /*a560*/  STSM.16.M88.4 [R195], R156 ;  /* 0x0000009cc3007844 */ /* 0x0001e20000000200 */
[----:B------:R-:W1:Y:S01]  /*a570*/  MUFU.EX2 R160, R41 ;  /* 0x0000002900a07308 */ /* 0x000e620000000800 */
[----:B--2---:R-:W-:-:S07]  /*a580*/  FADD.FTZ R27, R67, R44 ;  /* 0x0000002c431b7221 */ /* 0x004fce0000010000 */
[----:B------:R-:W2:Y:S01]  /*a590*/  MUFU.EX2 R36, R43 ;  /* 0x0000002b00247308 */ /* 0x000ea20000000800 */
[----:B---3--:R-:W-:-:S07]  /*a5a0*/  FADD.FTZ R3, R29, R42 ;  /* 0x0000002a1d037221 */ /* 0x008fce0000010000 */
[----:B------:R-:W3:Y:S01]  /*a5b0*/  MUFU.EX2 R69, R69 ;  /* 0x0000004500457308 */ /* 0x000ee20000000800 */
[C---:B-1----:R-:W-:Y:S01]  /*a5c0*/  FADD.FTZ R44, R160.reuse, R27 ;  /* 0x0000001ba02c7221 */ /* 0x042fe20000010000 */
[----:B------:R-:W-:-:S06]  /*a5d0*/  F2FP.F16.F32.PACK_AB R160, R160, R67 ;  /* 0x00000043a0a0723e */ /* 0x000fcc00000000ff */
[----:B------:R-:W1:Y:S01]  /*a5e0*/  MUFU.EX2 R45, R45 ;  /* 0x0000002d002d7308 */ /* 0x000e620000000800 */
[C---:B--2---:R-:W-:Y:S01]  /*a5f0*/  FADD.FTZ R26, R36.reuse, R3 ;  /* 0x00000003241a7221 */ /* 0x044fe20000010000 */
[----:B------:R-:W-:-:S06]  /*a600*/  F2FP.F16.F32.PACK_AB R161, R36, R29 ;  /* 0x0000001d24a1723e */ /* 0x000fcc00000000ff */
[----:B------:R-:W2:Y:S01]  /*a610*/  MUFU.EX2 R38, R47 ;  /* 0x0000002f00267308 */ /* 0x000ea20000000800 */
[----:B---3--:R-:W-:-:S07]  /*a620*/  FADD.FTZ R3, R69, R44 ;  /* 0x0000002c45037221 */ /* 0x008fce0000010000 */
[----:B------:R-:W3:Y:S01]  /*a630*/  MUFU.EX2 R12, R12 ;  /* 0x0000000c000c7308 */ /* 0x000ee20000000800 */
[----:B-1----:R-:W-:-:S07]  /*a640*/  FADD.FTZ R13, R45, R26 ;  /* 0x0000001a2d0d7221 */ /* 0x002fce0000010000 */
[----:B------:R-:W-:Y:S01]  /*a650*/  MUFU.EX2 R20, R20 ;  /* 0x0000001400147308 */ /* 0x000fe20000000800 */
[C---:B--2---:R-:W-:Y:S01]  /*a660*/  F2FP.F16.F32.PACK_AB R163, R38.reuse, R45 ;  /* 0x0000002d26a3723e */ /* 0x044fe200000000ff */
[----:B------:R-:W-:-:S06]  /*a670*/  FADD.FTZ R38, R38, R13 ;  /* 0x0000000d26267221 */ /* 0x000fcc0000010000 */
[----:B------:R-:W1:Y:S01]  /*a680*/  MUFU.EX2 R33, R33 ;  /* 0x0000002100217308 */ /* 0x000e620000000800 */
[C---:B---3--:R-:W-:Y:S01]  /*a690*/  FADD.FTZ R3, R12.reuse, R3 ;  /* 0x000000030c037221 */ /* 0x048fe20000010000 */
[----:B------:R-:W-:-:S05]  /*a6a0*/  F2FP.F16.F32.PACK_AB R162, R12, R69 ;  /* 0x000000450ca2723e */ /* 0x000fca00000000ff */
[----:B------:R0:W-:Y:S01]  /*a6b0*/  STSM.16.M88.4 [R197], R160 ;  /* 0x000000a0c5007844 */ /* 0x0001e20000000200 */
[----:B------:R-:W-:Y:S08]  /*a6c0*/  MUFU.EX2 R49, R49 ;  /* 0x0000003100317308 */ /* 0x000ff00000000800 */
[----:B------:R-:W2:Y:S01]  /*a6d0*/  MUFU.EX2 R40, R51 ;  /* 0x0000003300287308 */ /* 0x000ea20000000800 */
[----:B-1----:R-:W-:Y:S01]  /*a6e0*/  F2FP.F16.F32.PACK_AB R164, R33, R20 ;  /* 0x0000001421a4723e */ /* 0x002fe200000000ff */
[----:B------:R-:W-:-:S04]  /*a6f0*/  FADD.FTZ R20, R20, R3 ;  /* 0x0000000314147221 */ /* 0x000fc80000010000 */
[----:B------:R-:W-:Y:S02]  /*a700*/  FADD.FTZ R33, R33, R20 ;  /* 0x0000001421217221 */ /* 0x000fe40000010000 */
[----:B------:R-:W1:Y:S08]  /*a710*/  MUFU.EX2 R24, R24 ;  /* 0x0000001800187308 */ /* 0x000e700000000800 */
[----:B------:R-:W-:Y:S01]  /*a720*/  MUFU.EX2 R53, R53 ;  /* 0x0000003500357308 */ /* 0x000fe20000000800 */
[----:B--2---:R-:W-:Y:S01]  /*a730*/  F2FP.F16.F32.PACK_AB R165, R40, R49 ;  /* 0x0000003128a5723e */ /* 0x004fe200000000ff */
[----:B------:R-:W-:-:S04]  /*a740*/  FADD.FTZ R49, R49, R38 ;  /* 0x0000002631317221 */ /* 0x000fc80000010000 */
[----:B------:R-:W-:Y:S02]  /*a750*/  FADD.FTZ R40, R40, R49 ;  /* 0x0000003128287221 */ /* 0x000fe40000010000 */
[----:B------:R-:W2:Y:S01]  /*a760*/  MUFU.EX2 R28, R28 ;  /* 0x0000001c001c7308 */ /* 0x000ea20000000800 */
[----:B-1----:R-:W-:Y:S01]  /*a770*/  F2FP.F16.F32.PACK_AB R166, R37, R24 ;  /* 0x0000001825a6723e */ /* 0x002fe200000000ff */
[----:B------:R-:W-:-:S04]  /*a780*/  FADD.FTZ R24, R24, R33 ;  /* 0x0000002118187221 */ /* 0x000fc80000010000 */
[----:B------:R-:W-:Y:S01]  /*a790*/  FADD.FTZ R3, R37, R24 ;  /* 0x0000001825037221 */ /* 0x000fe20000010000 */
[----:B--2---:R-:W-:Y:S01]  /*a7a0*/  F2FP.F16.F32.PACK_AB R167, R28, R53 ;  /* 0x000000351ca7723e */ /* 0x004fe200000000ff */
[----:B------:R-:W-:-:S04]  /*a7b0*/  FADD.FTZ R53, R53, R40 ;  /* 0x0000002835357221 */ /* 0x000fc80000010000 */
[----:B------:R0:W-:Y:S01]  /*a7c0*/  STSM.16.M88.4 [R196], R164 ;  /* 0x000000a4c4007844 */ /* 0x0001e20000000200 */
[----:B------:R-:W-:Y:S01]  /*a7d0*/  FADD.FTZ R12, R28, R53 ;  /* 0x000000351c0c7221 */ /* 0x000fe20000010000 */
[----:B------:R-:W-:Y:S06]  /*a7e0*/  @!P0 BRA `(.L_x_738) ;  /* 0x0000000000048947 */ /* 0x000fec0003800000 */
[----:B------:R-:W-:Y:S01]  /*a7f0*/  BPT.TRAP 0x1 ;  /* 0x000000040000795c */ /* 0x000fe20000300000 */
.L_x_738:
[----:B------:R1:W2:Y:S01]  /*a800*/  SYNCS.PHASECHK.TRANS64.TRYWAIT P2, [R14+URZ+0x28c50], R15 ;  /* 0x028c500f0e0075a7 */ /* 0x0002a2000804017f */
[----:B------:R-:W-:Y:S05]  /*a810*/  @!P0 BRA `(.L_x_739) ;  /* 0x0000000000048947 */ /* 0x000fea0003800000 */
[----:B------:R-:W-:Y:S01]  /*a820*/  BPT.TRAP 0x1 ;  /* 0x000000040000795c */ /* 0x000fe20000300000 */
.L_x_739:
[----:B------:R-:W-:Y:S01]  /*a830*/  LOP3.LUT R13, R56, 0x2000000, RZ, 0xfc, !PT ;  /* 0x02000000380d7812 */ /* 0x000fe200078efcff */
[----:B------:R-:W-:Y:S01]  /*a840*/  ULDC UR39, c[0x0][0x988] ;  /* 0x0002620000277ab9 */ /* 0x000fe20000000800 */
[----:B------:R-:W-:Y:S01]  /*a850*/  BSSY B0, `(.L_x_740) ;  /* 0x0000006000007945 */ /* 0x000fe20003800000 */
[----:B------:R-:W-:Y:S02]  /*a860*/  IMAD.MOV.U32 R27, RZ, RZ, 0x40000040 ;  /* 0x40000040ff1b7424 */ /* 0x000fe400078e00ff */
[----:B------:R-:W-:Y:S01]  /*a870*/  IMAD R26, R18, 0x1000, R13 ;  /* 0x00001000121a7824 */ /* 0x000fe200078e020d */
[----:B--2---:R-:W-:Y:S06]  /*a880*/  @P2 BRA `(.L_x_741) ;  /* 0x0000000000082947 */ /* 0x004fec0003800000 */
[----:B------:R-:W2:Y:S02]  /*a890*/  SYNCS.PHASECHK.TRANS64.TRYWAIT P2, [R14+URZ+0x28c50], R15 ;  /* 0x028c500f0e0075a7 */ /* 0x000ea4000804017f */
[----:B--2---:R-:W-:Y:S05]  /*a8a0*/  @!P2 BRA `(.L_x_742) ;  /* 0x000001080000a947 */ /* 0x004fea0003800000 */
.L_x_741:
[----:B------:R-:W-:Y:S05]  /*a8b0*/  BSYNC B0 ;  /* 0x0000000000007941 */ /* 0x000fea0003800000 */
.L_x_740:
[C---:B------:R-:W-:Y:S01]  /*a8c0*/  R2UR UR6, R26.reuse ;  /* 0x000000001a0672ca */ /* 0x040fe200000e0000 */
[C---:B------:R-:W-:Y:S01]  /*a8d0*/  VIADD R24, R26.reuse, 0x80 ;  /* 0x000000801a187836 */ /* 0x040fe20000000000 */
[----:B------:R-:W-:Y:S01]  /*a8e0*/  R2UR UR7, R27 ;  /* 0x000000001b0772ca */ /* 0x000fe200000e0000 */
[C---:B------:R-:W-:Y:S01]  /*a8f0*/  VIADD R20, R26.reuse, 0x100 ;  /* 0x000001001a147836 */ /* 0x040fe20000000000 */
[----:B------:R-:W-:Y:S01]  /*a900*/  BSSY B0, `(.L_x_743) ;  /* 0x00001ce000007945 */ /* 0x000fe20003800000 */
[----:B------:R-:W-:Y:S01]  /*a910*/  VIADD R26, R26, 0x180 ;  /* 0x000001801a1a7836 */ /* 0x000fe20000000000 */
[----:B------:R-:W-:Y:S01]  /*a920*/  R2UR UR10, R24 ;  /* 0x00000000180a72ca */ /* 0x000fe200000e0000 */
[----:B------:R-:W-:Y:S01]  /*a930*/  IMAD.MOV.U32 R25, RZ, RZ, 0x40000040 ;  /* 0x40000040ff197424 */ /* 0x000fe200078e00ff */
[----:B------:R-:W-:Y:S01]  /*a940*/  R2UR UR14, R20 ;  /* 0x00000000140e72ca */ /* 0x000fe200000e0000 */
[----:B------:R-:W-:Y:S01]  /*a950*/  IMAD.MOV.U32 R27, RZ, RZ, 0x40000040 ;  /* 0x40000040ff1b7424 */ /* 0x000fe200078e00ff */
[----:B------:R-:W-:Y:S01]  /*a960*/  R2UR UR18, R26 ;  /* 0x000000001a1272ca */ /* 0x000fe200000e0000 */
[----:B------:R-:W-:Y:S01]  /*a970*/  IMAD.MOV.U32 R21, RZ, RZ, 0x40000040 ;  /* 0x40000040ff157424 */ /* 0x000fe200078e00ff */
[----:B------:R-:W-:Y:S01]  /*a980*/  R2UR UR11, R25 ;  /* 0x00000000190b72ca */ /* 0x000fe200000e0000 */
[----:B------:R-:W-:Y:S01]  /*a990*/  VIADD R168, R168, 0xfffffffe ;  /* 0xfffffffea8a87836 */ /* 0x000fe20000000000 */
[----:B------:R-:W-:Y:S01]  /*a9a0*/  R2UR UR19, R27 ;  /* 0x000000001b1372ca */ /* 0x000fe200000e0000 */
[----:B-12---:R-:W-:Y:S01]  /*a9b0*/  @!P1 VIADD R14, R14, 0x28c60 ;  /* 0x00028c600e0e9836 */ /* 0x006fe20000000000 */
[----:B------:R-:W-:Y:S01]  /*a9c0*/  WARPGROUP.ARRIVE ;  /* 0x00000000000079c5 */ /* 0x000fe20000000000 */
[----:B------:R-:W-:-:S02]  /*a9d0*/  R2UR UR15, R21 ;  /* 0x00000000150f72ca */ /* 0x000fc400000e0000 */
[----:B------:R-:W-:Y:S02]  /*a9e0*/  ISETP.GE.AND P2, PT, R168, R191, PT ;  /* 0x000000bfa800720c */ /* 0x000fe40003f46270 */
[----:B------:R-:W-:Y:S01]  /*a9f0*/  @!P1 PRMT R14, RZ, 0x654, R14 ;  /* 0x00000654ff0e9816 */ /* 0x000fe2000000000e */
[----:B------:R-:W-:Y:S03]  /*aa00*/  HGMMA.64x256x16.F32 R24, R152, gdesc[UR4].tnspB, RZ, !UPT, gsb0 ;  /* 0x43e0000498187df0 */ /* 0x000fe6000c0008ff */
[----:B------:R-:W-:Y:S02]  /*aa10*/  WARPGROUP.DEPBAR.LE gsb0, 0x0 ;  /* 0x00008000000079c5 */ /* 0x000fe40000010000 */
[----:B------:R-:W-:-:S15]  /*aa20*/  WARPGROUP.ARRIVE ;  /* 0x00000000000079c5 */ /* 0x000fde0000000000 */
[----:B------:R-:W-:-:S08]  /*aa30*/  NOP ;  /* 0x0000000000007918 */ /* 0x000fd00000000000 */
[----:B------:R-:W-:Y:S03]  /*aa40*/  HGMMA.64x256x16.F32 R24, R156, gdesc[UR8].tnspB, R24, gsb0 ;  /* 0x43e000089c187df0 */ /* 0x000fe60008000818 */
        /* <DEDUP_REMOVED lines=19> */
[----:B------:R-:W-:Y:S02]  /*ab80*/  IMAD.MOV.U32 R216, RZ, RZ, R168 ;  /* 0x000000ffffd87224 */ /* 0x000fe400078e00a8 */
[----:B------:R-:W-:Y:S02]  /*ab90*/  IMAD.MOV.U32 R15, RZ, RZ, R169 ;  /* 0x000000ffff0f7224 */ /* 0x000fe400078e00a9 */
[----:B------:R-:W-:Y:S02]  /*aba0*/  IMAD.MOV.U32 R227, RZ, RZ, R11 ;  /* 0x000000ffffe37224 */ /* 0x000fe400078e000b */
[----:B------:R-:W-:-:S07]  /*abb0*/  IMAD.MOV.U32 R226, RZ, RZ, R18 ;  /* 0x000000ffffe27224 */ /* 0x000fce00078e0012 */
.L_x_755:
[----:B------:R-:W-:Y:S02]  /*abc0*/  VIADD R18, R226, 0x1 ;  /* 0x00000001e2127836 */ /* 0x000fe40000000000 */
[----:B------:R-:W-:Y:S02]  /*abd0*/  IMAD.MOV.U32 R10, RZ, RZ, R216 ;  /* 0x000000ffff0a7224 */ /* 0x000fe400078e00d8 */
[----:B------:R-:W-:Y:S01]  /*abe0*/  VIADD R216, R216, 0xffffffff ;  /* 0xffffffffd8d87836 */ /* 0x000fe20000000000 */
[----:B------:R-:W-:Y:S02]  /*abf0*/  ISETP.NE.AND P3, PT, R18, 0x2, PT ;  /* 0x000000021200780c */ /* 0x000fe40003f65270 */
[----:B------:R-:W-:Y:S02]  /*ac00*/  ISETP.GT.AND P2, PT, R10, R191, PT ;  /* 0x000000bf0a00720c */ /* 0x000fe40003f44270 */
[----:B------:R-:W-:Y:S02]  /*ac10*/  SEL R10, RZ, 0x1, P3 ;  /* 0x00000001ff0a7807 */ /* 0x000fe40001800000 */
[----:B------:R-:W-:-:S02]  /*ac20*/  SEL R18, R18, RZ, P3 ;  /* 0x000000ff12127207 */ /* 0x000fc40001800000 */
[----:B------:R-:W-:Y:S01]  /*ac30*/  LOP3.LUT R23, R23, R10, RZ, 0x3c, !PT ;  /* 0x0000000a17177212 */ /* 0x000fe200078e3cff */
[----:B--23--:R-:W-:Y:S06]  /*ac40*/  @!P0 BRA `(.L_x_745) ;  /* 0x0000000000048947 */ /* 0x00cfec0003800000 */
[----:B------:R-:W-:Y:S01]  /*ac50*/  BPT.TRAP 0x1 ;  /* 0x000000040000795c */ /* 0x000fe20000300000 */
.L_x_745:
[----:B------:R-:W-:Y:S01]  /*ac60*/  IMAD R217, R18, 0x8, R2 ;  /* 0x0000000812d97824 */ /* 0x000fe200078e0202 */
[----:B-1----:R-:W-:-:S04]  /*ac70*/  SHF.L.U32 R14, R23, 0x1f, RZ ;  /* 0x0000001f170e7819 */ /* 0x002fc800000006ff */
[----:B------:R1:W2:Y:S01]  /*ac80*/  SYNCS.PHASECHK.TRANS64.TRYWAIT P3, [R217+URZ+0x28c30], R14 ;  /* 0x028c300ed90075a7 */ /* 0x0002a2000806017f */
[----:B------:R-:W-:Y:S05]  /*ac90*/  @!P0 BRA `(.L_x_746) ;  /* 0x0000000000048947 */ /* 0x000fea0003800000 */
[----:B------:R-:W-:Y:S01]  /*aca0*/  BPT.TRAP 0x1 ;  /* 0x000000040000795c */ /* 0x000fe20000300000 */
.L_x_746:
[----:B------:R-:W-:Y:S01]  /*acb0*/  VIADD R10, R2, 0x20400 ;  /* 0x00020400020a7836 */ /* 0x000fe20000000000 */
[----:B------:R-:W-:Y:S01]  /*acc0*/  BSSY B1, `(.L_x_747) ;  /* 0x0000009000017945 */ /* 0x000fe20003800000 */
[----:B0-----:R-:W-:Y:S02]  /*acd0*/  IMAD R152, R18, 0x200, R0 ;  /* 0x0000020012987824 */ /* 0x001fe400078e0200 */
[----:B------:R-:W-:Y:S01]  /*ace0*/  IMAD.MOV.U32 R153, RZ, RZ, 0x40000040 ;  /* 0x40000040ff997424 */ /* 0x000fe200078e00ff */
[----:B------:R-:W-:-:S04]  /*acf0*/  SHF.R.U32.HI R10, RZ, 0x4, R10 ;  /* 0x00000004ff0a7819 */ /* 0x000fc8000001160a */
[----:B------:R-:W-:-:S04]  /*ad00*/  LOP3.LUT R10, R10, 0x3fff, RZ, 0xc0, !PT ;  /* 0x00003fff0a0a7812 */ /* 0x000fc800078ec0ff */
[----:B------:R-:W-:Y:S01]  /*ad10*/  LOP3.LUT R10, R10, 0x10000, RZ, 0xfc, !PT ;  /* 0x000100000a0a7812 */ /* 0x000fe200078efcff */
[----:B--2---:R-:W-:Y:S06]  /*ad20*/  @P3 BRA `(.L_x_748) ;  /* 0x0000000000083947 */ /* 0x004fec0003800000 */
[----:B------:R-:W0:Y:S02]  /*ad30*/  SYNCS.PHASECHK.TRANS64.TRYWAIT P3, [R217+URZ+0x28c30], R14 ;  /* 0x028c300ed90075a7 */ /* 0x000e24000806017f */
[----:B0-----:R-:W-:Y:S05]  /*ad40*/  @!P3 BRA `(.L_x_749) ;  /* 0x0000010000ecb947 */ /* 0x001fea0003800000 */
.L_x_748:
[----:B------:R-:W-:Y:S05]  /*ad50*/  BSYNC B1 ;  /* 0x0000000000017941 */ /* 0x000fea0003800000 */
.L_x_747:
[----:B------:R-:W-:Y:S01]  /*ad60*/  IMAD.MOV.U32 R11, RZ, RZ, 0x40000040 ;  /* 0x40000040ff0b7424 */ /* 0x000fe200078e00ff */
[----:B------:R-:W-:Y:S01]  /*ad70*/  R2UR UR4, R10 ;  /* 0x000000000a0472ca */ /* 0x000fe200000e0000 */
[C---:B------:R-:W-:Y:S01]  /*ad80*/  VIADD R20, R152.reuse, 0x2 ;  /* 0x0000000298147836 */ /* 0x040fe20000000000 */
[C---:B------:R-:W-:Y:S01]  /*ad90*/  R2UR UR6, R152.reuse ;  /* 0x00000000980672ca */ /* 0x040fe200000e0000 */
[C---:B------:R-:W-:Y:S01]  /*ada0*/  VIADD R10, R152.reuse, 0x4 ;  /* 0x00000004980a7836 */ /* 0x040fe20000000000 */
[----:B------:R-:W-:Y:S01]  /*adb0*/  R2UR UR7, R153 ;  /* 0x00000000990772ca */ /* 0x000fe200000e0000 */
[----:B------:R-:W-:Y:S01]  /*adc0*/  VIADD R152, R152, 0x6 ;  /* 0x0000000698987836 */ /* 0x000fe20000000000 */
[----:B------:R-:W-:Y:S01]  /*add0*/  R2UR UR5, R11 ;  /* 0x000000000b0572ca */ /* 0x000fe200000e0000 */
[----:B------:R-:W-:Y:S01]  /*ade0*/  IMAD.MOV.U32 R153, RZ, RZ, 0x40000040 ;  /* 0x40000040ff997424 */ /* 0x000fe200078e00ff */
[----:B------:R-:W-:Y:S01]  /*adf0*/  R2UR UR10, R20 ;  /* 0x00000000140a72ca */ /* 0x000fe200000e0000 */
[----:B------:R-:W-:Y:S01]  /*ae00*/  IMAD.MOV.U32 R21, RZ, RZ, 0x40000040 ;  /* 0x40000040ff157424 */ /* 0x000fe200078e00ff */
[----:B------:R-:W-:-:S02]  /*ae10*/  R2UR UR18, R152 ;  /* 0x00000000981272ca */ /* 0x000fc400000e0000 */
[----:B------:R-:W-:Y:S02]  /*ae20*/  R2UR UR19, R153 ;  /* 0x00000000991372ca */ /* 0x000fe400000e0000 */
[----:B------:R-:W-:Y:S01]  /*ae30*/  WARPGROUP.ARRIVE ;  /* 0x00000000000079c5 */ /* 0x000fe20000000000 */
[----:B------:R-:W-:Y:S02]  /*ae40*/  R2UR UR11, R21 ;  /* 0x00000000150b72ca */ /* 0x000fe400000e0000 */
[----:B------:R-:W-:Y:S02]  /*ae50*/  R2UR UR8, R8 ;  /* 0x00000000080872ca */ /* 0x000fe400000e0000 */
[----:B------:R-:W-:Y:S01]  /*ae60*/  R2UR UR9, R9 ;  /* 0x00000000090972ca */ /* 0x000fe200000e0000 */
[----:B------:R-:W-:Y:S01]  /*ae70*/  HGMMA.64x64x16.F32 R152, gdesc[UR4], RZ, !UPT, gsb0 ;  /* 0x00e00000049879f0 */ /* 0x000fe2000c0008ff */
[----:B------:R-:W-:Y:S02]  /*ae80*/  R2UR UR14, R10 ;  /* 0x000000000a0e72ca */ /* 0x000fe400000e0000 */
[----:B------:R-:W-:-:S02]  /*ae90*/  R2UR UR15, R11 ;  /* 0x000000000b0f72ca */ /* 0x000fc400000e0000 */
[----:B------:R-:W-:Y:S02]  /*aea0*/  R2UR UR12, R6 ;  /* 0x00000000060c72ca */ /* 0x000fe400000e0000 */
[----:B------:R-:W-:Y:S02]  /*aeb0*/  R2UR UR13, R7 ;  /* 0x00000000070d72ca */ /* 0x000fe400000e0000 */
[----:B------:R-:W-:Y:S02]  /*aec0*/  R2UR UR16, R4 ;  /* 0x00000000041072ca */ /* 0x000fe400000e0000 */
[----:B------:R-:W-:Y:S02]  /*aed0*/  R2UR UR17, R5 ;  /* 0x00000000051172ca */ /* 0x000fe400000e0000 */
[----:B------:R-:W-:Y:S01]  /*aee0*/  ISETP.NE.AND P3, PT, R192, RZ, PT ;  /* 0x000000ffc000720c */ /* 0x000fe20003f65270 */
        /* <DEDUP_REMOVED lines=26> */
[----:B------:R-:W2:Y:S02]  /*b090*/  SHFL.BFLY PT, R11, R10, 0x2, 0x1f ;  /* 0x0c401f000a0b7f89 */ /* 0x000ea400000e0000 */
[----:B--2---:R-:W-:-:S05]  /*b0a0*/  FMNMX.FTZ R11, R10, R11, !PT ;  /* 0x0000000b0a0b7209 */ /* 0x004fca0007810000 */
[----:B------:R-:W2:Y:S02]  /*b0b0*/  SHFL.BFLY PT, R10, R11, 0x1, 0x1f ;  /* 0x0c201f000b0a7f89 */ /* 0x000ea400000e0000 */
[----:B--2---:R-:W-:Y:S01]  /*b0c0*/  FMNMX.FTZ R11, R11, R10, !PT ;  /* 0x0000000a0b0b7209 */ /* 0x004fe20007810000 */
[----:B------:R-:W-:-:S04]  /*b0d0*/  IMAD.U32 R10, RZ, RZ, UR39 ;  /* 0x00000027ff0a7e24 */ /* 0x000fc8000f8e00ff */
[C---:B------:R-:W-:Y:S01]  /*b0e0*/  FMUL.FTZ R20, R11.reuse, R10 ;  /* 0x0000000a0b147220 */ /* 0x040fe20000410000 */
[----:B------:R-:W-:-:S03]  /*b0f0*/  FADD.FTZ R21, -R11, R227 ;  /* 0x000000e30b157221 */ /* 0x000fc60000010100 */
[-CC-:B------:R-:W-:Y:S01]  /*b100*/  FFMA.FTZ R152, R152, R10.reuse, -R20.reuse ;  /* 0x0000000a98987223 */ /* 0x180fe20000010814 */
[-C--:B------:R-:W-:Y:S01]  /*b110*/  FMUL.FTZ R21, R21, R10.reuse ;  /* 0x0000000a15157220 */ /* 0x080fe20000410000 */
[-CC-:B------:R-:W-:Y:S01]  /*b120*/  FFMA.FTZ R153, R153, R10.reuse, -R20.reuse ;  /* 0x0000000a99997223 */ /* 0x180fe20000010814 */
[-CC-:B------:R-:W-:Y:S01]  /*b130*/  FFMA.FTZ R156, R156, R10.reuse, -R20.reuse ;  /* 0x0000000a9c9c7223 */ /* 0x180fe20000010814 */
[-CC-:B------:R-:W-:Y:S01]  /*b140*/  FFMA.FTZ R157, R157, R10.reuse, -R20.reuse ;  /* 0x0000000a9d9d7223 */ /* 0x180fe20000010814 */
[----:B------:R2:W3:Y:S01]  /*b150*/  MUFU.EX2 R227, R21 ;  /* 0x0000001500e37308 */ /* 0x0004e20000000800 */
[-CC-:B------:R-:W-:Y:S01]  /*b160*/  FFMA.FTZ R160, R160, R10.reuse, -R20.reuse ;  /* 0x0000000aa0a07223 */ /* 0x180fe20000010814 */
[-CC-:B------:R-:W-:Y:S01]  /*b170*/  FFMA.FTZ R161, R161, R10.reuse, -R20.reuse ;  /* 0x0000000aa1a17223 */ /* 0x180fe20000010814 */
[-CC-:B------:R-:W-:Y:S01]  /*b180*/  FFMA.FTZ R164, R164, R10.reuse, -R20.reuse ;  /* 0x0000000aa4a47223 */ /* 0x180fe20000010814 */
[-CC-:B------:R-:W-:Y:S01]  /*b190*/  FFMA.FTZ R165, R165, R10.reuse, -R20.reuse ;  /* 0x0000000aa5a57223 */ /* 0x180fe20000010814 */
[-CC-:B------:R-:W-:Y:S01]  /*b1a0*/  FFMA.FTZ R168, R168, R10.reuse, -R20.reuse ;  /* 0x0000000aa8a87223 */ /* 0x180fe20000010814 */
[-CC-:B------:R-:W-:Y:S01]  /*b1b0*/  FFMA.FTZ R172, R172, R10.reuse, -R20.reuse ;  /* 0x0000000aacac7223 */ /* 0x180fe20000010814 */
[-CC-:B------:R-:W-:Y:S01]  /*b1c0*/  FFMA.FTZ R173, R173, R10.reuse, -R20.reuse ;  /* 0x0000000aadad7223 */ /* 0x180fe20000010814 */
[----:B------:R-:W4:Y:S01]  /*b1d0*/  MUFU.EX2 R152, R152 ;  /* 0x0000009800987308 */ /* 0x000f220000000800 */
[----:B--2---:R-:W-:Y:S01]  /*b1e0*/  FFMA.FTZ R21, R169, R10, -R20 ;  /* 0x0000000aa9157223 */ /* 0x004fe20000010814 */
[----:B------:R-:W-:-:S02]  /*b1f0*/  @!P3 IMAD R169, R226, 0x40, R190 ;  /* 0x00000040e2a9b824 */ /* 0x000fc400078e02be */
[-CC-:B------:R-:W-:Y:S01]  /*b200*/  FFMA.FTZ R176, R176, R10.reuse, -R20.reuse ;  /* 0x0000000ab0b07223 */ /* 0x180fe20000010814 */
[-CC-:B------:R-:W-:Y:S01]  /*b210*/  FFMA.FTZ R177, R177, R10.reuse, -R20.reuse ;  /* 0x0000000ab1b17223 */ /* 0x180fe20000010814 */
[-CC-:B------:R-:W-:Y:S01]  /*b220*/  FFMA.FTZ R180, R180, R10.reuse, -R20.reuse ;  /* 0x0000000ab4b47223 */ /* 0x180fe20000010814 */
[----:B------:R-:W-:Y:S01]  /*b230*/  FFMA.FTZ R20, R181, R10, -R20 ;  /* 0x0000000ab5147223 */ /* 0x000fe20000010814 */
[----:B------:R-:W2:Y:S01]  /*b240*/  MUFU.EX2 R153, R153 ;  /* 0x0000009900997308 */ /* 0x000ea20000000800 */
[-C--:B---3--:R-:W-:Y:S01]  /*b250*/  FMUL.FTZ R24, R24, R227.reuse ;  /* 0x000000e318187220 */ /* 0x088fe20000410000 */
[-C--:B------:R-:W-:Y:S01]  /*b260*/  FMUL.FTZ R25, R25, R227.reuse ;  /* 0x000000e319197220 */ /* 0x080fe20000410000 */
[-C--:B------:R-:W-:Y:S01]  /*b270*/  FMUL.FTZ R28, R28, R227.reuse ;  /* 0x000000e31c1c7220 */ /* 0x080fe20000410000 */
[-C--:B------:R-:W-:Y:S01]  /*b280*/  FMUL.FTZ R29, R29, R227.reuse ;  /* 0x000000e31d1d7220 */ /* 0x080fe20000410000 */
[-C--:B------:R-:W-:Y:S01]  /*b290*/  FMUL.FTZ R32, R32, R227.reuse ;  /* 0x000000e320207220 */ /* 0x080fe20000410000 */
[-C--:B------:R-:W-:Y:S01]  /*b2a0*/  FMUL.FTZ R33, R33, R227.reuse ;  /* 0x000000e321217220 */ /* 0x080fe20000410000 */
[----:B------:R-:W-:Y:S01]  /*b2b0*/  FMUL.FTZ R36, R36, R227 ;  /* 0x000000e324247220 */ /* 0x000fe20000410000 */
[----:B------:R-:W3:Y:S01]  /*b2c0*/  MUFU.EX2 R156, R156 ;  /* 0x0000009c009c7308 */ /* 0x000ee20000000800 */
[----:B----4-:R-:W-:Y:S01]  /*b2d0*/  FFMA.FTZ R3, R227, R3, R152 ;  /* 0x00000003e3037223 */ /* 0x010fe20000010098 */
[-C--:B------:R-:W-:Y:S01]  /*b2e0*/  FMUL.FTZ R37, R37, R227.reuse ;  /* 0x000000e325257220 */ /* 0x080fe20000410000 */
[-C--:B------:R-:W-:Y:S01]  /*b2f0*/  FMUL.FTZ R40, R40, R227.reuse ;  /* 0x000000e328287220 */ /* 0x080fe20000410000 */
[-C--:B------:R-:W-:Y:S01]  /*b300*/  FMUL.FTZ R41, R41, R227.reuse ;  /* 0x000000e329297220 */ /* 0x080fe20000410000 */
[-C--:B------:R-:W-:Y:S01]  /*b310*/  FMUL.FTZ R44, R44, R227.reuse ;  /* 0x000000e32c2c7220 */ /* 0x080fe20000410000 */
[-C--:B------:R-:W-:Y:S01]  /*b320*/  FMUL.FTZ R45, R45, R227.reuse ;  /* 0x000000e32d2d7220 */ /* 0x080fe20000410000 */
[----:B------:R-:W-:Y:S01]  /*b330*/  FMUL.FTZ R48, R48, R227 ;  /* 0x000000e330307220 */ /* 0x000fe20000410000 */
[----:B------:R-:W4:Y:S01]  /*b340*/  MUFU.EX2 R157, R157 ;  /* 0x0000009d009d7308 */ /* 0x000f220000000800 */
[C---:B--2---:R-:W-:Y:S01]  /*b350*/  FADD.FTZ R3, R153.reuse, R3 ;  /* 0x0000000399037221 */ /* 0x044fe20000010000 */
[----:B------:R-:W-:Y:S01]  /*b360*/  F2FP.F16.F32.PACK_AB R152, R153, R152 ;  /* 0x000000989998723e */ /* 0x000fe200000000ff */
[----:B------:R-:W-:-:S02]  /*b370*/  @!P1 VIADD R153, R217, 0x28c40 ;  /* 0x00028c40d9999836 */ /* 0x000fc40000000000 */
[-C--:B------:R-:W-:Y:S01]  /*b380*/  FMUL.FTZ R49, R49, R227.reuse ;  /* 0x000000e331317220 */ /* 0x080fe20000410000 */
[-C--:B------:R-:W-:Y:S01]  /*b390*/  FMUL.FTZ R52, R52, R227.reuse ;  /* 0x000000e334347220 */ /* 0x080fe20000410000 */
[-C--:B------:R-:W-:Y:S01]  /*b3a0*/  FMUL.FTZ R53, R53, R227.reuse ;  /* 0x000000e335357220 */ /* 0x080fe20000410000 */
[-C--:B------:R-:W-:Y:S01]  /*b3b0*/  FMUL.FTZ R56, R56, R227.reuse ;  /* 0x000000e338387220 */ /* 0x080fe20000410000 */
[----:B------:R-:W-:Y:S01]  /*b3c0*/  @!P1 PRMT R153, RZ, 0x654, R153 ;  /* 0x00000654ff999816 */ /* 0x000fe20000000099 */
[----:B------:R-:W2:Y:S01]  /*b3d0*/  MUFU.EX2 R160, R160 ;  /* 0x000000a000a07308 */ /* 0x000ea20000000800 */
[----:B---3--:R-:W-:Y:S01]  /*b3e0*/  FADD.FTZ R3, R156, R3 ;  /* 0x000000039c037221 */ /* 0x008fe20000010000 */
[-C--:B------:R-:W-:Y:S01]  /*b3f0*/  FMUL.FTZ R57, R57, R227.reuse ;  /* 0x000000e339397220 */ /* 0x080fe20000410000 */
[----:B------:R3:W-:Y:S01]  /*b400*/  @!P1 SYNCS.ARRIVE.TRANS64.RED.A1T0 RZ, [R153+URZ], RZ ;  /* 0x000000ff99ff99a7 */ /* 0x0007e2000810043f */
[-C--:B------:R-:W-:Y:S01]  /*b410*/  FMUL.FTZ R60, R60, R227.reuse ;  /* 0x000000e33c3c7220 */ /* 0x080fe20000410000 */
[-C--:B------:R-:W-:Y:S01]  /*b420*/  FMUL.FTZ R61, R61, R227.reuse ;  /* 0x000000e33d3d7220 */ /* 0x080fe20000410000 */
[-C--:B------:R-:W-:Y:S01]  /*b430*/  FMUL.FTZ R64, R64, R227.reuse ;  /* 0x000000e340407220 */ /* 0x080fe20000410000 */
[-C--:B------:R-:W-:Y:S01]  /*b440*/  FMUL.FTZ R65, R65, R227.reuse ;  /* 0x000000e341417220 */ /* 0x080fe20000410000 */
[----:B------:R-:W5:Y:S01]  /*b450*/  MUFU.EX2 R161, R161 ;  /* 0x000000a100a17308 */ /* 0x000f620000000800 */
[-C--:B------:R-:W-:Y:S01]  /*b460*/  FMUL.FTZ R68, R68, R227.reuse ;  /* 0x000000e344447220 */ /* 0x080fe20000410000 */
[----:B------:R-:W-:Y:S01]  /*b470*/  FMUL.FTZ R69, R69, R227 ;  /* 0x000000e345457220 */ /* 0x000fe20000410000 */
[----:B---3--:R-:W-:Y:S01]  /*b480*/  @!P3 IMAD R153, R169, 0x4, R2 ;  /* 0x00000004a999b824 */ /* 0x008fe200078e0202 */
[----:B------:R-:W-:Y:S01]  /*b490*/  FMNMX.FTZ R169, R154, R15, !PT ;  /* 0x0000000f9aa97209 */ /* 0x000fe20007810000 */
[-C--:B------:R-:W-:Y:S01]  /*b4a0*/  FMUL.FTZ R72, R72, R227.reuse ;  /* 0x000000e348487220 */ /* 0x080fe20000410000 */
[-C--:B------:R-:W-:Y:S01]  /*b4b0*/  FMUL.FTZ R73, R73, R227.reuse ;  /* 0x000000e349497220 */ /* 0x080fe20000410000 */
[----:B------:R-:W-:Y:S01]  /*b4c0*/  FMUL.FTZ R76, R76, R227 ;  /* 0x000000e34c4c7220 */ /* 0x000fe20000410000 */
[----:B------:R-:W-:Y:S01]  /*b4d0*/  FMNMX.FTZ R169, R155, R169, !PT ;  /* 0x000000a99ba97209 */ /* 0x000fe20007810000 */
[----:B------:R-:W-:Y:S01]  /*b4e0*/  @!P3 STS [R153+0x28800], R227 ;  /* 0x028800e39900b388 */ /* 0x000fe20000000800 */
[-C--:B------:R-:W-:Y:S01]  /*b4f0*/  FMUL.FTZ R77, R77, R227.reuse ;  /* 0x000000e34d4d7220 */ /* 0x080fe20000410000 */
[----:B------:R-:W-:Y:S01]  /*b500*/  FMUL.FTZ R80, R80, R227 ;  /* 0x000000e350507220 */ /* 0x000fe20000410000 */
[----:B------:R-:W-:Y:S01]  /*b510*/  FMNMX.FTZ R169, R158, R169, !PT ;  /* 0x000000a99ea97209 */ /* 0x000fe20007810000 */
[-C--:B------:R-:W-:Y:S01]  /*b520*/  FMUL.FTZ R81, R81, R227.reuse ;  /* 0x000000e351517220 */ /* 0x080fe20000410000 */
        /* <DEDUP_REMOVED lines=44> */
[----:B------:R-:W-:Y:S01]  /*b7f0*/  FMUL.FTZ R149, R149, R227 ;  /* 0x000000e395957220 */ /* 0x000fe20000410000 */
[----:B----4-:R-:W-:Y:S01]  /*b800*/  FADD.FTZ R3, R157, R3 ;  /* 0x000000039d037221 */ /* 0x010fe20000010000 */
[----:B------:R-:W-:Y:S01]  /*b810*/  FMNMX.FTZ R169, R182, R169, !PT ;  /* 0x000000a9b6a97209 */ /* 0x000fe20007810000 */
[----:B------:R-:W3:Y:S02]  /*b820*/  MUFU.EX2 R164, R164 ;  /* 0x000000a400a47308 */ /* 0x000ee40000000800 */
[----:B--2---:R-:W-:Y:S01]  /*b830*/  FADD.FTZ R3, R160, R3 ;  /* 0x00000003a0037221 */ /* 0x004fe20000010000 */
[----:B------:R-:W-:-:S03]  /*b840*/  FMNMX.FTZ R169, R183, R169, !PT ;  /* 0x000000a9b7a97209 */ /* 0x000fc60007810000 */
[----:B-----5:R-:W-:Y:S02]  /*b850*/  FADD.FTZ R3, R161, R3 ;  /* 0x00000003a1037221 */ /* 0x020fe40000010000 */
[----:B------:R-:W2:Y:S01]  /*b860*/  SHFL.BFLY PT, R181, R169, 0x2, 0x1f ;  /* 0x0c401f00a9b57f89 */ /* 0x000ea200000e0000 */
[----:B------:R-:W4:Y:S08]  /*b870*/  MUFU.EX2 R165, R165 ;  /* 0x000000a500a57308 */ /* 0x000f300000000800 */
[----:B------:R-:W5:Y:S01]  /*b880*/  MUFU.EX2 R168, R168 ;  /* 0x000000a800a87308 */ /* 0x000f620000000800 */
[----:B---3--:R-:W-:-:S07]  /*b890*/  FADD.FTZ R3, R164, R3 ;  /* 0x00000003a4037221 */ /* 0x008fce0000010000 */
[----:B------:R-:W3:Y:S01]  /*b8a0*/  MUFU.EX2 R21, R21 ;  /* 0x0000001500157308 */ /* 0x000ee20000000800 */
[----:B----4-:R-:W-:Y:S01]  /*b8b0*/  FADD.FTZ R3, R165, R3 ;  /* 0x00000003a5037221 */ /* 0x010fe20000010000 */
[----:B--2---:R-:W-:-:S06]  /*b8c0*/  FMNMX.FTZ R169, R169, R181, !PT ;  /* 0x000000b5a9a97209 */ /* 0x004fcc0007810000 */
[----:B------:R-:W2:Y:S01]  /*b8d0*/  MUFU.EX2 R172, R172 ;  /* 0x000000ac00ac7308 */ /* 0x000ea20000000800 */
[----:B-----5:R-:W-:Y:S01]  /*b8e0*/  FADD.FTZ R3, R168, R3 ;  /* 0x00000003a8037221 */ /* 0x020fe20000010000 */
[----:B------:R-:W4:Y:S06]  /*b8f0*/  SHFL.BFLY PT, R181, R169, 0x1, 0x1f ;  /* 0x0c201f00a9b57f89 */ /* 0x000f2c00000e0000 */
[----:B------:R-:W5:Y:S01]  /*b900*/  MUFU.EX2 R173, R173 ;  /* 0x000000ad00ad7308 */ /* 0x000f620000000800 */
[----:B---3--:R-:W-:-:S07]  /*b910*/  FADD.FTZ R3, R21, R3 ;  /* 0x0000000315037221 */ /* 0x008fce0000010000 */
[----:B------:R-:W3:Y:S01]  /*b920*/  MUFU.EX2 R176, R176 ;  /* 0x000000b000b07308 */ /* 0x000ee20000000800 */
[----:B--2---:R-:W-:-:S07]  /*b930*/  FADD.FTZ R3, R172, R3 ;  /* 0x00000003ac037221 */ /* 0x004fce0000010000 */
[----:B------:R-:W2:Y:S01]  /*b940*/  MUFU.EX2 R177, R177 ;  /* 0x000000b100b17308 */ /* 0x000ea20000000800 */
[----:B-----5:R-:W-:Y:S01]  /*b950*/  FADD.FTZ R3, R173, R3 ;  /* 0x00000003ad037221 */ /* 0x020fe20000010000 */
[----:B----4-:R-:W-:-:S06]  /*b960*/  FMNMX.FTZ R169, R169, R181, !PT ;  /* 0x000000b5a9a97209 */ /* 0x010fcc0007810000 */
[----:B------:R-:W4:Y:S01]  /*b970*/  MUFU.EX2 R180, R180 ;  /* 0x000000b400b47308 */ /* 0x000f220000000800 */
[----:B------:R-:W-:Y:S01]  /*b980*/  FADD.FTZ R15, -R169, R15 ;  /* 0x0000000fa90f7221 */ /* 0x000fe20000010100 */
[----:B---3--:R-:W-:-:S03]  /*b990*/  FADD.FTZ R3, R176, R3 ;  /* 0x00000003b0037221 */ /* 0x008fc60000010000 */
[----:B------:R-:W-:-:S03]  /*b9a0*/  FMUL.FTZ R15, R15, R10 ;  /* 0x0000000a0f0f7220 */ /* 0x000fc60000410000 */
[----:B------:R-:W3:Y:S01]  /*b9b0*/  MUFU.EX2 R20, R20 ;  /* 0x0000001400147308 */ /* 0x000ee20000000800 */
[----:B--2---:R-:W-:-:S07]  /*b9c0*/  FADD.FTZ R3, R177, R3 ;  /* 0x00000003b1037221 */ /* 0x004fce0000010000 */
[----:B------:R-:W2:Y:S01]  /*b9d0*/  MUFU.EX2 R15, R15 ;  /* 0x0000000f000f7308 */ /* 0x000ea20000000800 */
[----:B----4-:R-:W-:-:S04]  /*b9e0*/  FADD.FTZ R3, R180, R3 ;  /* 0x00000003b4037221 */ /* 0x010fc80000010000 */
[----:B---3--:R-:W-:Y:S01]  /*b9f0*/  FADD.FTZ R3, R20, R3 ;  /* 0x0000000314037221 */ /* 0x008fe20000010000 */
[----:B--2---:R2:W-:Y:S01]  /*ba00*/  @!P3 STS [R153+0x28820], R15 ;  /* 0x0288200f9900b388 */ /* 0x0045e20000000800 */
        /* <DEDUP_REMOVED lines=9> */
[-C--:B--2---:R-:W-:Y:S01]  /*baa0*/  FMUL.FTZ R153, R169, R10.reuse ;  /* 0x0000000aa9997220 */ /* 0x084fe20000410000 */
[-C--:B------:R-:W-:Y:S01]  /*bab0*/  FMUL.FTZ R43, R43, R15.reuse ;  /* 0x0000000f2b2b7220 */ /* 0x080fe20000410000 */
[-C--:B------:R-:W-:Y:S01]  /*bac0*/  FMUL.FTZ R46, R46, R15.reuse ;  /* 0x0000000f2e2e7220 */ /* 0x080fe20000410000 */
[-C--:B------:R-:W-:Y:S01]  /*bad0*/  FMUL.FTZ R47, R47, R15.reuse ;  /* 0x0000000f2f2f7220 */ /* 0x080fe20000410000 */
[-CC-:B------:R-:W-:Y:S01]  /*bae0*/  FFMA.FTZ R154, R154, R10.reuse, -R153.reuse ;  /* 0x0000000a9a9a7223 */ /* 0x180fe20000010899 */
        /* <DEDUP_REMOVED lines=14> */
[----:B------:R-:W-:Y:S01]  /*bbd0*/  FFMA.FTZ R183, R183, R10, -R153 ;  /* 0x0000000ab7b77223 */ /* 0x000fe20000010899 */
        /* <DEDUP_REMOVED lines=8> */
[----:B------:R2:W3:Y:S01]  /*bc60*/  MUFU.EX2 R153, R154 ;  /* 0x0000009a00997308 */ /* 0x0004e20000000800 */
[-C--:B------:R-:W-:Y:S01]  /*bc70*/  FMUL.FTZ R63, R63, R15.reuse ;  /* 0x0000000f3f3f7220 */ /* 0x080fe20000410000 */
[-C--:B------:R-:W-:Y:S01]  /*bc80*/  FMUL.FTZ R66, R66, R15.reuse ;  /* 0x0000000f42427220 */ /* 0x080fe20000410000 */
[-C--:B------:R-:W-:Y:S01]  /*bc90*/  FMUL.FTZ R67, R67, R15.reuse ;  /* 0x0000000f43437220 */ /* 0x080fe20000410000 */
[-C--:B------:R-:W-:Y:S01]  /*bca0*/  FMUL.FTZ R70, R70, R15.reuse ;  /* 0x0000000f46467220 */ /* 0x080fe20000410000 */
[-C--:B------:R-:W-:Y:S01]  /*bcb0*/  FMUL.FTZ R71, R71, R15.reuse ;  /* 0x0000000f47477220 */ /* 0x080fe20000410000 */
[-C--:B------:R-:W-:Y:S01]  /*bcc0*/  FMUL.FTZ R74, R74, R15.reuse ;  /* 0x0000000f4a4a7220 */ /* 0x080fe20000410000 */
[-C--:B------:R-:W-:Y:S01]  /*bcd0*/  FMUL.FTZ R75, R75, R15.reuse ;  /* 0x0000000f4b4b7220 */ /* 0x080fe20000410000 */
[----:B------:R4:W5:Y:S01]  /*bce0*/  MUFU.EX2 R181, R158 ;  /* 0x0000009e00b57308 */ /* 0x0009620000000800 */
[----:B--2---:R-:W-:Y:S01]  /*bcf0*/  F2FP.F16.F32.PACK_AB R154, R157, R156 ;  /* 0x0000009c9d9a723e */ /* 0x004fe200000000ff */
[-C--:B------:R-:W-:Y:S01]  /*bd00*/  FMUL.FTZ R78, R78, R15.reuse ;  /* 0x0000000f4e4e7220 */ /* 0x080fe20000410000 */
[----:B------:R-:W-:Y:S01]  /*bd10*/  F2FP.F16.F32.PACK_AB R156, R161, R160 ;  /* 0x000000a0a19c723e */ /* 0x000fe200000000ff */
[-C--:B------:R-:W-:Y:S01]  /*bd20*/  FMUL.FTZ R79, R79, R15.reuse ;  /* 0x0000000f4f4f7220 */ /* 0x080fe20000410000 */
[----:B------:R-:W-:Y:S01]  /*bd30*/  F2FP.F16.F32.PACK_AB R160, R21, R168 ;  /* 0x000000a815a0723e */ /* 0x000fe200000000ff */
[-C--:B------:R-:W-:Y:S01]  /*bd40*/  FMUL.FTZ R82, R82, R15.reuse ;  /* 0x0000000f52527220 */ /* 0x080fe20000410000 */
[-C--:B------:R-:W-:Y:S01]  /*bd50*/  FMUL.FTZ R83, R83, R15.reuse ;  /* 0x0000000f53537220 */ /* 0x080fe20000410000 */
[----:B------:R-:W2:Y:S01]  /*bd60*/  MUFU.EX2 R159, R159 ;  /* 0x0000009f009f7308 */ /* 0x000ea20000000800 */
[----:B---3--:R-:W-:Y:S01]  /*bd70*/  FFMA.FTZ R12, R15, R12, R153 ;  /* 0x0000000c0f0c7223 */ /* 0x008fe20000010099 */
[----:B----4-:R-:W-:Y:S01]  /*bd80*/  F2FP.F16.F32.PACK_AB R158, R165, R164 ;  /* 0x000000a4a59e723e */ /* 0x010fe200000000ff */
[----:B------:R-:W-:Y:S01]  /*bd90*/  FMUL.FTZ R86, R86, R15 ;  /* 0x0000000f56567220 */ /* 0x000fe20000410000 */
[C---:B------:R-:W-:Y:S01]  /*bda0*/  F2FP.F16.F32.PACK_AB R153, R155.reuse, R153 ;  /* 0x000000999b99723e */ /* 0x040fe200000000ff */
[----:B------:R-:W-:Y:S01]  /*bdb0*/  FADD.FTZ R12, R155, R12 ;  /* 0x0000000c9b0c7221 */ /* 0x000fe20000010000 */
[----:B------:R-:W-:Y:S01]  /*bdc0*/  F2FP.F16.F32.PACK_AB R164, R177, R176 ;  /* 0x000000b0b1a4723e */ /* 0x000fe200000000ff */
[-C--:B------:R-:W-:Y:S01]  /*bdd0*/  FMUL.FTZ R87, R87, R15.reuse ;  /* 0x0000000f57577220 */ /* 0x080fe20000410000 */
[----:B------:R3:W4:Y:S01]  /*bde0*/  MUFU.EX2 R226, R162 ;  /* 0x000000a200e27308 */ /* 0x0007220000000800 */
[----:B-----5:R-:W-:Y:S01]  /*bdf0*/  FADD.FTZ R12, R181, R12 ;  /* 0x0000000cb50c7221 */ /* 0x020fe20000010000 */
[-C--:B------:R-:W-:Y:S01]  /*be00*/  FMUL.FTZ R90, R90, R15.reuse ;  /* 0x0000000f5a5a7220 */ /* 0x080fe20000410000 */
[-C--:B------:R-:W-:Y:S01]  /*be10*/  FMUL.FTZ R91, R91, R15.reuse ;  /* 0x0000000f5b5b7220 */ /* 0x080fe20000410000 */
[-C--:B------:R-:W-:Y:S01]  /*be20*/  FMUL.FTZ R94, R94, R15.reuse ;  /* 0x0000000f5e5e7220 */ /* 0x080fe20000410000 */
[-C--:B------:R-:W-:Y:S01]  /*be30*/  FMUL.FTZ R95, R95, R15.reuse ;  /* 0x0000000f5f5f7220 */ /* 0x080fe20000410000 */
[-C--:B------:R-:W-:Y:S01]  /*be40*/  FMUL.FTZ R98, R98, R15.reuse ;  /* 0x0000000f62627220 */ /* 0x080fe20000410000 */
[----:B------:R-:W-:Y:S01]  /*be50*/  FMUL.FTZ R99, R99, R15 ;  /* 0x0000000f63637220 */ /* 0x000fe20000410000 */
[----:B------:R-:W5:Y:S01]  /*be60*/  MUFU.EX2 R163, R163 ;  /* 0x000000a300a37308 */ /* 0x000f620000000800 */
[C---:B--2---:R-:W-:Y:S01]  /*be70*/  FADD.FTZ R12, R159.reuse, R12 ;  /* 0x0000000c9f0c7221 */ /* 0x044fe20000010000 */
[----:B------:R-:W-:Y:S01]  /*be80*/  F2FP.F16.F32.PACK_AB R155, R159, R181 ;  /* 0x000000b59f9b723e */ /* 0x000fe200000000ff */
[----:B------:R-:W-:Y:S01]  /*be90*/  BAR.SYNC.DEFER_BLOCKING 0xf, 0x100 ;  /* 0x03c4000000007b1d */ /* 0x000fe20000010000 */
[----:B---3--:R-:W-:Y:S01]  /*bea0*/  F2FP.F16.F32.PACK_AB R162, R173, R172 ;  /* 0x000000acada2723e */ /* 0x008fe200000000ff */
[-C--:B------:R-:W-:Y:S01]  /*beb0*/  FMUL.FTZ R102, R102, R15.reuse ;  /* 0x0000000f66667220 */ /* 0x080fe20000410000 */
[-C--:B------:R-:W-:Y:S01]  /*bec0*/  FMUL.FTZ R103, R103, R15.reuse ;  /* 0x0000000f67677220 */ /* 0x080fe20000410000 */
[-C--:B------:R-:W-:Y:S01]  /*bed0*/  FMUL.FTZ R106, R106, R15.reuse ;  /* 0x0000000f6a6a7220 */ /* 0x080fe20000410000 */
[-C--:B------:R-:W-:Y:S01]  /*bee0*/  FMUL.FTZ R107, R107, R15.reuse ;  /* 0x0000000f6b6b7220 */ /* 0x080fe20000410000 */
[----:B------:R2:W3:Y:S01]  /*bef0*/  MUFU.EX2 R227, R166 ;  /* 0x000000a600e37308 */ /* 0x0004e20000000800 */
[----:B----4-:R-:W-:Y:S01]  /*bf00*/  FADD.FTZ R12, R226, R12 ;  /* 0x0000000ce20c7221 */ /* 0x010fe20000010000 */
[-C--:B------:R-:W-:Y:S01]  /*bf10*/  FMUL.FTZ R110, R110, R15.reuse ;  /* 0x0000000f6e6e7220 */ /* 0x080fe20000410000 */
[-C--:B------:R-:W-:Y:S01]  /*bf20*/  FMUL.FTZ R111, R111, R15.reuse ;  /* 0x0000000f6f6f7220 */ /* 0x080fe20000410000 */
[-C--:B------:R-:W-:Y:S01]  /*bf30*/  FMUL.FTZ R114, R114, R15.reuse ;  /* 0x0000000f72727220 */ /* 0x080fe20000410000 */
[-C--:B------:R-:W-:Y:S01]  /*bf40*/  FMUL.FTZ R115, R115, R15.reuse ;  /* 0x0000000f73737220 */ /* 0x080fe20000410000 */
[-C--:B------:R-:W-:Y:S01]  /*bf50*/  FMUL.FTZ R118, R118, R15.reuse ;  /* 0x0000000f76767220 */ /* 0x080fe20000410000 */
[-C--:B------:R-:W-:Y:S01]  /*bf60*/  FMUL.FTZ R119, R119, R15.reuse ;  /* 0x0000000f77777220 */ /* 0x080fe20000410000 */
[----:B------:R-:W4:Y:S01]  /*bf70*/  MUFU.EX2 R167, R167 ;  /* 0x000000a700a77308 */ /* 0x000f220000000800 */
[C---:B-----5:R-:W-:Y:S01]  /*bf80*/  FADD.FTZ R12, R163.reuse, R12 ;  /* 0x0000000ca30c7221 */ /* 0x060fe20000010000 */
[----:B------:R-:W-:Y:S01]  /*bf90*/  F2FP.F16.F32.PACK_AB R157, R163, R226 ;  /* 0x000000e2a39d723e */ /* 0x000fe200000000ff */
[-C--:B------:R-:W-:Y:S01]  /*bfa0*/  FMUL.FTZ R122, R122, R15.reuse ;  /* 0x0000000f7a7a7220 */ /* 0x080fe20000410000 */
[----:B--2---:R-:W-:Y:S01]  /*bfb0*/  F2FP.F16.F32.PACK_AB R166, R20, R180 ;  /* 0x000000b414a6723e */ /* 0x004fe200000000ff */
[-C--:B------:R-:W-:Y:S01]  /*bfc0*/  FMUL.FTZ R123, R123, R15.reuse ;  /* 0x0000000f7b7b7220 */ /* 0x080fe20000410000 */
[-C--:B------:R-:W-:Y:S01]  /*bfd0*/  FMUL.FTZ R126, R126, R15.reuse ;  /* 0x0000000f7e7e7220 */ /* 0x080fe20000410000 */
[-C--:B------:R-:W-:Y:S01]  /*bfe0*/  FMUL.FTZ R127, R127, R15.reuse ;  /* 0x0000000f7f7f7220 */ /* 0x080fe20000410000 */
[----:B------:R-:W2:Y:S01]  /*bff0*/  MUFU.EX2 R161, R170 ;  /* 0x000000aa00a17308 */ /* 0x000ea20000000800 */
[----:B---3--:R-:W-:Y:S01]  /*c000*/  FADD.FTZ R12, R227, R12 ;  /* 0x0000000ce30c7221 */ /* 0x008fe20000010000 */
[----:B------:R3:W-:Y:S01]  /*c010*/  STSM.16.M88.4 [R194+0x26800], R152 ;  /* 0x02680098c2007844 */ /* 0x0007e20000000200 */
[-C--:B------:R-:W-:Y:S01]  /*c020*/  FMUL.FTZ R130, R130, R15.reuse ;  /* 0x0000000f82827220 */ /* 0x080fe20000410000 */
[-C--:B------:R-:W-:Y:S01]  /*c030*/  FMUL.FTZ R131, R131, R15.reuse ;  /* 0x0000000f83837220 */ /* 0x080fe20000410000 */
[-C--:B------:R-:W-:Y:S01]  /*c040*/  FMUL.FTZ R134, R134, R15.reuse ;  /* 0x0000000f86867220 */ /* 0x080fe20000410000 */
[-C--:B------:R-:W-:Y:S01]  /*c050*/  FMUL.FTZ R135, R135, R15.reuse ;  /* 0x0000000f87877220 */ /* 0x080fe20000410000 */
[----:B------:R-:W-:Y:S01]  /*c060*/  FMUL.FTZ R138, R138, R15 ;  /* 0x0000000f8a8a7220 */ /* 0x000fe20000410000 */
[----:B------:R-:W5:Y:S01]  /*c070*/  MUFU.EX2 R171, R171 ;  /* 0x000000ab00ab7308 */ /* 0x000f620000000800 */
[C---:B----4-:R-:W-:Y:S01]  /*c080*/  FADD.FTZ R12, R167.reuse, R12 ;  /* 0x0000000ca70c7221 */ /* 0x050fe20000010000 */
[----:B------:R-:W-:Y:S01]  /*c090*/  F2FP.F16.F32.PACK_AB R159, R167, R227 ;  /* 0x000000e3a79f723e */ /* 0x000fe200000000ff */
[-C--:B------:R-:W-:Y:S01]  /*c0a0*/  FMUL.FTZ R139, R139, R15.reuse ;  /* 0x0000000f8b8b7220 */ /* 0x080fe20000410000 */
[-C--:B------:R-:W-:Y:S01]  /*c0b0*/  FMUL.FTZ R142, R142, R15.reuse ;  /* 0x0000000f8e8e7220 */ /* 0x080fe20000410000 */
[-C--:B------:R-:W-:Y:S01]  /*c0c0*/  FMUL.FTZ R143, R143, R15.reuse ;  /* 0x0000000f8f8f7220 */ /* 0x080fe20000410000 */
[-C--:B------:R-:W-:Y:S01]  /*c0d0*/  FMUL.FTZ R146, R146, R15.reuse ;  /* 0x0000000f92927220 */ /* 0x080fe20000410000 */
[----:B------:R3:W-:Y:S01]  /*c0e0*/  STSM.16.M88.4 [R195], R156 ;  /* 0x0000009cc3007844 */ /* 0x0007e20000000200 */
[----:B------:R-:W4:Y:S01]  /*c0f0*/  MUFU.EX2 R174, R174 ;  /* 0x000000ae00ae7308 */ /* 0x000f220000000800 */
[----:B--2---:R-:W-:Y:S01]  /*c100*/  FADD.FTZ R12, R161, R12 ;  /* 0x0000000ca10c7221 */ /* 0x004fe20000010000 */
[-C--:B------:R-:W-:Y:S01]  /*c110*/  FMUL.FTZ R147, R147, R15.reuse ;  /* 0x0000000f93937220 */ /* 0x080fe20000410000 */
[-C--:B------:R-:W-:Y:S01]  /*c120*/  FMUL.FTZ R150, R150, R15.reuse ;  /* 0x0000000f96967220 */ /* 0x080fe20000410000 */
[----:B------:R-:W-:-:S04]  /*c130*/  FMUL.FTZ R151, R151, R15 ;  /* 0x0000000f97977220 */ /* 0x000fc80000410000 */
[----:B------:R-:W2:Y:S01]  /*c140*/  MUFU.EX2 R175, R175 ;  /* 0x000000af00af7308 */ /* 0x000ea20000000800 */
[C---:B-----5:R-:W-:Y:S01]  /*c150*/  FADD.FTZ R12, R171.reuse, R12 ;  /* 0x0000000cab0c7221 */ /* 0x060fe20000010000 */
[----:B------:R-:W-:-:S06]  /*c160*/  F2FP.F16.F32.PACK_AB R161, R171, R161 ;  /* 0x000000a1aba1723e */ /* 0x000fcc00000000ff */
[----:B------:R-:W5:Y:S01]  /*c170*/  MUFU.EX2 R165, R178 ;  /* 0x000000b200a57308 */ /* 0x000f620000000800 */
[----:B----4-:R-:W-:-:S07]  /*c180*/  FADD.FTZ R12, R174, R12 ;  /* 0x0000000cae0c7221 */ /* 0x010fce0000010000 */
[----:B------:R-:W4:Y:S01]  /*c190*/  MUFU.EX2 R179, R179 ;  /* 0x000000b300b37308 */ /* 0x000f220000000800 */
[C---:B--2---:R-:W-:Y:S01]  /*c1a0*/  FADD.FTZ R12, R175.reuse, R12 ;  /* 0x0000000caf0c7221 */ /* 0x044fe20000010000 */
[----:B------:R-:W-:-:S05]  /*c1b0*/  F2FP.F16.F32.PACK_AB R163, R175, R174 ;  /* 0x000000aeafa3723e */ /* 0x000fca00000000ff */
[----:B------:R3:W-:Y:S01]  /*c1c0*/  STSM.16.M88.4 [R197], R160 ;  /* 0x000000a0c5007844 */ /* 0x0007e20000000200 */
[----:B------:R-:W2:Y:S01]  /*c1d0*/  MUFU.EX2 R182, R182 ;  /* 0x000000b600b67308 */ /* 0x000ea20000000800 */
[----:B-----5:R-:W-:-:S07]  /*c1e0*/  FADD.FTZ R12, R165, R12 ;  /* 0x0000000ca50c7221 */ /* 0x020fce0000010000 */
[----:B------:R-:W5:Y:S01]  /*c1f0*/  MUFU.EX2 R183, R183 ;  /* 0x000000b700b77308 */ /* 0x000f620000000800 */
[C---:B----4-:R-:W-:Y:S01]  /*c200*/  FADD.FTZ R12, R179.reuse, R12 ;  /* 0x0000000cb30c7221 */ /* 0x050fe20000010000 */
[----:B------:R-:W-:-:S03]  /*c210*/  F2FP.F16.F32.PACK_AB R165, R179, R165 ;  /* 0x000000a5b3a5723e */ /* 0x000fc600000000ff */
[----:B--2---:R-:W-:Y:S01]  /*c220*/  FADD.FTZ R12, R182, R12 ;  /* 0x0000000cb60c7221 */ /* 0x004fe20000010000 */
[----:B-----5:R-:W-:-:S03]  /*c230*/  F2FP.F16.F32.PACK_AB R167, R183, R182 ;  /* 0x000000b6b7a7723e */ /* 0x020fc600000000ff */
[----:B------:R-:W-:Y:S02]  /*c240*/  FADD.FTZ R12, R183, R12 ;  /* 0x0000000cb70c7221 */ /* 0x000fe40000010000 */
[----:B------:R3:W-:Y:S01]  /*c250*/  STSM.16.M88.4 [R196], R164 ;  /* 0x000000a4c4007844 */ /* 0x0007e20000000200 */
[----:B------:R-:W-:Y:S05]  /*c260*/  @!P0 BRA `(.L_x_750) ;  /* 0x0000000000048947 */ /* 0x000fea0003800000 */
[----:B------:R-:W-:Y:S01]  /*c270*/  BPT.TRAP 0x1 ;  /* 0x000000040000795c */ /* 0x000fe20000300000 */
.L_x_750:
[----:B------:R2:W4:Y:S01]  /*c280*/  SYNCS.PHASECHK.TRANS64.TRYWAIT P3, [R217+URZ+0x28c50], R14 ;  /* 0x028c500ed90075a7 */ /* 0x000522000806017f */
[----:B------:R-:W-:Y:S05]  /*c290*/  @!P0 BRA `(.L_x_751) ;  /* 0x0000000000048947 */ /* 0x000fea0003800000 */
[----:B------:R-:W-:Y:S01]  /*c2a0*/  BPT.TRAP 0x1 ;  /* 0x000000040000795c */ /* 0x000fe20000300000 */
.L_x_751:
[----:B------:R-:W-:Y:S04]  /*c2b0*/  BSSY B1, `(.L_x_752) ;  /* 0x0000004000017945 */ /* 0x000fe80003800000 */
[----:B----4-:R-:W-:Y:S05]  /*c2c0*/  @P3 BRA `(.L_x_753) ;  /* 0x0000000000083947 */ /* 0x010fea0003800000 */
[----:B------:R-:W4:Y:S02]  /*c2d0*/  SYNCS.PHASECHK.TRANS64.TRYWAIT P3, [R217+URZ+0x28c50], R14 ;  /* 0x028c500ed90075a7 */ /* 0x000f24000806017f */
[----:B----4-:R-:W-:Y:S05]  /*c2e0*/  @!P3 BRA `(.L_x_754) ;  /* 0x000000ec0098b947 */ /* 0x010fea0003800000 */
.L_x_753:
[----:B------:R-:W-:Y:S05]  /*c2f0*/  BSYNC B1 ;  /* 0x0000000000017941 */ /* 0x000fea0003800000 */
.L_x_752:
[----:B012-4-:R-:W-:Y:S01]  /*c300*/  IMAD R14, R18, 0x1000, R13 ;  /* 0x00001000120e7824 */ /* 0x017fe200078e020d */
[----:B------:R-:W-:Y:S01]  /*c310*/  WARPGROUP.ARRIVE ;  /* 0x00000000000079c5 */ /* 0x000fe20000000000 */
[----:B------:R-:W-:Y:S02]  /*c320*/  IMAD.MOV.U32 R15, RZ, RZ, 0x40000040 ;  /* 0x40000040ff0f7424 */ /* 0x000fe400078e00ff */
[C---:B------:R-:W-:Y:S01]  /*c330*/  VIADD R20, R14.reuse, 0x80 ;  /* 0x000000800e147836 */ /* 0x040fe20000000000 */
[----:B------:R-:W-:Y:S01]  /*c340*/  R2UR UR6, R14 ;  /* 0x000000000e0672ca */ /* 0x000fe200000e0000 */
[----:B------:R-:W-:Y:S01]  /*c350*/  IMAD.MOV.U32 R21, RZ, RZ, 0x40000040 ;  /* 0x40000040ff157424 */ /* 0x000fe200078e00ff */
[----:B------:R-:W-:Y:S01]  /*c360*/  R2UR UR7, R15 ;  /* 0x000000000f0772ca */ /* 0x000fe200000e0000 */
[----:B------:R-:W-:Y:S02]  /*c370*/  IMAD.MOV.U32 R15, RZ, RZ, 0x40000040 ;  /* 0x40000040ff0f7424 */ /* 0x000fe400078e00ff */
[----:B------:R-:W-:-:S02]  /*c380*/  @!P1 VIADD R217, R217, 0x28c60 ;  /* 0x00028c60d9d99836 */ /* 0x000fc40000000000 */
[----:B------:R-:W-:Y:S02]  /*c390*/  IMAD.MOV.U32 R227, RZ, RZ, R11 ;  /* 0x000000ffffe37224 */ /* 0x000fe400078e000b */
[----:B------:R-:W-:Y:S01]  /*c3a0*/  IMAD.MOV.U32 R226, RZ, RZ, R18 ;  /* 0x000000ffffe27224 */ /* 0x000fe200078e0012 */
[----:B------:R-:W-:-:S05]  /*c3b0*/  @!P1 PRMT R217, RZ, 0x654, R217 ;  /* 0x00000654ffd99816 */ /* 0x000fca00000000d9 */
[----:B------:R-:W-:Y:S01]  /*c3c0*/  HGMMA.64x256x16.F32 R24, R152, gdesc[UR4].tnspB, R24, gsb0 ;  /* 0x43e0000498187df0 */ /* 0x000fe20008000818 */
[----:B------:R-:W-:Y:S01]  /*c3d0*/  R2UR UR6, R20 ;  /* 0x00000000140672ca */ /* 0x000fe200000e0000 */
[C---:B------:R-:W-:Y:S01]  /*c3e0*/  VIADD R20, R14.reuse, 0x100 ;  /* 0x000001000e147836 */ /* 0x040fe20000000000 */
[----:B------:R-:W-:Y:S01]  /*c3f0*/  R2UR UR7, R21 ;  /* 0x00000000150772ca */ /* 0x000fe200000e0000 */
[----:B------:R-:W-:Y:S02]  /*c400*/  IMAD.MOV.U32 R21, RZ, RZ, 0x40000040 ;  /* 0x40000040ff157424 */ /* 0x000fe400078e00ff */
[----:B------:R-:W-:Y:S01]  /*c410*/  VIADD R14, R14, 0x180 ;  /* 0x000001800e0e7836 */ /* 0x000fe20000000000 */
[----:B------:R-:W-:Y:S02]  /*c420*/  WARPGROUP.DEPBAR.LE gsb0, 0x0 ;  /* 0x00008000000079c5 */ /* 0x000fe40000010000 */
[----:B------:R-:W-:-:S15]  /*c430*/  WARPGROUP.ARRIVE ;  /* 0x00000000000079c5 */ /* 0x000fde0000000000 */
[----:B------:R-:W-:-:S04]  /*c440*/  NOP ;  /* 0x0000000000007918 */ /* 0x000fc80000000000 */
[----:B------:R-:W-:Y:S01]  /*c450*/  HGMMA.64x256x16.F32 R24, R156, gdesc[UR4].tnspB, R24, gsb0 ;  /* 0x43e000049c187df0 */ /* 0x000fe20008000818 */
[----:B------:R-:W-:Y:S02]  /*c460*/  R2UR UR6, R20 ;  /* 0x00000000140672ca */ /* 0x000fe400000e0000 */
[----:B------:R-:W-:Y:S01]  /*c470*/  R2UR UR7, R21 ;  /* 0x00000000150772ca */ /* 0x000fe200000e0000 */
[----:B------:R-:W-:Y:S02]  /*c480*/  WARPGROUP.DEPBAR.LE gsb0, 0x0 ;  /* 0x00008000000079c5 */ /* 0x000fe40000010000 */
[----:B------:R-:W-:-:S15]  /*c490*/  WARPGROUP.ARRIVE ;  /* 0x00000000000079c5 */ /* 0x000fde0000000000 */
[----:B------:R-:W-:-:S07]  /*c4a0*/  NOP ;  /* 0x0000000000007918 */ /* 0x000fce0000000000 */
[----:B------:R-:W-:Y:S01]  /*c4b0*/  HGMMA.64x256x16.F32 R24, R160, gdesc[UR4].tnspB, R24, gsb0 ;  /* 0x43e00004a0187df0 */ /* 0x000fe20008000818 */
[----:B------:R-:W-:Y:S02]  /*c4c0*/  R2UR UR6, R14 ;  /* 0x000000000e0672ca */ /* 0x000fe400000e0000 */
[----:B------:R-:W-:Y:S01]  /*c4d0*/  R2UR UR7, R15 ;  /* 0x000000000f0772ca */ /* 0x000fe200000e0000 */
[----:B------:R-:W-:Y:S01]  /*c4e0*/  IMAD.MOV.U32 R15, RZ, RZ, R169 ;  /* 0x000000ffff0f7224 */ /* 0x000fe200078e00a9 */
[----:B------:R-:W-:Y:S02]  /*c4f0*/  WARPGROUP.DEPBAR.LE gsb0, 0x0 ;  /* 0x00008000000079c5 */ /* 0x000fe40000010000 */
[----:B------:R-:W-:-:S15]  /*c500*/  WARPGROUP.ARRIVE ;  /* 0x00000000000079c5 */ /* 0x000fde0000000000 */
[----:B------:R-:W-:-:S06]  /*c510*/  NOP ;  /* 0x0000000000007918 */ /* 0x000fcc0000000000 */
        /* <DEDUP_REMOVED lines=11> */
[----:B------:R-:W-:Y:S05]  /*c5d0*/  @P2 BRA `(.L_x_755) ;  /* 0xffffffe400782947 */ /* 0x000fea000383ffff */
.L_x_744:
[----:B------:R-:W-:Y:S05]  /*c5e0*/  BSYNC B0 ;  /* 0x0000000000007941 */ /* 0x000fea0003800000 */
.L_x_743:
[----:B------:R-:W4:Y:S01]  /*c5f0*/  SHFL.BFLY PT, R0, R3, 0x2, 0x1f ;  /* 0x0c401f0003007f89 */ /* 0x000f2200000e0000 */
[----:B------:R-:W-:Y:S02]  /*c600*/  IMAD.MOV.U32 R4, RZ, RZ, RZ ;  /* 0x000000ffff047224 */ /* 0x000fe400078e00ff */
[----:B------:R-:W-:Y:S01]  /*c610*/  IMAD.MOV.U32 R20, RZ, RZ, -0x800000 ;  /* 0xff800000ff147424 */ /* 0x000fe200078e00ff */
[----:B------:R-:W-:Y:S06]  /*c620*/  BAR.ARV 0x8, 0x100 ;  /* 0x0204000000007b1d */ /* 0x000fec0000002000 */
[----:B------:R-:W-:-:S02]  /*c630*/  VIADD R209, R209, 0x1 ;  /* 0x00000001d1d17836 */ /* 0x000fc40000000000 */
[----:B------:R-:W-:Y:S01]  /*c640*/  BAR.SYNC.DEFER_BLOCKING 0xf, 0x100 ;  /* 0x03c4000000007b1d */ /* 0x000fe20000010000 */
[----:B----4-:R-:W-:-:S05]  /*c650*/  FADD.FTZ R0, R0, R3 ;  /* 0x0000000300007221 */ /* 0x010fca0000010000 */
[----:B------:R-:W4:Y:S02]  /*c660*/  SHFL.BFLY PT, R3, R0, 0x1, 0x1f ;  /* 0x0c201f0000037f89 */ /* 0x000f2400000e0000 */
[----:B----4-:R-:W-:-:S05]  /*c670*/  FADD.FTZ R3, R0, R3 ;  /* 0x0000000300037221 */ /* 0x010fca0000010000 */
[----:B------:R-:W-:-:S13]  /*c680*/  FSETP.NE.FTZ.AND P0, PT, R3, RZ, PT ;  /* 0x000000ff0300720b */ /* 0x000fda0003f15000 */
[----:B------:R-:W4:Y:S01]  /*c690*/  @P0 MUFU.LG2 R0, R3 ;  /* 0x0000000300000308 */ /* 0x000f220000000c00 */
[----:B------:R-:W-:-:S07]  /*c6a0*/  @P0 FMUL.FTZ R5, R10, 0.69314718246459960938 ;  /* 0x3f3172180a050820 */ /* 0x000fce0000410000 */
[----:B------:R5:W0:Y:S01]  /*c6b0*/  @P0 MUFU.RCP R4, R3 ;  /* 0x0000000300040308 */ /* 0x000a220000001000 */
[----:B----4-:R-:W-:Y:S01]  /*c6c0*/  @P0 FMUL.FTZ R0, R0, 0.69314718246459960938 ;  /* 0x3f31721800000820 */ /* 0x010fe20000410000 */
[----:B-----5:R-:W-:-:S03]  /*c6d0*/  IMAD.MOV.U32 R3, RZ, RZ, -0x800000 ;  /* 0xff800000ff037424 */ /* 0x020fc600078e00ff */
[----:B------:R-:W-:Y:S02]  /*c6e0*/  @P0 FFMA.FTZ R3, R5, R11, R0 ;  /* 0x0000000b05030223 */ /* 0x000fe40000010000 */
[----:B------:R-:W4:Y:S01]  /*c6f0*/  SHFL.BFLY PT, R0, R12, 0x2, 0x1f ;  /* 0x0c401f000c007f89 */ /* 0x000f2200000e0000 */
        /* <DEDUP_REMOVED lines=22> */
[----:B----4-:R-:W-:Y:S01]  /*c860*/  FADD.FTZ R0, R0, R12 ;  /* 0x0000000c00007221 */ /* 0x010fe20000010000 */
[-C--:B------:R-:W-:Y:S01]  /*c870*/  FMUL.FTZ R68, R68, R4.reuse ;  /* 0x0000000444447220 */ /* 0x080fe20000410000 */
[-C--:B------:R-:W-:Y:S01]  /*c880*/  FMUL.FTZ R69, R69, R4.reuse ;  /* 0x0000000445457220 */ /* 0x080fe20000410000 */
[-C--:B------:R-:W-:Y:S01]  /*c890*/  FMUL.FTZ R72, R72, R4.reuse ;  /* 0x0000000448487220 */ /* 0x080fe20000410000 */
[-C--:B------:R-:W-:Y:S01]  /*c8a0*/  FMUL.FTZ R73, R73, R4.reuse ;  /* 0x0000000449497220 */ /* 0x080fe20000410000 */
[----:B------:R-:W0:Y:S01]  /*c8b0*/  SHFL.BFLY PT, R5, R0, 0x1, 0x1f ;  /* 0x0c201f0000057f89 */ /* 0x000e2200000e0000 */
        /* <DEDUP_REMOVED lines=23> */
[----:B0-----:R-:W-:Y:S01]  /*ca30*/  FADD.FTZ R5, R0, R5 ;  /* 0x0000000500057221 */ /* 0x001fe20000010000 */
[----:B------:R-:W-:-:S02]  /*ca40*/  IMAD.MOV.U32 R0, RZ, RZ, RZ ;  /* 0x000000ffff007224 */ /* 0x000fc400078e00ff */
[-C--:B------:R-:W-:Y:S01]  /*ca50*/  FMUL.FTZ R121, R121, R4.reuse ;  /* 0x0000000479797220 */ /* 0x080fe20000410000 */
[-C--:B------:R-:W-:Y:S01]  /*ca60*/  FMUL.FTZ R124, R124, R4.reuse ;  /* 0x000000047c7c7220 */ /* 0x080fe20000410000 */
[-C--:B------:R-:W-:Y:S01]  /*ca70*/  FMUL.FTZ R125, R125, R4.reuse ;  /* 0x000000047d7d7220 */ /* 0x080fe20000410000 */
[----:B------:R-:W-:Y:S01]  /*ca80*/  FSETP.NE.FTZ.AND P0, PT, R5, RZ, PT ;  /* 0x000000ff0500720b */ /* 0x000fe20003f15000 */
        /* <DEDUP_REMOVED lines=12> */
[----:B------:R-:W0:Y:S01]  /*cb50*/  @P0 MUFU.RCP R0, R5 ;  /* 0x0000000500000308 */ /* 0x000e220000001000 */
[----:B------:R-:W-:-:S07]  /*cb60*/  @P0 FMUL.FTZ R10, R10, 0.69314718246459960938 ;  /* 0x3f3172180a0a0820 */ /* 0x000fce0000410000 */
[----:B------:R-:W4:Y:S01]  /*cb70*/  @P0 MUFU.LG2 R5, R5 ;  /* 0x0000000500050308 */ /* 0x000f220000000c00 */
        /* <DEDUP_REMOVED lines=8> */
[----:B----4-:R-:W-:Y:S01]  /*cc00*/  @P0 FMUL.FTZ R5, R5, 0.69314718246459960938 ;  /* 0x3f31721805050820 */ /* 0x010fe20000410000 */
[-C--:B------:R-:W-:Y:S01]  /*cc10*/  FMUL.FTZ R42, R42, R0.reuse ;  /* 0x000000002a2a7220 */ /* 0x080fe20000410000 */
[-C--:B------:R-:W-:Y:S01]  /*cc20*/  FMUL.FTZ R43, R43, R0.reuse ;  /* 0x000000002b2b7220 */ /* 0x080fe20000410000 */
[-C--:B------:R-:W-:Y:S01]  /*cc30*/  FMUL.FTZ R46, R46, R0.reuse ;  /* 0x000000002e2e7220 */ /* 0x080fe20000410000 */
[----:B------:R-:W-:Y:S01]  /*cc40*/  @P0 FFMA.FTZ R20, R10, R169, R5 ;  /* 0x000000a90a140223 */ /* 0x000fe20000010005 */
[----:B------:R-:W-:Y:S01]  /*cc50*/  ISETP.NE.AND P0, PT, R192, RZ, PT ;  /* 0x000000ffc000720c */ /* 0x000fe20003f05270 */
        /* <DEDUP_REMOVED lines=12> */
[----:B------:R-:W-:-:S02]  /*cd20*/  @!P0 IMAD R5, R18, 0x40, R190 ;  /* 0x0000004012058824 */ /* 0x000fc400078e02be */
[-C--:B------:R-:W-:Y:S01]  /*cd30*/  FMUL.FTZ R71, R71, R0.reuse ;  /* 0x0000000047477220 */ /* 0x080fe20000410000 */
[----:B------:R-:W-:Y:S02]  /*cd40*/  VIADD R18, R18, 0x1 ;  /* 0x0000000112127836 */ /* 0x000fe40000000000 */
[-C--:B------:R-:W-:Y:S01]  /*cd50*/  FMUL.FTZ R74, R74, R0.reuse ;  /* 0x000000004a4a7220 */ /* 0x080fe20000410000 */
[----:B------:R-:W-:Y:S02]  /*cd60*/  @!P0 IMAD R5, R5, 0x4, R2 ;  /* 0x0000000405058824 */ /* 0x000fe400078e0202 */
[-C--:B------:R-:W-:Y:S01]  /*cd70*/  FMUL.FTZ R75, R75, R0.reuse ;  /* 0x000000004b4b7220 */ /* 0x080fe20000410000 */
[-C--:B------:R-:W-:Y:S01]  /*cd80*/  FMUL.FTZ R78, R78, R0.reuse ;  /* 0x000000004e4e7220 */ /* 0x080fe20000410000 */
[----:B------:R-:W-:Y:S01]  /*cd90*/  ISETP.NE.AND P1, PT, R18, 0x2, PT ;  /* 0x000000021200780c */ /* 0x000fe20003f25270 */
[-C--:B------:R-:W-:Y:S01]  /*cda0*/  FMUL.FTZ R79, R79, R0.reuse ;  /* 0x000000004f4f7220 */ /* 0x080fe20000410000 */
[----:B------:R-:W-:Y:S01]  /*cdb0*/  @!P0 STS [R5+0x28800], R4 ;  /* 0x0288000405008388 */ /* 0x000fe20000000800 */
[-C--:B------:R-:W-:Y:S01]  /*cdc0*/  FMUL.FTZ R82, R82, R0.reuse ;  /* 0x0000000052527220 */ /* 0x080fe20000410000 */
[-C--:B------:R-:W-:Y:S01]  /*cdd0*/  FMUL.FTZ R83, R83, R0.reuse ;  /* 0x0000000053537220 */ /* 0x080fe20000410000 */
[-C--:B------:R-:W-:Y:S01]  /*cde0*/  FMUL.FTZ R86, R86, R0.reuse ;  /* 0x0000000056567220 */ /* 0x080fe20000410000 */
[----:B------:R0:W-:Y:S01]  /*cdf0*/  @!P0 STS [R5+0x28820], R0 ;  /* 0x0288200005008388 */ /* 0x0001e20000000800 */
        /* <DEDUP_REMOVED lines=33> */
[----:B0-----:R-:W-:Y:S01]  /*d010*/  SEL R0, RZ, 0x1, P1 ;  /* 0x00000001ff007807 */ /* 0x001fe20000800000 */
[----:B------:R-:W-:Y:S06]  /*d020*/  BAR.ARV 0xe, 0x100 ;  /* 0x0384000000007b1d */ /* 0x000fec0000002000 */
[----:B------:R-:W-:-:S02]  /*d030*/  PLOP3.LUT P0, PT, PT, PT, PT, 0x8, 0x0 ;  /* 0x000000000000781c */ /* 0x000fc40003f0e170 */
[----:B------:R-:W-:Y:S02]  /*d040*/  LOP3.LUT R23, R23, R0, RZ, 0x3c, !PT ;  /* 0x0000000017177212 */ /* 0x000fe400078e3cff */
[----:B------:R-:W-:-:S09]  /*d050*/  SEL R18, R18, RZ, P1 ;  /* 0x000000ff12127207 */ /* 0x000fd20000800000 */
.L_x_690:
[----:B------:R-:W-:Y:S05]  /*d060*/  BSYNC B7 ;  /* 0x0000000000077941 */ /* 0x000fea0003800000 */
.L_x_686:
[----:B------:R-:W4:Y:S08]  /*d070*/  S2UR UR5, SR_CgaCtaId ;  /* 0x00000000000579c3 */ /* 0x000f300000008800 */
[----:B------:R-:W-:Y:S06]  /*d080*/  BAR.SYNC.DEFER_BLOCKING 0x5, 0x180 ;  /* 0x0146000000007b1d */ /* 0x000fec0000010000 */
[----:B------:R-:W-:Y:S01]  /*d090*/  UMOV UR4, 0x400 ;  /* 0x0000040000047882 */ /* 0x000fe20000000000 */
[----:B------:R-:W-:Y:S01]  /*d0a0*/  BSSY B0, `(.L_x_756) ;  /* 0x000048b000007945 */ /* 0x000fe20003800000 */
[----:B----4-:R-:W-:-:S06]  /*d0b0*/  ULEA UR4, UR5, UR4, 0x18 ;  /* 0x0000000405047291 */ /* 0x010fcc000f8ec03f */
[----:B------:R-:W-:-:S05]  /*d0c0*/  IMAD.U32 R2, RZ, RZ, UR4 ;  /* 0x00000004ff027e24 */ /* 0x000fca000f8e00ff */
[----:B---3-5:R3:W4:Y:S01]  /*d0d0*/  LDS.128 R152, [R2+0x28cd0] ;  /* 0x028cd00002987984 */ /* 0x0287220000000c00 */
[----:B------:R-:W-:Y:S06]  /*d0e0*/  BAR.ARV 0x4, 0x180 ;  /* 0x0106000000007b1d */ /* 0x000fec0000002000 */
[----:B------:R-:W-:Y:S05]  /*d0f0*/  @P0 BRA `(.L_x_757) ;  /* 0x0000003800500947 */ /* 0x000fea0003800000 */
[----:B0-----:R-:W2:Y:S01]  /*d100*/  LDL R4, [R1+0x70] ;  /* 0x0000700001047983 */ /* 0x001ea20000100800 */
[----:B-1----:R-:W-:Y:S01]  /*d110*/  F2FP.F16.F32.PACK_AB R6, R29, R28 ;  /* 0x0000001c1d06723e */ /* 0x002fe200000000ff */
[----:B------:R-:W-:Y:S01]  /*d120*/  ULDC.64 UR6, c[0x0][0xc00] ;  /* 0x0003000000067ab9 */ /* 0x000fe20000000a00 */
[----:B------:R-:W-:Y:S01]  /*d130*/  F2FP.F16.F32.PACK_AB R7, R31, R30 ;  /* 0x0000001e1f07723e */ /* 0x000fe200000000ff */
[----:B------:R-:W0:Y:S01]  /*d140*/  S2R R0, SR_SWINHI ;  /* 0x0000000000007919 */ /* 0x000e220000002f00 */
[----:B------:R-:W-:Y:S01]  /*d150*/  F2FP.F16.F32.PACK_AB R8, R33, R32 ;  /* 0x000000202108723e */ /* 0x000fe200000000ff */
[----:B------:R-:W-:Y:S01]  /*d160*/  ULDC.64 UR4, c[0x0][0xc08] ;  /* 0x0003020000047ab9 */ /* 0x000fe20000000a00 */
[----:B------:R-:W-:Y:S02]  /*d170*/  F2FP.F16.F32.PACK_AB R9, R35, R34 ;  /* 0x000000222309723e */ /* 0x000fe400000000ff */
[----:B------:R-:W-:Y:S02]  /*d180*/  F2FP.F16.F32.PACK_AB R10, R37, R36 ;  /* 0x00000024250a723e */ /* 0x000fe400000000ff */
[----:B------:R-:W-:-:S02]  /*d190*/  F2FP.F16.F32.PACK_AB R11, R39, R38 ;  /* 0x00000026270b723e */ /* 0x000fc400000000ff */
[----:B------:R-:W-:Y:S02]  /*d1a0*/  MOV R12, R2 ;  /* 0x00000002000c7202 */ /* 0x000fe40000000f00 */
[----:B0-----:R-:W-:Y:S01]  /*d1b0*/  MOV R13, R0 ;  /* 0x00000000000d7202 */ /* 0x001fe20000000f00 */
[----:B------:R-:W-:Y:S02]  /*d1c0*/  BAR.SYNC.DEFER_BLOCKING 0x1, 0x100 ;  /* 0x0044000000007b1d */ /* 0x000fe40000010000 */
[----:B--2---:R-:W-:-:S04]  /*d1d0*/  IMAD.WIDE R14, R4, 0x2, R12 ;  /* 0x00000002040e7825 */ /* 0x004fc800078e020c */
[----:B------:R-:W-:Y:S01]  /*d1e0*/  IMAD.MOV.U32 R5, RZ, RZ, R15 ;  /* 0x000000ffff057224 */ /* 0x000fe200078e000f */
[----:B------:R-:W-:-:S04]  /*d1f0*/  LOP3.LUT R0, R14, 0x380, RZ, 0xc0, !PT ;  /* 0x000003800e007812 */ /* 0x000fc800078ec0ff */
[----:B------:R-:W-:-:S04]  /*d200*/  SHF.R.U64 R0, R0, 0x3, RZ ;  /* 0x0000000300007819 */ /* 0x000fc800000012ff */
[----:B------:R-:W-:-:S04]  /*d210*/  LOP3.LUT R4, R0, R14, RZ, 0x3c, !PT ;  /* 0x0000000e00047212 */ /* 0x000fc800078e3cff */
[----:B------:R-:W-:Y:S02]  /*d220*/  MOV R0, R4 ;  /* 0x0000000400007202 */ /* 0x000fe40000000f00 */
[----:B------:R-:W-:Y:S02]  /*d230*/  F2FP.F16.F32.PACK_AB R4, R25, R24 ;  /* 0x000000181904723e */ /* 0x000fe400000000ff */
[----:B------:R-:W-:-:S05]  /*d240*/  F2FP.F16.F32.PACK_AB R5, R27, R26 ;  /* 0x0000001a1b05723e */ /* 0x000fca00000000ff */
[----:B------:R0:W-:Y:S02]  /*d250*/  STSM.16.M88.4 [R0], R4 ;  /* 0x0000000400007844 */ /* 0x0001e40000000200 */
[----:B0-----:R-:W-:Y:S02]  /*d260*/  IADD3 R4, P0, R14, 0x20, RZ ;  /* 0x000000200e047810 */ /* 0x001fe40007f1e0ff */
[----:B------:R-:W-:Y:S02]  /*d270*/  F2FP.F16.F32.PACK_AB R6, R45, R44 ;  /* 0x0000002c2d06723e */ /* 0x000fe400000000ff */
[----:B------:R-:W-:Y:S01]  /*d280*/  LOP3.LUT R0, R4, 0x380, RZ, 0xc0, !PT ;  /* 0x0000038004007812 */ /* 0x000fe200078ec0ff */
[----:B------:R-:W-:Y:S01]  /*d290*/  IMAD.X R5, RZ, RZ, R15, P0 ;  /* 0x000000ffff057224 */ /* 0x000fe200000e060f */
[----:B------:R-:W-:Y:S02]  /*d2a0*/  F2FP.F16.F32.PACK_AB R7, R47, R46 ;  /* 0x0000002e2f07723e */ /* 0x000fe400000000ff */
[----:B------:R-:W-:-:S04]  /*d2b0*/  SHF.R.U64 R0, R0, 0x3, RZ ;  /* 0x0000000300007819 */ /* 0x000fc800000012ff */
[----:B------:R-:W-:-:S04]  /*d2c0*/  LOP3.LUT R4, R0, R4, RZ, 0x3c, !PT ;  /* 0x0000000400047212 */ /* 0x000fc800078e3cff */
[----:B------:R-:W-:-:S05]  /*d2d0*/  MOV R4, R4 ;  /* 0x0000000400047202 */ /* 0x000fca0000000f00 */
[----:B------:R0:W-:Y:S02]  /*d2e0*/  STSM.16.M88.4 [R4], R8 ;  /* 0x0000000804007844 */ /* 0x0001e40000000200 */
[----:B0-----:R-:W-:Y:S02]  /*d2f0*/  IADD3 R4, P0, R14, 0x40, RZ ;  /* 0x000000400e047810 */ /* 0x001fe40007f1e0ff */
[----:B------:R-:W-:Y:S02]  /*d300*/  F2FP.F16.F32.PACK_AB R8, R49, R48 ;  /* 0x000000303108723e */ /* 0x000fe400000000ff */
[----:B------:R-:W-:Y:S01]  /*d310*/  LOP3.LUT R0, R4, 0x380, RZ, 0xc0, !PT ;  /* 0x0000038004007812 */ /* 0x000fe200078ec0ff */
[----:B------:R-:W-:Y:S01]  /*d320*/  IMAD.X R5, RZ, RZ, R15, P0 ;  /* 0x000000ffff057224 */ /* 0x000fe200000e060f */
[----:B------:R-:W-:Y:S02]  /*d330*/  F2FP.F16.F32.PACK_AB R9, R51, R50 ;  /* 0x000000323309723e */ /* 0x000fe400000000ff */
[----:B------:R-:W-:-:S02]  /*d340*/  SHF.R.U64 R0, R0, 0x3, RZ ;  /* 0x0000000300007819 */ /* 0x000fc400000012ff */
[----:B------:R-:W-:Y:S02]  /*d350*/  F2FP.F16.F32.PACK_AB R10, R53, R52 ;  /* 0x00000034350a723e */ /* 0x000fe400000000ff */
[----:B------:R-:W-:Y:S02]  /*d360*/  LOP3.LUT R4, R0, R4, RZ, 0x3c, !PT ;  /* 0x0000000400047212 */ /* 0x000fe400078e3cff */
[----:B------:R-:W-:Y:S02]  /*d370*/  F2FP.F16.F32.PACK_AB R11, R55, R54 ;  /* 0x00000036370b723e */ /* 0x000fe400000000ff */
        /* <DEDUP_REMOVED lines=131> */
[----:B------:R-:W-:Y:S02]  /*dbb0*/  IADD3 R0, P0, R14, 0x6060, RZ ;  /* 0x000060600e007810 */ /* 0x000fe40007f1e0ff */
[----:B------:R-:W-:Y:S02]  /*dbc0*/  MOV R8, R4 ;  /* 0x0000000400087202 */ /* 0x000fe40000000f00 */
[----:B------:R-:W-:Y:S01]  /*dbd0*/  F2FP.F16.F32.PACK_AB R4, R137, R136 ;  /* 0x000000888904723e */ /* 0x000fe200000000ff */
[----:B------:R-:W-:Y:S01]  /*dbe0*/  IMAD.X R15, RZ, RZ, R15, P0 ;  /* 0x000000ffff0f7224 */ /* 0x000fe200000e060f */
[----:B------:R-:W-:-:S02]  /*dbf0*/  F2FP.F16.F32.PACK_AB R5, R139, R138 ;  /* 0x0000008a8b05723e */ /* 0x000fc400000000ff */
[----:B------:R-:W-:-:S03]  /*dc00*/  ISETP.NE.U32.AND P1, PT, RZ, UR6, PT ;  /* 0x00000006ff007c0c */ /* 0x000fc6000bf25070 */
[----:B------:R0:W-:Y:S01]  /*dc10*/  STSM.16.M88.4 [R8], R4 ;  /* 0x0000000408007844 */ /* 0x0001e20000000200 */
[----:B------:R-:W-:Y:S02]  /*dc20*/  ISETP.NE.AND.EX P1, PT, RZ, UR7, PT, P1 ;  /* 0x00000007ff007c0c */ /* 0x000fe4000bf25310 */
[----:B0-----:R-:W-:Y:S02]  /*dc30*/  LOP3.LUT R4, R0, 0x380, RZ, 0xc0, !PT ;  /* 0x0000038000047812 */ /* 0x001fe400078ec0ff */
[----:B------:R-:W-:Y:S02]  /*dc40*/  IADD3 R6, P0, R202, UR6, RZ ;  /* 0x00000006ca067c10 */ /* 0x000fe4000ff1e0ff */
[----:B------:R-:W-:Y:S02]  /*dc50*/  SHF.R.U64 R4, R4, 0x3, RZ ;  /* 0x0000000304047819 */ /* 0x000fe400000012ff */
[----:B------:R-:W-:Y:S02]  /*dc60*/  F2FP.F16.F32.PACK_AB R8, R145, R144 ;  /* 0x000000909108723e */ /* 0x000fe400000000ff */
[----:B------:R-:W-:Y:S01]  /*dc70*/  LOP3.LUT R14, R4, R0, RZ, 0x3c, !PT ;  /* 0x00000000040e7212 */ /* 0x000fe200078e3cff */
[----:B------:R-:W-:Y:S01]  /*dc80*/  IMAD.MOV.U32 R0, RZ, RZ, RZ ;  /* 0x000000ffff007224 */ /* 0x000fe200078e00ff */
[----:B------:R-:W-:-:S02]  /*dc90*/  IADD3.X R7, R203, UR7, RZ, P0, !PT ;  /* 0x00000007cb077c10 */ /* 0x000fc400087fe4ff */
[----:B------:R-:W-:Y:S02]  /*dca0*/  MOV R14, R14 ;  /* 0x0000000e000e7202 */ /* 0x000fe40000000f00 */
[----:B------:R-:W-:-:S03]  /*dcb0*/  ISETP.NE.U32.AND P0, PT, RZ, UR4, PT ;  /* 0x00000004ff007c0c */ /* 0x000fc6000bf05070 */
[----:B------:R0:W-:Y:S01]  /*dcc0*/  STSM.16.M88.4 [R14], R8 ;  /* 0x000000080e007844 */ /* 0x0001e20000000200 */
[----:B------:R-:W-:Y:S01]  /*dcd0*/  BAR.SYNC.DEFER_BLOCKING 0x1, 0x100 ;  /* 0x0044000000007b1d */ /* 0x000fe20000010000 */
[----:B------:R-:W-:-:S13]  /*dce0*/  ISETP.NE.AND.EX P0, PT, RZ, UR5, PT, P0 ;  /* 0x00000005ff007c0c */ /* 0x000fda000bf05300 */
[----:B------:R-:W-:Y:S01]  /*dcf0*/  @P0 IADD3 R202, P2, R202, UR4, RZ ;  /* 0x00000004caca0c10 */ /* 0x000fe2000ff5e0ff */
[----:B------:R-:W-:Y:S02]  /*dd00*/  ULDC UR4, c[0x0][0xa88] ;  /* 0x0002a20000047ab9 */ /* 0x000fe40000000800 */
[----:B------:R-:W-:Y:S01]  /*dd10*/  IMAD.U32 R4, RZ, RZ, UR4 ;  /* 0x00000004ff047e24 */ /* 0x000fe2000f8e00ff */
[----:B------:R-:W-:Y:S01]  /*dd20*/  @P0 IADD3.X R203, R203, UR5, RZ, P2, !PT ;  /* 0x00000005cbcb0c10 */ /* 0x000fe200097fe4ff */
[----:B------:R0:W5:Y:S04]  /*dd30*/  @P1 LDG.E R0, desc[UR42][R6.64] ;  /* 0x0000002a06001981 */ /* 0x000168000c1e1900 */
[----:B------:R0:W5:Y:S01]  /*dd40*/  @P0 LDG.E R4, desc[UR42][R202.64] ;  /* 0x0000002aca040981 */ /* 0x000162000c1e1900 */
[----:B------:R-:W-:Y:S05]  /*dd50*/  @P0 BRA `(.L_x_758) ;  /* 0x0000000000100947 */ /* 0x000fea0003800000 */
[----:B------:R-:W-:Y:S05]  /*dd60*/  @!P1 BRA `(.L_x_758) ;  /* 0x00000000000c9947 */ /* 0x000fea0003800000 */
[----:B-----5:R-:W2:Y:S04]  /*dd70*/  LDG.E R4, desc[UR42][R6.64] ;  /* 0x0000002a06047981 */ /* 0x020ea8000c1e1900 */
[----:B0-----:R-:W2:Y:S02]  /*dd80*/  LDG.E R6, desc[UR42][R6.64+0x4] ;  /* 0x0000042a06067981 */ /* 0x001ea4000c1e1900 */
[----:B--2---:R-:W-:-:S07]  /*dd90*/  IMAD.IADD R4, R6, 0x1, -R4 ;  /* 0x0000000106047824 */ /* 0x004fce00078e0a04 */
.L_x_758:
[----:B------:R-:W2:Y:S01]  /*dda0*/  LDL R5, [R1+0x24] ;  /* 0x0000240001057983 */ /* 0x000ea20000100800 */
[----:B------:R-:W-:Y:S01]  /*ddb0*/  ISETP.NE.AND P1, PT, R200, RZ, PT ;  /* 0x000000ffc800720c */ /* 0x000fe20003f25270 */
[----:B------:R-:W-:-:S03]  /*ddc0*/  ULDC UR4, c[0x0][0xad4] ;  /* 0x0002b50000047ab9 */ /* 0x000fc60000000800 */
[----:B------:R-:W-:Y:S01]  /*ddd0*/  SEL R200, R200, UR4, P1 ;  /* 0x00000004c8c87c07 */ /* 0x000fe20008800000 */
[----:B--2---:R-:W1:Y:S02]  /*dde0*/  SHFL.IDX PT, R5, R5, RZ, 0x1f ;  /* 0x00001fff05057589 */ /* 0x004e6400000e0000 */
[----:B-1----:R-:W-:Y:S02]  /*ddf0*/  ISETP.NE.AND P0, PT, R5, RZ, PT ;  /* 0x000000ff0500720c */ /* 0x002fe40003f05270 */
[----:B-----5:R-:W-:-:S11]  /*de00*/  SHF.R.S32.HI R5, RZ, 0x1f, R0 ;  /* 0x0000001fff057819 */ /* 0x020fd60000011400 */
[----:B------:R-:W-:Y:S05]  /*de10*/  @P0 BRA `(.L_x_759) ;  /* 0x0000000400000947 */ /* 0x000fea0003800000 */
[----:B0-----:R-:W2:Y:S01]  /*de20*/  LDL.LU R11, [R1+0x20] ;  /* 0x00002000010b7983 */ /* 0x001ea20000300800 */
[----:B------:R-:W-:Y:S01]  /*de30*/  IMAD.MOV.U32 R10, RZ, RZ, 0x9b8 ;  /* 0x000009b8ff0a7424 */ /* 0x000fe200078e00ff */
[----:B------:R-:W-:Y:S01]  /*de40*/  ISETP.GT.AND P1, PT, R200, 0x1, PT ;  /* 0x00000001c800780c */ /* 0x000fe20003f24270 */
[----:B------:R-:W0:Y:S01]  /*de50*/  LDC R156, c[0x0][0xbe8] ;  /* 0x0002fa00ff9c7b82 */ /* 0x000e220000000800 */
[----:B------:R-:W5:Y:S01]  /*de60*/  LDL R21, [R1+0x68] ;  /* 0x0000680001157983 */ /* 0x000f620000100800 */
[----:B------:R-:W-:Y:S02]  /*de70*/  ISETP.NE.U32.AND P0, PT, RZ, UR6, PT ;  /* 0x00000006ff007c0c */ /* 0x000fe4000bf05070 */
[----:B------:R-:W-:Y:S01]  /*de80*/  SEL R10, R10, 0x978, P1 ;  /* 0x000009780a0a7807 */ /* 0x000fe20000800000 */
[----:B------:R-:W3:Y:S01]  /*de90*/  LDL R158, [R1+0x6c] ;  /* 0x00006c00019e7983 */ /* 0x000ee20000100800 */
[----:B------:R-:W-:Y:S02]  /*dea0*/  ISETP.NE.AND.EX P0, PT, RZ, UR7, PT, P0 ;  /* 0x00000007ff007c0c */ /* 0x000fe4000bf05300 */
[----:B------:R-:W1:Y:S01]  /*deb0*/  LDC.64 R8, c[0x0][R10+0x220] ;  /* 0x000088000a087b82 */ /* 0x000e620000000a00 */
[----:B------:R-:W3:Y:S01]  /*dec0*/  LDL R157, [R1+0x2c] ;  /* 0x00002c00019d7983 */ /* 0x000ee20000100800 */
[----:B------:R-:W-:-:S06]  /*ded0*/  SEL R14, R199, RZ, !P0 ;  /* 0x000000ffc70e7207 */ /* 0x000fcc0004000000 */
[----:B------:R-:W0:Y:S01]  /*dee0*/  LDC.64 R6, c[0x0][R10+0x218] ;  /* 0x000086000a067b82 */ /* 0x000e220000000a00 */
[----:B-1----:R-:W-:Y:S01]  /*def0*/  IMAD R9, R9, R14, RZ ;  /* 0x0000000e09097224 */ /* 0x002fe200078e02ff */
[----:B----4-:R-:W-:Y:S02]  /*df00*/  SEL R152, R210, RZ, P1 ;  /* 0x000000ffd2987207 */ /* 0x010fe40000800000 */
[----:B--2---:R-:W-:Y:S02]  /*df10*/  SEL R11, R11, RZ, !P0 ;  /* 0x000000ff0b0b7207 */ /* 0x004fe40004000000 */
[----:B0-----:R-:W-:-:S03]  /*df20*/  ISETP.NE.AND P0, PT, R156, 0x1, PT ;  /* 0x000000019c00780c */ /* 0x001fc60003f05270 */
[C---:B------:R-:W-:Y:S02]  /*df30*/  IMAD R11, R8.reuse, R11, R9 ;  /* 0x0000000b080b7224 */ /* 0x040fe400078e0209 */
[----:B------:R-:W-:-:S04]  /*df40*/  IMAD.WIDE.U32 R8, R8, R14, RZ ;  /* 0x0000000e08087225 */ /* 0x000fc800078e00ff */
[-C--:B------:R-:W-:Y:S02]  /*df50*/  IMAD R14, R7, R198.reuse, RZ ;  /* 0x000000c6070e7224 */ /* 0x080fe400078e02ff */
[----:B------:R-:W-:-:S04]  /*df60*/  IMAD.WIDE.U32 R6, R6, R198, RZ ;  /* 0x000000c606067225 */ /* 0x000fc800078e00ff */
[----:B------:R-:W-:Y:S02]  /*df70*/  IMAD.IADD R14, R7, 0x1, R14 ;  /* 0x00000001070e7824 */ /* 0x000fe400078e020e */
[----:B------:R-:W0:Y:S01]  /*df80*/  @P0 LDC R7, c[0x0][0xbec] ;  /* 0x0002fb00ff070b82 */ /* 0x000e220000000800 */
[----:B------:R-:W-:-:S07]  /*df90*/  IADD3 R15, P2, P3, R8, R6, R0 ;  /* 0x00000006080f7210 */ /* 0x000fce0007b5e000 */
[----:B------:R-:W1:Y:S01]  /*dfa0*/  @P0 LDC R6, c[0x0][0xbf0] ;  /* 0x0002fc00ff060b82 */ /* 0x000e620000000800 */
[----:B-----5:R-:W-:Y:S02]  /*dfb0*/  IMAD R21, R201, 0x40, R21 ;  /* 0x00000040c9157824 */ /* 0x020fe400078e0215 */
[----:B------:R-:W-:-:S05]  /*dfc0*/  IMAD.IADD R11, R9, 0x1, R11 ;  /* 0x00000001090b7824 */ /* 0x000fca00078e020b */
[----:B------:R-:W-:Y:S01]  /*dfd0*/  IADD3.X R11, R11, R14, R5, P2, P3 ;  /* 0x0000000e0b0b7210 */ /* 0x000fe200017e6405 */
[----:B------:R-:W-:Y:S02]  /*dfe0*/  IMAD.MOV.U32 R14, RZ, RZ, R21 ;  /* 0x000000ffff0e7224 */ /* 0x000fe400078e0015 */
[----:B0-----:R-:W-:-:S05]  /*dff0*/  @P0 IMAD.HI.U32 R7, R21, R7, RZ ;  /* 0x0000000715070227 */ /* 0x001fca00078e00ff */
[----:B-1----:R-:W-:Y:S02]  /*e000*/  @P0 SHF.R.U32.HI R14, RZ, R6, R7 ;  /* 0x00000006ff0e0219 */ /* 0x002fe40000011607 */
[----:B------:R-:W0:Y:S02]  /*e010*/  LDC.64 R6, c[0x0][R10+0x228] ;  /* 0x00008a000a067b82 */ /* 0x000e240000000a00 */
[----:B0-----:R-:W-:-:S04]  /*e020*/  IMAD.WIDE.U32 R8, R6, R152, RZ ;  /* 0x0000009806087225 */ /* 0x001fc800078e00ff */
[----:B------:R-:W-:-:S04]  /*e030*/  IMAD R6, R7, R152, RZ ;  /* 0x0000009807067224 */ /* 0x000fc800078e02ff */
[----:B------:R-:W-:Y:S02]  /*e040*/  IMAD.IADD R9, R9, 0x1, R6 ;  /* 0x0000000109097824 */ /* 0x000fe400078e0206 */
[----:B------:R0:W1:Y:S01]  /*e050*/  LDC.64 R6, c[0x0][R10+0x210] ;  /* 0x000084000a067b82 */ /* 0x0000620000000a00 */
[----:B------:R-:W-:Y:S01]  /*e060*/  IADD3 R8, P0, P2, R14, R15, R8 ;  /* 0x0000000f0e087210 */ /* 0x000fe20007a1e008 */
[--C-:B------:R-:W-:Y:S01]  /*e070*/  IMAD.MOV R15, RZ, RZ, -R14.reuse ;  /* 0x000000ffff0f7224 */ /* 0x100fe200078e0a0e */
[----:B------:R-:W-:-:S03]  /*e080*/  SHF.R.S32.HI R14, RZ, 0x1f, R14 ;  /* 0x0000001fff0e7819 */ /* 0x000fc6000001140e */
[----:B------:R-:W-:Y:S01]  /*e090*/  IMAD R15, R156, R15, R21 ;  /* 0x0000000f9c0f7224 */ /* 0x000fe200078e0215 */
[----:B------:R-:W-:-:S04]  /*e0a0*/  IADD3.X R9, R14, R11, R9, P0, P2 ;  /* 0x0000000b0e097210 */ /* 0x000fc800007e4409 */
[----:B0-----:R-:W-:Y:S01]  /*e0b0*/  SHF.R.S32.HI R10, RZ, 0x1f, R15 ;  /* 0x0000001fff0a7819 */ /* 0x001fe2000001140f */
[-C--:B-1----:R-:W-:Y:S02]  /*e0c0*/  IMAD R7, R7, R15.reuse, RZ ;  /* 0x0000000f07077224 */ /* 0x082fe400078e02ff */
[----:B------:R-:W-:-:S04]  /*e0d0*/  IMAD.WIDE.U32 R8, R6, R15, R8 ;  /* 0x0000000f06087225 */ /* 0x000fc800078e0008 */
[----:B------:R-:W-:Y:S02]  /*e0e0*/  IMAD R10, R6, R10, R7 ;  /* 0x0000000a060a7224 */ /* 0x000fe400078e0207 */
[----:B------:R-:W0:Y:S08]  /*e0f0*/  LDC.64 R6, c[0x0][0xba8] ;  /* 0x0002ea00ff067b82 */ /* 0x000e300000000a00 */
[----:B0-----:R-:W0:Y:S08]  /*e100*/  @!P1 LDC R6, c[0x0][0xb50] ;  /* 0x0002d400ff069b82 */ /* 0x001e300000000800 */
[----:B------:R-:W1:Y:S01]  /*e110*/  @!P1 LDC R7, c[0x0][0xb54] ;  /* 0x0002d500ff079b82 */ /* 0x000e620000000800 */
[----:B------:R-:W-:-:S02]  /*e120*/  IMAD.IADD R10, R9, 0x1, R10 ;  /* 0x00000001090a7824 */ /* 0x000fc400078e020a */
[----:B------:R-:W-:Y:S01]  /*e130*/  IMAD R11, R201, 0x40, R190 ;  /* 0x00000040c90b7824 */ /* 0x000fe200078e02be */
[----:B0-----:R-:W-:Y:S01]  /*e140*/  LEA R9, P0, R8, R6, 0x2 ;  /* 0x0000000608097211 */ /* 0x001fe200078010ff */
[----:B---3--:R-:W-:-:S03]  /*e150*/  IMAD.MOV R6, RZ, RZ, -R158 ;  /* 0x000000ffff067224 */ /* 0x008fc600078e0a9e */
[----:B-1----:R-:W-:Y:S02]  /*e160*/  LEA.HI.X R10, R8, R7, R10, 0x2, P0 ;  /* 0x00000007080a7211 */ /* 0x002fe400000f140a */
[----:B------:R-:W-:Y:S01]  /*e170*/  ISETP.NE.AND P0, PT, R157, R6, PT ;  /* 0x000000069d00720c */ /* 0x000fe20003f05270 */
[----:B------:R-:W-:Y:S04]  /*e180*/  SHFL.IDX PT, R8, R9, 0x1, 0x1c1f ;  /* 0x003c1f0009087f89 */ /* 0x000fe800000e0000 */
[----:B------:R-:W-:Y:S04]  /*e190*/  SHFL.IDX PT, R6, R9, RZ, 0x1c1f ;  /* 0x001c1fff09067589 */ /* 0x000fe800000e0000 */
[----:B------:R-:W0:Y:S04]  /*e1a0*/  SHFL.IDX PT, R7, R10, RZ, 0x1c1f ;  /* 0x001c1fff0a077589 */ /* 0x000e2800000e0000 */
[----:B------:R1:W2:Y:S02]  /*e1b0*/  SHFL.IDX PT, R9, R10, 0x1, 0x1c1f ;  /* 0x003c1f000a097f89 */ /* 0x0002a400000e0000 */
[----:B-1----:R-:W-:-:S05]  /*e1c0*/  IMAD R10, R4, R156, RZ ;  /* 0x0000009c040a7224 */ /* 0x002fca00078e02ff */
[C---:B------:R-:W-:Y:S01]  /*e1d0*/  ISETP.GE.OR P1, PT, R11.reuse, R10, P0 ;  /* 0x0000000a0b00720c */ /* 0x040fe20000726670 */
[----:B------:R-:W-:-:S05]  /*e1e0*/  VIADD R11, R11, 0x8 ;  /* 0x000000080b0b7836 */ /* 0x000fca0000000000 */
[----:B------:R-:W-:-:S07]  /*e1f0*/  ISETP.GE.OR P0, PT, R11, R10, P0 ;  /* 0x0000000a0b00720c */ /* 0x000fce0000706670 */
[----:B0-----:R1:W-:Y:S06]  /*e200*/  @!P1 ST.E desc[UR42][R6.64], R3 ;  /* 0x0000000306009985 */ /* 0x0013ec000c10192a */
[----:B--2---:R1:W-:Y:S02]  /*e210*/  @!P0 ST.E desc[UR42][R8.64], R20 ;  /* 0x0000001408008985 */ /* 0x0043e4000c10192a */
.L_x_759:
[----:B------:R-:W-:Y:S02]  /*e220*/  ISETP.GT.AND P1, PT, R200, 0x1, PT ;  /* 0x00000001c800780c */ /* 0x000fe40003f24270 */
[----:B------:R-:W-:-:S04]  /*e230*/  ISETP.NE.U32.AND P0, PT, RZ, UR6, PT ;  /* 0x00000006ff007c0c */ /* 0x000fc8000bf05070 */
[----:B------:R-:W-:-:S04]  /*e240*/  ISETP.NE.AND.EX P0, PT, RZ, UR7, PT, P0 ;  /* 0x00000007ff007c0c */ /* 0x000fc8000bf05300 */
[----:B------:R-:W-:-:S03]  /*e250*/  SEL R199, R199, RZ, !P0 ;  /* 0x000000ffc7c77207 */ /* 0x000fc60004000000 */
[----:B------:R-:W-:Y:S06]  /*e260*/  @P1 BRA `(.L_x_760) ;  /* 0x0000001000381947 */ /* 0x000fec0003800000 */
[----:B-1----:R-:W1:Y:S01]  /*e270*/  S2R R3, SR_TID.X ;  /* 0x0000000000037919 */ /* 0x002e620000002100 */
[----:B------:R-:W2:Y:S01]  /*e280*/  LDC R83, c[0x0][0xbe8] ;  /* 0x0002fa00ff537b82 */ /* 0x000ea20000000800 */
[----:B------:R-:W-:Y:S01]  /*e290*/  ULDC.64 UR4, c[0x0][0xaa0] ;  /* 0x0002a80000047ab9 */ /* 0x000fe20000000a00 */
[----:B-1----:R-:W-:-:S05]  /*e2a0*/  VIADD R3, R3, 0xffffff80 ;  /* 0xffffff8003037836 */ /* 0x002fca0000000000 */
[----:B0-----:R-:W-:-:S04]  /*e2b0*/  SHF.R.S32.HI R6, RZ, 0x1f, R3 ;  /* 0x0000001fff067819 */ /* 0x001fc80000011403 */
[----:B------:R-:W-:-:S04]  /*e2c0*/  LEA.HI R21, R6, R3, RZ, 0x3 ;  /* 0x0000000306157211 */ /* 0x000fc800078f18ff */
[----:B------:R-:W-:-:S05]  /*e2d0*/  SHF.R.S32.HI R20, RZ, 0x3, R21 ;  /* 0x00000003ff147819 */ /* 0x000fca0000011415 */
[----:B------:R-:W-:-:S04]  /*e2e0*/  IMAD R7, R20, 0x40, R187 ;  /* 0x0000004014077824 */ /* 0x000fc800078e02bb */
[----:B------:R-:W-:-:S03]  /*e2f0*/  IMAD.WIDE R6, R7, 0x2, R12 ;  /* 0x0000000207067825 */ /* 0x000fc600078e020c */
[C---:B------:R-:W-:Y:S02]  /*e300*/  IADD3 R13, P3, R6.reuse, 0x1000, RZ ;  /* 0x00001000060d7810 */ /* 0x040fe40007f7e0ff */
[C---:B------:R-:W-:Y:S02]  /*e310*/  IADD3 R25, P4, R6.reuse, 0x2000, RZ ;  /* 0x0000200006197810 */ /* 0x040fe40007f9e0ff */
[----:B------:R-:W-:Y:S02]  /*e320*/  LOP3.LUT R12, R13, 0x380, RZ, 0xc0, !PT ;  /* 0x000003800d0c7812 */ /* 0x000fe400078ec0ff */
[----:B------:R-:W-:Y:S02]  /*e330*/  IADD3 R29, P5, R6, 0x3000, RZ ;  /* 0x00003000061d7810 */ /* 0x000fe40007fbe0ff */
[----:B------:R-:W-:Y:S02]  /*e340*/  SHF.R.U64 R12, R12, 0x3, RZ ;  /* 0x000000030c0c7819 */ /* 0x000fe400000012ff */
[----:B------:R-:W-:-:S02]  /*e350*/  IADD3 R33, P6, R6, 0x4000, RZ ;  /* 0x0000400006217810 */ /* 0x000fc40007fde0ff */
[----:B------:R-:W-:Y:S01]  /*e360*/  LOP3.LUT R12, R12, R13, RZ, 0x3c, !PT ;  /* 0x0000000d0c0c7212 */ /* 0x000fe200078e3cff */
[----:B------:R-:W-:Y:S01]  /*e370*/  IMAD.X R13, RZ, RZ, R7, P3 ;  /* 0x000000ffff0d7224 */ /* 0x000fe200018e0607 */
[C---:B------:R-:W-:Y:S02]  /*e380*/  IADD3 R37, P0, R6.reuse, 0x5000, RZ ;  /* 0x0000500006257810 */ /* 0x040fe40007f1e0ff */
[C---:B------:R-:W-:Y:S02]  /*e390*/  IADD3 R41, P1, R6.reuse, 0x6000, RZ ;  /* 0x0000600006297810 */ /* 0x040fe40007f3e0ff */
[C---:B------:R-:W-:Y:S02]  /*e3a0*/  IADD3 R45, P2, R6.reuse, 0x7000, RZ ;  /* 0x00007000062d7810 */ /* 0x040fe40007f5e0ff */
[----:B------:R-:W-:Y:S02]  /*e3b0*/  IADD3 R49, P3, R6, 0x8000, RZ ;  /* 0x0000800006317810 */ /* 0x000fe40007f7e0ff */
[----:B------:R-:W-:-:S02]  /*e3c0*/  LOP3.LUT R24, R25, 0x380, RZ, 0xc0, !PT ;  /* 0x0000038019187812 */ /* 0x000fc400078ec0ff */
[----:B------:R-:W-:Y:S02]  /*e3d0*/  LOP3.LUT R28, R29, 0x380, RZ, 0xc0, !PT ;  /* 0x000003801d1c7812 */ /* 0x000fe400078ec0ff */
[----:B------:R-:W-:Y:S02]  /*e3e0*/  LOP3.LUT R32, R33, 0x380, RZ, 0xc0, !PT ;  /* 0x0000038021207812 */ /* 0x000fe400078ec0ff */
[----:B------:R-:W-:Y:S02]  /*e3f0*/  LOP3.LUT R36, R37, 0x380, RZ, 0xc0, !PT ;  /* 0x0000038025247812 */ /* 0x000fe400078ec0ff */
[----:B------:R-:W-:Y:S02]  /*e400*/  LOP3.LUT R40, R41, 0x380, RZ, 0xc0, !PT ;  /* 0x0000038029287812 */ /* 0x000fe400078ec0ff */
[----:B------:R-:W-:Y:S02]  /*e410*/  LOP3.LUT R44, R45, 0x380, RZ, 0xc0, !PT ;  /* 0x000003802d2c7812 */ /* 0x000fe400078ec0ff */
[----:B------:R-:W-:-:S02]  /*e420*/  LOP3.LUT R48, R49, 0x380, RZ, 0xc0, !PT ;  /* 0x0000038031307812 */ /* 0x000fc400078ec0ff */
[----:B------:R-:W-:Y:S02]  /*e430*/  SHF.R.U64 R24, R24, 0x3, RZ ;  /* 0x0000000318187819 */ /* 0x000fe400000012ff */
[----:B------:R-:W-:Y:S02]  /*e440*/  SHF.R.U64 R28, R28, 0x3, RZ ;  /* 0x000000031c1c7819 */ /* 0x000fe400000012ff */
[----:B------:R-:W-:Y:S02]  /*e450*/  SHF.R.U64 R32, R32, 0x3, RZ ;  /* 0x0000000320207819 */ /* 0x000fe400000012ff */
[----:B------:R-:W-:Y:S02]  /*e460*/  SHF.R.U64 R36, R36, 0x3, RZ ;  /* 0x0000000324247819 */ /* 0x000fe400000012ff */
[----:B------:R-:W-:Y:S02]  /*e470*/  SHF.R.U64 R40, R40, 0x3, RZ ;  /* 0x0000000328287819 */ /* 0x000fe400000012ff */
[----:B------:R-:W-:-:S02]  /*e480*/  SHF.R.U64 R44, R44, 0x3, RZ ;  /* 0x000000032c2c7819 */ /* 0x000fc400000012ff */
[----:B------:R-:W-:Y:S02]  /*e490*/  SHF.R.U64 R48, R48, 0x3, RZ ;  /* 0x0000000330307819 */ /* 0x000fe400000012ff */
[----:B------:R-:W-:Y:S01]  /*e4a0*/  LOP3.LUT R24, R24, R25, RZ, 0x3c, !PT ;  /* 0x0000001918187212 */ /* 0x000fe200078e3cff */
[--C-:B------:R-:W-:Y:S01]  /*e4b0*/  IMAD.X R25, RZ, RZ, R7.reuse, P4 ;  /* 0x000000ffff197224 */ /* 0x100fe200020e0607 */
        /* <DEDUP_REMOVED lines=11> */
[----:B------:R-:W-:Y:S01]  /*e570*/  IMAD.X R49, RZ, RZ, R7, P3 ;  /* 0x000000ffff317224 */ /* 0x000fe200018e0607 */
[C---:B------:R-:W-:Y:S01]  /*e580*/  IADD3 R53, P4, R6.reuse, 0x9000, RZ ;  /* 0x0000900006357810 */ /* 0x040fe20007f9e0ff */
[----:B------:R-:W-:Y:S01]  /*e590*/  IMAD R5, R5, UR4, RZ ;  /* 0x0000000405057c24 */ /* 0x000fe2000f8e02ff */
[----:B------:R-:W-:Y:S01]  /*e5a0*/  IADD3 R57, P5, R6, 0xa000, RZ ;  /* 0x0000a00006397810 */ /* 0x000fe20007fbe0ff */
[----:B--2---:R-:W-:Y:S01]  /*e5b0*/  IMAD R86, R4, R83, RZ ;  /* 0x0000005304567224 */ /* 0x004fe200078e02ff */
[C---:B------:R-:W-:Y:S01]  /*e5c0*/  IADD3 R61, P6, R6.reuse, 0xb000, RZ ;  /* 0x0000b000063d7810 */ /* 0x040fe20007fde0ff */
[----:B------:R-:W5:Y:S01]  /*e5d0*/  LD.E.128 R24, desc[UR42][R24.64] ;  /* 0x0000002a18187980 */ /* 0x000f62000c101d00 */
[----:B------:R-:W-:-:S02]  /*e5e0*/  IADD3 R65, P0, R6, 0xc000, RZ ;  /* 0x0000c00006417810 */ /* 0x000fc40007f1e0ff */
[C---:B------:R-:W-:Y:S01]  /*e5f0*/  IADD3 R69, P1, R6.reuse, 0xd000, RZ ;  /* 0x0000d00006457810 */ /* 0x040fe20007f3e0ff */
[----:B------:R-:W5:Y:S01]  /*e600*/  LD.E.128 R28, desc[UR42][R28.64] ;  /* 0x0000002a1c1c7980 */ /* 0x000f62000c101d00 */
[C---:B------:R-:W-:Y:S02]  /*e610*/  IADD3 R73, P2, R6.reuse, 0xe000, RZ ;  /* 0x0000e00006497810 */ /* 0x040fe40007f5e0ff */
[C---:B------:R-:W-:Y:S01]  /*e620*/  LOP3.LUT R15, R6.reuse, 0x380, RZ, 0xc0, !PT ;  /* 0x00000380060f7812 */ /* 0x040fe200078ec0ff */
[----:B------:R-:W5:Y:S01]  /*e630*/  LD.E.128 R32, desc[UR42][R32.64] ;  /* 0x0000002a20207980 */ /* 0x000f62000c101d00 */
[----:B------:R-:W-:Y:S02]  /*e640*/  IADD3 R11, P3, R6, 0xf000, RZ ;  /* 0x0000f000060b7810 */ /* 0x000fe40007f7e0ff */
[----:B------:R-:W-:Y:S01]  /*e650*/  LOP3.LUT R52, R53, 0x380, RZ, 0xc0, !PT ;  /* 0x0000038035347812 */ /* 0x000fe200078ec0ff */
[----:B------:R-:W5:Y:S01]  /*e660*/  LD.E.128 R36, desc[UR42][R36.64] ;  /* 0x0000002a24247980 */ /* 0x000f62000c101d00 */
[----:B------:R-:W-:Y:S01]  /*e670*/  LOP3.LUT R56, R57, 0x380, RZ, 0xc0, !PT ;  /* 0x0000038039387812 */ /* 0x000fe200078ec0ff */
[----:B------:R-:W-:Y:S01]  /*e680*/  IMAD.X R77, RZ, RZ, R7, P3 ;  /* 0x000000ffff4d7224 */ /* 0x000fe200018e0607 */
[----:B------:R-:W-:Y:S01]  /*e690*/  LOP3.LUT R60, R61, 0x380, RZ, 0xc0, !PT ;  /* 0x000003803d3c7812 */ /* 0x000fe200078ec0ff */
[----:B------:R-:W5:Y:S01]  /*e6a0*/  LD.E.128 R40, desc[UR42][R40.64] ;  /* 0x0000002a28287980 */ /* 0x000f62000c101d00 */
[----:B------:R-:W-:-:S02]  /*e6b0*/  LOP3.LUT R64, R65, 0x380, RZ, 0xc0, !PT ;  /* 0x0000038041407812 */ /* 0x000fc400078ec0ff */
[----:B------:R-:W-:Y:S01]  /*e6c0*/  LOP3.LUT R68, R69, 0x380, RZ, 0xc0, !PT ;  /* 0x0000038045447812 */ /* 0x000fe200078ec0ff */
[----:B------:R-:W5:Y:S01]  /*e6d0*/  LD.E.128 R44, desc[UR42][R44.64] ;  /* 0x0000002a2c2c7980 */ /* 0x000f62000c101d00 */
[----:B------:R-:W-:Y:S02]  /*e6e0*/  LOP3.LUT R72, R73, 0x380, RZ, 0xc0, !PT ;  /* 0x0000038049487812 */ /* 0x000fe400078ec0ff */
[----:B------:R-:W-:Y:S01]  /*e6f0*/  SHF.R.U64 R15, R15, 0x3, RZ ;  /* 0x000000030f0f7819 */ /* 0x000fe200000012ff */
[----:B------:R-:W5:Y:S01]  /*e700*/  LD.E.128 R48, desc[UR42][R48.64] ;  /* 0x0000002a30307980 */ /* 0x000f62000c101d00 */
[----:B------:R-:W-:Y:S02]  /*e710*/  LOP3.LUT R9, R11, 0x380, RZ, 0xc0, !PT ;  /* 0x000003800b097812 */ /* 0x000fe400078ec0ff */
[----:B------:R-:W-:Y:S02]  /*e720*/  SHF.R.U64 R52, R52, 0x3, RZ ;  /* 0x0000000334347819 */ /* 0x000fe400000012ff */
[----:B------:R-:W-:-:S02]  /*e730*/  SHF.R.U64 R56, R56, 0x3, RZ ;  /* 0x0000000338387819 */ /* 0x000fc400000012ff */
[----:B------:R-:W-:Y:S02]  /*e740*/  SHF.R.U64 R60, R60, 0x3, RZ ;  /* 0x000000033c3c7819 */ /* 0x000fe400000012ff */
[----:B------:R-:W-:Y:S02]  /*e750*/  SHF.R.U64 R64, R64, 0x3, RZ ;  /* 0x0000000340407819 */ /* 0x000fe400000012ff */
[----:B------:R-:W-:Y:S02]  /*e760*/  SHF.R.U64 R68, R68, 0x3, RZ ;  /* 0x0000000344447819 */ /* 0x000fe400000012ff */
[----:B------:R-:W-:Y:S02]  /*e770*/  SHF.R.U64 R72, R72, 0x3, RZ ;  /* 0x0000000348487819 */ /* 0x000fe400000012ff */
[----:B------:R-:W-:Y:S02]  /*e780*/  LOP3.LUT R8, R15, R6, RZ, 0x3c, !PT ;  /* 0x000000060f087212 */ /* 0x000fe400078e3cff */
[----:B------:R-:W-:Y:S01]  /*e790*/  SHF.R.U64 R6, R9, 0x3, RZ ;  /* 0x0000000309067819 */ /* 0x000fe200000012ff */
[--C-:B------:R-:W-:Y:S01]  /*e7a0*/  IMAD.MOV.U32 R9, RZ, RZ, R7.reuse ;  /* 0x000000ffff097224 */ /* 0x100fe200078e0007 */
        /* <DEDUP_REMOVED lines=12> */
[----:B------:R-:W-:Y:S01]  /*e870*/  LOP3.LUT R76, R6, R11, RZ, 0x3c, !PT ;  /* 0x0000000b064c7212 */ /* 0x000fe200078e3cff */
[C---:B------:R-:W-:Y:S01]  /*e880*/  IMAD R5, R0.reuse, UR5, R5 ;  /* 0x0000000500057c24 */ /* 0x040fe2000f8e0205 */
[----:B------:R-:W-:Y:S01]  /*e890*/  ISETP.NE.AND P3, PT, R83, 0x1, PT ;  /* 0x000000015300780c */ /* 0x000fe20003f65270 */
[----:B------:R-:W-:Y:S01]  /*e8a0*/  IMAD.WIDE.U32 R6, R0, UR4, RZ ;  /* 0x0000000400067c25 */ /* 0x000fe2000f8e00ff */
[----:B------:R-:W-:Y:S01]  /*e8b0*/  LOP3.LUT R80, R21, 0xfffffff8, RZ, 0xc0, !PT ;  /* 0xfffffff815507812 */ /* 0x000fe200078ec0ff */
[----:B------:R-:W0:Y:S01]  /*e8c0*/  LDC R0, c[0x0][0xac8] ;  /* 0x0002b200ff007b82 */ /* 0x000e220000000800 */
[----:B------:R-:W-:Y:S01]  /*e8d0*/  ULDC.64 UR4, c[0x0][0xae8] ;  /* 0x0002ba0000047ab9 */ /* 0x000fe20000000a00 */
[----:B------:R-:W-:Y:S01]  /*e8e0*/  IMAD.IADD R7, R7, 0x1, R5 ;  /* 0x0000000107077824 */ /* 0x000fe200078e0205 */
[----:B------:R-:W5:Y:S04]  /*e8f0*/  LD.E.128 R8, desc[UR42][R8.64] ;  /* 0x0000002a08087980 */ /* 0x000f68000c101d00 */
[----:B------:R-:W5:Y:S03]  /*e900*/  LD.E.128 R12, desc[UR42][R12.64] ;  /* 0x0000002a0c0c7980 */ /* 0x000f66000c101d00 */
[----:B------:R-:W1:Y:S01]  /*e910*/  @P3 LDC R85, c[0x0][0xbec] ;  /* 0x0002fb00ff553b82 */ /* 0x000e620000000800 */
[----:B------:R-:W-:Y:S01]  /*e920*/  IMAD.WIDE.U32 R6, R198, UR4, R6 ;  /* 0x00000004c6067c25 */ /* 0x000fe2000f8e0006 */
[----:B------:R-:W-:Y:S01]  /*e930*/  SHF.R.S32.HI R5, RZ, 0x1f, R199 ;  /* 0x0000001fff057819 */ /* 0x000fe200000114c7 */
[----:B------:R-:W5:Y:S04]  /*e940*/  LD.E.128 R52, desc[UR42][R52.64] ;  /* 0x0000002a34347980 */ /* 0x000f68000c101d00 */
[----:B------:R-:W5:Y:S01]  /*e950*/  LD.E.128 R56, desc[UR42][R56.64] ;  /* 0x0000002a38387980 */ /* 0x000f62000c101d00 */
[----:B------:R-:W2:Y:S01]  /*e960*/  @P3 LDC R87, c[0x0][0xbf0] ;  /* 0x0002fc00ff573b82 */ /* 0x000ea20000000800 */
[----:B------:R-:W-:-:S02]  /*e970*/  IMAD.IADD R3, R3, 0x1, -R80 ;  /* 0x0000000103037824 */ /* 0x000fc400078e0a50 */
[----:B------:R-:W-:Y:S01]  /*e980*/  IMAD R7, R198, UR5, R7 ;  /* 0x00000005c6077c24 */ /* 0x000fe2000f8e0207 */
[----:B------:R-:W-:Y:S01]  /*e990*/  ULDC.64 UR4, c[0x0][0xaf0] ;  /* 0x0002bc0000047ab9 */ /* 0x000fe20000000a00 */
[--C-:B------:R-:W-:Y:S01]  /*e9a0*/  IMAD R80, R3, 0x20, R20.reuse ;  /* 0x0000002003507824 */ /* 0x100fe200078e0214 */
[-C--:B0-----:R-:W-:Y:S01]  /*e9b0*/  ISETP.GE.AND P1, PT, R208, R0.reuse, PT ;  /* 0x00000000d000720c */ /* 0x081fe20003f26270 */
[----:B------:R-:W-:Y:S01]  /*e9c0*/  IMAD R3, R201, 0x40, R20 ;  /* 0x00000040c9037824 */ /* 0x000fe200078e0214 */
[-C--:B------:R-:W-:Y:S01]  /*e9d0*/  ISETP.GE.AND P0, PT, R207, R0.reuse, PT ;  /* 0x00000000cf00720c */ /* 0x080fe20003f06270 */
[----:B------:R-:W-:Y:S01]  /*e9e0*/  IMAD R20, R5, UR4, RZ ;  /* 0x0000000405147c24 */ /* 0x000fe2000f8e02ff */
[----:B------:R-:W-:Y:S01]  /*e9f0*/  SEL R5, RZ, 0xffffffff, P1 ;  /* 0xffffffffff057807 */ /* 0x000fe20000800000 */
[----:B------:R-:W-:Y:S01]  /*ea00*/  IMAD R82, R201, 0x40, R80 ;  /* 0x00000040c9527824 */ /* 0x000fe200078e0250 */
[----:B------:R-:W-:Y:S01]  /*ea10*/  ISETP.GE.AND P2, PT, R187, R0, PT ;  /* 0x00000000bb00720c */ /* 0x000fe20003f46270 */
[----:B------:R-:W5:Y:S01]  /*ea20*/  LD.E.128 R60, desc[UR42][R60.64] ;  /* 0x0000002a3c3c7980 */ /* 0x000f62000c101d00 */
[----:B------:R-:W-:Y:S01]  /*ea30*/  SEL R80, RZ, 0xffffffff, P0 ;  /* 0xffffffffff507807 */ /* 0x000fe20000000000 */
[----:B------:R-:W-:Y:S01]  /*ea40*/  IMAD.SHL.U32 R84, R5, 0x2, RZ ;  /* 0x0000000205547824 */ /* 0x000fe200078e00ff */
[----:B------:R-:W-:Y:S01]  /*ea50*/  SEL R21, RZ, 0x1, P2 ;  /* 0x00000001ff157807 */ /* 0x000fe20001000000 */
[----:B------:R-:W-:Y:S01]  /*ea60*/  IMAD R81, R199, UR5, R20 ;  /* 0x00000005c7517c24 */ /* 0x000fe2000f8e0214 */
[----:B------:R-:W5:Y:S01]  /*ea70*/  LD.E.128 R64, desc[UR42][R64.64] ;  /* 0x0000002a40407980 */ /* 0x000f62000c101d00 */
[----:B-1----:R-:W-:Y:S01]  /*ea80*/  @P3 IMAD.HI.U32 R20, R82, R85, RZ ;  /* 0x0000005552143227 */ /* 0x002fe200078e00ff */
[----:B------:R-:W-:-:S02]  /*ea90*/  LOP3.LUT R21, R84, 0x2, R21, 0xe2, !PT ;  /* 0x0000000254157812 */ /* 0x000fc400078ee215 */
[----:B------:R-:W5:Y:S01]  /*eaa0*/  LD.E.128 R68, desc[UR42][R68.64] ;  /* 0x0000002a44447980 */ /* 0x000f62000c101d00 */
[----:B------:R-:W-:Y:S01]  /*eab0*/  IMAD.SHL.U32 R80, R80, 0x4, RZ ;  /* 0x0000000450507824 */ /* 0x000fe200078e00ff */
[-C--:B------:R-:W-:Y:S01]  /*eac0*/  ISETP.GE.AND P0, PT, R206, R0.reuse, PT ;  /* 0x00000000ce00720c */ /* 0x080fe20003f06270 */
[----:B------:R-:W-:Y:S01]  /*ead0*/  IMAD.MOV.U32 R5, RZ, RZ, R82 ;  /* 0x000000ffff057224 */ /* 0x000fe200078e0052 */
[----:B--2---:R-:W-:Y:S01]  /*eae0*/  @P3 SHF.R.U32.HI R5, RZ, R87, R20 ;  /* 0x00000057ff053219 */ /* 0x004fe20000011614 */
[----:B------:R-:W-:Y:S01]  /*eaf0*/  IMAD.WIDE.U32 R6, R199, UR4, R6 ;  /* 0x00000004c7067c25 */ /* 0x000fe2000f8e0006 */
[----:B------:R-:W-:Y:S01]  /*eb00*/  LOP3.LUT R20, R80, 0x4, R21, 0xe2, !PT ;  /* 0x0000000450147812 */ /* 0x000fe200078ee215 */
[----:B------:R-:W-:Y:S01]  /*eb10*/  ULDC.64 UR4, c[0x0][0xae0] ;  /* 0x0002b80000047ab9 */ /* 0x000fe20000000a00 */
[----:B------:R-:W-:Y:S01]  /*eb20*/  SEL R21, RZ, 0xffffffff, P0 ;  /* 0xffffffffff157807 */ /* 0x000fe20000000000 */
[----:B------:R-:W5:Y:S01]  /*eb30*/  LD.E.128 R72, desc[UR42][R72.64] ;  /* 0x0000002a48487980 */ /* 0x000f62000c101d00 */
[-C--:B------:R-:W-:Y:S01]  /*eb40*/  ISETP.GE.AND P0, PT, R205, R0.reuse, PT ;  /* 0x00000000cd00720c */ /* 0x080fe20003f06270 */
[----:B------:R-:W-:Y:S01]  /*eb50*/  IMAD.IADD R7, R7, 0x1, R81 ;  /* 0x0000000107077824 */ /* 0x000fe200078e0251 */
[--C-:B------:R-:W-:Y:S01]  /*eb60*/  SHF.R.S32.HI R80, RZ, 0x1f, R5.reuse ;  /* 0x0000001fff507819 */ /* 0x100fe20000011405 */
[----:B------:R-:W-:Y:S01]  /*eb70*/  IMAD.MOV R81, RZ, RZ, -R5 ;  /* 0x000000ffff517224 */ /* 0x000fe200078e0a05 */
[----:B------:R-:W-:Y:S01]  /*eb80*/  SEL R4, RZ, 0xffffffff, P0 ;  /* 0xffffffffff047807 */ /* 0x000fe20000000000 */
[----:B------:R-:W-:Y:S01]  /*eb90*/  IMAD.SHL.U32 R85, R21, 0x8, RZ ;  /* 0x0000000815557824 */ /* 0x000fe200078e00ff */
[----:B------:R-:W-:Y:S01]  /*eba0*/  ISETP.GE.AND P0, PT, R204, R0, PT ;  /* 0x00000000cc00720c */ /* 0x000fe20003f06270 */
[----:B------:R-:W-:Y:S01]  /*ebb0*/  IMAD R80, R80, UR4, RZ ;  /* 0x0000000450507c24 */ /* 0x000fe2000f8e02ff */
[----:B------:R-:W5:Y:S01]  /*ebc0*/  LD.E.128 R76, desc[UR42][R76.64] ;  /* 0x0000002a4c4c7980 */ /* 0x000f62000c101d00 */
[----:B------:R-:W-:-:S02]  /*ebd0*/  IMAD R21, R83, R81, R82 ;  /* 0x0000005153157224 */ /* 0x000fc400078e0252 */
[----:B------:R-:W-:Y:S01]  /*ebe0*/  IMAD.SHL.U32 R83, R4, 0x10, RZ ;  /* 0x0000001004537824 */ /* 0x000fe200078e00ff */
[----:B------:R-:W-:Y:S01]  /*ebf0*/  SEL R4, RZ, 0xffffffff, P0 ;  /* 0xffffffffff047807 */ /* 0x000fe20000000000 */
[----:B------:R-:W-:Y:S01]  /*ec00*/  IMAD.WIDE.U32 R6, R5, UR4, R6 ;  /* 0x0000000405067c25 */ /* 0x000fe2000f8e0006 */
[----:B------:R-:W-:Y:S01]  /*ec10*/  @!PT LDS RZ, [RZ] ;  /* 0x00000000fffff984 */ /* 0x000fe20000000800 */
[----:B------:R-:W-:Y:S01]  /*ec20*/  @!PT LDS RZ, [RZ] ;  /* 0x00000000fffff984 */ /* 0x000fe20000000800 */
[----:B------:R-:W-:Y:S01]  /*ec30*/  @!PT LDS RZ, [RZ] ;  /* 0x00000000fffff984 */ /* 0x000fe20000000800 */
[----:B------:R-:W-:Y:S01]  /*ec40*/  @!PT LDS RZ, [RZ] ;  /* 0x00000000fffff984 */ /* 0x000fe20000000800 */
[----:B------:R0:W-:Y:S06]  /*ec50*/  MEMBAR.ALL.CTA ;  /* 0x0000000000007992 */ /* 0x0001ec0000008000 */
[----:B0-----:R-:W0:Y:S01]  /*ec60*/  FENCE.VIEW.ASYNC.S ;  /* 0x00000000000073c6 */ /* 0x001e220000000000 */
[----:B------:R-:W-:Y:S01]  /*ec70*/  LOP3.LUT R20, R85, 0x8, R20, 0xe2, !PT ;  /* 0x0000000855147812 */ /* 0x000fe200078ee214 */
[----:B------:R-:W-:Y:S01]  /*ec80*/  IMAD R81, R5, UR5, R80 ;  /* 0x0000000505517c24 */ /* 0x000fe2000f8e0250 */
[----:B------:R-:W-:Y:S01]  /*ec90*/  SHF.R.S32.HI R5, RZ, 0x1f, R21 ;  /* 0x0000001fff057819 */ /* 0x000fe20000011415 */
[----:B------:R-:W-:Y:S01]  /*eca0*/  VIADD R87, R187, 0x180 ;  /* 0x00000180bb577836 */ /* 0x000fe20000000000 */
[----:B------:R-:W-:Y:S01]  /*ecb0*/  ULDC.64 UR4, c[0x0][0xad8] ;  /* 0x0002b60000047ab9 */ /* 0x000fe20000000a00 */
[----:B------:R-:W-:Y:S01]  /*ecc0*/  IMAD.IADD R7, R7, 0x1, R81 ;  /* 0x0000000107077824 */ /* 0x000fe200078e0251 */
[----:B------:R-:W-:Y:S01]  /*ecd0*/  LOP3.LUT R20, R83, 0x10, R20, 0xe2, !PT ;  /* 0x0000001053147812 */ /* 0x000fe200078ee214 */
[----:B------:R-:W-:-:S02]  /*ece0*/  IMAD.SHL.U32 R81, R4, 0x20, RZ ;  /* 0x0000002004517824 */ /* 0x000fc400078e00ff */
[----:B------:R-:W-:Y:S01]  /*ecf0*/  IMAD R4, R5, UR4, RZ ;  /* 0x0000000405047c24 */ /* 0x000fe2000f8e02ff */
[----:B------:R-:W-:Y:S01]  /*ed00*/  ISETP.GE.AND P0, PT, R87, R0, PT ;  /* 0x000000005700720c */ /* 0x000fe20003f06270 */
[----:B------:R-:W-:Y:S01]  /*ed10*/  VIADD R89, R187, 0x1c0 ;  /* 0x000001c0bb597836 */ /* 0x000fe20000000000 */
[----:B------:R-:W-:Y:S01]  /*ed20*/  LOP3.LUT R20, R81, 0x20, R20, 0xe2, !PT ;  /* 0x0000002051147812 */ /* 0x000fe200078ee214 */
[C---:B------:R-:W-:Y:S02]  /*ed30*/  IMAD R81, R21.reuse, UR5, R4 ;  /* 0x0000000515517c24 */ /* 0x040fe4000f8e0204 */
[----:B------:R-:W-:Y:S01]  /*ed40*/  IMAD.WIDE.U32 R6, R21, UR4, R6 ;  /* 0x0000000415067c25 */ /* 0x000fe2000f8e0006 */
[----:B------:R-:W-:Y:S01]  /*ed50*/  ISETP.GE.AND P1, PT, R3, R86, PT ;  /* 0x000000560300720c */ /* 0x000fe20003f26270 */
[----:B------:R-:W-:Y:S01]  /*ed60*/  ULDC.64 UR4, c[0x0][0xa80] ;  /* 0x0002a00000047ab9 */ /* 0x000fe20000000a00 */
[----:B------:R-:W-:Y:S01]  /*ed70*/  SEL R5, RZ, 0x40, P0 ;  /* 0x00000040ff057807 */ /* 0x000fe20000000000 */
[----:B------:R-:W-:Y:S01]  /*ed80*/  VIADD R4, R2, 0x28c20 ;  /* 0x00028c2002047836 */ /* 0x000fe20000000000 */
[----:B------:R-:W-:Y:S01]  /*ed90*/  ISETP.GE.AND P0, PT, R89, R0, PT ;  /* 0x000000005900720c */ /* 0x000fe20003f06270 */
[----:B------:R-:W-:Y:S01]  /*eda0*/  IMAD.IADD R7, R7, 0x1, R81 ;  /* 0x0000000107077824 */ /* 0x000fe200078e0251 */
[----:B------:R-:W-:-:S02]  /*edb0*/  LEA R84, P2, R6, UR4, 0x1 ;  /* 0x0000000406547c11 */ /* 0x000fc4000f8408ff */
[----:B------:R-:W-:Y:S02]  /*edc0*/  LOP3.LUT R82, R20, R5, RZ, 0xfc, !PT ;  /* 0x0000000514527212 */ /* 0x000fe400078efcff */
[----:B------:R-:W-:Y:S02]  /*edd0*/  PRMT R4, RZ, 0x654, R4 ;  /* 0x00000654ff047816 */ /* 0x000fe40000000004 */
[----:B------:R-:W-:Y:S02]  /*ede0*/  SEL R5, RZ, 0x80, P0 ;  /* 0x00000080ff057807 */ /* 0x000fe40000000000 */
[----:B------:R-:W-:Y:S01]  /*edf0*/  LEA.HI.X R85, R6, UR5, R7, 0x1, P2 ;  /* 0x0000000506557c11 */ /* 0x000fe200090f0c07 */
[----:B0-----:R0:W-:Y:S01]  /*ee00*/  SYNCS.ARRIVE.TRANS64.RED.A1T0 RZ, [R4+URZ], RZ ;  /* 0x000000ff04ff79a7 */ /* 0x0011e2000810043f */
[----:B------:R-:W-:Y:S01]  /*ee10*/  LOP3.LUT R83, R82, R5, RZ, 0xfc, !PT ;  /* 0x0000000552537212 */ /* 0x000fe200078efcff */
[----:B------:R-:W-:Y:S02]  /*ee20*/  BSSY B1, `(.L_x_761) ;  /* 0x000002a000017945 */ /* 0x000fe40003800000 */
[----:B------:R1:W2:Y:S01]  /*ee30*/  SHFL.IDX PT, R5, R85, RZ, 0x181f ;  /* 0x00181fff55057589 */ /* 0x0002a200000e0000 */
[----:B----4-:R-:W-:-:S03]  /*ee40*/  SHF.R.S32.HI R152, RZ, 0x1f, R204 ;  /* 0x0000001fff987819 */ /* 0x010fc600000114cc */
[----:B0-----:R1:W0:Y:S01]  /*ee50*/  SHFL.IDX PT, R4, R84, RZ, 0x181f ;  /* 0x00181fff54047589 */ /* 0x00122200000e0000 */
[----:B------:R-:W-:Y:S02]  /*ee60*/  SHF.R.S32.HI R156, RZ, 0x1f, R205 ;  /* 0x0000001fff9c7819 */ /* 0x000fe400000114cd */
[----:B------:R-:W-:Y:S02]  /*ee70*/  SHF.R.S32.HI R157, RZ, 0x1f, R206 ;  /* 0x0000001fff9d7819 */ /* 0x000fe400000114ce */
[----:B------:R-:W-:Y:S02]  /*ee80*/  SHF.R.S32.HI R158, RZ, 0x1f, R207 ;  /* 0x0000001fff9e7819 */ /* 0x000fe400000114cf */
[----:B------:R-:W-:Y:S01]  /*ee90*/  SHF.R.S32.HI R159, RZ, 0x1f, R208 ;  /* 0x0000001fff9f7819 */ /* 0x000fe200000114d0 */
[----:B-1----:R-:W-:Y:S06]  /*eea0*/  @P1 BRA `(.L_x_762) ;  /* 0x0000000000841947 */ /* 0x002fec0003800000 */
[-C--:B------:R-:W-:Y:S02]  /*eeb0*/  ISETP.GE.AND P2, PT, R187, R0.reuse, PT ;  /* 0x00000000bb00720c */ /* 0x080fe40003f46270 */
[-C--:B------:R-:W-:Y:S02]  /*eec0*/  ISETP.GE.AND P4, PT, R208, R0.reuse, PT ;  /* 0x00000000d000720c */ /* 0x080fe40003f86270 */
[-C--:B------:R-:W-:Y:S02]  /*eed0*/  ISETP.GE.AND P6, PT, R207, R0.reuse, PT ;  /* 0x00000000cf00720c */ /* 0x080fe40003fc6270 */
[-C--:B------:R-:W-:Y:S02]  /*eee0*/  ISETP.GE.AND P0, PT, R206, R0.reuse, PT ;  /* 0x00000000ce00720c */ /* 0x080fe40003f06270 */
[----:B------:R-:W-:Y:S02]  /*eef0*/  ISETP.GE.AND P1, PT, R205, R0, PT ;  /* 0x00000000cd00720c */ /* 0x000fe40003f26270 */
[----:B------:R-:W-:-:S03]  /*ef00*/  SHF.R.S32.HI R88, RZ, 0x1f, R87 ;  /* 0x0000001fff587819 */ /* 0x000fc60000011457 */
[----:B0-2---:R-:W-:Y:S02]  /*ef10*/  @!P2 IMAD.WIDE R20, R187, 0x2, R4 ;  /* 0x00000002bb14a825 */ /* 0x005fe400078e0204 */
[CC--:B------:R-:W-:Y:S02]  /*ef20*/  @!P4 LEA R6, P3, R208.reuse, R4.reuse, 0x1 ;  /* 0x00000004d006c211 */ /* 0x0c0fe400078608ff */
[----:B------:R-:W-:Y:S01]  /*ef30*/  @!P6 LEA R80, P5, R207, R4, 0x1 ;  /* 0x00000004cf50e211 */ /* 0x000fe200078a08ff */
[----:B-----5:R0:W-:Y:S01]  /*ef40*/  @!P2 ST.E.128 desc[UR42][R20.64], R8 ;  /* 0x000000081400a985 */ /* 0x0201e2000c101d2a */
[----:B------:R-:W-:Y:S02]  /*ef50*/  @!P4 LEA.HI.X R7, R208, R5, R159, 0x1, P3 ;  /* 0x00000005d007c211 */ /* 0x000fe400018f0c9f */
[----:B------:R-:W-:Y:S02]  /*ef60*/  LOP3.LUT P2, RZ, R82, 0x40, RZ, 0xc0, !PT ;  /* 0x0000004052ff7812 */ /* 0x000fe4000784c0ff */
[----:B------:R-:W-:Y:S01]  /*ef70*/  LOP3.LUT P3, RZ, R83, 0x80, RZ, 0xc0, !PT ;  /* 0x0000008053ff7812 */ /* 0x000fe2000786c0ff */
[----:B------:R1:W-:Y:S01]  /*ef80*/  @!P4 ST.E.128 desc[UR42][R6.64], R24 ;  /* 0x000000180600c985 */ /* 0x0003e2000c101d2a */
[----:B------:R-:W-:-:S02]  /*ef90*/  ISETP.GE.AND P4, PT, R204, R0, PT ;  /* 0x00000000cc00720c */ /* 0x000fc40003f86270 */
[----:B------:R-:W-:-:S05]  /*efa0*/  @!P6 LEA.HI.X R81, R207, R5, R158, 0x1, P5 ;  /* 0x00000005cf51e211 */ /* 0x000fca00028f0c9e */
[----:B------:R4:W-:Y:S01]  /*efb0*/  @!P6 ST.E.128 desc[UR42][R80.64], R32 ;  /* 0x000000205000e985 */ /* 0x0009e2000c101d2a */
[CC--:B0-----:R-:W-:Y:S02]  /*efc0*/  @!P1 LEA R20, P6, R205.reuse, R4.reuse, 0x1 ;  /* 0x00000004cd149211 */ /* 0x0c1fe400078c08ff */
[----:B------:R-:W-:Y:S02]  /*efd0*/  SHF.R.S32.HI R9, RZ, 0x1f, R89 ;  /* 0x0000001fff097819 */ /* 0x000fe40000011459 */
[-C--:B------:R-:W-:Y:S02]  /*efe0*/  @!P1 LEA.HI.X R21, R205, R5.reuse, R156, 0x1, P6 ;  /* 0x00000005cd159211 */ /* 0x080fe400030f0c9c */
[CC--:B-1----:R-:W-:Y:S02]  /*eff0*/  @!P0 LEA R6, P5, R206.reuse, R4.reuse, 0x1 ;  /* 0x00000004ce068211 */ /* 0x0c2fe400078a08ff */
[----:B------:R-:W-:Y:S02]  /*f000*/  @P3 LEA R8, P6, R89, R4, 0x1 ;  /* 0x0000000459083211 */ /* 0x000fe400078c08ff */
[----:B------:R-:W-:-:S02]  /*f010*/  @!P0 LEA.HI.X R7, R206, R5, R157, 0x1, P5 ;  /* 0x00000005ce078211 */ /* 0x000fc400028f0c9d */
[-C--:B------:R-:W-:Y:S02]  /*f020*/  @P2 LEA R10, P5, R87, R4.reuse, 0x1 ;  /* 0x00000004570a2211 */ /* 0x080fe400078a08ff */
[-C--:B------:R-:W-:Y:S01]  /*f030*/  @P3 LEA.HI.X R9, R89, R5.reuse, R9, 0x1, P6 ;  /* 0x0000000559093211 */ /* 0x080fe200030f0c09 */
[----:B------:R4:W-:Y:S01]  /*f040*/  @!P0 ST.E.128 desc[UR42][R6.64], R40 ;  /* 0x0000002806008985 */ /* 0x0009e2000c101d2a */
[-C--:B------:R-:W-:Y:S02]  /*f050*/  @P2 LEA.HI.X R11, R87, R5.reuse, R88, 0x1, P5 ;  /* 0x00000005570b2211 */ /* 0x080fe400028f0c58 */
[C---:B------:R-:W-:Y:S01]  /*f060*/  @!P4 LEA R4, P5, R204.reuse, R4, 0x1 ;  /* 0x00000004cc04c211 */ /* 0x040fe200078a08ff */
[----:B------:R4:W-:Y:S03]  /*f070*/  @!P1 ST.E.128 desc[UR42][R20.64], R48 ;  /* 0x0000003014009985 */ /* 0x0009e6000c101d2a */
[----:B------:R-:W-:-:S05]  /*f080*/  @!P4 LEA.HI.X R5, R204, R5, R152, 0x1, P5 ;  /* 0x00000005cc05c211 */ /* 0x000fca00028f0c98 */
[----:B------:R4:W-:Y:S04]  /*f090*/  @!P4 ST.E.128 desc[UR42][R4.64], R56 ;  /* 0x000000380400c985 */ /* 0x0009e8000c101d2a */
[----:B------:R4:W-:Y:S04]  /*f0a0*/  @P2 ST.E.128 desc[UR42][R10.64], R64 ;  /* 0x000000400a002985 */ /* 0x0009e8000c101d2a */
[----:B------:R4:W-:Y:S02]  /*f0b0*/  @P3 ST.E.128 desc[UR42][R8.64], R72 ;  /* 0x0000004808003985 */ /* 0x0009e4000c101d2a */
.L_x_762:
[----:B------:R-:W-:Y:S05]  /*f0c0*/  BSYNC B1 ;  /* 0x0000000000017941 */ /* 0x000fea0003800000 */
.L_x_761:
[----:B------:R-:W-:Y:S01]  /*f0d0*/  VIADD R3, R3, 0x20 ;  /* 0x0000002003037836 */ /* 0x000fe20000000000 */
[----:B--2-4-:R1:W2:Y:S04]  /*f0e0*/  SHFL.IDX PT, R5, R85, 0x1, 0x181f ;  /* 0x00381f0055057f89 */ /* 0x0142a800000e0000 */
[----:B------:R-:W-:Y:S01]  /*f0f0*/  ISETP.GE.AND P0, PT, R3, R86, PT ;  /* 0x000000560300720c */ /* 0x000fe20003f06270 */
[----:B0-----:R1:W0:-:S12]  /*f100*/  SHFL.IDX PT, R4, R84, 0x1, 0x181f ;  /* 0x00381f0054047f89 */ /* 0x00121800000e0000 */
[----:B-1----:R-:W-:Y:S05]  /*f110*/  @P0 BRA `(.L_x_763) ;  /* 0x00000028000c0947 */ /* 0x002fea0003800000 */
[-C--:B------:R-:W-:Y:S02]  /*f120*/  ISETP.GE.AND P5, PT, R208, R0.reuse, PT ;  /* 0x00000000d000720c */ /* 0x080fe40003fa6270 */
[-C--:B------:R-:W-:Y:S02]  /*f130*/  ISETP.GE.AND P6, PT, R187, R0.reuse, PT ;  /* 0x00000000bb00720c */ /* 0x080fe40003fc6270 */
[-C--:B------:R-:W-:Y:S02]  /*f140*/  ISETP.GE.AND P4, PT, R207, R0.reuse, PT ;  /* 0x00000000cf00720c */ /* 0x080fe40003f86270 */
[-C--:B------:R-:W-:Y:S02]  /*f150*/  ISETP.GE.AND P2, PT, R205, R0.reuse, PT ;  /* 0x00000000cd00720c */ /* 0x080fe40003f46270 */
[----:B------:R-:W-:Y:S02]  /*f160*/  ISETP.GE.AND P3, PT, R206, R0, PT ;  /* 0x00000000ce00720c */ /* 0x000fe40003f66270 */
[----:B------:R-:W-:-:S03]  /*f170*/  LOP3.LUT P0, RZ, R82, 0x40, RZ, 0xc0, !PT ;  /* 0x0000004052ff7812 */ /* 0x000fc6000780c0ff */
[C---:B0----5:R-:W-:Y:S02]  /*f180*/  @!P5 LEA R8, P1, R208.reuse, R4, 0x1 ;  /* 0x00000004d008d211 */ /* 0x061fe400078208ff */
[----:B--2---:R-:W-:Y:S02]  /*f190*/  @!P6 IMAD.WIDE R6, R187, 0x2, R4 ;  /* 0x00000002bb06e825 */ /* 0x004fe400078e0204 */
[----:B------:R-:W-:Y:S02]  /*f1a0*/  @!P5 LEA.HI.X R9, R208, R5, R159, 0x1, P1 ;  /* 0x00000005d009d211 */ /* 0x000fe400008f0c9f */
[----:B------:R-:W-:Y:S01]  /*f1b0*/  ISETP.GE.AND P1, PT, R204, R0, PT ;  /* 0x00000000cc00720c */ /* 0x000fe20003f26270 */
[----:B------:R0:W-:Y:S01]  /*f1c0*/  @!P6 ST.E.128 desc[UR42][R6.64], R12 ;  /* 0x0000000c0600e985 */ /* 0x0001e2000c101d2a */
[----:B------:R-:W-:-:S03]  /*f1d0*/  SHF.R.S32.HI R0, RZ, 0x1f, R87 ;  /* 0x0000001fff007819 */ /* 0x000fc60000011457 */
[----:B------:R1:W-:Y:S01]  /*f1e0*/  @!P5 ST.E.128 desc[UR42][R8.64], R28 ;  /* 0x0000001c0800d985 */ /* 0x0003e2000c101d2a */
[----:B0-----:R-:W-:-:S04]  /*f1f0*/  @!P4 LEA R6, P6, R207, R4, 0x1 ;  /* 0x00000004cf06c211 */ /* 0x001fc800078c08ff */
[-C--:B------:R-:W-:Y:S02]  /*f200*/  @!P4 LEA.HI.X R7, R207, R5.reuse, R158, 0x1, P6 ;  /* 0x00000005cf07c211 */ /* 0x080fe400030f0c9e */
[CC--:B------:R-:W-:Y:S02]  /*f210*/  @!P2 LEA R10, P6, R205.reuse, R4.reuse, 0x1 ;  /* 0x00000004cd0aa211 */ /* 0x0c0fe400078c08ff */
[CC--:B-1----:R-:W-:Y:S01]  /*f220*/  @!P3 LEA R8, P5, R206.reuse, R4.reuse, 0x1 ;  /* 0x00000004ce08b211 */ /* 0x0c2fe200078a08ff */
[----:B------:R0:W-:Y:S01]  /*f230*/  @!P4 ST.E.128 desc[UR42][R6.64], R36 ;  /* 0x000000240600c985 */ /* 0x0001e2000c101d2a */
[-C--:B------:R-:W-:Y:S02]  /*f240*/  @!P2 LEA.HI.X R11, R205, R5.reuse, R156, 0x1, P6 ;  /* 0x00000005cd0ba211 */ /* 0x080fe400030f0c9c */
[----:B------:R-:W-:Y:S02]  /*f250*/  @!P3 LEA.HI.X R9, R206, R5, R157, 0x1, P5 ;  /* 0x00000005ce09b211 */ /* 0x000fe400028f0c9d */
[----:B------:R-:W-:-:S02]  /*f260*/  @!P1 LEA R14, P6, R204, R4, 0x1 ;  /* 0x00000004cc0e9211 */ /* 0x000fc400078c08ff */
[C---:B------:R-:W-:Y:S01]  /*f270*/  @P0 LEA R12, P5, R87.reuse, R4, 0x1 ;  /* 0x00000004570c0211 */ /* 0x040fe200078a08ff */
[----:B------:R0:W-:Y:S01]  /*f280*/  @!P3 ST.E.128 desc[UR42][R8.64], R44 ;  /* 0x0000002c0800b985 */ /* 0x0001e2000c101d2a */
[-C--:B------:R-:W-:Y:S02]  /*f290*/  @!P1 LEA.HI.X R15, R204, R5.reuse, R152, 0x1, P6 ;  /* 0x00000005cc0f9211 */ /* 0x080fe400030f0c98 */
[----:B------:R-:W-:Y:S01]  /*f2a0*/  @P0 LEA.HI.X R13, R87, R5, R0, 0x1, P5 ;  /* 0x00000005570d0211 */ /* 0x000fe200028f0c00 */
[----:B------:R0:W-:Y:S04]  /*f2b0*/  @!P2 ST.E.128 desc[UR42][R10.64], R52 ;  /* 0x000000340a00a985 */ /* 0x0001e8000c101d2a */
[----:B------:R0:W-:Y:S04]  /*f2c0*/  @!P1 ST.E.128 desc[UR42][R14.64], R60 ;  /* 0x0000003c0e009985 */ /* 0x0001e8000c101d2a */
[----:B------:R0:W-:Y:S01]  /*f2d0*/  @P0 ST.E.128 desc[UR42][R12.64], R68 ;  /* 0x000000440c000985 */ /* 0x0001e2000c101d2a */
[----:B------:R-:W-:-:S13]  /*f2e0*/  LOP3.LUT P0, RZ, R83, 0x80, RZ, 0xc0, !PT ;  /* 0x0000008053ff7812 */ /* 0x000fda000780c0ff */
[----:B------:R-:W-:Y:S05]  /*f2f0*/  @!P0 BRA `(.L_x_763) ;  /* 0x0000002400948947 */ /* 0x000fea0003800000 */
[----:B------:R-:W-:Y:S02]  /*f300*/  LEA R4, P0, R89, R4, 0x1 ;  /* 0x0000000459047211 */ /* 0x000fe400078008ff */
[----:B------:R-:W-:-:S04]  /*f310*/  SHF.R.S32.HI R0, RZ, 0x1f, R89 ;  /* 0x0000001fff007819 */ /* 0x000fc80000011459 */
[----:B------:R-:W-:-:S05]  /*f320*/  LEA.HI.X R5, R89, R5, R0, 0x1, P0 ;  /* 0x0000000559057211 */ /* 0x000fca00000f0c00 */
[----:B------:R1:W-:Y:S01]  /*f330*/  ST.E.128 desc[UR42][R4.64], R76 ;  /* 0x0000004c04007985 */ /* 0x0003e2000c101d2a */
[----:B------:R-:W-:Y:S05]  /*f340*/  BRA `(.L_x_763) ;  /* 0x0000002400807947 */ /* 0x000fea0003800000 */
.L_x_760:
[----:B01----:R-:W2:Y:S01]  /*f350*/  LDL R8, [R1+0x68] ;  /* 0x0000680001087983 */ /* 0x003ea20000100800 */
[----:B------:R-:W-:Y:S01]  /*f360*/  ULDC.64 UR4, c[0x0][0xb08] ;  /* 0x0002c20000047ab9 */ /* 0x000fe20000000a00 */
[----:B------:R-:W-:Y:S01]  /*f370*/  IMAD R11, R201, 0x40, R190 ;  /* 0x00000040c90b7824 */ /* 0x000fe200078e02be */
[----:B------:R-:W-:Y:S01]  /*f380*/  BSSY B1, `(.L_x_764) ;  /* 0x00000e3000017945 */ /* 0x000fe20003800000 */
[----:B------:R-:W-:Y:S01]  /*f390*/  IMAD R3, R5, UR4, RZ ;  /* 0x0000000405037c24 */ /* 0x000fe2000f8e02ff */
[----:B------:R-:W-:Y:S01]  /*f3a0*/  SHF.R.S32.HI R21, RZ, 0x1f, R211 ;  /* 0x0000001fff157819 */ /* 0x000fe200000114d3 */
[C---:B------:R-:W-:Y:S01]  /*f3b0*/  IMAD.WIDE.U32 R6, R0.reuse, UR4, RZ ;  /* 0x0000000400067c25 */ /* 0x040fe2000f8e00ff */
[----:B----4-:R-:W-:Y:S02]  /*f3c0*/  SHF.R.S32.HI R152, RZ, 0x1f, R212 ;  /* 0x0000001fff987819 */ /* 0x010fe400000114d4 */
[----:B------:R-:W-:Y:S01]  /*f3d0*/  SHF.R.S32.HI R156, RZ, 0x1f, R213 ;  /* 0x0000001fff9c7819 */ /* 0x000fe200000114d5 */
[----:B------:R-:W-:Y:S01]  /*f3e0*/  IMAD R3, R0, UR5, R3 ;  /* 0x0000000500037c24 */ /* 0x000fe2000f8e0203 */
[----:B------:R-:W-:Y:S01]  /*f3f0*/  ULDC.64 UR4, c[0x0][0xb38] ;  /* 0x0002ce0000047ab9 */ /* 0x000fe20000000a00 */
[----:B------:R-:W-:Y:S01]  /*f400*/  SHF.R.S32.HI R0, RZ, 0x1f, R199 ;  /* 0x0000001fff007819 */ /* 0x000fe200000114c7 */
[C---:B------:R-:W-:Y:S01]  /*f410*/  VIADD R178, R192.reuse, 0x40 ;  /* 0x00000040c0b27836 */ /* 0x040fe20000000000 */
[----:B------:R-:W-:Y:S01]  /*f420*/  SHF.R.S32.HI R157, RZ, 0x1f, R214 ;  /* 0x0000001fff9d7819 */ /* 0x000fe200000114d6 */
[----:B------:R-:W-:Y:S01]  /*f430*/  IMAD.IADD R7, R7, 0x1, R3 ;  /* 0x0000000107077824 */ /* 0x000fe200078e0203 */
[----:B------:R-:W-:Y:S01]  /*f440*/  SHF.R.S32.HI R158, RZ, 0x1f, R215 ;  /* 0x0000001fff9e7819 */ /* 0x000fe200000114d7 */
[----:B------:R-:W-:Y:S01]  /*f450*/  VIADD R180, R192, 0x38 ;  /* 0x00000038c0b47836 */ /* 0x000fe20000000000 */
[----:B------:R-:W-:Y:S01]  /*f460*/  SHF.R.S32.HI R159, RZ, 0x1f, R218 ;  /* 0x0000001fff9f7819 */ /* 0x000fe200000114da */
[----:B------:R-:W-:Y:S01]  /*f470*/  IMAD.WIDE.U32 R6, R198, UR4, R6 ;  /* 0x00000004c6067c25 */ /* 0x000fe2000f8e0006 */
[----:B------:R-:W-:-:S02]  /*f480*/  SHF.R.S32.HI R160, RZ, 0x1f, R219 ;  /* 0x0000001fffa07819 */ /* 0x000fc400000114db */
[----:B------:R-:W-:Y:S01]  /*f490*/  SHF.R.S32.HI R161, RZ, 0x1f, R220 ;  /* 0x0000001fffa17819 */ /* 0x000fe200000114dc */
[----:B------:R-:W-:Y:S01]  /*f4a0*/  IMAD R7, R198, UR5, R7 ;  /* 0x00000005c6077c24 */ /* 0x000fe2000f8e0207 */
[----:B------:R-:W-:Y:S01]  /*f4b0*/  ULDC.64 UR4, c[0x0][0xb40] ;  /* 0x0002d00000047ab9 */ /* 0x000fe20000000a00 */
[----:B------:R-:W-:Y:S01]  /*f4c0*/  VIADD R182, R192, 0x30 ;  /* 0x00000030c0b67836 */ /* 0x000fe20000000000 */
[----:B------:R-:W-:Y:S01]  /*f4d0*/  SHF.R.S32.HI R162, RZ, 0x1f, R221 ;  /* 0x0000001fffa27819 */ /* 0x000fe200000114dd */
[----:B------:R-:W-:Y:S01]  /*f4e0*/  IMAD R0, R0, UR4, RZ ;  /* 0x0000000400007c24 */ /* 0x000fe2000f8e02ff */
[----:B------:R-:W-:Y:S01]  /*f4f0*/  SHF.R.S32.HI R163, RZ, 0x1f, R222 ;  /* 0x0000001fffa37819 */ /* 0x000fe200000114de */
[C---:B------:R-:W-:Y:S01]  /*f500*/  IMAD.WIDE.U32 R6, R199.reuse, UR4, R6 ;  /* 0x00000004c7067c25 */ /* 0x040fe2000f8e0006 */
[----:B------:R-:W-:Y:S02]  /*f510*/  SHF.R.S32.HI R164, RZ, 0x1f, R223 ;  /* 0x0000001fffa47819 */ /* 0x000fe400000114df */
[----:B------:R-:W-:Y:S01]  /*f520*/  SHF.R.S32.HI R165, RZ, 0x1f, R224 ;  /* 0x0000001fffa57819 */ /* 0x000fe200000114e0 */
[----:B------:R-:W-:Y:S01]  /*f530*/  IMAD R0, R199, UR5, R0 ;  /* 0x00000005c7007c24 */ /* 0x000fe2000f8e0200 */
[----:B------:R-:W-:Y:S01]  /*f540*/  ULDC.64 UR4, c[0x0][0xb48] ;  /* 0x0002d20000047ab9 */ /* 0x000fe20000000a00 */
[C---:B------:R-:W-:Y:S01]  /*f550*/  VIADD R191, R192.reuse, 0x28 ;  /* 0x00000028c0bf7836 */ /* 0x040fe20000000000 */
[----:B------:R-:W-:Y:S01]  /*f560*/  SHF.R.S32.HI R166, RZ, 0x1f, R225 ;  /* 0x0000001fffa67819 */ /* 0x000fe200000114e1 */
[----:B------:R-:W-:Y:S01]  /*f570*/  IMAD.IADD R7, R7, 0x1, R0 ;  /* 0x0000000107077824 */ /* 0x000fe200078e0200 */
[----:B------:R-:W-:Y:S01]  /*f580*/  SHF.R.S32.HI R167, RZ, 0x1f, R228 ;  /* 0x0000001fffa77819 */ /* 0x000fe200000114e4 */
[----:B------:R-:W0:Y:S01]  /*f590*/  LDC R0, c[0x0][0xbe8] ;  /* 0x0002fa00ff007b82 */ /* 0x000e220000000800 */
[----:B------:R-:W-:Y:S01]  /*f5a0*/  VIADD R199, R192, 0x20 ;  /* 0x00000020c0c77836 */ /* 0x000fe20000000000 */
[----:B------:R-:W-:Y:S01]  /*f5b0*/  SHF.R.S32.HI R168, RZ, 0x1f, R229 ;  /* 0x0000001fffa87819 */ /* 0x000fe200000114e5 */
[----:B------:R-:W-:Y:S01]  /*f5c0*/  IMAD.WIDE.U32 R6, R210, UR4, R6 ;  /* 0x00000004d2067c25 */ /* 0x000fe2000f8e0006 */
[----:B------:R-:W-:-:S02]  /*f5d0*/  SHF.R.S32.HI R169, RZ, 0x1f, R230 ;  /* 0x0000001fffa97819 */ /* 0x000fc400000114e6 */
[----:B------:R-:W-:Y:S01]  /*f5e0*/  SHF.R.S32.HI R170, RZ, 0x1f, R231 ;  /* 0x0000001fffaa7819 */ /* 0x000fe200000114e7 */
[----:B------:R-:W-:Y:S01]  /*f5f0*/  IMAD R7, R210, UR5, R7 ;  /* 0x00000005d2077c24 */ /* 0x000fe2000f8e0207 */
[----:B------:R-:W-:Y:S01]  /*f600*/  ULDC.64 UR4, c[0x0][0xb30] ;  /* 0x0002cc0000047ab9 */ /* 0x000fe20000000a00 */
        /* <DEDUP_REMOVED lines=15> */
[----:B0-----:R-:W-:Y:S01]  /*f700*/  ISETP.NE.AND P0, PT, R0, 0x1, PT ;  /* 0x000000010000780c */ /* 0x001fe20003f05270 */
[C---:B------:R-:W-:Y:S01]  /*f710*/  VIADD R200, R192.reuse, 0x18 ;  /* 0x00000018c0c87836 */ /* 0x040fe20000000000 */
[----:B------:R-:W-:Y:S01]  /*f720*/  SHF.R.S32.HI R180, RZ, 0x1f, R180 ;  /* 0x0000001fffb47819 */ /* 0x000fe200000114b4 */
[C---:B------:R-:W-:Y:S01]  /*f730*/  VIADD R203, R192.reuse, 0x10 ;  /* 0x00000010c0cb7836 */ /* 0x040fe20000000000 */
[----:B------:R-:W-:Y:S01]  /*f740*/  SHF.R.S32.HI R182, RZ, 0x1f, R182 ;  /* 0x0000001fffb67819 */ /* 0x000fe200000114b6 */
[----:B------:R-:W-:Y:S01]  /*f750*/  VIADD R216, R192, 0x8 ;  /* 0x00000008c0d87836 */ /* 0x000fe20000000000 */
[----:B------:R-:W-:-:S02]  /*f760*/  SHF.R.S32.HI R191, RZ, 0x1f, R191 ;  /* 0x0000001fffbf7819 */ /* 0x000fc400000114bf */
[----:B------:R-:W-:Y:S02]  /*f770*/  SHF.R.S32.HI R199, RZ, 0x1f, R199 ;  /* 0x0000001fffc77819 */ /* 0x000fe400000114c7 */
[----:B------:R-:W-:Y:S02]  /*f780*/  SHF.R.S32.HI R202, RZ, 0x1f, R202 ;  /* 0x0000001fffca7819 */ /* 0x000fe400000114ca */
[----:B------:R-:W-:Y:S01]  /*f790*/  SHF.R.S32.HI R210, RZ, 0x1f, R210 ;  /* 0x0000001fffd27819 */ /* 0x000fe200000114d2 */
[----:B------:R-:W0:Y:S01]  /*f7a0*/  @P0 LDC R9, c[0x0][0xbec] ;  /* 0x0002fb00ff090b82 */ /* 0x000e220000000800 */
[----:B------:R-:W-:Y:S02]  /*f7b0*/  SHF.R.S32.HI R217, RZ, 0x1f, R217 ;  /* 0x0000001fffd97819 */ /* 0x000fe400000114d9 */
[----:B------:R-:W-:-:S05]  /*f7c0*/  SHF.R.S32.HI R226, RZ, 0x1f, R192 ;  /* 0x0000001fffe27819 */ /* 0x000fca00000114c0 */
[----:B------:R-:W1:Y:S01]  /*f7d0*/  @P0 LDC R3, c[0x0][0xbf0] ;  /* 0x0002fc00ff030b82 */ /* 0x000e620000000800 */
[----:B--2---:R-:W-:-:S04]  /*f7e0*/  IMAD R8, R201, 0x40, R8 ;  /* 0x00000040c9087824 */ /* 0x004fc800078e0208 */
[----:B0-----:R-:W-:-:S04]  /*f7f0*/  @P0 IMAD.HI.U32 R9, R8, R9, RZ ;  /* 0x0000000908090227 */ /* 0x001fc800078e00ff */
[----:B------:R-:W-:Y:S01]  /*f800*/  IMAD.MOV.U32 R5, RZ, RZ, R8 ;  /* 0x000000ffff057224 */ /* 0x000fe200078e0008 */
[----:B-1----:R-:W-:-:S05]  /*f810*/  @P0 SHF.R.U32.HI R5, RZ, R3, R9 ;  /* 0x00000003ff050219 */ /* 0x002fca0000011609 */
[----:B------:R-:W-:Y:S02]  /*f820*/  IMAD.MOV R3, RZ, RZ, -R5 ;  /* 0x000000ffff037224 */ /* 0x000fe400078e0a05 */
[----:B------:R-:W-:-:S04]  /*f830*/  IMAD.WIDE.U32 R6, R5, UR4, R6 ;  /* 0x0000000405067c25 */ /* 0x000fc8000f8e0006 */
[----:B------:R-:W-:Y:S02]  /*f840*/  IMAD R3, R0, R3, R8 ;  /* 0x0000000300037224 */ /* 0x000fe400078e0208 */
[----:B------:R-:W-:Y:S01]  /*f850*/  IMAD R0, R4, R0, RZ ;  /* 0x0000000004007224 */ /* 0x000fe200078e02ff */
[----:B------:R-:W-:-:S05]  /*f860*/  SHF.R.S32.HI R4, RZ, 0x1f, R5 ;  /* 0x0000001fff047819 */ /* 0x000fca0000011405 */
[----:B------:R-:W-:-:S04]  /*f870*/  IMAD R4, R4, UR4, RZ ;  /* 0x0000000404047c24 */ /* 0x000fc8000f8e02ff */
[----:B------:R-:W-:Y:S01]  /*f880*/  IMAD R4, R5, UR5, R4 ;  /* 0x0000000505047c24 */ /* 0x000fe2000f8e0204 */
[----:B------:R-:W-:-:S03]  /*f890*/  ULDC.64 UR4, c[0x0][0xb28] ;  /* 0x0002ca0000047ab9 */ /* 0x000fc60000000a00 */
[----:B------:R-:W-:Y:S01]  /*f8a0*/  IMAD.IADD R7, R7, 0x1, R4 ;  /* 0x0000000107077824 */ /* 0x000fe200078e0204 */
[----:B------:R-:W-:Y:S01]  /*f8b0*/  SHF.R.S32.HI R4, RZ, 0x1f, R3 ;  /* 0x0000001fff047819 */ /* 0x000fe20000011403 */
[----:B------:R-:W-:-:S04]  /*f8c0*/  IMAD.WIDE.U32 R6, R3, UR4, R6 ;  /* 0x0000000403067c25 */ /* 0x000fc8000f8e0006 */
[----:B------:R-:W-:-:S04]  /*f8d0*/  IMAD R4, R4, UR4, RZ ;  /* 0x0000000404047c24 */ /* 0x000fc8000f8e02ff */
[----:B------:R-:W-:Y:S01]  /*f8e0*/  IMAD R4, R3, UR5, R4 ;  /* 0x0000000503047c24 */ /* 0x000fe2000f8e0204 */
[----:B------:R-:W-:Y:S02]  /*f8f0*/  ULDC.64 UR4, c[0x0][0xb00] ;  /* 0x0002c00000047ab9 */ /* 0x000fe40000000a00 */
[----:B------:R-:W-:Y:S01]  /*f900*/  LEA R3, P0, R6, UR4, 0x2 ;  /* 0x0000000406037c11 */ /* 0x000fe2000f8010ff */
[----:B------:R-:W-:-:S04]  /*f910*/  IMAD.IADD R4, R7, 0x1, R4 ;  /* 0x0000000107047824 */ /* 0x000fc800078e0204 */
[----:B------:R0:W1:Y:S01]  /*f920*/  SHFL.IDX PT, R13, R3, RZ, 0x1c1f ;  /* 0x001c1fff030d7589 */ /* 0x00006200000e0000 */
[----:B------:R-:W-:Y:S01]  /*f930*/  LEA.HI.X R10, R6, UR5, R4, 0x2, P0 ;  /* 0x00000005060a7c11 */ /* 0x000fe200080f1404 */
[----:B------:R-:W-:Y:S01]  /*f940*/  VIADD R4, R2, 0x28c20 ;  /* 0x00028c2002047836 */ /* 0x000fe20000000000 */
[----:B------:R-:W-:-:S03]  /*f950*/  ISETP.GE.AND P0, PT, R11, R0, PT ;  /* 0x000000000b00720c */ /* 0x000fc60003f06270 */
[----:B------:R0:W2:Y:S01]  /*f960*/  SHFL.IDX PT, R12, R10, RZ, 0x1c1f ;  /* 0x001c1fff0a0c7589 */ /* 0x0000a200000e0000 */
[----:B------:R-:W-:-:S04]  /*f970*/  PRMT R4, RZ, 0x654, R4 ;  /* 0x00000654ff047816 */ /* 0x000fc80000000004 */
[----:B------:R0:W-:Y:S05]  /*f980*/  SYNCS.ARRIVE.TRANS64.RED.A1T0 RZ, [R4+URZ], RZ ;  /* 0x000000ff04ff79a7 */ /* 0x0001ea000810043f */
[----:B------:R-:W-:Y:S05]  /*f990*/  @P0 BRA `(.L_x_765) ;  /* 0x0000000800040947 */ /* 0x000fea0003800000 */
[----:B------:R-:W-:Y:S02]  /*f9a0*/  ULDC UR4, c[0x0][0xac8] ;  /* 0x0002b20000047ab9 */ /* 0x000fe40000000800 */
[----:B------:R-:W-:Y:S02]  /*f9b0*/  ISETP.GE.AND P0, PT, R192, UR4, PT ;  /* 0x00000004c0007c0c */ /* 0x000fe4000bf06270 */
[----:B------:R-:W-:Y:S02]  /*f9c0*/  ISETP.GE.AND P4, PT, R234, UR4, PT ;  /* 0x00000004ea007c0c */ /* 0x000fe4000bf86270 */
[----:B------:R-:W-:-:S09]  /*f9d0*/  ISETP.GE.AND P5, PT, R233, UR4, PT ;  /* 0x00000004e9007c0c */ /* 0x000fd2000bfa6270 */
[----:B01----:R-:W-:-:S04]  /*f9e0*/  @!P0 LEA R4, P1, R192, R13, 0x2 ;  /* 0x0000000dc0048211 */ /* 0x003fc800078210ff */
[----:B--2---:R-:W-:-:S05]  /*f9f0*/  @!P0 LEA.HI.X R5, R192, R12, R226, 0x2, P1 ;  /* 0x0000000cc0058211 */ /* 0x004fca00008f14e2 */
[----:B------:R0:W-:Y:S01]  /*fa00*/  @!P0 ST.E.64 desc[UR42][R4.64], R24 ;  /* 0x0000001804008985 */ /* 0x0001e2000c101b2a */
[----:B------:R-:W-:-:S13]  /*fa10*/  ISETP.GE.AND P0, PT, R216, UR4, PT ;  /* 0x00000004d8007c0c */ /* 0x000fda000bf06270 */
[----:B0-----:R-:W-:-:S04]  /*fa20*/  @!P0 LEA R4, P1, R216, R13, 0x2 ;  /* 0x0000000dd8048211 */ /* 0x001fc800078210ff */
[----:B------:R-:W-:Y:S02]  /*fa30*/  @!P0 LEA.HI.X R5, R216, R12, R217, 0x2, P1 ;  /* 0x0000000cd8058211 */ /* 0x000fe400008f14d9 */
[----:B------:R-:W-:-:S03]  /*fa40*/  ISETP.GE.AND P1, PT, R200, UR4, PT ;  /* 0x00000004c8007c0c */ /* 0x000fc6000bf26270 */
[----:B------:R0:W-:Y:S01]  /*fa50*/  @!P0 ST.E.64 desc[UR42][R4.64], R28 ;  /* 0x0000001c04008985 */ /* 0x0001e2000c101b2a */
[----:B------:R-:W-:-:S13]  /*fa60*/  ISETP.GE.AND P0, PT, R203, UR4, PT ;  /* 0x00000004cb007c0c */ /* 0x000fda000bf06270 */
[----:B0-----:R-:W-:-:S04]  /*fa70*/  @!P0 LEA R4, P2, R203, R13, 0x2 ;  /* 0x0000000dcb048211 */ /* 0x001fc800078410ff */
[----:B------:R-:W-:-:S05]  /*fa80*/  @!P0 LEA.HI.X R5, R203, R12, R210, 0x2, P2 ;  /* 0x0000000ccb058211 */ /* 0x000fca00010f14d2 */
[----:B------:R0:W-:Y:S01]  /*fa90*/  @!P0 ST.E.64 desc[UR42][R4.64], R32 ;  /* 0x0000002004008985 */ /* 0x0001e2000c101b2a */
[----:B------:R-:W-:Y:S02]  /*faa0*/  ISETP.GE.AND P0, PT, R198, UR4, PT ;  /* 0x00000004c6007c0c */ /* 0x000fe4000bf06270 */
        /* <DEDUP_REMOVED lines=13> */
[----:B------:R-:W-:Y:S02]  /*fb80*/  @!P0 LEA.HI.X R5, R181, R12, R182, 0x2, P2 ;  /* 0x0000000cb5058211 */ /* 0x000fe400010f14b6 */
[----:B------:R-:W-:-:S03]  /*fb90*/  ISETP.GE.AND P2, PT, R177, UR4, PT ;  /* 0x00000004b1007c0c */ /* 0x000fc6000bf46270 */
[----:B------:R0:W-:Y:S02]  /*fba0*/  @!P0 ST.E.64 desc[UR42][R4.64], R48 ;  /* 0x0000003004008985 */ /* 0x0001e4000c101b2a */
[----:B0-----:R-:W-:-:S04]  /*fbb0*/  @!P1 LEA R4, P0, R179, R13, 0x2 ;  /* 0x0000000db3049211 */ /* 0x001fc800078010ff */
[----:B------:R-:W-:Y:S02]  /*fbc0*/  @!P1 LEA.HI.X R5, R179, R12, R180, 0x2, P0 ;  /* 0x0000000cb3059211 */ /* 0x000fe400000f14b4 */
[----:B------:R-:W-:-:S03]  /*fbd0*/  ISETP.GE.AND P0, PT, R237, UR4, PT ;  /* 0x00000004ed007c0c */ /* 0x000fc6000bf06270 */
[----:B------:R0:W-:Y:S01]  /*fbe0*/  @!P1 ST.E.64 desc[UR42][R4.64], R52 ;  /* 0x0000003404009985 */ /* 0x0001e2000c101b2a */
[----:B------:R-:W-:Y:S02]  /*fbf0*/  ISETP.GE.AND P1, PT, R236, UR4, PT ;  /* 0x00000004ec007c0c */ /* 0x000fe4000bf26270 */
[----:B0-----:R-:W-:-:S11]  /*fc00*/  @!P2 LEA R4, P3, R177, R13, 0x2 ;  /* 0x0000000db104a211 */ /* 0x001fd600078610ff */
[CC--:B------:R-:W-:Y:S02]  /*fc10*/  @!P1 LEA R6, P6, R236.reuse, R13.reuse, 0x2 ;  /* 0x0000000dec069211 */ /* 0x0c0fe400078c10ff */
[-C--:B------:R-:W-:Y:S02]  /*fc20*/  @!P2 LEA.HI.X R5, R177, R12.reuse, R178, 0x2, P3 ;  /* 0x0000000cb105a211 */ /* 0x080fe400018f14b2 */
[----:B------:R-:W-:Y:S02]  /*fc30*/  ISETP.GE.AND P3, PT, R235, UR4, PT ;  /* 0x00000004eb007c0c */ /* 0x000fe4000bf66270 */
[----:B------:R-:W-:Y:S01]  /*fc40*/  @!P1 LEA.HI.X R7, R236, R12, R175, 0x2, P6 ;  /* 0x0000000cec079211 */ /* 0x000fe200030f14af */
[----:B------:R0:W-:Y:S02]  /*fc50*/  @!P2 ST.E.64 desc[UR42][R4.64], R56 ;  /* 0x000000380400a985 */ /* 0x0001e4000c101b2a */
[----:B0-----:R-:W-:-:S04]  /*fc60*/  @!P0 LEA R4, P2, R237, R13, 0x2 ;  /* 0x0000000ded048211 */ /* 0x001fc800078410ff */
[----:B------:R-:W-:-:S05]  /*fc70*/  @!P0 LEA.HI.X R5, R237, R12, R176, 0x2, P2 ;  /* 0x0000000ced058211 */ /* 0x000fca00010f14b0 */
[----:B------:R0:W-:Y:S01]  /*fc80*/  @!P0 ST.E.64 desc[UR42][R4.64], R60 ;  /* 0x0000003c04008985 */ /* 0x0001e2000c101b2a */
[----:B------:R-:W-:-:S03]  /*fc90*/  ISETP.GE.AND P0, PT, R232, UR4, PT ;  /* 0x00000004e8007c0c */ /* 0x000fc6000bf06270 */
[----:B------:R1:W-:Y:S01]  /*fca0*/  @!P1 ST.E.64 desc[UR42][R6.64], R64 ;  /* 0x0000004006009985 */ /* 0x0003e2000c101b2a */
[----:B------:R-:W-:Y:S02]  /*fcb0*/  ISETP.GE.AND P1, PT, R231, UR4, PT ;  /* 0x00000004e7007c0c */ /* 0x000fe4000bf26270 */
[CC--:B0-----:R-:W-:Y:S02]  /*fcc0*/  @!P3 LEA R4, P6, R235.reuse, R13.reuse, 0x2 ;  /* 0x0000000deb04b211 */ /* 0x0c1fe400078c10ff */
[CC--:B-1----:R-:W-:Y:S02]  /*fcd0*/  @!P4 LEA R6, P2, R234.reuse, R13.reuse, 0x2 ;  /* 0x0000000dea06c211 */ /* 0x0c2fe400078410ff */
[-C--:B------:R-:W-:Y:S02]  /*fce0*/  @!P3 LEA.HI.X R5, R235, R12.reuse, R174, 0x2, P6 ;  /* 0x0000000ceb05b211 */ /* 0x080fe400030f14ae */
[----:B------:R-:W-:Y:S02]  /*fcf0*/  @!P4 LEA.HI.X R7, R234, R12, R173, 0x2, P2 ;  /* 0x0000000cea07c211 */ /* 0x000fe400010f14ad */
[----:B------:R-:W-:Y:S01]  /*fd00*/  ISETP.GE.AND P2, PT, R230, UR4, PT ;  /* 0x00000004e6007c0c */ /* 0x000fe2000bf46270 */
[----:B------:R0:W-:Y:S01]  /*fd10*/  @!P3 ST.E.64 desc[UR42][R4.64], R68 ;  /* 0x000000440400b985 */ /* 0x0001e2000c101b2a */
[----:B------:R-:W-:-:S02]  /*fd20*/  @!P5 LEA R8, P6, R233, R13, 0x2 ;  /* 0x0000000de908d211 */ /* 0x000fc400078c10ff */
[----:B------:R-:W-:Y:S01]  /*fd30*/  ISETP.GE.AND P3, PT, R229, UR4, PT ;  /* 0x00000004e5007c0c */ /* 0x000fe2000bf66270 */
[----:B------:R1:W-:Y:S01]  /*fd40*/  @!P4 ST.E.64 desc[UR42][R6.64], R72 ;  /* 0x000000480600c985 */ /* 0x0003e2000c101b2a */
[----:B------:R-:W-:-:S05]  /*fd50*/  @!P5 LEA.HI.X R9, R233, R12, R172, 0x2, P6 ;  /* 0x0000000ce909d211 */ /* 0x000fca00030f14ac */
[----:B------:R2:W-:Y:S01]  /*fd60*/  @!P5 ST.E.64 desc[UR42][R8.64], R76 ;  /* 0x0000004c0800d985 */ /* 0x0005e2000c101b2a */
[----:B0-----:R-:W-:-:S04]  /*fd70*/  @!P0 LEA R4, P4, R232, R13, 0x2 ;  /* 0x0000000de8048211 */ /* 0x001fc800078810ff */
[-C--:B------:R-:W-:Y:S02]  /*fd80*/  @!P0 LEA.HI.X R5, R232, R12.reuse, R171, 0x2, P4 ;  /* 0x0000000ce8058211 */ /* 0x080fe400020f14ab */
[----:B------:R-:W-:Y:S02]  /*fd90*/  ISETP.GE.AND P4, PT, R228, UR4, PT ;  /* 0x00000004e4007c0c */ /* 0x000fe4000bf86270 */
[CC--:B-1----:R-:W-:Y:S01]  /*fda0*/  @!P1 LEA R6, P5, R231.reuse, R13.reuse, 0x2 ;  /* 0x0000000de7069211 */ /* 0x0c2fe200078a10ff */
[----:B------:R0:W-:Y:S01]  /*fdb0*/  @!P0 ST.E.64 desc[UR42][R4.64], R80 ;  /* 0x0000005004008985 */ /* 0x0001e2000c101b2a */
[----:B--2---:R-:W-:Y:S02]  /*fdc0*/  @!P2 LEA R8, P6, R230, R13, 0x2 ;  /* 0x0000000de608a211 */ /* 0x004fe400078c10ff */
[----:B------:R-:W-:Y:S02]  /*fdd0*/  @!P1 LEA.HI.X R7, R231, R12, R170, 0x2, P5 ;  /* 0x0000000ce7079211 */ /* 0x000fe400028f14aa */
[----:B------:R-:W-:-:S02]  /*fde0*/  ISETP.GE.AND P5, PT, R225, UR4, PT ;  /* 0x00000004e1007c0c */ /* 0x000fc4000bfa6270 */
[----:B------:R-:W-:Y:S01]  /*fdf0*/  @!P2 LEA.HI.X R9, R230, R12, R169, 0x2, P6 ;  /* 0x0000000ce609a211 */ /* 0x000fe200030f14a9 */
[----:B------:R1:W-:Y:S01]  /*fe00*/  @!P1 ST.E.64 desc[UR42][R6.64], R84 ;  /* 0x0000005406009985 */ /* 0x0003e2000c101b2a */
[----:B------:R-:W-:-:S03]  /*fe10*/  ISETP.GE.AND P1, PT, R223, UR4, PT ;  /* 0x00000004df007c0c */ /* 0x000fc6000bf26270 */
[----:B------:R2:W-:Y:S01]  /*fe20*/  @!P2 ST.E.64 desc[UR42][R8.64], R88 ;  /* 0x000000580800a985 */ /* 0x0005e2000c101b2a */
[----:B------:R-:W-:Y:S02]  /*fe30*/  ISETP.GE.AND P2, PT, R224, UR4, PT ;  /* 0x00000004e0007c0c */ /* 0x000fe4000bf46270 */
[----:B0-----:R-:W-:-:S04]  /*fe40*/  @!P3 LEA R4, P6, R229, R13, 0x2 ;  /* 0x0000000de504b211 */ /* 0x001fc800078c10ff */
[----:B------:R-:W-:Y:S02]  /*fe50*/  @!P3 LEA.HI.X R5, R229, R12, R168, 0x2, P6 ;  /* 0x0000000ce505b211 */ /* 0x000fe400030f14a8 */
[----:B-1----:R-:W-:-:S03]  /*fe60*/  @!P4 LEA R6, P0, R228, R13, 0x2 ;  /* 0x0000000de406c211 */ /* 0x002fc600078010ff */
[----:B------:R0:W-:Y:S01]  /*fe70*/  @!P3 ST.E.64 desc[UR42][R4.64], R92 ;  /* 0x0000005c0400b985 */ /* 0x0001e2000c101b2a */
[-C--:B------:R-:W-:Y:S02]  /*fe80*/  @!P4 LEA.HI.X R7, R228, R12.reuse, R167, 0x2, P0 ;  /* 0x0000000ce407c211 */ /* 0x080fe400000f14a7 */
[----:B------:R-:W-:Y:S02]  /*fe90*/  ISETP.GE.AND P0, PT, R222, UR4, PT ;  /* 0x00000004de007c0c */ /* 0x000fe4000bf06270 */
[CC--:B--2---:R-:W-:Y:S01]  /*fea0*/  @!P5 LEA R8, P6, R225.reuse, R13.reuse, 0x2 ;  /* 0x0000000de108d211 */ /* 0x0c4fe200078c10ff */
[----:B------:R1:W-:Y:S01]  /*feb0*/  @!P4 ST.E.64 desc[UR42][R6.64], R96 ;  /* 0x000000600600c985 */ /* 0x0003e2000c101b2a */
[----:B------:R-:W-:Y:S02]  /*fec0*/  ISETP.GE.AND P4, PT, R220, UR4, PT ;  /* 0x00000004dc007c0c */ /* 0x000fe4000bf86270 */
[----:B------:R-:W-:Y:S02]  /*fed0*/  @!P5 LEA.HI.X R9, R225, R12, R166, 0x2, P6 ;  /* 0x0000000ce109d211 */ /* 0x000fe400030f14a6 */
[----:B0-----:R-:W-:-:S03]  /*fee0*/  @!P2 LEA R4, P6, R224, R13, 0x2 ;  /* 0x0000000de004a211 */ /* 0x001fc600078c10ff */
[----:B------:R0:W-:Y:S01]  /*fef0*/  @!P5 ST.E.64 desc[UR42][R8.64], R100 ;  /* 0x000000640800d985 */ /* 0x0001e2000c101b2a */
[----:B------:R-:W-:Y:S02]  /*ff00*/  ISETP.GE.AND P5, PT, R221, UR4, PT ;  /* 0x00000004dd007c0c */ /* 0x000fe4000bfa6270 */
[----:B------:R-:W-:Y:S02]  /*ff10*/  @!P2 LEA.HI.X R5, R224, R12, R165, 0x2, P6 ;  /* 0x0000000ce005a211 */ /* 0x000fe400030f14a5 */
[----:B-1----:R-:W-:-:S03]  /*ff20*/  @!P1 LEA R6, P3, R223, R13, 0x2 ;  /* 0x0000000ddf069211 */ /* 0x002fc600078610ff */
[----:B------:R1:W-:Y:S01]  /*ff30*/  @!P2 ST.E.64 desc[UR42][R4.64], R104 ;  /* 0x000000680400a985 */ /* 0x0003e2000c101b2a */
[-C--:B------:R-:W-:Y:S02]  /*ff40*/  @!P1 LEA.HI.X R7, R223, R12.reuse, R164, 0x2, P3 ;  /* 0x0000000cdf079211 */ /* 0x080fe400018f14a4 */
[----:B------:R-:W-:Y:S02]  /*ff50*/  ISETP.GE.AND P3, PT, R219, UR4, PT ;  /* 0x00000004db007c0c */ /* 0x000fe4000bf66270 */
[CC--:B0-----:R-:W-:Y:S01]  /*ff60*/  @!P0 LEA R8, P6, R222.reuse, R13.reuse, 0x2 ;  /* 0x0000000dde088211 */ /* 0x0c1fe200078c10ff */
[----:B------:R0:W-:Y:S03]  /*ff70*/  @!P1 ST.E.64 desc[UR42][R6.64], R108 ;  /* 0x0000006c06009985 */ /* 0x0001e6000c101b2a */
[----:B------:R-:W-:Y:S02]  /*ff80*/  @!P0 LEA.HI.X R9, R222, R12, R163, 0x2, P6 ;  /* 0x0000000cde098211 */ /* 0x000fe400030f14a3 */
[----:B-1----:R-:W-:-:S03]  /*ff90*/  @!P5 LEA R4, P1, R221, R13, 0x2 ;  /* 0x0000000ddd04d211 */ /* 0x002fc600078210ff */
[----:B------:R1:W-:Y:S01]  /*ffa0*/  @!P0 ST.E.64 desc[UR42][R8.64], R112 ;  /* 0x0000007008008985 */ /* 0x0003e2000c101b2a */
[----:B------:R-:W-:Y:S02]  /*ffb0*/  ISETP.GE.AND P0, PT, R218, UR4, PT ;  /* 0x00000004da007c0c */ /* 0x000fe4000bf06270 */
[-C--:B------:R-:W-:Y:S02]  /*ffc0*/  @!P5 LEA.HI.X R5, R221, R12.reuse, R162, 0x2, P1 ;  /* 0x0000000cdd05d211 */ /* 0x080fe400008f14a2 */
[----:B------:R-:W-:Y:S02]  /*ffd0*/  ISETP.GE.AND P1, PT, R215, UR4, PT ;  /* 0x00000004d7007c0c */ /* 0x000fe4000bf26270 */
[C---:B0-----:R-:W-:Y:S01]  /*ffe0*/  @!P4 LEA R6, P2, R220.reuse, R13, 0x2 ;  /* 0x0000000ddc06c211 */ /* 0x041fe200078410ff */
[----:B------:R0:W-:Y:S03]  /*fff0*/  @!P5 ST.E.64 desc[UR42][R4.64], R116 ;  /* 0x000000740400d985 */ /* 0x0001e6000c101b2a */
[----:B------:R-:W-:-:S02]  /*10000*/  @!P4 LEA.HI.X R7, R220, R12, R161, 0x2, P2 ;  /* 0x0000000cdc07c211 */ /* 0x000fc400010f14a1 */
[----:B------:R-:W-:Y:S02]  /*10010*/  ISETP.GE.AND P2, PT, R212, UR4, PT ;  /* 0x00000004d4007c0c */ /* 0x000fe4000bf46270 */
[CC--:B-1----:R-:W-:Y:S01]  /*10020*/  @!P3 LEA R8, P6, R219.reuse, R13.reuse, 0x2 ;  /* 0x0000000ddb08b211 */ /* 0x0c2fe200078c10ff */
[----:B------:R1:W-:Y:S01]  /*10030*/  @!P4 ST.E.64 desc[UR42][R6.64], R120 ;  /* 0x000000780600c985 */ /* 0x0003e2000c101b2a */
[----:B------:R-:W-:Y:S02]  /*10040*/  ISETP.GE.AND P4, PT, R214, UR4, PT ;  /* 0x00000004d6007c0c */ /* 0x000fe4000bf86270 */
[----:B------:R-:W-:Y:S02]  /*10050*/  @!P3 LEA.HI.X R9, R219, R12, R160, 0x2, P6 ;  /* 0x0000000cdb09b211 */ /* 0x000fe400030f14a0 */
[----:B0-----:R-:W-:-:S03]  /*10060*/  @!P0 LEA R4, P5, R218, R13, 0x2 ;  /* 0x0000000dda048211 */ /* 0x001fc600078a10ff */
[----:B------:R0:W-:Y:S01]  /*10070*/  @!P3 ST.E.64 desc[UR42][R8.64], R124 ;  /* 0x0000007c0800b985 */ /* 0x0001e2000c101b2a */
[----:B------:R-:W-:Y:S02]  /*10080*/  ISETP.GE.AND P3, PT, R213, UR4, PT ;  /* 0x00000004d5007c0c */ /* 0x000fe4000bf66270 */
[-C--:B------:R-:W-:Y:S02]  /*10090*/  @!P0 LEA.HI.X R5, R218, R12.reuse, R159, 0x2, P5 ;  /* 0x0000000cda058211 */ /* 0x080fe400028f149f */
[----:B------:R-:W-:Y:S02]  /*100a0*/  ISETP.GE.AND P5, PT, R211, UR4, PT ;  /* 0x00000004d3007c0c */ /* 0x000fe4000bfa6270 */
[C---:B-1----:R-:W-:Y:S01]  /*100b0*/  @!P1 LEA R6, P6, R215.reuse, R13, 0x2 ;  /* 0x0000000dd7069211 */ /* 0x042fe200078c10ff */
[----:B------:R1:W-:Y:S03]  /*100c0*/  @!P0 ST.E.64 desc[UR42][R4.64], R128 ;  /* 0x0000008004008985 */ /* 0x0003e6000c101b2a */
[----:B------:R-:W-:-:S03]  /*100d0*/  @!P1 LEA.HI.X R7, R215, R12, R158, 0x2, P6 ;  /* 0x0000000cd7079211 */ /* 0x000fc600030f149e */
[CC--:B0-----:R-:W-:Y:S02]  /*100e0*/  @!P3 LEA R8, P6, R213.reuse, R13.reuse, 0x2 ;  /* 0x0000000dd508b211 */ /* 0x0c1fe400078c10ff */
[----:B------:R0:W-:Y:S02]  /*100f0*/  @!P1 ST.E.64 desc[UR42][R6.64], R132 ;  /* 0x0000008406009985 */ /* 0x0001e4000c101b2a */
[----:B------:R-:W-:Y:S02]  /*10100*/  @!P3 LEA.HI.X R9, R213, R12, R156, 0x2, P6 ;  /* 0x0000000cd509b211 */ /* 0x000fe400030f149c */
[----:B-1----:R-:W-:-:S04]  /*10110*/  @!P4 LEA R4, P0, R214, R13, 0x2 ;  /* 0x0000000dd604c211 */ /* 0x002fc800078010ff */
[-C--:B------:R-:W-:Y:S02]  /*10120*/  @!P4 LEA.HI.X R5, R214, R12.reuse, R157, 0x2, P0 ;  /* 0x0000000cd605c211 */ /* 0x080fe400000f149d */
[CC--:B------:R-:W-:Y:S02]  /*10130*/  @!P5 LEA R14, P0, R211.reuse, R13.reuse, 0x2 ;  /* 0x0000000dd30ed211 */ /* 0x0c0fe400078010ff */
[C---:B0-----:R-:W-:Y:S01]  /*10140*/  @!P2 LEA R6, P1, R212.reuse, R13, 0x2 ;  /* 0x0000000dd406a211 */ /* 0x041fe200078210ff */
[----:B------:R4:W-:Y:S01]  /*10150*/  @!P4 ST.E.64 desc[UR42][R4.64], R136 ;  /* 0x000000880400c985 */ /* 0x0009e2000c101b2a */
[-C--:B------:R-:W-:Y:S02]  /*10160*/  @!P5 LEA.HI.X R15, R211, R12.reuse, R21, 0x2, P0 ;  /* 0x0000000cd30fd211 */ /* 0x080fe400000f1415 */
[----:B------:R-:W-:Y:S01]  /*10170*/  @!P2 LEA.HI.X R7, R212, R12, R152, 0x2, P1 ;  /* 0x0000000cd407a211 */ /* 0x000fe200008f1498 */
[----:B------:R4:W-:Y:S04]  /*10180*/  @!P3 ST.E.64 desc[UR42][R8.64], R140 ;  /* 0x0000008c0800b985 */ /* 0x0009e8000c101b2a */
[----:B------:R4:W-:Y:S04]  /*10190*/  @!P2 ST.E.64 desc[UR42][R6.64], R144 ;  /* 0x000000900600a985 */ /* 0x0009e8000c101b2a */
[----:B------:R4:W-:Y:S02]  /*101a0*/  @!P5 ST.E.64 desc[UR42][R14.64], R148 ;  /* 0x000000940e00d985 */ /* 0x0009e4000c101b2a */
.L_x_765:
[----:B------:R-:W-:Y:S05]  /*101b0*/  BSYNC B1 ;  /* 0x0000000000017941 */ /* 0x000fea0003800000 */
.L_x_764:
[----:B------:R-:W-:Y:S01]  /*101c0*/  VIADD R11, R11, 0x8 ;  /* 0x000000080b0b7836 */ /* 0x000fe20000000000 */
[----:B------:R1:W1:Y:S04]  /*101d0*/  SHFL.IDX PT, R20, R10, 0x1, 0x1c1f ;  /* 0x003c1f000a147f89 */ /* 0x00026800000e0000 */
[----:B------:R-:W-:Y:S01]  /*101e0*/  ISETP.GE.AND P0, PT, R11, R0, PT ;  /* 0x000000000b00720c */ /* 0x000fe20003f06270 */
[----:B0-----:R-:W0:-:S12]  /*101f0*/  SHFL.IDX PT, R3, R3, 0x1, 0x1c1f ;  /* 0x003c1f0003037f89 */ /* 0x001e1800000e0000 */
[----:B------:R-:W-:Y:S05]  /*10200*/  @P0 BRA `(.L_x_763) ;  /* 0x0000001400d00947 */ /* 0x000fea0003800000 */
[----:B------:R-:W-:Y:S02]  /*10210*/  ULDC UR4, c[0x0][0xac8] ;  /* 0x0002b20000047ab9 */ /* 0x000fe40000000800 */
[----:B------:R-:W-:Y:S02]  /*10220*/  ISETP.GE.AND P4, PT, R192, UR4, PT ;  /* 0x00000004c0007c0c */ /* 0x000fe4000bf86270 */
[----:B------:R-:W-:Y:S02]  /*10230*/  ISETP.GE.AND P2, PT, R216, UR4, PT ;  /* 0x00000004d8007c0c */ /* 0x000fe4000bf46270 */
[----:B------:R-:W-:Y:S02]  /*10240*/  ISETP.GE.AND P1, PT, R203, UR4, PT ;  /* 0x00000004cb007c0c */ /* 0x000fe4000bf26270 */
[----:B------:R-:W-:-:S07]  /*10250*/  ISETP.GE.AND P0, PT, R200, UR4, PT ;  /* 0x00000004c8007c0c */ /* 0x000fce000bf06270 */
[----:B0---4-:R-:W-:-:S04]  /*10260*/  @!P4 LEA R4, P3, R192, R3, 0x2 ;  /* 0x00000003c004c211 */ /* 0x011fc800078610ff */
[-C--:B-1----:R-:W-:Y:S02]  /*10270*/  @!P4 LEA.HI.X R5, R192, R20.reuse, R226, 0x2, P3 ;  /* 0x00000014c005c211 */ /* 0x082fe400018f14e2 */
[----:B------:R-:W-:Y:S02]  /*10280*/  ISETP.GE.AND P3, PT, R198, UR4, PT ;  /* 0x00000004c6007c0c */ /* 0x000fe4000bf66270 */
[----:B------:R-:W-:Y:S01]  /*10290*/  @!P1 LEA R6, P5, R203, R3, 0x2 ;  /* 0x00000003cb069211 */ /* 0x000fe200078a10ff */
[----:B------:R0:W-:Y:S01]  /*102a0*/  @!P4 ST.E.64 desc[UR42][R4.64], R26 ;  /* 0x0000001a0400c985 */ /* 0x0001e2000c101b2a */
[----:B------:R-:W-:Y:S02]  /*102b0*/  ISETP.GE.AND P4, PT, R183, UR4, PT ;  /* 0x00000004b7007c0c */ /* 0x000fe4000bf86270 */
[----:B------:R-:W-:Y:S02]  /*102c0*/  @!P1 LEA.HI.X R7, R203, R20, R210, 0x2, P5 ;  /* 0x00000014cb079211 */ /* 0x000fe400028f14d2 */
[----:B------:R-:W-:-:S02]  /*102d0*/  ISETP.GE.AND P5, PT, R181, UR4, PT ;  /* 0x00000004b5007c0c */ /* 0x000fc4000bfa6270 */
[----:B0-----:R-:W-:-:S04]  /*102e0*/  @!P2 LEA R4, P6, R216, R3, 0x2 ;  /* 0x00000003d804a211 */ /* 0x001fc800078c10ff */
[----:B------:R-:W-:Y:S02]  /*102f0*/  @!P2 LEA.HI.X R5, R216, R20, R217, 0x2, P6 ;  /* 0x00000014d805a211 */ /* 0x000fe400030f14d9 */
[----:B------:R-:W-:-:S03]  /*10300*/  @!P0 LEA R8, P6, R200, R3, 0x2 ;  /* 0x00000003c8088211 */ /* 0x000fc600078c10ff */
[----:B------:R0:W-:Y:S01]  /*10310*/  @!P2 ST.E.64 desc[UR42][R4.64], R30 ;  /* 0x0000001e0400a985 */ /* 0x0001e2000c101b2a */
[----:B------:R-:W-:-:S03]  /*10320*/  @!P0 LEA.HI.X R9, R200, R20, R202, 0x2, P6 ;  /* 0x00000014c8098211 */ /* 0x000fc600030f14ca */
[----:B------:R1:W-:Y:S04]  /*10330*/  @!P1 ST.E.64 desc[UR42][R6.64], R34 ;  /* 0x0000002206009985 */ /* 0x0003e8000c101b2a */
[----:B------:R4:W-:Y:S01]  /*10340*/  @!P0 ST.E.64 desc[UR42][R8.64], R38 ;  /* 0x0000002608008985 */ /* 0x0009e2000c101b2a */
[----:B------:R-:W-:Y:S02]  /*10350*/  ISETP.GE.AND P0, PT, R179, UR4, PT ;  /* 0x00000004b3007c0c */ /* 0x000fe4000bf06270 */
[CC--:B0-----:R-:W-:Y:S02]  /*10360*/  @!P3 LEA R4, P1, R198.reuse, R3.reuse, 0x2 ;  /* 0x00000003c604b211 */ /* 0x0c1fe400078210ff */
[----:B-1----:R-:W-:Y:S02]  /*10370*/  @!P4 LEA R6, P2, R183, R3, 0x2 ;  /* 0x00000003b706c211 */ /* 0x002fe400078410ff */
[----:B------:R-:W-:-:S02]  /*10380*/  @!P3 LEA.HI.X R5, R198, R20, R199, 0x2, P1 ;  /* 0x00000014c605b211 */ /* 0x000fc400008f14c7 */
[----:B------:R-:W-:Y:S02]  /*10390*/  ISETP.GE.AND P1, PT, R177, UR4, PT ;  /* 0x00000004b1007c0c */ /* 0x000fe4000bf26270 */
[-C--:B------:R-:W-:Y:S01]  /*103a0*/  @!P4 LEA.HI.X R7, R183, R20.reuse, R191, 0x2, P2 ;  /* 0x00000014b707c211 */ /* 0x080fe200010f14bf */
[----:B------:R0:W-:Y:S01]  /*103b0*/  @!P3 ST.E.64 desc[UR42][R4.64], R42 ;  /* 0x0000002a0400b985 */ /* 0x0001e2000c101b2a */
[----:B------:R-:W-:Y:S02]  /*103c0*/  ISETP.GE.AND P2, PT, R237, UR4, PT ;  /* 0x00000004ed007c0c */ /* 0x000fe4000bf46270 */
[C---:B----4-:R-:W-:Y:S01]  /*103d0*/  @!P5 LEA R8, P6, R181.reuse, R3, 0x2 ;  /* 0x00000003b508d211 */ /* 0x050fe200078c10ff */
[----:B------:R1:W-:Y:S01]  /*103e0*/  @!P4 ST.E.64 desc[UR42][R6.64], R46 ;  /* 0x0000002e0600c985 */ /* 0x0003e2000c101b2a */
[----:B------:R-:W-:Y:S02]  /*103f0*/  ISETP.GE.AND P3, PT, R236, UR4, PT ;  /* 0x00000004ec007c0c */ /* 0x000fe4000bf66270 */
[----:B------:R-:W-:-:S02]  /*10400*/  @!P5 LEA.HI.X R9, R181, R20, R182, 0x2, P6 ;  /* 0x00000014b509d211 */ /* 0x000fc400030f14b6 */
[----:B------:R-:W-:-:S03]  /*10410*/  ISETP.GE.AND P4, PT, R235, UR4, PT ;  /* 0x00000004eb007c0c */ /* 0x000fc6000bf86270 */
[----:B------:R4:W-:Y:S01]  /*10420*/  @!P5 ST.E.64 desc[UR42][R8.64], R50 ;  /* 0x000000320800d985 */ /* 0x0009e2000c101b2a */
[-C--:B0-----:R-:W-:Y:S02]  /*10430*/  @!P0 LEA R4, P6, R179, R3.reuse, 0x2 ;  /* 0x00000003b3048211 */ /* 0x081fe400078c10ff */
[-C--:B-1----:R-:W-:Y:S02]  /*10440*/  @!P1 LEA R6, P5, R177, R3.reuse, 0x2 ;  /* 0x00000003b1069211 */ /* 0x082fe400078a10ff */
[-C--:B------:R-:W-:Y:S02]  /*10450*/  @!P0 LEA.HI.X R5, R179, R20.reuse, R180, 0x2, P6 ;  /* 0x00000014b3058211 */ /* 0x080fe400030f14b4 */
[----:B------:R-:W-:Y:S02]  /*10460*/  @!P1 LEA.HI.X R7, R177, R20, R178, 0x2, P5 ;  /* 0x00000014b1079211 */ /* 0x000fe400028f14b2 */
[----:B------:R-:W-:Y:S01]  /*10470*/  ISETP.GE.AND P5, PT, R234, UR4, PT ;  /* 0x00000004ea007c0c */ /* 0x000fe2000bfa6270 */
[----:B------:R0:W-:Y:S01]  /*10480*/  @!P0 ST.E.64 desc[UR42][R4.64], R54 ;  /* 0x0000003604008985 */ /* 0x0001e2000c101b2a */
[----:B----4-:R-:W-:-:S02]  /*10490*/  @!P2 LEA R8, P6, R237, R3, 0x2 ;  /* 0x00000003ed08a211 */ /* 0x010fc400078c10ff */
[----:B------:R-:W-:Y:S01]  /*104a0*/  ISETP.GE.AND P0, PT, R233, UR4, PT ;  /* 0x00000004e9007c0c */ /* 0x000fe2000bf06270 */
[----:B------:R1:W-:Y:S01]  /*104b0*/  @!P1 ST.E.64 desc[UR42][R6.64], R58 ;  /* 0x0000003a06009985 */ /* 0x0003e2000c101b2a */
[----:B------:R-:W-:Y:S02]  /*104c0*/  @!P2 LEA.HI.X R9, R237, R20, R176, 0x2, P6 ;  /* 0x00000014ed09a211 */ /* 0x000fe400030f14b0 */
[----:B------:R-:W-:-:S03]  /*104d0*/  ISETP.GE.AND P1, PT, R232, UR4, PT ;  /* 0x00000004e8007c0c */ /* 0x000fc6000bf26270 */
[----:B------:R4:W-:Y:S01]  /*104e0*/  @!P2 ST.E.64 desc[UR42][R8.64], R62 ;  /* 0x0000003e0800a985 */ /* 0x0009e2000c101b2a */
[CC--:B0-----:R-:W-:Y:S02]  /*104f0*/  @!P3 LEA R4, P6, R236.reuse, R3.reuse, 0x2 ;  /* 0x00000003ec04b211 */ /* 0x0c1fe400078c10ff */
[CC--:B-1----:R-:W-:Y:S02]  /*10500*/  @!P4 LEA R6, P2, R235.reuse, R3.reuse, 0x2 ;  /* 0x00000003eb06c211 */ /* 0x0c2fe400078410ff */
[-C--:B------:R-:W-:Y:S02]  /*10510*/  @!P3 LEA.HI.X R5, R236, R20.reuse, R175, 0x2, P6 ;  /* 0x00000014ec05b211 */ /* 0x080fe400030f14af */
[----:B------:R-:W-:Y:S02]  /*10520*/  @!P4 LEA.HI.X R7, R235, R20, R174, 0x2, P2 ;  /* 0x00000014eb07c211 */ /* 0x000fe400010f14ae */
[----:B------:R-:W-:Y:S01]  /*10530*/  ISETP.GE.AND P2, PT, R231, UR4, PT ;  /* 0x00000004e7007c0c */ /* 0x000fe2000bf46270 */
[----:B------:R0:W-:Y:S01]  /*10540*/  @!P3 ST.E.64 desc[UR42][R4.64], R66 ;  /* 0x000000420400b985 */ /* 0x0001e2000c101b2a */
[----:B----4-:R-:W-:-:S03]  /*10550*/  @!P5 LEA R8, P6, R234, R3, 0x2 ;  /* 0x00000003ea08d211 */ /* 0x010fc600078c10ff */
[----:B------:R1:W-:Y:S01]  /*10560*/  @!P4 ST.E.64 desc[UR42][R6.64], R70 ;  /* 0x000000460600c985 */ /* 0x0003e2000c101b2a */
[----:B------:R-:W-:-:S05]  /*10570*/  @!P5 LEA.HI.X R9, R234, R20, R173, 0x2, P6 ;  /* 0x00000014ea09d211 */ /* 0x000fca00030f14ad */
[----:B------:R4:W-:Y:S01]  /*10580*/  @!P5 ST.E.64 desc[UR42][R8.64], R74 ;  /* 0x0000004a0800d985 */ /* 0x0009e2000c101b2a */
[----:B------:R-:W-:Y:S02]  /*10590*/  ISETP.GE.AND P5, PT, R230, UR4, PT ;  /* 0x00000004e6007c0c */ /* 0x000fe4000bfa6270 */
[----:B0-----:R-:W-:-:S04]  /*105a0*/  @!P0 LEA R4, P4, R233, R3, 0x2 ;  /* 0x00000003e9048211 */ /* 0x001fc800078810ff */
[-C--:B------:R-:W-:Y:S02]  /*105b0*/  @!P0 LEA.HI.X R5, R233, R20.reuse, R172, 0x2, P4 ;  /* 0x00000014e9058211 */ /* 0x080fe400020f14ac */
[----:B------:R-:W-:Y:S02]  /*105c0*/  ISETP.GE.AND P4, PT, R229, UR4, PT ;  /* 0x00000004e5007c0c */ /* 0x000fe4000bf86270 */
[CC--:B-1----:R-:W-:Y:S01]  /*105d0*/  @!P1 LEA R6, P3, R232.reuse, R3.reuse, 0x2 ;  /* 0x00000003e8069211 */ /* 0x0c2fe200078610ff */
[----:B------:R0:W-:Y:S01]  /*105e0*/  @!P0 ST.E.64 desc[UR42][R4.64], R78 ;  /* 0x0000004e04008985 */ /* 0x0001e2000c101b2a */
[----:B----4-:R-:W-:Y:S02]  /*105f0*/  @!P2 LEA R8, P6, R231, R3, 0x2 ;  /* 0x00000003e708a211 */ /* 0x010fe400078c10ff */
        /* <DEDUP_REMOVED lines=11> */
[----:B------:R-:W-:Y:S02]  /*106b0*/  ISETP.GE.AND P5, PT, R222, UR4, PT ;  /* 0x00000004de007c0c */ /* 0x000fe4000bfa6270 */
[-C--:B------:R-:W-:Y:S02]  /*106c0*/  @!P4 LEA.HI.X R7, R229, R20.reuse, R168, 0x2, P0 ;  /* 0x00000014e507c211 */ /* 0x080fe400000f14a8 */
[----:B------:R-:W-:Y:S02]  /*106d0*/  ISETP.GE.AND P0, PT, R223, UR4, PT ;  /* 0x00000004df007c0c */ /* 0x000fe4000bf06270 */
[C---:B----4-:R-:W-:Y:S01]  /*106e0*/  @!P3 LEA R8, P6, R228.reuse, R3, 0x2 ;  /* 0x00000003e408b211 */ /* 0x050fe200078c10ff */
[----:B------:R1:W-:Y:S01]  /*106f0*/  @!P4 ST.E.64 desc[UR42][R6.64], R94 ;  /* 0x0000005e0600c985 */ /* 0x0003e2000c101b2a */
[----:B------:R-:W-:Y:S02]  /*10700*/  ISETP.GE.AND P4, PT, R221, UR4, PT ;  /* 0x00000004dd007c0c */ /* 0x000fe4000bf86270 */
[----:B------:R-:W-:-:S02]  /*10710*/  @!P3 LEA.HI.X R9, R228, R20, R167, 0x2, P6 ;  /* 0x00000014e409b211 */ /* 0x000fc400030f14a7 */
[----:B------:R-:W-:-:S03]  /*10720*/  @!P2 LEA R10, P6, R225, R3, 0x2 ;  /* 0x00000003e10aa211 */ /* 0x000fc600078c10ff */
[----:B------:R4:W-:Y:S01]  /*10730*/  @!P3 ST.E.64 desc[UR42][R8.64], R98 ;  /* 0x000000620800b985 */ /* 0x0009e2000c101b2a */
[CC--:B--2---:R-:W-:Y:S02]  /*10740*/  @!P1 LEA R12, P3, R224.reuse, R3.reuse, 0x2 ;  /* 0x00000003e00c9211 */ /* 0x0c4fe400078610ff */
[-C--:B------:R-:W-:Y:S02]  /*10750*/  @!P2 LEA.HI.X R11, R225, R20.reuse, R166, 0x2, P6 ;  /* 0x00000014e10ba211 */ /* 0x080fe400030f14a6 */
[CC--:B------:R-:W-:Y:S02]  /*10760*/  @!P0 LEA R14, P6, R223.reuse, R3.reuse, 0x2 ;  /* 0x00000003df0e8211 */ /* 0x0c0fe400078c10ff */
[-C--:B------:R-:W-:Y:S01]  /*10770*/  @!P1 LEA.HI.X R13, R224, R20.reuse, R165, 0x2, P3 ;  /* 0x00000014e00d9211 */ /* 0x080fe200018f14a5 */
[----:B------:R2:W-:Y:S01]  /*10780*/  @!P2 ST.E.64 desc[UR42][R10.64], R102 ;  /* 0x000000660a00a985 */ /* 0x0005e2000c101b2a */
[----:B------:R-:W-:Y:S02]  /*10790*/  ISETP.GE.AND P3, PT, R220, UR4, PT ;  /* 0x00000004dc007c0c */ /* 0x000fe4000bf66270 */
[----:B------:R-:W-:Y:S01]  /*107a0*/  @!P0 LEA.HI.X R15, R223, R20, R164, 0x2, P6 ;  /* 0x00000014df0f8211 */ /* 0x000fe200030f14a4 */
[----:B------:R5:W-:Y:S01]  /*107b0*/  @!P1 ST.E.64 desc[UR42][R12.64], R106 ;  /* 0x0000006a0c009985 */ /* 0x000be2000c101b2a */
[----:B0-----:R-:W-:-:S02]  /*107c0*/  @!P5 LEA R4, P1, R222, R3, 0x2 ;  /* 0x00000003de04d211 */ /* 0x001fc400078210ff */
[-C--:B-1----:R-:W-:Y:S01]  /*107d0*/  @!P4 LEA R6, P2, R221, R3.reuse, 0x2 ;  /* 0x00000003dd06c211 */ /* 0x082fe200078410ff */
[----:B------:R-:W-:Y:S01]  /*107e0*/  @!P0 ST.E.64 desc[UR42][R14.64], R110 ;  /* 0x0000006e0e008985 */ /* 0x000fe2000c101b2a */
[----:B------:R-:W-:Y:S02]  /*107f0*/  ISETP.GE.AND P0, PT, R219, UR4, PT ;  /* 0x00000004db007c0c */ /* 0x000fe4000bf06270 */
[-C--:B------:R-:W-:Y:S02]  /*10800*/  @!P5 LEA.HI.X R5, R222, R20.reuse, R163, 0x2, P1 ;  /* 0x00000014de05d211 */ /* 0x080fe400008f14a3 */
[----:B------:R-:W-:Y:S02]  /*10810*/  ISETP.GE.AND P1, PT, R218, UR4, PT ;  /* 0x00000004da007c0c */ /* 0x000fe4000bf26270 */
[----:B----4-:R-:W-:Y:S01]  /*10820*/  @!P3 LEA R8, P6, R220, R3, 0x2 ;  /* 0x00000003dc08b211 */ /* 0x010fe200078c10ff */
[----:B------:R0:W-:Y:S01]  /*10830*/  @!P5 ST.E.64 desc[UR42][R4.64], R114 ;  /* 0x000000720400d985 */ /* 0x0001e2000c101b2a */
[----:B------:R-:W-:-:S02]  /*10840*/  @!P4 LEA.HI.X R7, R221, R20, R162, 0x2, P2 ;  /* 0x00000014dd07c211 */ /* 0x000fc400010f14a2 */
[-C--:B------:R-:W-:Y:S02]  /*10850*/  @!P3 LEA.HI.X R9, R220, R20.reuse, R161, 0x2, P6 ;  /* 0x00000014dc09b211 */ /* 0x080fe400030f14a1 */
[----:B------:R-:W-:Y:S01]  /*10860*/  ISETP.GE.AND P2, PT, R213, UR4, PT ;  /* 0x00000004d5007c0c */ /* 0x000fe2000bf46270 */
[----:B------:R1:W-:Y:S01]  /*10870*/  @!P4 ST.E.64 desc[UR42][R6.64], R118 ;  /* 0x000000760600c985 */ /* 0x0003e2000c101b2a */
[----:B------:R-:W-:Y:S02]  /*10880*/  ISETP.GE.AND P4, PT, R215, UR4, PT ;  /* 0x00000004d7007c0c */ /* 0x000fe4000bf86270 */
[C---:B--2---:R-:W-:Y:S01]  /*10890*/  @!P0 LEA R10, P5, R219.reuse, R3, 0x2 ;  /* 0x00000003db0a8211 */ /* 0x044fe200078a10ff */
[----:B------:R2:W-:Y:S01]  /*108a0*/  @!P3 ST.E.64 desc[UR42][R8.64], R122 ;  /* 0x0000007a0800b985 */ /* 0x0005e2000c101b2a */
[----:B------:R-:W-:Y:S02]  /*108b0*/  ISETP.GE.AND P3, PT, R214, UR4, PT ;  /* 0x00000004d6007c0c */ /* 0x000fe4000bf66270 */
[----:B------:R-:W-:-:S02]  /*108c0*/  @!P0 LEA.HI.X R11, R219, R20, R160, 0x2, P5 ;  /* 0x00000014db0b8211 */ /* 0x000fc400028f14a0 */
[----:B------:R-:W-:Y:S02]  /*108d0*/  ISETP.GE.AND P5, PT, R212, UR4, PT ;  /* 0x00000004d4007c0c */ /* 0x000fe4000bfa6270 */
[CC--:B-----5:R-:W-:Y:S01]  /*108e0*/  @!P1 LEA R12, P6, R218.reuse, R3.reuse, 0x2 ;  /* 0x00000003da0c9211 */ /* 0x0e0fe200078c10ff */
[----:B------:R4:W-:Y:S02]  /*108f0*/  @!P0 ST.E.64 desc[UR42][R10.64], R126 ;  /* 0x0000007e0a008985 */ /* 0x0009e4000c101b2a */
[CC--:B0-----:R-:W-:Y:S02]  /*10900*/  @!P4 LEA R4, P0, R215.reuse, R3.reuse, 0x2 ;  /* 0x00000003d704c211 */ /* 0x0c1fe400078010ff */
[-C--:B------:R-:W-:Y:S02]  /*10910*/  @!P1 LEA.HI.X R13, R218, R20.reuse, R159, 0x2, P6 ;  /* 0x00000014da0d9211 */ /* 0x080fe400030f149f */
[-C--:B-1----:R-:W-:Y:S02]  /*10920*/  @!P3 LEA R6, P6, R214, R3.reuse, 0x2 ;  /* 0x00000003d606b211 */ /* 0x082fe400078c10ff */
[----:B------:R-:W-:Y:S01]  /*10930*/  @!P4 LEA.HI.X R5, R215, R20, R158, 0x2, P0 ;  /* 0x00000014d705c211 */ /* 0x000fe200000f149e */
[----:B------:R4:W-:Y:S01]  /*10940*/  @!P1 ST.E.64 desc[UR42][R12.64], R130 ;  /* 0x000000820c009985 */ /* 0x0009e2000c101b2a */
[----:B--2---:R-:W-:-:S02]  /*10950*/  @!P2 LEA R8, P1, R213, R3, 0x2 ;  /* 0x00000003d508a211 */ /* 0x004fc400078210ff */
[----:B------:R-:W-:Y:S01]  /*10960*/  @!P5 LEA R14, P0, R212, R3, 0x2 ;  /* 0x00000003d40ed211 */ /* 0x000fe200078010ff */
[----:B------:R4:W-:Y:S01]  /*10970*/  @!P4 ST.E.64 desc[UR42][R4.64], R134 ;  /* 0x000000860400c985 */ /* 0x0009e2000c101b2a */
[-C--:B------:R-:W-:Y:S02]  /*10980*/  @!P3 LEA.HI.X R7, R214, R20.reuse, R157, 0x2, P6 ;  /* 0x00000014d607b211 */ /* 0x080fe400030f149d */
[-C--:B------:R-:W-:Y:S02]  /*10990*/  @!P2 LEA.HI.X R9, R213, R20.reuse, R156, 0x2, P1 ;  /* 0x00000014d509a211 */ /* 0x080fe400008f149c */
[----:B------:R-:W-:Y:S01]  /*109a0*/  @!P5 LEA.HI.X R15, R212, R20, R152, 0x2, P0 ;  /* 0x00000014d40fd211 */ /* 0x000fe200000f1498 */
[----:B------:R4:W-:Y:S01]  /*109b0*/  @!P3 ST.E.64 desc[UR42][R6.64], R138 ;  /* 0x0000008a0600b985 */ /* 0x0009e2000c101b2a */
[----:B------:R-:W-:-:S03]  /*109c0*/  ISETP.GE.AND P0, PT, R211, UR4, PT ;  /* 0x00000004d3007c0c */ /* 0x000fc6000bf06270 */
[----:B------:R4:W-:Y:S04]  /*109d0*/  @!P2 ST.E.64 desc[UR42][R8.64], R142 ;  /* 0x0000008e0800a985 */ /* 0x0009e8000c101b2a */
[----:B------:R4:W-:Y:S06]  /*109e0*/  @!P5 ST.E.64 desc[UR42][R14.64], R146 ;  /* 0x000000920e00d985 */ /* 0x0009ec000c101b2a */
[----:B------:R-:W-:Y:S05]  /*109f0*/  @P0 BRA `(.L_x_763) ;  /* 0x0000000c00d40947 */ /* 0x000fea0003800000 */
[----:B----4-:R-:W-:-:S04]  /*10a00*/  LEA R4, P0, R211, R3, 0x2 ;  /* 0x00000003d3047211 */ /* 0x010fc800078010ff */
[----:B------:R-:W-:-:S05]  /*10a10*/  LEA.HI.X R5, R211, R20, R21, 0x2, P0 ;  /* 0x00000014d3057211 */ /* 0x000fca00000f1415 */
[----:B------:R0:W-:Y:S01]  /*10a20*/  ST.E.64 desc[UR42][R4.64], R150 ;  /* 0x0000009604007985 */ /* 0x0001e2000c101b2a */
[----:B------:R-:W-:Y:S05]  /*10a30*/  BRA `(.L_x_763) ;  /* 0x0000000c00c47947 */ /* 0x000fea0003800000 */
.L_x_757:
[----:B------:R-:W-:Y:S01]  /*10a40*/  ULDC.64 UR6, c[0x0][0xc08] ;  /* 0x0003020000067ab9 */ /* 0x000fe20000000a00 */
[----:B------:R-:W-:Y:S01]  /*10a50*/  ULDC.64 UR4, c[0x0][0xc00] ;  /* 0x0003000000047ab9 */ /* 0x000fe20000000a00 */
[----:B------:R-:W-:Y:S01]  /*10a60*/  ISETP.NE.U32.AND P1, PT, RZ, UR6, PT ;  /* 0x00000006ff007c0c */ /* 0x000fe2000bf25070 */
[----:B------:R-:W-:Y:S01]  /*10a70*/  IMAD.MOV.U32 R3, RZ, RZ, RZ ;  /* 0x000000ffff037224 */ /* 0x000fe200078e00ff */
[----:B------:R-:W-:Y:S02]  /*10a80*/  ISETP.NE.U32.AND P0, PT, RZ, UR4, PT ;  /* 0x00000004ff007c0c */ /* 0x000fe4000bf05070 */
[----:B------:R-:W-:Y:S02]  /*10a90*/  ISETP.NE.AND.EX P1, PT, RZ, UR7, PT, P1 ;  /* 0x00000007ff007c0c */ /* 0x000fe4000bf25310 */
[----:B0-----:R-:W-:Y:S02]  /*10aa0*/  IADD3 R4, P2, R202, UR4, RZ ;  /* 0x00000004ca047c10 */ /* 0x001fe4000ff5e0ff */
[----:B------:R-:W-:-:S02]  /*10ab0*/  ISETP.NE.AND.EX P0, PT, RZ, UR5, PT, P0 ;  /* 0x00000005ff007c0c */ /* 0x000fc4000bf05300 */
[----:B------:R-:W-:Y:S01]  /*10ac0*/  IADD3.X R5, R203, UR5, RZ, P2, !PT ;  /* 0x00000005cb057c10 */ /* 0x000fe200097fe4ff */
[----:B------:R-:W-:Y:S02]  /*10ad0*/  ULDC UR4, c[0x0][0xa88] ;  /* 0x0002a20000047ab9 */ /* 0x000fe40000000800 */
[----:B------:R-:W-:-:S04]  /*10ae0*/  IMAD.U32 R0, RZ, RZ, UR4 ;  /* 0x00000004ff007e24 */ /* 0x000fc8000f8e00ff */
[----:B------:R-:W-:-:S04]  /*10af0*/  @P1 IADD3 R202, P2, R202, UR6, RZ ;  /* 0x00000006caca1c10 */ /* 0x000fc8000ff5e0ff */
[----:B------:R-:W-:Y:S01]  /*10b00*/  @P1 IADD3.X R203, R203, UR7, RZ, P2, !PT ;  /* 0x00000007cbcb1c10 */ /* 0x000fe200097fe4ff */
[----:B------:R0:W5:Y:S04]  /*10b10*/  @P0 LDG.E R3, desc[UR42][R4.64] ;  /* 0x0000002a04030981 */ /* 0x000168000c1e1900 */
[----:B------:R0:W5:Y:S01]  /*10b20*/  @P1 LDG.E R0, desc[UR42][R202.64] ;  /* 0x0000002aca001981 */ /* 0x000162000c1e1900 */
[----:B------:R-:W-:Y:S01]  /*10b30*/  ISETP.NE.AND P2, PT, R200, RZ, PT ;  /* 0x000000ffc800720c */ /* 0x000fe20003f45270 */
[----:B-1----:R-:W1:-:S12]  /*10b40*/  S2R R6, SR_TID.X ;  /* 0x0000000000067919 */ /* 0x002e580000002100 */
[----:B------:R-:W2:Y:S01]  /*10b50*/  @!P2 LDC R200, c[0x0][0xad4] ;  /* 0x0002b500ffc8ab82 */ /* 0x000ea20000000800 */
[----:B-1----:R-:W-:Y:S01]  /*10b60*/  VIADD R30, R6, 0xffffff80 ;  /* 0xffffff80061e7836 */ /* 0x002fe20000000000 */
[----:B--2---:R-:W-:-:S04]  /*10b70*/  ISETP.GT.AND P2, PT, R200, 0x1, PT ;  /* 0x00000001c800780c */ /* 0x004fc80003f44270 */
[----:B------:R-:W-:Y:S01]  /*10b80*/  ISETP.GT.AND P3, PT, R30, 0x3f, PT ;  /* 0x0000003f1e00780c */ /* 0x000fe20003f64270 */
[----:B0-----:R-:W-:-:S12]  /*10b90*/  @P1 BRA `(.L_x_766) ;  /* 0x0000000000101947 */ /* 0x001fd80003800000 */
[----:B------:R-:W-:Y:S05]  /*10ba0*/  @!P0 BRA `(.L_x_766) ;  /* 0x00000000000c8947 */ /* 0x000fea0003800000 */
[----:B------:R-:W2:Y:S04]  /*10bb0*/  LDG.E R7, desc[UR42][R4.64] ;  /* 0x0000002a04077981 */ /* 0x000ea8000c1e1900 */
[----:B-----5:R-:W2:Y:S02]  /*10bc0*/  LDG.E R0, desc[UR42][R4.64+0x4] ;  /* 0x0000042a04007981 */ /* 0x020ea4000c1e1900 */
[----:B--2---:R-:W-:-:S07]  /*10bd0*/  IMAD.IADD R0, R0, 0x1, -R7 ;  /* 0x0000000100007824 */ /* 0x004fce00078e0a07 */
.L_x_766:
[----:B------:R-:W2:Y:S01]  /*10be0*/  LDL.LU R4, [R1+0x20] ;  /* 0x0000200001047983 */ /* 0x000ea20000300800 */
[----:B------:R-:W-:Y:S01]  /*10bf0*/  BSSY B1, `(.L_x_767) ;  /* 0x0000037000017945 */ /* 0x000fe20003800000 */
[----:B------:R-:W-:Y:S02]  /*10c00*/  SEL R199, R199, RZ, !P0 ;  /* 0x000000ffc7c77207 */ /* 0x000fe40004000000 */
[----:B-----5:R-:W-:Y:S02]  /*10c10*/  SHF.R.S32.HI R26, RZ, 0x1f, R3 ;  /* 0x0000001fff1a7819 */ /* 0x020fe40000011403 */
[----:B--2---:R-:W-:Y:S01]  /*10c20*/  SEL R28, R4, RZ, !P0 ;  /* 0x000000ff041c7207 */ /* 0x004fe20004000000 */
[----:B------:R-:W-:Y:S06]  /*10c30*/  @P3 BRA `(.L_x_768) ;  /* 0x0000000000c83947 */ /* 0x000fec0003800000 */
[----:B------:R-:W0:Y:S01]  /*10c40*/  S2R R4, SR_TID.X ;  /* 0x0000000000047919 */ /* 0x000e220000002100 */
[----:B------:R-:W1:Y:S02]  /*10c50*/  LDC R31, c[0x0][0xbe8] ;  /* 0x0002fa00ff1f7b82 */ /* 0x000e640000000800 */
[----:B-1----:R-:W-:Y:S02]  /*10c60*/  IMAD R5, R0, R31, RZ ;  /* 0x0000001f00057224 */ /* 0x002fe400078e02ff */
[----:B0-----:R-:W-:-:S04]  /*10c70*/  IMAD R4, R201, 0x40, R4 ;  /* 0x00000040c9047824 */ /* 0x001fc800078e0204 */
[----:B------:R-:W-:-:S05]  /*10c80*/  VIADD R29, R4, 0xffffff80 ;  /* 0xffffff80041d7836 */ /* 0x000fca0000000000 */
[----:B------:R-:W-:-:S13]  /*10c90*/  ISETP.GE.AND P0, PT, R29, R5, PT ;  /* 0x000000051d00720c */ /* 0x000fda0003f06270 */
[----:B------:R-:W-:Y:S05]  /*10ca0*/  @P0 BRA `(.L_x_768) ;  /* 0x0000000000ac0947 */ /* 0x000fea0003800000 */
[----:B------:R-:W-:Y:S01]  /*10cb0*/  IMAD.MOV.U32 R24, RZ, RZ, 0x9b8 ;  /* 0x000009b8ff187424 */ /* 0x000fe200078e00ff */
[----:B------:R-:W-:Y:S01]  /*10cc0*/  ISETP.GT.AND P0, PT, R200, 0x1, PT ;  /* 0x00000001c800780c */ /* 0x000fe20003f04270 */
[----:B------:R-:W0:Y:S01]  /*10cd0*/  LDC.64 R4, c[0x0][0xba8] ;  /* 0x0002ea00ff047b82 */ /* 0x000e220000000a00 */
[----:B------:R-:W-:Y:S01]  /*10ce0*/  ISETP.NE.AND P1, PT, R31, 0x1, PT ;  /* 0x000000011f00780c */ /* 0x000fe20003f25270 */
[----:B------:R-:W-:Y:S01]  /*10cf0*/  IMAD.MOV.U32 R21, RZ, RZ, R29 ;  /* 0x000000ffff157224 */ /* 0x000fe200078e001d */
[----:B------:R-:W-:-:S05]  /*10d00*/  SEL R24, R24, 0x978, P0 ;  /* 0x0000097818187807 */ /* 0x000fca0000000000 */
[----:B------:R-:W1:Y:S08]  /*10d10*/  LDC.64 R10, c[0x0][R24+0x220] ;  /* 0x00008800180a7b82 */ /* 0x000e700000000a00 */
[----:B------:R-:W2:Y:S08]  /*10d20*/  LDC.64 R14, c[0x0][R24+0x218] ;  /* 0x00008600180e7b82 */ /* 0x000eb00000000a00 */
[----:B------:R-:W5:Y:S08]  /*10d30*/  LDC.64 R8, c[0x0][R24+0x228] ;  /* 0x00008a0018087b82 */ /* 0x000f700000000a00 */
[----:B------:R-:W3:Y:S08]  /*10d40*/  @P1 LDC R20, c[0x0][0xbec] ;  /* 0x0002fb00ff141b82 */ /* 0x000ef00000000800 */
[----:B------:R-:W4:Y:S08]  /*10d50*/  LDC.64 R6, c[0x0][R24+0x210] ;  /* 0x0000840018067b82 */ /* 0x000f300000000a00 */
[----:B------:R-:W5:Y:S01]  /*10d60*/  @P1 LDC R27, c[0x0][0xbf0] ;  /* 0x0002fc00ff1b1b82 */ /* 0x000f620000000800 */
[----:B---3--:R-:W-:-:S07]  /*10d70*/  @P1 IMAD.HI.U32 R20, R29, R20, RZ ;  /* 0x000000141d141227 */ /* 0x008fce00078e00ff */
[----:B0-----:R-:W0:Y:S01]  /*10d80*/  @!P0 LDC R4, c[0x0][0xb50] ;  /* 0x0002d400ff048b82 */ /* 0x001e220000000800 */
[-C--:B-1----:R-:W-:Y:S02]  /*10d90*/  IMAD R11, R11, R199.reuse, RZ ;  /* 0x000000c70b0b7224 */ /* 0x082fe400078e02ff */
[----:B------:R-:W-:-:S05]  /*10da0*/  IMAD.WIDE.U32 R12, R10, R199, RZ ;  /* 0x000000c70a0c7225 */ /* 0x000fca00078e00ff */
[----:B------:R-:W1:Y:S01]  /*10db0*/  @!P0 LDC R5, c[0x0][0xb54] ;  /* 0x0002d500ff058b82 */ /* 0x000e620000000800 */
[-C--:B--2---:R-:W-:Y:S02]  /*10dc0*/  IMAD R25, R15, R198.reuse, RZ ;  /* 0x000000c60f197224 */ /* 0x084fe400078e02ff */
[----:B------:R-:W-:Y:S01]  /*10dd0*/  IMAD.WIDE.U32 R14, R14, R198, RZ ;  /* 0x000000c60e0e7225 */ /* 0x000fe200078e00ff */
[----:B-----5:R-:W-:-:S03]  /*10de0*/  @P1 SHF.R.U32.HI R21, RZ, R27, R20 ;  /* 0x0000001bff151219 */ /* 0x020fc60000011614 */
[----:B------:R-:W-:Y:S01]  /*10df0*/  IMAD R27, R10, R28, R11 ;  /* 0x0000001c0a1b7224 */ /* 0x000fe200078e020b */
[----:B------:R-:W-:Y:S01]  /*10e00*/  SEL R11, R210, RZ, P0 ;  /* 0x000000ffd20b7207 */ /* 0x000fe20000000000 */
[----:B------:R-:W-:Y:S01]  /*10e10*/  IMAD.IADD R25, R15, 0x1, R25 ;  /* 0x000000010f197824 */ /* 0x000fe200078e0219 */
[----:B------:R-:W-:Y:S01]  /*10e20*/  IADD3 R14, P1, P3, R12, R14, R3 ;  /* 0x0000000e0c0e7210 */ /* 0x000fe20007b3e003 */
[----:B------:R-:W-:Y:S02]  /*10e30*/  IMAD.IADD R27, R13, 0x1, R27 ;  /* 0x000000010d1b7824 */ /* 0x000fe400078e021b */
[----:B------:R-:W-:Y:S02]  /*10e40*/  IMAD.MOV R10, RZ, RZ, -R21 ;  /* 0x000000ffff0a7224 */ /* 0x000fe400078e0a15 */
[-C--:B------:R-:W-:Y:S02]  /*10e50*/  IMAD R13, R9, R11.reuse, RZ ;  /* 0x0000000b090d7224 */ /* 0x080fe400078e02ff */
[----:B------:R-:W-:-:S04]  /*10e60*/  IMAD.WIDE.U32 R8, R8, R11, RZ ;  /* 0x0000000b08087225 */ /* 0x000fc800078e00ff */
[----:B------:R-:W-:Y:S01]  /*10e70*/  IMAD R11, R31, R10, R29 ;  /* 0x0000000a1f0b7224 */ /* 0x000fe200078e021d */
[----:B------:R-:W-:Y:S01]  /*10e80*/  IADD3.X R10, R27, R25, R26, P1, P3 ;  /* 0x000000191b0a7210 */ /* 0x000fe20000fe641a */
[----:B------:R-:W-:Y:S01]  /*10e90*/  IMAD.IADD R13, R9, 0x1, R13 ;  /* 0x00000001090d7824 */ /* 0x000fe200078e020d */
[----:B------:R-:W-:Y:S01]  /*10ea0*/  IADD3 R8, P0, P1, R21, R14, R8 ;  /* 0x0000000e15087210 */ /* 0x000fe2000791e008 */
[----:B----4-:R-:W-:Y:S01]  /*10eb0*/  IMAD R7, R7, R11, RZ ;  /* 0x0000000b07077224 */ /* 0x010fe200078e02ff */
[----:B------:R-:W-:-:S04]  /*10ec0*/  SHF.R.S32.HI R21, RZ, 0x1f, R21 ;  /* 0x0000001fff157819 */ /* 0x000fc80000011415 */
[----:B------:R-:W-:Y:S02]  /*10ed0*/  IADD3.X R9, R21, R10, R13, P0, P1 ;  /* 0x0000000a15097210 */ /* 0x000fe400007e240d */
[----:B------:R-:W-:Y:S01]  /*10ee0*/  SHF.R.S32.HI R13, RZ, 0x1f, R11 ;  /* 0x0000001fff0d7819 */ /* 0x000fe2000001140b */
[----:B------:R-:W-:-:S04]  /*10ef0*/  IMAD.WIDE.U32 R8, R6, R11, R8 ;  /* 0x0000000b06087225 */ /* 0x000fc800078e0008 */
[----:B------:R-:W-:Y:S01]  /*10f00*/  IMAD R7, R6, R13, R7 ;  /* 0x0000000d06077224 */ /* 0x000fe200078e0207 */
[----:B0-----:R-:W-:-:S03]  /*10f10*/  LEA R4, P0, R8, R4, 0x2 ;  /* 0x0000000408047211 */ /* 0x001fc600078010ff */
[----:B------:R-:W-:Y:S02]  /*10f20*/  IMAD.IADD R6, R9, 0x1, R7 ;  /* 0x0000000109067824 */ /* 0x000fe400078e0207 */
[----:B------:R-:W-:-:S03]  /*10f30*/  IMAD.MOV.U32 R7, RZ, RZ, -0x800000 ;  /* 0xff800000ff077424 */ /* 0x000fc600078e00ff */
[----:B-1----:R-:W-:-:S05]  /*10f40*/  LEA.HI.X R5, R8, R5, R6, 0x2, P0 ;  /* 0x0000000508057211 */ /* 0x002fca00000f1406 */
[----:B------:R0:W-:Y:S02]  /*10f50*/  STG.E desc[UR42][R4.64], R7 ;  /* 0x0000000704007986 */ /* 0x0001e4000c10192a */
.L_x_768:
[----:B------:R-:W-:Y:S05]  /*10f60*/  BSYNC B1 ;  /* 0x0000000000017941 */ /* 0x000fea0003800000 */
.L_x_767:
[----:B------:R-:W-:Y:S05]  /*10f70*/  @P2 BRA `(.L_x_763) ;  /* 0x0000000800742947 */ /* 0x000fea0003800000 */
[----:B------:R-:W1:Y:S01]  /*10f80*/  LDC R9, c[0x0][0xbe8] ;  /* 0x0002fa00ff097b82 */ /* 0x000e620000000800 */
[----:B------:R-:W-:Y:S01]  /*10f90*/  ULDC.64 UR4, c[0x0][0xaa0] ;  /* 0x0002a80000047ab9 */ /* 0x000fe20000000a00 */
[----:B0-----:R-:W-:Y:S01]  /*10fa0*/  SHF.R.S32.HI R7, RZ, 0x1f, R30 ;  /* 0x0000001fff077819 */ /* 0x001fe2000001141e */
[----:B------:R-:W-:Y:S01]  /*10fb0*/  IMAD R6, R26, UR4, RZ ;  /* 0x000000041a067c24 */ /* 0x000fe2000f8e02ff */
[----:B------:R-:W-:Y:S01]  /*10fc0*/  BSSY B1, `(.L_x_769) ;  /* 0x0000074000017945 */ /* 0x000fe20003800000 */
[----:B------:R-:W-:Y:S01]  /*10fd0*/  IMAD.WIDE.U32 R4, R3, UR4, RZ ;  /* 0x0000000403047c25 */ /* 0x000fe2000f8e00ff */
[----:B------:R-:W-:Y:S02]  /*10fe0*/  LEA.HI R7, R7, R30, RZ, 0x3 ;  /* 0x0000001e07077211 */ /* 0x000fe400078f18ff */
[----:B------:R-:W0:Y:S01]  /*10ff0*/  LDC R21, c[0x0][0xac8] ;  /* 0x0002b200ff157b82 */ /* 0x000e220000000800 */
[----:B------:R-:W-:Y:S01]  /*11000*/  IMAD R3, R3, UR5, R6 ;  /* 0x0000000503037c24 */ /* 0x000fe2000f8e0206 */
[----:B------:R-:W-:Y:S01]  /*11010*/  SHF.R.S32.HI R26, RZ, 0x3, R7 ;  /* 0x00000003ff1a7819 */ /* 0x000fe20000011407 */
[----:B------:R-:W-:Y:S01]  /*11020*/  ULDC.64 UR4, c[0x0][0xae8] ;  /* 0x0002ba0000047ab9 */ /* 0x000fe20000000a00 */
[----:B------:R-:W-:Y:S01]  /*11030*/  VIADD R31, R187, 0x180 ;  /* 0x00000180bb1f7836 */ /* 0x000fe20000000000 */
[----:B------:R-:W-:Y:S01]  /*11040*/  SHF.R.S32.HI R32, RZ, 0x1f, R204 ;  /* 0x0000001fff207819 */ /* 0x000fe200000114cc */
[----:B------:R-:W-:Y:S01]  /*11050*/  IMAD.IADD R5, R5, 0x1, R3 ;  /* 0x0000000105057824 */ /* 0x000fe200078e0203 */
[----:B------:R-:W-:Y:S01]  /*11060*/  LOP3.LUT R3, R7, 0xfffffff8, RZ, 0xc0, !PT ;  /* 0xfffffff807037812 */ /* 0x000fe200078ec0ff */
[----:B------:R-:W-:Y:S01]  /*11070*/  VIADD R29, R187, 0x1c0 ;  /* 0x000001c0bb1d7836 */ /* 0x000fe20000000000 */
[----:B------:R-:W-:Y:S01]  /*11080*/  SHF.R.S32.HI R33, RZ, 0x1f, R205 ;  /* 0x0000001fff217819 */ /* 0x000fe200000114cd */
[----:B------:R-:W-:Y:S01]  /*11090*/  IMAD.WIDE.U32 R4, R198, UR4, R4 ;  /* 0x00000004c6047c25 */ /* 0x000fe2000f8e0004 */
[----:B------:R-:W-:-:S02]  /*110a0*/  SHF.R.S32.HI R34, RZ, 0x1f, R206 ;  /* 0x0000001fff227819 */ /* 0x000fc400000114ce */
[----:B------:R-:W-:Y:S01]  /*110b0*/  SHF.R.S32.HI R35, RZ, 0x1f, R207 ;  /* 0x0000001fff237819 */ /* 0x000fe200000114cf */
[----:B------:R-:W-:Y:S01]  /*110c0*/  IMAD.IADD R3, R30, 0x1, -R3 ;  /* 0x000000011e037824 */ /* 0x000fe200078e0a03 */
[----:B------:R-:W-:Y:S01]  /*110d0*/  SHF.R.S32.HI R30, RZ, 0x1f, R31 ;  /* 0x0000001fff1e7819 */ /* 0x000fe2000001141f */
[----:B------:R-:W-:Y:S01]  /*110e0*/  IMAD R5, R198, UR5, R5 ;  /* 0x00000005c6057c24 */ /* 0x000fe2000f8e0205 */
[----:B-1----:R-:W-:Y:S01]  /*110f0*/  ISETP.NE.AND P0, PT, R9, 0x1, PT ;  /* 0x000000010900780c */ /* 0x002fe20003f05270 */
[----:B------:R-:W-:Y:S01]  /*11100*/  IMAD R6, R3, 0x20, R26 ;  /* 0x0000002003067824 */ /* 0x000fe200078e021a */
[----:B------:R-:W-:Y:S01]  /*11110*/  ULDC.64 UR4, c[0x0][0xaf0] ;  /* 0x0002bc0000047ab9 */ /* 0x000fe20000000a00 */
[----:B------:R-:W-:Y:S01]  /*11120*/  IMAD R27, R0, R9, RZ ;  /* 0x00000009001b7224 */ /* 0x000fe200078e02ff */
[----:B------:R-:W-:Y:S01]  /*11130*/  SHF.R.S32.HI R36, RZ, 0x1f, R208 ;  /* 0x0000001fff247819 */ /* 0x000fe200000114d0 */
[----:B------:R-:W-:Y:S02]  /*11140*/  IMAD R8, R201, 0x40, R6 ;  /* 0x00000040c9087824 */ /* 0x000fe400078e0206 */
[----:B------:R-:W-:Y:S01]  /*11150*/  IMAD R3, R28, UR4, RZ ;  /* 0x000000041c037c24 */ /* 0x000fe2000f8e02ff */
[-C--:B0-----:R-:W-:Y:S01]  /*11160*/  ISETP.GE.AND P1, PT, R208, R21.reuse, PT ;  /* 0x00000015d000720c */ /* 0x081fe20003f26270 */
[----:B------:R-:W-:Y:S01]  /*11170*/  IMAD.WIDE.U32 R4, R199, UR4, R4 ;  /* 0x00000004c7047c25 */ /* 0x000fe2000f8e0004 */
[----:B------:R-:W-:-:S02]  /*11180*/  ISETP.GE.AND P2, PT, R187, R21, PT ;  /* 0x00000015bb00720c */ /* 0x000fc40003f46270 */
[----:B------:R-:W-:Y:S01]  /*11190*/  SHF.R.S32.HI R28, RZ, 0x1f, R29 ;  /* 0x0000001fff1c7819 */ /* 0x000fe2000001141d */
[----:B------:R-:W0:Y:S01]  /*111a0*/  @P0 LDC R11, c[0x0][0xbec] ;  /* 0x0002fb00ff0b0b82 */ /* 0x000e220000000800 */
[----:B------:R-:W-:Y:S01]  /*111b0*/  IMAD R7, R199, UR5, R3 ;  /* 0x00000005c7077c24 */ /* 0x000fe2000f8e0203 */
[----:B------:R-:W-:Y:S01]  /*111c0*/  ULDC.64 UR4, c[0x0][0xae0] ;  /* 0x0002b80000047ab9 */ /* 0x000fe20000000a00 */
[----:B------:R-:W-:Y:S01]  /*111d0*/  IMAD.MOV.U32 R3, RZ, RZ, R8 ;  /* 0x000000ffff037224 */ /* 0x000fe200078e0008 */
[----:B------:R-:W-:Y:S01]  /*111e0*/  SEL R0, RZ, 0x1, P2 ;  /* 0x00000001ff007807 */ /* 0x000fe20001000000 */
[----:B------:R-:W-:Y:S01]  /*111f0*/  IMAD.IADD R5, R5, 0x1, R7 ;  /* 0x0000000105057824 */ /* 0x000fe200078e0207 */
[----:B------:R-:W-:Y:S01]  /*11200*/  ISETP.GE.AND P2, PT, R29, R21, PT ;  /* 0x000000151d00720c */ /* 0x000fe20003f46270 */
[----:B------:R-:W-:Y:S01]  /*11210*/  IMAD R26, R201, 0x40, R26 ;  /* 0x00000040c91a7824 */ /* 0x000fe200078e021a */
[----:B------:R-:W1:Y:S01]  /*11220*/  @P0 LDC R13, c[0x0][0xbf0] ;  /* 0x0002fc00ff0d0b82 */ /* 0x000e620000000800 */
[----:B0-----:R-:W-:-:S05]  /*11230*/  @P0 IMAD.HI.U32 R6, R8, R11, RZ ;  /* 0x0000000b08060227 */ /* 0x001fca00078e00ff */
[----:B-1----:R-:W-:Y:S02]  /*11240*/  @P0 SHF.R.U32.HI R3, RZ, R13, R6 ;  /* 0x0000000dff030219 */ /* 0x002fe40000011606 */
[----:B------:R-:W-:Y:S02]  /*11250*/  ISETP.GE.AND P0, PT, R207, R21, PT ;  /* 0x00000015cf00720c */ /* 0x000fe40003f06270 */
[--C-:B------:R-:W-:Y:S01]  /*11260*/  SHF.R.S32.HI R6, RZ, 0x1f, R3.reuse ;  /* 0x0000001fff067819 */ /* 0x100fe20000011403 */
[----:B------:R-:W-:Y:S02]  /*11270*/  IMAD.MOV R7, RZ, RZ, -R3 ;  /* 0x000000ffff077224 */ /* 0x000fe400078e0a03 */
[----:B------:R-:W-:-:S04]  /*11280*/  IMAD.WIDE.U32 R4, R3, UR4, R4 ;  /* 0x0000000403047c25 */ /* 0x000fc8000f8e0004 */
[----:B------:R-:W-:Y:S02]  /*11290*/  IMAD R6, R6, UR4, RZ ;  /* 0x0000000406067c24 */ /* 0x000fe4000f8e02ff */
[----:B------:R-:W-:Y:S01]  /*112a0*/  IMAD R7, R9, R7, R8 ;  /* 0x0000000709077224 */ /* 0x000fe200078e0208 */
[----:B------:R-:W-:Y:S01]  /*112b0*/  SEL R8, RZ, 0xffffffff, P1 ;  /* 0xffffffffff087807 */ /* 0x000fe20000800000 */
[----:B------:R-:W-:Y:S01]  /*112c0*/  IMAD R9, R3, UR5, R6 ;  /* 0x0000000503097c24 */ /* 0x000fe2000f8e0206 */
[----:B------:R-:W-:Y:S01]  /*112d0*/  SEL R3, RZ, 0xffffffff, P0 ;  /* 0xffffffffff037807 */ /* 0x000fe20000000000 */
[----:B------:R-:W-:Y:S01]  /*112e0*/  ULDC.64 UR4, c[0x0][0xad8] ;  /* 0x0002b60000047ab9 */ /* 0x000fe20000000a00 */
[-C--:B------:R-:W-:Y:S01]  /*112f0*/  ISETP.GE.AND P0, PT, R206, R21.reuse, PT ;  /* 0x00000015ce00720c */ /* 0x080fe20003f06270 */
[----:B------:R-:W-:Y:S02]  /*11300*/  IMAD.SHL.U32 R11, R8, 0x2, RZ ;  /* 0x00000002080b7824 */ /* 0x000fe400078e00ff */
[----:B------:R-:W-:Y:S01]  /*11310*/  IMAD.SHL.U32 R3, R3, 0x4, RZ ;  /* 0x0000000403037824 */ /* 0x000fe200078e00ff */
[----:B------:R-:W-:Y:S01]  /*11320*/  SEL R6, RZ, 0xffffffff, P0 ;  /* 0xffffffffff067807 */ /* 0x000fe20000000000 */
[----:B------:R-:W-:Y:S01]  /*11330*/  IMAD.IADD R5, R5, 0x1, R9 ;  /* 0x0000000105057824 */ /* 0x000fe200078e0209 */
[----:B------:R-:W-:-:S02]  /*11340*/  ISETP.GE.AND P0, PT, R205, R21, PT ;  /* 0x00000015cd00720c */ /* 0x000fc40003f06270 */
[----:B------:R-:W-:Y:S01]  /*11350*/  LOP3.LUT R0, R11, 0x2, R0, 0xe2, !PT ;  /* 0x000000020b007812 */ /* 0x000fe200078ee200 */
[----:B------:R-:W-:Y:S01]  /*11360*/  IMAD.SHL.U32 R8, R6, 0x8, RZ ;  /* 0x0000000806087824 */ /* 0x000fe200078e00ff */
[----:B------:R-:W-:Y:S01]  /*11370*/  SEL R6, RZ, 0xffffffff, P0 ;  /* 0xffffffffff067807 */ /* 0x000fe20000000000 */
[----:B------:R-:W-:Y:S01]  /*11380*/  IMAD.WIDE.U32 R4, R7, UR4, R4 ;  /* 0x0000000407047c25 */ /* 0x000fe2000f8e0004 */
[----:B------:R-:W-:Y:S02]  /*11390*/  LOP3.LUT R3, R3, 0x4, R0, 0xe2, !PT ;  /* 0x0000000403037812 */ /* 0x000fe400078ee200 */
[----:B------:R-:W-:Y:S01]  /*113a0*/  ISETP.GE.AND P0, PT, R204, R21, PT ;  /* 0x00000015cc00720c */ /* 0x000fe20003f06270 */
[----:B------:R-:W-:Y:S01]  /*113b0*/  IMAD.SHL.U32 R6, R6, 0x10, RZ ;  /* 0x0000001006067824 */ /* 0x000fe200078e00ff */
[----:B------:R-:W-:Y:S02]  /*113c0*/  SHF.R.S32.HI R0, RZ, 0x1f, R7 ;  /* 0x0000001fff007819 */ /* 0x000fe40000011407 */
[----:B------:R-:W-:-:S02]  /*113d0*/  LOP3.LUT R3, R8, 0x8, R3, 0xe2, !PT ;  /* 0x0000000808037812 */ /* 0x000fc400078ee203 */
[----:B------:R-:W-:Y:S01]  /*113e0*/  SEL R8, RZ, 0xffffffff, P0 ;  /* 0xffffffffff087807 */ /* 0x000fe20000000000 */
[----:B------:R-:W-:Y:S01]  /*113f0*/  IMAD R0, R0, UR4, RZ ;  /* 0x0000000400007c24 */ /* 0x000fe2000f8e02ff */
[----:B------:R-:W-:Y:S02]  /*11400*/  ISETP.GE.AND P0, PT, R31, R21, PT ;  /* 0x000000151f00720c */ /* 0x000fe40003f06270 */
[----:B------:R-:W-:Y:S01]  /*11410*/  LOP3.LUT R6, R6, 0x10, R3, 0xe2, !PT ;  /* 0x0000001006067812 */ /* 0x000fe200078ee203 */
[----:B------:R-:W-:Y:S02]  /*11420*/  IMAD.SHL.U32 R9, R8, 0x20, RZ ;  /* 0x0000002008097824 */ /* 0x000fe400078e00ff */
[----:B------:R-:W-:Y:S01]  /*11430*/  IMAD R3, R7, UR5, R0 ;  /* 0x0000000507037c24 */ /* 0x000fe2000f8e0200 */
[----:B------:R-:W-:Y:S01]  /*11440*/  SEL R7, RZ, 0x40, P0 ;  /* 0x00000040ff077807 */ /* 0x000fe20000000000 */
[----:B------:R-:W-:Y:S01]  /*11450*/  ULDC.64 UR4, c[0x0][0xa80] ;  /* 0x0002a00000047ab9 */ /* 0x000fe20000000a00 */
[----:B------:R-:W-:Y:S01]  /*11460*/  ISETP.GE.AND P0, PT, R26, R27, PT ;  /* 0x0000001b1a00720c */ /* 0x000fe20003f06270 */
[----:B------:R-:W-:Y:S01]  /*11470*/  IMAD.IADD R3, R5, 0x1, R3 ;  /* 0x0000000105037824 */ /* 0x000fe200078e0203 */
[----:B------:R-:W-:-:S02]  /*11480*/  LOP3.LUT R6, R9, 0x20, R6, 0xe2, !PT ;  /* 0x0000002009067812 */ /* 0x000fc400078ee206 */
[----:B------:R-:W-:Y:S02]  /*11490*/  LEA R20, P1, R4, UR4, 0x1 ;  /* 0x0000000404147c11 */ /* 0x000fe4000f8208ff */
[----:B------:R-:W-:Y:S02]  /*114a0*/  SEL R5, RZ, 0x80, P2 ;  /* 0x00000080ff057807 */ /* 0x000fe40001000000 */
[----:B------:R-:W-:Y:S02]  /*114b0*/  LOP3.LUT R24, R6, R7, RZ, 0xfc, !PT ;  /* 0x0000000706187212 */ /* 0x000fe400078efcff */
[----:B------:R-:W-:Y:S02]  /*114c0*/  LEA.HI.X R3, R4, UR5, R3, 0x1, P1 ;  /* 0x0000000504037c11 */ /* 0x000fe400088f0c03 */
[----:B------:R-:W-:Y:S01]  /*114d0*/  LOP3.LUT R25, R24, R5, RZ, 0xfc, !PT ;  /* 0x0000000518197212 */ /* 0x000fe200078efcff */
[----:B------:R0:W1:Y:S04]  /*114e0*/  SHFL.IDX PT, R4, R20, RZ, 0x181f ;  /* 0x00181fff14047589 */ /* 0x00006800000e0000 */
[----:B------:R0:W2:Y:S01]  /*114f0*/  SHFL.IDX PT, R5, R3, RZ, 0x181f ;  /* 0x00181fff03057589 */ /* 0x0000a200000e0000 */
[----:B------:R-:W-:Y:S05]  /*11500*/  @P0 BRA `(.L_x_770) ;  /* 0x00000000007c0947 */ /* 0x000fea0003800000 */
[-C--:B------:R-:W-:Y:S02]  /*11510*/  ISETP.GE.AND P2, PT, R208, R21.reuse, PT ;  /* 0x00000015d000720c */ /* 0x080fe40003f46270 */
[-C--:B------:R-:W-:Y:S02]  /*11520*/  ISETP.GE.AND P1, PT, R187, R21.reuse, PT ;  /* 0x00000015bb00720c */ /* 0x080fe40003f26270 */
[-C--:B------:R-:W-:Y:S02]  /*11530*/  ISETP.GE.AND P5, PT, R207, R21.reuse, PT ;  /* 0x00000015cf00720c */ /* 0x080fe40003fa6270 */
[----:B------:R-:W-:-:S07]  /*11540*/  ISETP.GE.AND P3, PT, R206, R21, PT ;  /* 0x00000015ce00720c */ /* 0x000fce0003f66270 */
[CC--:B-1----:R-:W-:Y:S02]  /*11550*/  @!P2 LEA R8, P0, R208.reuse, R4.reuse, 0x1 ;  /* 0x00000004d008a211 */ /* 0x0c2fe400078008ff */
[----:B--2---:R-:W-:Y:S02]  /*11560*/  @!P1 IMAD.WIDE R6, R187, 0x2, R4 ;  /* 0x00000002bb069825 */ /* 0x004fe400078e0204 */
[----:B------:R-:W-:Y:S02]  /*11570*/  @!P2 LEA.HI.X R9, R208, R5, R36, 0x1, P0 ;  /* 0x00000005d009a211 */ /* 0x000fe400000f0c24 */
[----:B------:R-:W-:Y:S01]  /*11580*/  @!P5 LEA R10, P4, R207, R4, 0x1 ;  /* 0x00000004cf0ad211 */ /* 0x000fe200078808ff */
[----:B------:R-:W-:Y:S01]  /*11590*/  @!P1 ST.E.128 desc[UR42][R6.64], RZ ;  /* 0x000000ff06009985 */ /* 0x000fe2000c101d2a */
[-C--:B------:R-:W-:Y:S02]  /*115a0*/  ISETP.GE.AND P1, PT, R204, R21.reuse, PT ;  /* 0x00000015cc00720c */ /* 0x080fe40003f26270 */
[----:B------:R-:W-:Y:S01]  /*115b0*/  LOP3.LUT P0, RZ, R24, 0x40, RZ, 0xc0, !PT ;  /* 0x0000004018ff7812 */ /* 0x000fe2000780c0ff */
[----:B------:R1:W-:Y:S01]  /*115c0*/  @!P2 ST.E.128 desc[UR42][R8.64], RZ ;  /* 0x000000ff0800a985 */ /* 0x0003e2000c101d2a */
[----:B------:R-:W-:-:S02]  /*115d0*/  ISETP.GE.AND P2, PT, R205, R21, PT ;  /* 0x00000015cd00720c */ /* 0x000fc40003f46270 */
[-C--:B------:R-:W-:Y:S02]  /*115e0*/  @!P5 LEA.HI.X R11, R207, R5.reuse, R35, 0x1, P4 ;  /* 0x00000005cf0bd211 */ /* 0x080fe400020f0c23 */
[----:B------:R-:W-:Y:S02]  /*115f0*/  LOP3.LUT P4, RZ, R25, 0x80, RZ, 0xc0, !PT ;  /* 0x0000008019ff7812 */ /* 0x000fe4000788c0ff */
[CC--:B------:R-:W-:Y:S01]  /*11600*/  @!P3 LEA R12, P6, R206.reuse, R4.reuse, 0x1 ;  /* 0x00000004ce0cb211 */ /* 0x0c0fe200078c08ff */
[----:B------:R2:W-:Y:S03]  /*11610*/  @!P5 ST.E.128 desc[UR42][R10.64], RZ ;  /* 0x000000ff0a00d985 */ /* 0x0005e6000c101d2a */
[----:B------:R-:W-:Y:S02]  /*11620*/  @!P3 LEA.HI.X R13, R206, R5, R34, 0x1, P6 ;  /* 0x00000005ce0db211 */ /* 0x000fe400030f0c22 */
[----:B-1----:R-:W-:-:S02]  /*11630*/  @!P1 LEA R8, P6, R204, R4, 0x1 ;  /* 0x00000004cc089211 */ /* 0x002fc400078c08ff */
[-C--:B------:R-:W-:Y:S01]  /*11640*/  @!P2 LEA R6, P5, R205, R4.reuse, 0x1 ;  /* 0x00000004cd06a211 */ /* 0x080fe200078a08ff */
        /* <DEDUP_REMOVED lines=11> */
.L_x_770:
[----:B------:R-:W-:Y:S05]  /*11700*/  BSYNC B1 ;  /* 0x0000000000017941 */ /* 0x000fea0003800000 */
.L_x_769:
[----:B------:R-:W-:Y:S01]  /*11710*/  VIADD R0, R26, 0x20 ;  /* 0x000000201a007836 */ /* 0x000fe20000000000 */
[----:B--2---:R2:W0:Y:S04]  /*11720*/  SHFL.IDX PT, R5, R3, 0x1, 0x181f ;  /* 0x00381f0003057f89 */ /* 0x00442800000e0000 */
[----:B------:R-:W-:Y:S01]  /*11730*/  ISETP.GE.AND P0, PT, R0, R27, PT ;  /* 0x0000001b0000720c */ /* 0x000fe20003f06270 */
[----:B-1----:R2:W1:-:S12]  /*11740*/  SHFL.IDX PT, R4, R20, 0x1, 0x181f ;  /* 0x00381f0014047f89 */ /* 0x00245800000e0000 */
[----:B--2---:R-:W-:Y:S05]  /*11750*/  @P0 BRA `(.L_x_763) ;  /* 0x00000000007c0947 */ /* 0x004fea0003800000 */
[-C--:B------:R-:W-:Y:S02]  /*11760*/  ISETP.GE.AND P5, PT, R208, R21.reuse, PT ;  /* 0x00000015d000720c */ /* 0x080fe40003fa6270 */
[-C--:B------:R-:W-:Y:S02]  /*11770*/  ISETP.GE.AND P4, PT, R187, R21.reuse, PT ;  /* 0x00000015bb00720c */ /* 0x080fe40003f86270 */
[-C--:B------:R-:W-:Y:S02]  /*11780*/  ISETP.GE.AND P0, PT, R207, R21.reuse, PT ;  /* 0x00000015cf00720c */ /* 0x080fe40003f06270 */
[----:B------:R-:W-:Y:S02]  /*11790*/  ISETP.GE.AND P1, PT, R206, R21, PT ;  /* 0x00000015ce00720c */ /* 0x000fe40003f26270 */
[----:B------:R-:W-:-:S05]  /*117a0*/  LOP3.LUT P2, RZ, R24, 0x40, RZ, 0xc0, !PT ;  /* 0x0000004018ff7812 */ /* 0x000fca000784c0ff */
[CC--:B-1----:R-:W-:Y:S02]  /*117b0*/  @!P5 LEA R8, P3, R208.reuse, R4.reuse, 0x1 ;  /* 0x00000004d008d211 */ /* 0x0c2fe400078608ff */
[----:B0-----:R-:W-:Y:S02]  /*117c0*/  @!P4 IMAD.WIDE R6, R187, 0x2, R4 ;  /* 0x00000002bb06c825 */ /* 0x001fe400078e0204 */
[----:B------:R-:W-:Y:S02]  /*117d0*/  @!P5 LEA.HI.X R9, R208, R5, R36, 0x1, P3 ;  /* 0x00000005d009d211 */ /* 0x000fe400018f0c24 */
[-C--:B------:R-:W-:Y:S01]  /*117e0*/  ISETP.GE.AND P3, PT, R205, R21.reuse, PT ;  /* 0x00000015cd00720c */ /* 0x080fe20003f66270 */
[----:B------:R0:W-:Y:S01]  /*117f0*/  @!P4 ST.E.128 desc[UR42][R6.64], RZ ;  /* 0x000000ff0600c985 */ /* 0x0001e2000c101d2a */
[----:B------:R-:W-:Y:S02]  /*11800*/  @!P0 LEA R10, P6, R207, R4, 0x1 ;  /* 0x00000004cf0a8211 */ /* 0x000fe400078c08ff */
[----:B------:R-:W-:Y:S01]  /*11810*/  LOP3.LUT P4, RZ, R25, 0x80, RZ, 0xc0, !PT ;  /* 0x0000008019ff7812 */ /* 0x000fe2000788c0ff */
[----:B------:R2:W-:Y:S01]  /*11820*/  @!P5 ST.E.128 desc[UR42][R8.64], RZ ;  /* 0x000000ff0800d985 */ /* 0x0005e2000c101d2a */
[----:B------:R-:W-:-:S02]  /*11830*/  ISETP.GE.AND P5, PT, R204, R21, PT ;  /* 0x00000015cc00720c */ /* 0x000fc40003fa6270 */
[----:B------:R-:W-:Y:S02]  /*11840*/  @!P0 LEA.HI.X R11, R207, R5, R35, 0x1, P6 ;  /* 0x00000005cf0b8211 */ /* 0x000fe400030f0c23 */
[----:B------:R-:W-:-:S03]  /*11850*/  @!P1 LEA R12, P6, R206, R4, 0x1 ;  /* 0x00000004ce0c9211 */ /* 0x000fc600078c08ff */
[----:B------:R2:W-:Y:S01]  /*11860*/  @!P0 ST.E.128 desc[UR42][R10.64], RZ ;  /* 0x000000ff0a008985 */ /* 0x0005e2000c101d2a */
[-C--:B------:R-:W-:Y:S02]  /*11870*/  @!P1 LEA.HI.X R13, R206, R5.reuse, R34, 0x1, P6 ;  /* 0x00000005ce0d9211 */ /* 0x080fe400030f0c22 */
[-C--:B0-----:R-:W-:Y:S02]  /*11880*/  @!P3 LEA R6, P6, R205, R4.reuse, 0x1 ;  /* 0x00000004cd06b211 */ /* 0x081fe400078c08ff */
[-C--:B------:R-:W-:Y:S01]  /*11890*/  @P2 LEA R14, P0, R31, R4.reuse, 0x1 ;  /* 0x000000041f0e2211 */ /* 0x080fe200078008ff */
[----:B------:R2:W-:Y:S01]  /*118a0*/  @!P1 ST.E.128 desc[UR42][R12.64], RZ ;  /* 0x000000ff0c009985 */ /* 0x0005e2000c101d2a */
[-C--:B------:R-:W-:Y:S02]  /*118b0*/  @!P3 LEA.HI.X R7, R205, R5.reuse, R33, 0x1, P6 ;  /* 0x00000005cd07b211 */ /* 0x080fe400030f0c21 */
[----:B------:R-:W-:Y:S02]  /*118c0*/  @P2 LEA.HI.X R15, R31, R5, R30, 0x1, P0 ;  /* 0x000000051f0f2211 */ /* 0x000fe400000f0c1e */
[-C--:B------:R-:W-:Y:S01]  /*118d0*/  @P4 LEA R20, P6, R29, R4.reuse, 0x1 ;  /* 0x000000041d144211 */ /* 0x080fe200078c08ff */
[----:B------:R2:W-:Y:S01]  /*118e0*/  @!P3 ST.E.128 desc[UR42][R6.64], RZ ;  /* 0x000000ff0600b985 */ /* 0x0005e2000c101d2a */
[----:B------:R-:W-:-:S02]  /*118f0*/  @!P5 LEA R4, P0, R204, R4, 0x1 ;  /* 0x00000004cc04d211 */ /* 0x000fc400078008ff */
[-C--:B------:R-:W-:Y:S02]  /*11900*/  @P4 LEA.HI.X R21, R29, R5.reuse, R28, 0x1, P6 ;  /* 0x000000051d154211 */ /* 0x080fe400030f0c1c */
[----:B------:R-:W-:-:S05]  /*11910*/  @!P5 LEA.HI.X R5, R204, R5, R32, 0x1, P0 ;  /* 0x00000005cc05d211 */ /* 0x000fca00000f0c20 */
[----:B------:R2:W-:Y:S04]  /*11920*/  @!P5 ST.E.128 desc[UR42][R4.64], RZ ;  /* 0x000000ff0400d985 */ /* 0x0005e8000c101d2a */
[----:B------:R2:W-:Y:S04]  /*11930*/  @P2 ST.E.128 desc[UR42][R14.64], RZ ;  /* 0x000000ff0e002985 */ /* 0x0005e8000c101d2a */
[----:B------:R2:W-:Y:S02]  /*11940*/  @P4 ST.E.128 desc[UR42][R20.64], RZ ;  /* 0x000000ff14004985 */ /* 0x0005e4000c101d2a */
.L_x_763:
[----:B------:R-:W-:Y:S05]  /*11950*/  BSYNC B0 ;  /* 0x0000000000007941 */ /* 0x000fea0003800000 */
.L_x_756:
[----:B------:R-:W-:Y:S02]  /*11960*/  ULDC UR4, c[0x0][0xc3c] ;  /* 0x00030f0000047ab9 */ /* 0x000fe40000000800 */
[----:B----4-:R-:W-:-:S13]  /*11970*/  ISETP.GE.AND P0, PT, R155, UR4, PT ;  /* 0x000000049b007c0c */ /* 0x010fda000bf06270 */
[----:B------:R-:W-:Y:S05]  /*11980*/  @!P0 BRA `(.L_x_771) ;  /* 0xfffffefc00108947 */ /* 0x000fea000383ffff */
[----:B------:R-:W-:Y:S05]  /*11990*/  BRA `(.L_x_643) ;  /* 0x00000090001c7947 */ /* 0x000fea0003800000 */
.L_x_641:
[----:B------:R-:W-:-:S08]  /*119a0*/  NOP ;  /* 0x0000000000007918 */ /* 0x000fd00000000000 */
[----:B------:R-:W0:-:S00]  /*119b0*/  USETMAXREG.DEALLOC.CTAPOOL 0x18 ;  /* 0x00000018000079c8 */ /* 0x000e0000080e0500 */
[----:B0-----:R-:W2:Y:S01]  /*119c0*/  LDL.LU R2, [R1+0x28] ;  /* 0x0000280001027983 */ /* 0x001ea20000300800 */
[----:B------:R-:W-:Y:S01]  /*119d0*/  LOP3.LUT R0, R0, 0x3, RZ, 0xc0, !PT ;  /* 0x0000000300007812 */ /* 0x000fe200078ec0ff */
[----:B------:R-:W-:-:S05]  /*119e0*/  IMAD.MOV.U32 R7, RZ, RZ, RZ ;  /* 0x000000ffff077224 */ /* 0x000fca00078e00ff */
[----:B------:R-:W0:Y:S02]  /*119f0*/  SHFL.IDX PT, R0, R0, RZ, 0x1f ;  /* 0x00001fff00007589 */ /* 0x000e2400000e0000 */
[----:B0-----:R-:W-:Y:S02]  /*11a00*/  ISETP.NE.AND P0, PT, R0, RZ, PT ;  /* 0x000000ff0000720c */ /* 0x001fe40003f05270 */
[----:B--2---:R-:W-:-:S11]  /*11a10*/  LOP3.LUT R2, R2, 0xfffffffd, RZ, 0xc0, !PT ;  /* 0xfffffffd02027812 */ /* 0x004fd600078ec0ff */
[----:B------:R-:W-:-:S05]  /*11a20*/  @P0 LOP3.LUT R2, R2, 0x2, RZ, 0xfc, !PT ;  /* 0x0000000202020812 */ /* 0x000fca00078efcff */
[----:B------:R0:W-:Y:S01]  /*11a30*/  STL [R1+0x28], R2 ;  /* 0x0000280201007387 */ /* 0x0001e20000100800 */
        /* <DEDUP_REMOVED lines=10> */
.L_x_772:
[----:B------:R-:W-:Y:S01]  /*11ae0*/  LOP3.LUT R0, R6, 0x1f, RZ, 0xc0, !PT ;  /* 0x0000001f06007812 */ /* 0x000fe200078ec0ff */
[----:B------:R-:W-:Y:S01]  /*11af0*/  ULDC UR4, c[0x0][0xc3c] ;  /* 0x00030f0000047ab9 */ /* 0x000fe20000000800 */
[----:B------:R-:W-:Y:S01]  /*11b00*/  IMAD.MOV.U32 R10, RZ, RZ, RZ ;  /* 0x000000ffff0a7224 */ /* 0x000fe200078e00ff */
[----:B------:R-:W1:Y:S01]  /*11b10*/  S2UR UR6, SR_CTAID.X ;  /* 0x00000000000679c3 */ /* 0x000e620000002500 */
[----:B------:R-:W-:Y:S01]  /*11b20*/  ISETP.NE.AND P0, PT, R0, 0x1f, PT ;  /* 0x0000001f0000780c */ /* 0x000fe20003f05270 */
[----:B------:R-:W-:-:S03]  /*11b30*/  ULDC UR5, c[0x0][0xc38] ;  /* 0x00030e0000057ab9 */ /* 0x000fc60000000800 */
[----:B------:R-:W-:-:S13]  /*11b40*/  ISETP.GE.OR P1, PT, R0, UR4, !P0 ;  /* 0x0000000400007c0c */ /* 0x000fda000c726670 */
[----:B0-----:R-:W0:Y:S08]  /*11b50*/  @!P1 LDC.64 R2, c[0x0][0xc80] ;  /* 0x00032000ff029b82 */ /* 0x001e300000000a00 */
[----:B------:R-:W2:Y:S01]  /*11b60*/  @!P1 LDC.64 R4, c[0x0][0xc78] ;  /* 0x00031e00ff049b82 */ /* 0x000ea20000000a00 */
[----:B0-----:R-:W-:-:S05]  /*11b70*/  @!P1 IMAD.WIDE.U32 R2, R0, 0x4, R2 ;  /* 0x0000000400029825 */ /* 0x001fca00078e0002 */
        /* <DEDUP_REMOVED lines=27> */
[----:B------:R-:W-:Y:S01]  /*11d30*/  IMAD.MOV.U32 R11, RZ, RZ, R8 ;  /* 0x000000ffff0b7224 */ /* 0x000fe200078e0008 */
[----:B-1----:R-:W-:-:S13]  /*11d40*/  ISETP.GT.AND P6, PT, R8, UR6, PT ;  /* 0x0000000608007c0c */ /* 0x002fda000bfc4270 */
[----:B------:R-:W-:Y:S05]  /*11d50*/  @P6 BRA `(.L_x_774) ;  /* 0x0000000000a46947 */ /* 0x000fea0003800000 */
[----:B------:R-:W-:Y:S01]  /*11d60*/  IMAD.MOV.U32 R8, RZ, RZ, R11 ;  /* 0x000000ffff087224 */ /* 0x000fe200078e000b */
[----:B------:R-:W-:Y:S01]  /*11d70*/  UMOV UR4, URZ ;  /* 0x0000003f00047c82 */ /* 0x000fe20008000000 */
[----:B------:R-:W-:-:S05]  /*11d80*/  ULDC UR5, c[0x0][0xc38] ;  /* 0x00030e0000057ab9 */ /* 0x000fca0000000800 */
.L_x_776:
        /* <DEDUP_REMOVED lines=38> */
.L_x_774:
        /* <DEDUP_REMOVED lines=20> */
.L_x_777:
        /* <DEDUP_REMOVED lines=54> */
.L_x_775:
[----:B------:R-:W-:Y:S01]  /*12490*/  IMAD.U32 R2, RZ, RZ, UR6 ;  /* 0x00000006ff027e24 */ /* 0x000fe2000f8e00ff */
[----:B------:R1:W-:Y:S04]  /*124a0*/  STL [R1+0x4], RZ ;  /* 0x000004ff01007387 */ /* 0x0003e80000100800 */
[----:B------:R1:W-:Y:S04]  /*124b0*/  STL [R1+0x8], RZ ;  /* 0x000008ff01007387 */ /* 0x0003e80000100800 */
[----:B------:R1:W-:Y:S02]  /*124c0*/  STL [R1], R2 ;  /* 0x0000000201007387 */ /* 0x0003e40000100800 */
.L_x_778:
        /* <DEDUP_REMOVED lines=10> */
.L_x_773:
[----:B--2---:R-:W2:Y:S01]  /*12570*/  LDL R0, [R1+0xc] ;  /* 0x00000c0001007983 */ /* 0x004ea20000100800 */
[----:B------:R-:W-:Y:S01]  /*12580*/  ULDC UR4, c[0x0][0xc3c] ;  /* 0x00030f0000047ab9 */ /* 0x000fe20000000800 */
[----:B------:R-:W-:Y:S01]  /*12590*/  IMAD.MOV.U32 R19, RZ, RZ, RZ ;  /* 0x000000ffff137224 */ /* 0x000fe200078e00ff */
[----:B--2---:R-:W-:Y:S01]  /*125a0*/  ISETP.GE.AND P0, PT, R0, UR4, PT ;  /* 0x0000000400007c0c */ /* 0x004fe2000bf06270 */
[----:B------:R-:W-:-:S05]  /*125b0*/  IMAD.MOV.U32 R0, RZ, RZ, 0x1 ;  /* 0x00000001ff007424 */ /* 0x000fca00078e00ff */
[----:B------:R2:W-:Y:S04]  /*125c0*/  STL [R1+0x14], R0 ;  /* 0x0000140001007387 */ /* 0x0005e80000100800 */
[----:B------:R2:W-:Y:S03]  /*125d0*/  STL [R1+0x54], RZ ;  /* 0x000054ff01007387 */ /* 0x0005e60000100800 */
[----:B------:R-:W-:Y:S05]  /*125e0*/  @P0 BRA `(.L_x_779) ;  /* 0x0000008000280947 */ /* 0x000fea0003800000 */
[----:B------:R-:W3:Y:S01]  /*125f0*/  S2UR UR5, SR_CgaCtaId ;  /* 0x00000000000579c3 */ /* 0x000ee20000008800 */
[C---:B--2---:R-:W-:Y:S01]  /*12600*/  IMAD.SHL.U32 R0, R6.reuse, 0x8, RZ ;  /* 0x0000000806007824 */ /* 0x044fe200078e00ff */
[----:B------:R-:W-:Y:S01]  /*12610*/  LOP3.LUT R4, R6, 0x7f, RZ, 0xc0, !PT ;  /* 0x0000007f06047812 */ /* 0x000fe200078ec0ff */
[----:B------:R-:W-:Y:S01]  /*12620*/  UMOV UR4, 0x400 ;  /* 0x0000040000047882 */ /* 0x000fe20000000000 */
[----:B------:R-:W-:Y:S01]  /*12630*/  BSSY B8, `(.L_x_779) ;  /* 0x0000805000087945 */ /* 0x000fe20003800000 */
[----:B------:R-:W-:Y:S01]  /*12640*/  IMAD.MOV.U32 R19, RZ, RZ, RZ ;  /* 0x000000ffff137224 */ /* 0x000fe200078e00ff */
[----:B------:R-:W-:Y:S01]  /*12650*/  LOP3.LUT R3, R0, 0x1f8, RZ, 0xc0, !PT ;  /* 0x000001f800037812 */ /* 0x000fe200078ec0ff */
[----:B01----:R-:W-:Y:S01]  /*12660*/  IMAD.SHL.U32 R2, R4, 0x8, RZ ;  /* 0x0000000804027824 */ /* 0x003fe200078e00ff */
[----:B------:R-:W-:Y:S01]  /*12670*/  ULDC.64 UR40, c[0x0][0x198] ;  /* 0x0000660000287ab9 */ /* 0x000fe20000000a00 */
[----:B------:R-:W-:Y:S01]  /*12680*/  IMAD.MOV.U32 R0, RZ, RZ, 0x1 ;  /* 0x00000001ff007424 */ /* 0x000fe200078e00ff */
[----:B------:R-:W-:Y:S01]  /*12690*/  LOP3.LUT R3, R3, 0x38, R6, 0x78, !PT ;  /* 0x0000003803037812 */ /* 0x000fe200078e7806 */
[----:B------:R-:W-:Y:S01]  /*126a0*/  IMAD.SHL.U32 R6, R6, 0x10, RZ ;  /* 0x0000001006067824 */ /* 0x000fe200078e00ff */
[----:B------:R-:W-:-:S02]  /*126b0*/  ULDC UR37, c[0x0][0xc] ;  /* 0x0000030000257ab9 */ /* 0x000fc40000000800 */
[----:B------:R-:W-:Y:S02]  /*126c0*/  LOP3.LUT R3, R3, 0x200, R2, 0xf8, !PT ;  /* 0x0000020003037812 */ /* 0x000fe400078ef802 */
[----:B------:R-:W-:-:S04]  /*126d0*/  SHF.R.U32.HI R2, RZ, 0x3, R4 ;  /* 0x00000003ff027819 */ /* 0x000fc80000011604 */
[----:B------:R-:W-:Y:S01]  /*126e0*/  LOP3.LUT R4, R2, 0x70, R6, 0xf8, !PT ;  /* 0x0000007002047812 */ /* 0x000fe200078ef806 */
[----:B---3--:R-:W-:-:S06]  /*126f0*/  ULEA UR4, UR5, UR4, 0x18 ;  /* 0x0000000405047291 */ /* 0x008fcc000f8ec03f */
[----:B------:R-:W-:-:S04]  /*12700*/  IMAD.U32 R18, RZ, RZ, UR4 ;  /* 0x00000004ff127e24 */ /* 0x000fc8000f8e00ff */
[----:B------:R-:W-:-:S05]  /*12710*/  IMAD R2, R3, 0x2, R18 ;  /* 0x0000000203027824 */ /* 0x000fca00078e0212 */
[----:B------:R0:W-:Y:S04]  /*12720*/  STL [R1+0x60], R2 ;  /* 0x0000600201007387 */ /* 0x0001e80000100800 */
[----:B------:R0:W-:Y:S04]  /*12730*/  STL [R1+0x54], RZ ;  /* 0x000054ff01007387 */ /* 0x0001e80000100800 */
[----:B------:R0:W-:Y:S04]  /*12740*/  STL [R1+0x18], R0 ;  /* 0x0000180001007387 */ /* 0x0001e80000100800 */
[----:B------:R0:W-:Y:S04]  /*12750*/  STL [R1+0x10], RZ ;  /* 0x000010ff01007387 */ /* 0x0001e80000100800 */
[----:B------:R0:W-:Y:S02]  /*12760*/  STL [R1+0x14], R0 ;  /* 0x0000140001007387 */ /* 0x0001e40000100800 */
.L_x_945:
[----:B0-----:R-:W2:Y:S01]  /*12770*/  LDL R0, [R1+0xc] ;  /* 0x00000c0001007983 */ /* 0x001ea20000100800 */
[----:B------:R-:W2:Y:S01]  /*12780*/  LDC.64 R2, c[0x0][0xc88] ;  /* 0x00032200ff027b82 */ /* 0x000ea20000000a00 */
[----:B------:R-:W-:Y:S05]  /*12790*/  YIELD ;  /* 0x0000000000007946 */ /* 0x000fea0003800000 */
[----:B------:R-:W-:Y:S01]  /*127a0*/  ULDC.64 UR4, c[0x0][0xa28] ;  /* 0x00028a0000047ab9 */ /* 0x000fe20000000a00 */
[----:B------:R-:W-:Y:S02]  /*127b0*/  CS2R R8, SRZ ;  /* 0x0000000000087805 */ /* 0x000fe4000001ff00 */
[----:B------:R-:W-:Y:S01]  /*127c0*/  ISETP.NE.U32.AND P0, PT, RZ, UR4, PT ;  /* 0x00000004ff007c0c */ /* 0x000fe2000bf05070 */
[----:B------:R-:W-:Y:S01]  /*127d0*/  ULDC.64 UR10, c[0x0][0xa18] ;  /* 0x00028600000a7ab9 */ /* 0x000fe20000000a00 */
[----:B------:R-:W-:Y:S01]  /*127e0*/  ULDC.64 UR8, c[0x0][0xa10] ;  /* 0x0002840000087ab9 */ /* 0x000fe20000000a00 */
[----:B------:R-:W-:Y:S01]  /*127f0*/  ULDC.64 UR6, c[0x0][0xa08] ;  /* 0x0002820000067ab9 */ /* 0x000fe20000000a00 */
[----:B--2---:R-:W-:-:S05]  /*12800*/  IMAD.WIDE R2, R0, 0x4, R2 ;  /* 0x0000000400027825 */ /* 0x004fca00078e0202 */
[----:B------:R-:W2:Y:S01]  /*12810*/  LDG.E R13, desc[UR42][R2.64] ;  /* 0x0000002a020d7981 */ /* 0x000ea2000c1e1900 */
[----:B------:R-:W-:Y:S02]  /*12820*/  ISETP.NE.AND.EX P0, PT, RZ, UR5, PT, P0 ;  /* 0x00000005ff007c0c */ /* 0x000fe4000bf05300 */
        /* <DEDUP_REMOVED lines=9> */
[----:B-1----:R1:W5:Y:S01]  /*128c0*/  @P0 LDG.E R8, desc[UR42][R2.64] ;  /* 0x0000002a02080981 */ /* 0x002362000c1e1900 */
[----:B------:R-:W-:Y:S01]  /*128d0*/  ISETP.NE.AND.EX P1, PT, RZ, UR5, PT, P1 ;  /* 0x00000005ff007c0c */ /* 0x000fe2000bf25310 */
[----:B---3--:R-:W-:Y:S01]  /*128e0*/  IMAD.MOV.U32 R12, RZ, RZ, RZ ;  /* 0x000000ffff0c7224 */ /* 0x008fe200078e00ff */
[----:B------:R-:W-:Y:S01]  /*128f0*/  ISETP.NE.U32.AND P3, PT, RZ, UR10, PT ;  /* 0x0000000aff007c0c */ /* 0x000fe2000bf65070 */
[----:B------:R-:W-:Y:S01]  /*12900*/  STL [R1+0x1c], R14 ;  /* 0x00001c0e01007387 */ /* 0x000fe20000100800 */
[----:B------:R-:W-:Y:S01]  /*12910*/  ISETP.NE.U32.AND P0, PT, RZ, UR6, PT ;  /* 0x00000006ff007c0c */ /* 0x000fe2000bf05070 */
[----:B0-----:R-:W-:Y:S01]  /*12920*/  IMAD.MOV.U32 R0, RZ, RZ, RZ ;  /* 0x000000ffff007224 */ /* 0x001fe200078e00ff */
[----:B------:R-:W-:Y:S02]  /*12930*/  ISETP.NE.U32.AND P2, PT, RZ, UR8, PT ;  /* 0x00000008ff007c0c */ /* 0x000fe4000bf45070 */
[C---:B------:R-:W-:Y:S02]  /*12940*/  IADD3 R6, P5, R17.reuse, UR6, RZ ;  /* 0x0000000611067c10 */ /* 0x040fe4000ffbe0ff */
[----:B-1----:R-:W-:-:S02]  /*12950*/  IADD3 R2, P4, R17, UR4, RZ ;  /* 0x0000000411027c10 */ /* 0x002fc4000ff9e0ff */
[----:B------:R-:W-:Y:S02]  /*12960*/  ISETP.NE.AND.EX P3, PT, RZ, UR11, PT, P3 ;  /* 0x0000000bff007c0c */ /* 0x000fe4000bf65330 */
[C---:B------:R-:W-:Y:S02]  /*12970*/  IADD3.X R3, R14.reuse, UR5, RZ, P4, !PT ;  /* 0x000000050e037c10 */ /* 0x040fe4000a7fe4ff */
[----:B------:R-:W-:Y:S02]  /*12980*/  IADD3 R4, P4, R17, UR8, RZ ;  /* 0x0000000811047c10 */ /* 0x000fe4000ff9e0ff */
[----:B------:R-:W-:Y:S01]  /*12990*/  ISETP.NE.AND.EX P0, PT, RZ, UR7, PT, P0 ;  /* 0x00000007ff007c0c */ /* 0x000fe2000bf05300 */
[----:B------:R-:W2:Y:S01]  /*129a0*/  @P1 LDG.E R9, desc[UR42][R2.64] ;  /* 0x0000002a02091981 */ /* 0x000ea2000c1e1900 */
[----:B------:R-:W-:Y:S01]  /*129b0*/  IADD3.X R5, R14, UR9, RZ, P4, !PT ;  /* 0x000000090e057c10 */ /* 0x000fe2000a7fe4ff */
[----:B------:R-:W-:Y:S01]  /*129c0*/  ULDC UR4, c[0x0][0x288] ;  /* 0x0000a20000047ab9 */ /* 0x000fe20000000800 */
[----:B------:R-:W-:-:S02]  /*129d0*/  ISETP.NE.AND.EX P2, PT, RZ, UR9, PT, P2 ;  /* 0x00000009ff007c0c */ /* 0x000fc4000bf45320 */
[----:B------:R-:W-:Y:S02]  /*129e0*/  IADD3.X R7, R14, UR7, RZ, P5, !PT ;  /* 0x000000070e077c10 */ /* 0x000fe4000affe4ff */
[----:B------:R-:W-:-:S04]  /*129f0*/  @P3 IADD3 R10, P4, R17, UR10, RZ ;  /* 0x0000000a110a3c10 */ /* 0x000fc8000ff9e0ff */
[----:B------:R-:W-:Y:S01]  /*12a00*/  @P3 IADD3.X R11, R14, UR11, RZ, P4, !PT ;  /* 0x0000000b0e0b3c10 */ /* 0x000fe2000a7fe4ff */
[----:B------:R-:W5:Y:S04]  /*12a10*/  @P0 LDG.E R12, desc[UR42][R6.64] ;  /* 0x0000002a060c0981 */ /* 0x000f68000c1e1900 */
[----:B------:R-:W5:Y:S04]  /*12a20*/  @P2 LDG.E R0, desc[UR42][R4.64] ;  /* 0x0000002a04002981 */ /* 0x000f68000c1e1900 */
[----:B--2---:R0:W-:Y:S02]  /*12a30*/  STL [R1+0x40], R9 ;  /* 0x0000400901007387 */ /* 0x0041e40000100800 */
[----:B0-----:R-:W-:Y:S01]  /*12a40*/  IMAD.U32 R9, RZ, RZ, UR4 ;  /* 0x00000004ff097e24 */ /* 0x001fe2000f8e00ff */
[----:B------:R-:W-:-:S05]  /*12a50*/  ULDC.64 UR4, c[0x0][0x418] ;  /* 0x0001060000047ab9 */ /* 0x000fca0000000a00 */
[----:B------:R0:W2:Y:S01]  /*12a60*/  @P3 LDG.E R9, desc[UR42][R10.64] ;  /* 0x0000002a0a093981 */ /* 0x0000a2000c1e1900 */
[----:B------:R-:W-:-:S03]  /*12a70*/  UISETP.NE.U32.AND UP0, UPT, UR4, URZ, UPT ;  /* 0x0000003f0400728c */ /* 0x000fc6000bf05070 */
[----:B------:R-:W-:Y:S01]  /*12a80*/  ULDC UR4, c[0x0][0x424] ;  /* 0x0001090000047ab9 */ /* 0x000fe20000000800 */
[----:B------:R-:W-:-:S03]  /*12a90*/  UISETP.NE.AND.EX UP0, UPT, UR5, URZ, UPT, UP0 ;  /* 0x0000003f0500728c */ /* 0x000fc6000bf05300 */
[----:B------:R-:W-:Y:S01]  /*12aa0*/  ULDC UR5, c[0x0][0x2f0] ;  /* 0x0000bc0000057ab9 */ /* 0x000fe20000000800 */
[----:B------:R-:W-:-:S04]  /*12ab0*/  USEL UR4, UR4, 0x1, UP0 ;  /* 0x0000000104047887 */ /* 0x000fc80008000000 */
[----:B------:R-:W-:-:S03]  /*12ac0*/  UIMAD UR4, UR4, UR5, URZ ;  /* 0x00000005040472a4 */ /* 0x000fc6000f8e023f */
[----:B------:R-:W-:Y:S02]  /*12ad0*/  ULDC UR5, c[0x0][0x348] ;  /* 0x0000d20000057ab9 */ /* 0x000fe40000000800 */
[----:B0-----:R-:W-:Y:S01]  /*12ae0*/  IMAD.U32 R11, RZ, RZ, UR5 ;  /* 0x00000005ff0b7e24 */ /* 0x001fe2000f8e00ff */
[----:B--2---:R0:W-:Y:S02]  /*12af0*/  STL [R1+0x58], R9 ;  /* 0x0000580901007387 */ /* 0x0041e40000100800 */
[----:B0-----:R-:W-:Y:S01]  /*12b00*/  IMAD.U32 R9, RZ, RZ, UR4 ;  /* 0x00000004ff097e24 */ /* 0x001fe2000f8e00ff */
[----:B------:R-:W-:Y:S06]  /*12b10*/  @P3 BRA `(.L_x_780) ;  /* 0x0000000000143947 */ /* 0x000fec0003800000 */
[----:B------:R-:W-:Y:S05]  /*12b20*/  @!P1 BRA `(.L_x_780) ;  /* 0x0000000000109947 */ /* 0x000fea0003800000 */
[----:B------:R-:W2:Y:S04]  /*12b30*/  LDG.E R10, desc[UR42][R2.64] ;  /* 0x0000002a020a7981 */ /* 0x000ea8000c1e1900 */
[----:B------:R-:W2:Y:S02]  /*12b40*/  LDG.E R2, desc[UR42][R2.64+0x4] ;  /* 0x0000042a02027981 */ /* 0x000ea4000c1e1900 */
[----:B--2---:R-:W-:-:S05]  /*12b50*/  IMAD.IADD R2, R2, 0x1, -R10 ;  /* 0x0000000102027824 */ /* 0x004fca00078e0a0a */
[----:B------:R0:W-:Y:S02]  /*12b60*/  STL [R1+0x58], R2 ;  /* 0x0000580201007387 */ /* 0x0001e40000100800 */
.L_x_780:
[----:B------:R-:W2:Y:S01]  /*12b70*/  LDL.LU R3, [R1+0x8] ;  /* 0x0000080001037983 */ /* 0x000ea20000300800 */
[----:B------:R-:W-:Y:S02]  /*12b80*/  ULDC.64 UR4, c[0x0][0xa20] ;  /* 0x0002880000047ab9 */ /* 0x000fe40000000a00 */
[----:B------:R-:W-:Y:S01]  /*12b90*/  ISETP.NE.U32.AND P1, PT, RZ, UR4, PT ;  /* 0x00000004ff007c0c */ /* 0x000fe2000bf25070 */
[----:B------:R1:W-:Y:S03]  /*12ba0*/  STL [R1+0x8], R13 ;  /* 0x0000080d01007387 */ /* 0x0003e60000100800 */
[----:B------:R-:W-:Y:S02]  /*12bb0*/  ISETP.NE.AND.EX P1, PT, RZ, UR5, PT, P1 ;  /* 0x00000005ff007c0c */ /* 0x000fe4000bf25310 */
[C---:B--2---:R-:W-:Y:S02]  /*12bc0*/  LOP3.LUT R10, R3.reuse, 0xff000000, RZ, 0xc0, !PT ;  /* 0xff000000030a7812 */ /* 0x044fe400078ec0ff */
[----:B0-----:R-:W-:-:S02]  /*12bd0*/  LOP3.LUT R2, R3, 0xff0000, RZ, 0xc0, !PT ;  /* 0x00ff000003027812 */ /* 0x001fc400078ec0ff */
[----:B------:R-:W-:Y:S02]  /*12be0*/  SHF.R.U32.HI R10, RZ, 0x8, R10 ;  /* 0x00000008ff0a7819 */ /* 0x000fe4000001160a */
[----:B------:R-:W-:Y:S02]  /*12bf0*/  LOP3.LUT R16, R3, 0xffff, RZ, 0xc0, !PT ;  /* 0x0000ffff03107812 */ /* 0x000fe400078ec0ff */
[----:B------:R-:W-:Y:S01]  /*12c00*/  LEA.HI R10, R2, R10, RZ, 0x10 ;  /* 0x0000000a020a7211 */ /* 0x000fe200078f80ff */
[----:B-----5:R-:W-:-:S05]  /*12c10*/  IMAD.IADD R2, R12, 0x1, R8 ;  /* 0x000000010c027824 */ /* 0x020fca00078e0208 */
[----:B------:R1:W-:Y:S01]  /*12c20*/  STL [R1+0x20], R2 ;  /* 0x0000200201007387 */ /* 0x0003e20000100800 */
[----:B------:R-:W-:Y:S05]  /*12c30*/  @!P1 BRA `(.L_x_781) ;  /* 0x0000000000109947 */ /* 0x000fea0003800000 */
[----:B-1----:R-:W-:-:S04]  /*12c40*/  IADD3 R2, P0, R17, UR4, RZ ;  /* 0x0000000411027c10 */ /* 0x002fc8000ff1e0ff */
[----:B------:R-:W-:-:S05]  /*12c50*/  IADD3.X R3, R14, UR5, RZ, P0, !PT ;  /* 0x000000050e037c10 */ /* 0x000fca00087fe4ff */
[----:B------:R0:W5:Y:S01]  /*12c60*/  LDG.E R9, desc[UR42][R2.64] ;  /* 0x0000002a02097981 */ /* 0x000162000c1e1900 */
[----:B------:R-:W-:Y:S05]  /*12c70*/  BRA `(.L_x_782) ;  /* 0x0000000000107947 */ /* 0x000fea0003800000 */
.L_x_781:
[----:B------:R-:W-:Y:S05]  /*12c80*/  @!P0 BRA `(.L_x_782) ;  /* 0x00000000000c8947 */ /* 0x000fea0003800000 */
[----:B------:R-:W2:Y:S04]  /*12c90*/  LDG.E R9, desc[UR42][R6.64] ;  /* 0x0000002a06097981 */ /* 0x000ea8000c1e1900 */
[----:B------:R-:W2:Y:S02]  /*12ca0*/  LDG.E R6, desc[UR42][R6.64+0x4] ;  /* 0x0000042a06067981 */ /* 0x000ea4000c1e1900 */
[----:B--2---:R-:W-:-:S07]  /*12cb0*/  IMAD.IADD R9, R6, 0x1, -R9 ;  /* 0x0000000106097824 */ /* 0x004fce00078e0a09 */
.L_x_782:
[----:B01----:R-:W2:Y:S01]  /*12cc0*/  @P2 LDG.E R2, desc[UR42][R4.64] ;  /* 0x0000002a04022981 */ /* 0x003ea2000c1e1900 */
[----:B-----5:R-:W-:-:S03]  /*12cd0*/  IMAD.IADD R6, R9, 0x1, -R8 ;  /* 0x0000000109067824 */ /* 0x020fc600078e0a08 */
[----:B------:R-:W2:Y:S01]  /*12ce0*/  @P2 LDG.E R4, desc[UR42][R4.64+0x4] ;  /* 0x0000042a04042981 */ /* 0x000ea2000c1e1900 */
[----:B------:R-:W-:-:S05]  /*12cf0*/  LOP3.LUT R14, R10, 0xff, RZ, 0xc0, !PT ;  /* 0x000000ff0a0e7812 */ /* 0x000fca00078ec0ff */
[----:B------:R0:W-:Y:S01]  /*12d00*/  STL [R1+0x5c], R14 ;  /* 0x00005c0e01007387 */ /* 0x0001e20000100800 */
[----:B------:R-:W-:Y:S01]  /*12d10*/  BSSY B0, `(.L_x_783) ;  /* 0x0000029000007945 */ /* 0x000fe20003800000 */
[----:B------:R-:W-:Y:S01]  /*12d20*/  SHF.R.U32.HI R10, RZ, 0x10, R10 ;  /* 0x00000010ff0a7819 */ /* 0x000fe2000001160a */
[----:B--2---:R-:W-:-:S04]  /*12d30*/  @P2 IMAD.IADD R11, R4, 0x1, -R2 ;  /* 0x00000001040b2824 */ /* 0x004fc800078e0a02 */
[----:B------:R-:W-:-:S04]  /*12d40*/  IMAD.IADD R3, R6, 0x1, R11 ;  /* 0x0000000106037824 */ /* 0x000fc800078e020b */
[C---:B------:R-:W-:Y:S01]  /*12d50*/  VIADD R2, R3.reuse, 0x3f ;  /* 0x0000003f03027836 */ /* 0x040fe20000000000 */
[----:B------:R-:W-:-:S04]  /*12d60*/  ISETP.GE.AND P1, PT, R3, 0x1, PT ;  /* 0x000000010300780c */ /* 0x000fc80003f26270 */
[----:B------:R-:W-:-:S04]  /*12d70*/  SHF.R.S32.HI R3, RZ, 0x1f, R2 ;  /* 0x0000001fff037819 */ /* 0x000fc80000011402 */
[----:B------:R-:W-:-:S04]  /*12d80*/  LEA.HI R3, R3, R2, RZ, 0x6 ;  /* 0x0000000203037211 */ /* 0x000fc800078f30ff */
[----:B------:R-:W-:-:S05]  /*12d90*/  SHF.R.S32.HI R12, RZ, 0x6, R3 ;  /* 0x00000006ff0c7819 */ /* 0x000fca0000011403 */
[----:B------:R0:W-:Y:S01]  /*12da0*/  STL [R1+0x34], R12 ;  /* 0x0000340c01007387 */ /* 0x0001e20000100800 */
[----:B------:R-:W-:Y:S01]  /*12db0*/  IMAD.MOV.U32 R4, RZ, RZ, RZ ;  /* 0x000000ffff047224 */ /* 0x000fe200078e00ff */
[----:B------:R-:W-:Y:S06]  /*12dc0*/  @!P1 BRA `(.L_x_784) ;  /* 0x0000000000749947 */ /* 0x000fec0003800000 */
[----:B------:R-:W-:Y:S01]  /*12dd0*/  ISETP.NE.AND P0, PT, R10, RZ, PT ;  /* 0x000000ff0a00720c */ /* 0x000fe20003f05270 */
[----:B------:R-:W-:-:S03]  /*12de0*/  ULDC UR4, c[0x0][0x9f0] ;  /* 0x00027c0000047ab9 */ /* 0x000fc60000000800 */
[----:B------:R-:W-:-:S04]  /*12df0*/  SEL R2, R10, UR4, P0 ;  /* 0x000000040a027c07 */ /* 0x000fc80008000000 */
[----:B------:R-:W-:Y:S02]  /*12e00*/  IABS R3, R2 ;  /* 0x0000000200037213 */ /* 0x000fe40000000000 */
[----:B------:R-:W-:Y:S02]  /*12e10*/  IADD3 R7, R2, -0x1, R12 ;  /* 0xffffffff02077810 */ /* 0x000fe40007ffe00c */
[----:B------:R-:W1:Y:S08]  /*12e20*/  I2F.RP R4, R3 ;  /* 0x0000000300047306 */ /* 0x000e700000209400 */
[----:B-1----:R-:W1:Y:S02]  /*12e30*/  MUFU.RCP R4, R4 ;  /* 0x0000000400047308 */ /* 0x002e640000001000 */
[----:B-1----:R-:W-:-:S06]  /*12e40*/  VIADD R4, R4, 0xffffffe ;  /* 0x0ffffffe04047836 */ /* 0x002fcc0000000000 */
[----:B------:R1:W2:Y:S02]  /*12e50*/  F2I.FTZ.U32.TRUNC.NTZ R5, R4 ;  /* 0x0000000400057305 */ /* 0x0002a4000021f000 */
[----:B-1----:R-:W-:-:S04]  /*12e60*/  LOP3.LUT R4, R7, R2, RZ, 0x3c, !PT ;  /* 0x0000000207047212 */ /* 0x002fc800078e3cff */
[----:B------:R-:W-:Y:S01]  /*12e70*/  ISETP.GE.AND P4, PT, R4, RZ, PT ;  /* 0x000000ff0400720c */ /* 0x000fe20003f86270 */
[----:B--2---:R-:W-:-:S04]  /*12e80*/  IMAD.MOV R4, RZ, RZ, -R5 ;  /* 0x000000ffff047224 */ /* 0x004fc800078e0a05 */
[----:B------:R-:W-:Y:S02]  /*12e90*/  IMAD R8, R4, R3, RZ ;  /* 0x0000000304087224 */ /* 0x000fe400078e02ff */
[----:B------:R-:W-:-:S04]  /*12ea0*/  IMAD.MOV.U32 R4, RZ, RZ, RZ ;  /* 0x000000ffff047224 */ /* 0x000fc800078e00ff */
[----:B------:R-:W-:Y:S01]  /*12eb0*/  IMAD.HI.U32 R8, R5, R8, R4 ;  /* 0x0000000805087227 */ /* 0x000fe200078e0004 */
[----:B------:R-:W-:Y:S02]  /*12ec0*/  IABS R4, R2 ;  /* 0x0000000200047213 */ /* 0x000fe40000000000 */
[----:B------:R-:W-:-:S03]  /*12ed0*/  IABS R5, R7 ;  /* 0x0000000700057213 */ /* 0x000fc60000000000 */
[----:B------:R-:W-:-:S04]  /*12ee0*/  IMAD.MOV R4, RZ, RZ, -R4 ;  /* 0x000000ffff047224 */ /* 0x000fc800078e0a04 */
        /* <DEDUP_REMOVED lines=11> */
.L_x_784:
[----:B------:R-:W-:Y:S05]  /*12fa0*/  BSYNC B0 ;  /* 0x0000000000007941 */ /* 0x000fea0003800000 */
.L_x_783:
[-C--:B------:R-:W-:Y:S01]  /*12fb0*/  IMAD R2, R14, R4.reuse, RZ ;  /* 0x000000040e027224 */ /* 0x080fe200078e02ff */
[----:B------:R-:W-:Y:S03]  /*12fc0*/  BSSY B0, `(.L_x_785) ;  /* 0x00001b8000007945 */ /* 0x000fe60003800000 */
[C---:B------:R-:W-:Y:S01]  /*12fd0*/  IMAD R3, R2.reuse, 0x40, -R6 ;  /* 0x0000004002037824 */ /* 0x040fe200078e0a06 */
[----:B------:R-:W-:-:S04]  /*12fe0*/  VIADDMNMX R4, R2, R4, R12, PT ;  /* 0x0000000402047246 */ /* 0x000fc8000380010c */
[----:B------:R-:W-:Y:S01]  /*12ff0*/  VIMNMX R3, RZ, R3, !PT ;  /* 0x00000003ff037248 */ /* 0x000fe20007fe0100 */
[----:B------:R-:W-:-:S05]  /*13000*/  IMAD R2, R4, 0x40, -R6 ;  /* 0x0000004004027824 */ /* 0x000fca00078e0a06 */
[----:B------:R-:W-:-:S04]  /*13010*/  VIMNMX R2, R2, R11, PT ;  /* 0x0000000b02027248 */ /* 0x000fc80003fe0100 */
[----:B------:R-:W-:Y:S02]  /*13020*/  ISETP.GT.AND P0, PT, R2, R3, PT ;  /* 0x000000030200720c */ /* 0x000fe40003f04270 */
[----:B------:R-:W-:-:S05]  /*13030*/  SHF.R.U32.HI R3, RZ, 0x6, R3 ;  /* 0x00000006ff037819 */ /* 0x000fca0000011603 */
[----:B------:R-:W-:-:S06]  /*13040*/  IMAD.MOV.U32 R8, RZ, RZ, R3 ;  /* 0x000000ffff087224 */ /* 0x000fcc00078e0003 */
[----:B------:R-:W-:-:S05]  /*13050*/  @P0 VIADD R2, R2, 0x3f ;  /* 0x0000003f02020836 */ /* 0x000fca0000000000 */
[----:B------:R-:W-:-:S04]  /*13060*/  @P0 SHF.R.S32.HI R4, RZ, 0x1f, R2 ;  /* 0x0000001fff040819 */ /* 0x000fc80000011402 */
[----:B------:R-:W-:-:S04]  /*13070*/  @P0 LEA.HI R2, R4, R2, RZ, 0x6 ;  /* 0x0000000204020211 */ /* 0x000fc800078f30ff */
[----:B------:R-:W-:Y:S02]  /*13080*/  @P0 SHF.R.S32.HI R8, RZ, 0x6, R2 ;  /* 0x00000006ff080819 */ /* 0x000fe40000011402 */
[----:B------:R-:W-:Y:S02]  /*13090*/  PLOP3.LUT P0, PT, PT, PT, PT, 0x80, 0x0 ;  /* 0x000000000000781c */ /* 0x000fe40003f0f070 */
[----:B------:R-:W-:-:S13]  /*130a0*/  ISETP.GT.AND P3, PT, R8, R3, PT ;  /* 0x000000030800720c */ /* 0x000fda0003f64270 */
[----:B------:R-:W-:Y:S05]  /*130b0*/  @!P3 BRA `(.L_x_786) ;  /* 0x0000001800a0b947 */ /* 0x000fea0003800000 */
[----:B------:R-:W-:Y:S01]  /*130c0*/  UMOV UR4, 0xffffffff ;  /* 0xffffffff00047882 */ /* 0x000fe20000000000 */
[----:B------:R-:W-:Y:S02]  /*130d0*/  SEL R2, R13, RZ, !P2 ;  /* 0x000000ff0d027207 */ /* 0x000fe40005000000 */
[----:B------:R-:W-:Y:S05]  /*130e0*/  BRA.DIV UR4, `(.L_x_787) ;  /* 0x00000082042c7947 */ /* 0x000fea000b800000 */
[----:B------:R-:W1:Y:S02]  /*130f0*/  S2R R4, SR_TID.X ;  /* 0x0000000000047919 */ /* 0x000e640000002100 */
[----:B-1----:R-:W-:-:S04]  /*13100*/  SHF.R.U32.HI R4, RZ, 0x5, R4 ;  /* 0x00000005ff047819 */ /* 0x002fc80000011604 */
[----:B------:R-:W-:-:S05]  /*13110*/  LOP3.LUT R4, R4, 0x3, RZ, 0xc0, !PT ;  /* 0x0000000304047812 */ /* 0x000fca00078ec0ff */
[----:B0-----:R0:W1:Y:S02]  /*13120*/  SHFL.IDX PT, R14, R4, RZ, 0x1f ;  /* 0x00001fff040e7589 */ /* 0x00106400000e0000 */
.L_x_977:
[----:B-1----:R-:W-:Y:S02]  /*13130*/  ISETP.NE.AND P0, PT, R14, RZ, PT ;  /* 0x000000ff0e00720c */ /* 0x002fe40003f05270 */
[----:B------:R-:W-:-:S11]  /*13140*/  PLOP3.LUT P6, PT, PT, PT, PT, 0x8, 0x0 ;  /* 0x000000000000781c */ /* 0x000fd60003fce170 */
[----:B------:R-:W-:Y:S05]  /*13150*/  @P0 BRA `(.L_x_788) ;  /* 0x00000000000c0947 */ /* 0x000fea0003800000 */
[----:B------:R-:W-:-:S03]  /*13160*/  UMOV UR4, 0xffffffff ;  /* 0xffffffff00047882 */ /* 0x000fc60000000000 */
[----:B------:R-:W-:Y:S05]  /*13170*/  BRA.DIV UR4, `(.L_x_789) ;  /* 0x00000082043c7947 */ /* 0x000fea000b800000 */
[----:B------:R-:W-:-:S13]  /*13180*/  ELECT P6, URZ, PT ;  /* 0x00000000003f782f */ /* 0x000fda00038c0000 */
.L_x_788:
[----:B0-----:R-:W2:Y:S01]  /*13190*/  LDL R4, [R1+0x54] ;  /* 0x0000540001047983 */ /* 0x001ea20000100800 */
[----:B------:R-:W-:Y:S01]  /*131a0*/  BSSY B1, `(.L_x_790) ;  /* 0x0000008000017945 */ /* 0x000fe20003800000 */
[----:B--2---:R-:W-:-:S05]  /*131b0*/  VIADD R4, R4, 0x1 ;  /* 0x0000000104047836 */ /* 0x004fca0000000000 */
[----:B------:R-:W-:-:S04]  /*131c0*/  LEA.HI R5, R4, R4, RZ, 0x1 ;  /* 0x0000000404057211 */ /* 0x000fc800078f08ff */
[----:B------:R-:W-:-:S05]  /*131d0*/  LOP3.LUT R5, R5, 0xfffffffe, RZ, 0xc0, !PT ;  /* 0xfffffffe05057812 */ /* 0x000fca00078ec0ff */
[----:B------:R-:W-:-:S05]  /*131e0*/  IMAD.IADD R4, R4, 0x1, -R5 ;  /* 0x0000000104047824 */ /* 0x000fca00078e0a05 */
[----:B------:R-:W-:-:S04]  /*131f0*/  SHF.L.U32 R4, R4, 0x1f, RZ ;  /* 0x0000001f04047819 */ /* 0x000fc800000006ff */
[----:B------:R-:W0:Y:S02]  /*13200*/  SYNCS.PHASECHK.TRANS64.TRYWAIT P0, [R18+URZ+0x28c20], R4 ;  /* 0x028c2004120075a7 */ /* 0x000e24000800017f */
[----:B0-----:R-:W-:Y:S05]  /*13210*/  @!P0 BRA `(.L_x_791) ;  /* 0x0000008000348947 */ /* 0x001fea0003800000 */
.L_x_980:
[----:B------:R-:W-:Y:S05]  /*13220*/  BSYNC B1 ;  /* 0x0000000000017941 */ /* 0x000fea0003800000 */
.L_x_790:
[----:B------:R-:W-:Y:S04]  /*13230*/  BSSY B1, `(.L_x_792) ;  /* 0x00000bb000017945 */ /* 0x000fe80003800000 */
[----:B------:R-:W-:Y:S05]  /*13240*/  @!P6 BRA `(.L_x_793) ;  /* 0x0000000800e4e947 */ /* 0x000fea0003800000 */
[----:B------:R-:W2:Y:S04]  /*13250*/  LDL R5, [R1+0x10] ;  /* 0x0000100001057983 */ /* 0x000ea80000100800 */
[----:B------:R-:W3:Y:S01]  /*13260*/  LDL R7, [R1+0x18] ;  /* 0x0000180001077983 */ /* 0x000ee20000100800 */
[----:B------:R-:W-:Y:S01]  /*13270*/  BSSY B2, `(.L_x_794) ;  /* 0x0000008000027945 */ /* 0x000fe20003800000 */
[----:B------:R-:W1:Y:S02]  /*13280*/  S2R R6, SR_TID.X ;  /* 0x0000000000067919 */ /* 0x000e640000002100 */
[----:B-1----:R-:W-:-:S04]  /*13290*/  LOP3.LUT R6, R6, 0x7f, RZ, 0xc0, !PT ;  /* 0x0000007f06067812 */ /* 0x002fc800078ec0ff */
[----:B------:R-:W-:Y:S01]  /*132a0*/  ISETP.NE.AND P2, PT, R6, RZ, PT ;  /* 0x000000ff0600720c */ /* 0x000fe20003f45270 */
[----:B--2---:R-:W-:Y:S01]  /*132b0*/  IMAD R5, R5, 0x8, R18 ;  /* 0x0000000805057824 */ /* 0x004fe200078e0212 */
[----:B---3--:R-:W-:-:S04]  /*132c0*/  SHF.L.U32 R9, R7, 0x1f, RZ ;  /* 0x0000001f07097819 */ /* 0x008fc800000006ff */
[----:B------:R-:W1:Y:S02]  /*132d0*/  SYNCS.PHASECHK.TRANS64.TRYWAIT P0, [R5+URZ+0x28ca0], R9 ;  /* 0x028ca009050075a7 */ /* 0x000e64000800017f */
[----:B-1----:R-:W-:Y:S05]  /*132e0*/  @!P0 BRA `(.L_x_795) ;  /* 0x0000008000148947 */ /* 0x002fea0003800000 */
.L_x_981:
[----:B------:R-:W-:Y:S05]  /*132f0*/  BSYNC B2 ;  /* 0x0000000000027941 */ /* 0x000fea0003800000 */
.L_x_794:
[----:B------:R-:W-:Y:S04]  /*13300*/  BSSY B2, `(.L_x_796) ;  /* 0x0000009000027945 */ /* 0x000fe80003800000 */
[----:B------:R-:W-:Y:S05]  /*13310*/  @P2 BRA `(.L_x_797) ;  /* 0x00000000001c2947 */ /* 0x000fea0003800000 */
[----:B------:R-:W2:Y:S01]  /*13320*/  S2R R6, SR_TID.X ;  /* 0x0000000000067919 */ /* 0x000ea20000002100 */
[----:B0-----:R-:W-:-:S04]  /*13330*/  IMAD.MOV.U32 R4, RZ, RZ, 0x2000 ;  /* 0x00002000ff047424 */ /* 0x001fc800078e00ff */
[----:B------:R3:W-:Y:S01]  /*13340*/  SYNCS.ARRIVE.TRANS64 RZ, [R5+URZ+0x28c90], R4 ;  /* 0x028c900405ff79a7 */ /* 0x0007e2000800003f */
[----:B--2---:R-:W-:-:S04]  /*13350*/  LOP3.LUT R6, R6, 0x1f, RZ, 0xc0, !PT ;  /* 0x0000001f06067812 */ /* 0x004fc800078ec0ff */
[----:B------:R-:W-:-:S13]  /*13360*/  ISETP.NE.AND P0, PT, R6, RZ, PT ;  /* 0x000000ff0600720c */ /* 0x000fda0003f05270 */
[----:B---3--:R-:W-:Y:S05]  /*13370*/  @!P0 BRA `(.L_x_797) ;  /* 0x0000000000048947 */ /* 0x008fea0003800000 */
[----:B------:R-:W-:Y:S01]  /*13380*/  BPT.TRAP 0x1 ;  /* 0x000000040000795c */ /* 0x000fe20000300000 */
.L_x_797:
[----:B------:R-:W-:Y:S05]  /*13390*/  BSYNC B2 ;  /* 0x0000000000027941 */ /* 0x000fea0003800000 */
.L_x_796:
[----:B------:R-:W2:Y:S01]  /*133a0*/  LDL R6, [R1+0x10] ;  /* 0x0000100001067983 */ /* 0x000ea20000100800 */
[----:B------:R-:W-:Y:S01]  /*133b0*/  IMAD.MOV.U32 R11, RZ, RZ, RZ ;  /* 0x000000ffff0b7224 */ /* 0x000fe200078e00ff */
[----:B------:R-:W-:Y:S01]  /*133c0*/  UIADD3 UR4, UP0, UR40, 0x570, URZ ;  /* 0x0000057028047890 */ /* 0x000fe2000ff1e03f */
[----:B0-----:R-:W-:Y:S01]  /*133d0*/  IMAD R4, R8, 0x40, R0 ;  /* 0x0000004008047824 */ /* 0x001fe200078e0200 */
[----:B------:R-:W-:Y:S01]  /*133e0*/  PLOP3.LUT P0, PT, PT, PT, PT, 0x80, 0x0 ;  /* 0x000000000000781c */ /* 0x000fe20003f0f070 */
[----:B------:R-:W-:Y:S01]  /*133f0*/  VIADD R7, R5, 0x28c90 ;  /* 0x00028c9005077836 */ /* 0x000fe20000000000 */
[----:B------:R-:W-:Y:S01]  /*13400*/  R2UR UR10, R11 ;  /* 0x000000000b0a72ca */ /* 0x000fe200000e0000 */
[----:B------:R-:W-:Y:S01]  /*13410*/  VIADD R4, R4, 0xffffffc0 ;  /* 0xffffffc004047836 */ /* 0x000fe20000000000 */
[----:B------:R-:W-:Y:S01]  /*13420*/  UIADD3.X UR5, URZ, UR41, URZ, UP0, !UPT ;  /* 0x000000293f057290 */ /* 0x000fe200087fe43f */
[----:B------:R-:W-:Y:S01]  /*13430*/  UMOV UR6, 0x0 ;  /* 0x0000000000067882 */ /* 0x000fe20000000000 */
[----:B------:R-:W-:Y:S01]  /*13440*/  UMOV UR7, 0x12f00000 ;  /* 0x12f0000000077882 */ /* 0x000fe20000000000 */
[----:B--2---:R-:W-:-:S04]  /*13450*/  IMAD R6, R6, 0x2000, R18 ;  /* 0x0000200006067824 */ /* 0x004fc800078e0212 */
[----:B------:R-:W-:-:S07]  /*13460*/  VIADD R6, R6, 0x22400 ;  /* 0x0002240006067836 */ /* 0x000fce0000000000 */
.L_x_798:
        /* <DEDUP_REMOVED lines=13> */
.L_x_982:
[----:B------:R-:W-:Y:S05]  /*13540*/  BSYNC B2 ;  /* 0x0000000000027941 */ /* 0x000fea0003800000 */
.L_x_799:
[----:B------:R-:W-:Y:S01]  /*13550*/  BSSY B2, `(.L_x_801) ;  /* 0x000000b000027945 */ /* 0x000fe20003800000 */
[----:B------:R-:W-:Y:S02]  /*13560*/  IMAD.MOV.U32 R12, RZ, RZ, 0x0 ;  /* 0x00000000ff0c7424 */ /* 0x000fe400078e00ff */
[----:B------:R-:W-:Y:S01]  /*13570*/  IMAD.MOV.U32 R13, RZ, RZ, 0x12f00000 ;  /* 0x12f00000ff0d7424 */ /* 0x000fe200078e00ff */
[----:B------:R-:W-:Y:S06]  /*13580*/  @P2 BRA `(.L_x_802) ;  /* 0x00000000001c2947 */ /* 0x000fec0003800000 */
[----:B------:R-:W2:Y:S01]  /*13590*/  S2R R7, SR_TID.X ;  /* 0x0000000000077919 */ /* 0x000ea20000002100 */
[----:B------:R-:W-:-:S04]  /*135a0*/  IMAD.MOV.U32 R6, RZ, RZ, 0x10000 ;  /* 0x00010000ff067424 */ /* 0x000fc800078e00ff */
[----:B------:R3:W-:Y:S01]  /*135b0*/  SYNCS.ARRIVE.TRANS64 RZ, [R5+URZ+0x28cb0], R6 ;  /* 0x028cb00605ff79a7 */ /* 0x0007e2000800003f */
[----:B--2---:R-:W-:-:S04]  /*135c0*/  LOP3.LUT R7, R7, 0x1f, RZ, 0xc0, !PT ;  /* 0x0000001f07077812 */ /* 0x004fc800078ec0ff */
[----:B------:R-:W-:-:S13]  /*135d0*/  ISETP.NE.AND P0, PT, R7, RZ, PT ;  /* 0x000000ff0700720c */ /* 0x000fda0003f05270 */
[----:B---3--:R-:W-:Y:S05]  /*135e0*/  @!P0 BRA `(.L_x_802) ;  /* 0x0000000000048947 */ /* 0x008fea0003800000 */
[----:B------:R-:W-:Y:S01]  /*135f0*/  BPT.TRAP 0x1 ;  /* 0x000000040000795c */ /* 0x000fe20000300000 */
.L_x_802:
[----:B------:R-:W-:Y:S05]  /*13600*/  BSYNC B2 ;  /* 0x0000000000027941 */ /* 0x000fea0003800000 */
.L_x_801:
[----:B------:R-:W2:Y:S01]  /*13610*/  LDL R6, [R1+0x10] ;  /* 0x0000100001067983 */ /* 0x000ea20000100800 */
[----:B------:R-:W-:Y:S01]  /*13620*/  R2UR UR10, R11 ;  /* 0x000000000b0a72ca */ /* 0x000fe200000e0000 */
[----:B------:R-:W-:Y:S01]  /*13630*/  UIADD3 UR4, UP0, UR40, 0x670, URZ ;  /* 0x0000067028047890 */ /* 0x000fe2000ff1e03f */
[----:B------:R-:W-:Y:S01]  /*13640*/  R2UR UR6, R12 ;  /* 0x000000000c0672ca */ /* 0x000fe200000e0000 */
[----:B01----:R-:W-:Y:S01]  /*13650*/  VIADD R5, R5, 0x28cb0 ;  /* 0x00028cb005057836 */ /* 0x003fe20000000000 */
[----:B------:R-:W-:Y:S01]  /*13660*/  R2UR UR7, R13 ;  /* 0x000000000d0772ca */ /* 0x000fe200000e0000 */
[----:B------:R-:W-:Y:S01]  /*13670*/  UIADD3.X UR5, URZ, UR41, URZ, UP0, !UPT ;  /* 0x000000293f057290 */ /* 0x000fe200087fe43f */
[----:B------:R-:W-:Y:S01]  /*13680*/  PLOP3.LUT P0, PT, PT, PT, PT, 0x80, 0x0 ;  /* 0x000000000000781c */ /* 0x000fe20003f0f070 */
[----:B--2---:R-:W-:-:S04]  /*13690*/  IMAD R6, R6, 0x10000, R18 ;  /* 0x0001000006067824 */ /* 0x004fc800078e0212 */
[----:B------:R-:W-:-:S08]  /*136a0*/  VIADD R7, R6, 0x400 ;  /* 0x0000040006077836 */ /* 0x000fd00000000000 */
.L_x_803:
        /* <DEDUP_REMOVED lines=15> */
.L_x_804:
        /* <DEDUP_REMOVED lines=15> */
.L_x_805:
        /* <DEDUP_REMOVED lines=15> */
.L_x_806:
        /* <DEDUP_REMOVED lines=15> */
.L_x_807:
        /* <DEDUP_REMOVED lines=15> */
.L_x_808:
        /* <DEDUP_REMOVED lines=15> */
.L_x_809:
        /* <DEDUP_REMOVED lines=15> */
.L_x_810:
        /* <DEDUP_REMOVED lines=10> */
.L_x_793:
[----:B------:R-:W-:Y:S05]  /*13de0*/  BSYNC B1 ;  /* 0x0000000000017941 */ /* 0x000fea0003800000 */
.L_x_792:
[----:B------:R-:W2:Y:S04]  /*13df0*/  LDL.LU R9, [R1+0x10] ;  /* 0x0000100001097983 */ /* 0x000ea80000300800 */
[----:B------:R-:W3:Y:S01]  /*13e00*/  LDL.LU R7, [R1+0x18] ;  /* 0x0000180001077983 */ /* 0x000ee20000300800 */
[----:B0-----:R-:W-:Y:S01]  /*13e10*/  VIADD R4, R8, 0xfffffffe ;  /* 0xfffffffe08047836 */ /* 0x001fe20000000000 */
[----:B------:R-:W-:-:S04]  /*13e20*/  PLOP3.LUT P0, PT, PT, PT, PT, 0x8, 0x0 ;  /* 0x000000000000781c */ /* 0x000fc80003f0e170 */
[----:B------:R-:W-:Y:S01]  /*13e30*/  ISETP.GE.AND P3, PT, R4, R3, PT ;  /* 0x000000030400720c */ /* 0x000fe20003f66270 */
[----:B--2---:R-:W-:-:S05]  /*13e40*/  VIADD R5, R9, 0x1 ;  /* 0x0000000109057836 */ /* 0x004fca0000000000 */
[----:B------:R-:W-:-:S04]  /*13e50*/  ISETP.NE.AND P2, PT, R5, 0x2, PT ;  /* 0x000000020500780c */ /* 0x000fc80003f45270 */
[----:B------:R-:W-:Y:S02]  /*13e60*/  SEL R6, RZ, 0x1, P2 ;  /* 0x00000001ff067807 */ /* 0x000fe40001000000 */
[----:B------:R-:W-:Y:S02]  /*13e70*/  SEL R5, R5, RZ, P2 ;  /* 0x000000ff05057207 */ /* 0x000fe40001000000 */
[----:B---3--:R-:W-:-:S03]  /*13e80*/  LOP3.LUT R7, R7, R6, RZ, 0x3c, !PT ;  /* 0x0000000607077212 */ /* 0x008fc600078e3cff */
[----:B------:R1:W-:Y:S04]  /*13e90*/  STL [R1+0x10], R5 ;  /* 0x0000100501007387 */ /* 0x0003e80000100800 */
[----:B------:R1:W-:Y:S01]  /*13ea0*/  STL [R1+0x18], R7 ;  /* 0x0000180701007387 */ /* 0x0003e20000100800 */
[----:B------:R-:W-:Y:S05]  /*13eb0*/  @!P3 BRA `(.L_x_786) ;  /* 0x0000000c0020b947 */ /* 0x000fea0003800000 */
.L_x_830:
[----:B------:R-:W-:Y:S05]  /*13ec0*/  YIELD ;  /* 0x0000000000007946 */ /* 0x000fea0003800000 */
[----:B------:R-:W-:Y:S04]  /*13ed0*/  BSSY B1, `(.L_x_811) ;  /* 0x00000ba000017945 */ /* 0x000fe80003800000 */
[----:B--2---:R-:W-:Y:S05]  /*13ee0*/  @!P6 BRA `(.L_x_812) ;  /* 0x0000000800e0e947 */ /* 0x004fea0003800000 */
[----:B-1----:R-:W2:Y:S04]  /*13ef0*/  LDL R5, [R1+0x10] ;  /* 0x0000100001057983 */ /* 0x002ea80000100800 */
[----:B------:R-:W3:Y:S01]  /*13f00*/  LDL R6, [R1+0x18] ;  /* 0x0000180001067983 */ /* 0x000ee20000100800 */
[----:B------:R-:W-:Y:S01]  /*13f10*/  BSSY B2, `(.L_x_813) ;  /* 0x0000008000027945 */ /* 0x000fe20003800000 */
[----:B------:R-:W0:Y:S02]  /*13f20*/  S2R R7, SR_TID.X ;  /* 0x0000000000077919 */ /* 0x000e240000002100 */
[----:B0-----:R-:W-:-:S04]  /*13f30*/  LOP3.LUT R7, R7, 0x7f, RZ, 0xc0, !PT ;  /* 0x0000007f07077812 */ /* 0x001fc800078ec0ff */
[----:B------:R-:W-:Y:S01]  /*13f40*/  ISETP.NE.AND P3, PT, R7, RZ, PT ;  /* 0x000000ff0700720c */ /* 0x000fe20003f65270 */
[----:B--2---:R-:W-:Y:S01]  /*13f50*/  IMAD R5, R5, 0x8, R18 ;  /* 0x0000000805057824 */ /* 0x004fe200078e0212 */
[----:B---3--:R-:W-:-:S04]  /*13f60*/  SHF.L.U32 R6, R6, 0x1f, RZ ;  /* 0x0000001f06067819 */ /* 0x008fc800000006ff */
[----:B------:R-:W0:Y:S02]  /*13f70*/  SYNCS.PHASECHK.TRANS64.TRYWAIT P2, [R5+URZ+0x28ca0], R6 ;  /* 0x028ca006050075a7 */ /* 0x000e24000804017f */
[----:B0-----:R-:W-:Y:S05]  /*13f80*/  @!P2 BRA `(.L_x_814) ;  /* 0x000000740014a947 */ /* 0x001fea0003800000 */
.L_x_983:
[----:B------:R-:W-:Y:S05]  /*13f90*/  BSYNC B2 ;  /* 0x0000000000027941 */ /* 0x000fea0003800000 */
.L_x_813:
        /* <DEDUP_REMOVED lines=9> */
.L_x_816:
[----:B------:R-:W-:Y:S05]  /*14030*/  BSYNC B2 ;  /* 0x0000000000027941 */ /* 0x000fea0003800000 */
.L_x_815:
[----:B------:R-:W2:Y:S01]  /*14040*/  LDL R7, [R1+0x10] ;  /* 0x0000100001077983 */ /* 0x000ea20000100800 */
[----:B------:R-:W-:Y:S01]  /*14050*/  IMAD.MOV.U32 R11, RZ, RZ, RZ ;  /* 0x000000ffff0b7224 */ /* 0x000fe200078e00ff */
[----:B------:R-:W-:Y:S01]  /*14060*/  UIADD3 UR4, UP0, UR40, 0x570, URZ ;  /* 0x0000057028047890 */ /* 0x000fe2000ff1e03f */
[----:B------:R-:W-:Y:S01]  /*14070*/  PLOP3.LUT P2, PT, PT, PT, PT, 0x80, 0x0 ;  /* 0x000000000000781c */ /* 0x000fe20003f4f070 */
[----:B------:R-:W-:Y:S01]  /*14080*/  IMAD R8, R4, 0x40, R0 ;  /* 0x0000004004087824 */ /* 0x000fe200078e0200 */
[----:B------:R-:W-:Y:S01]  /*14090*/  UMOV UR6, 0x0 ;  /* 0x0000000000067882 */ /* 0x000fe20000000000 */
[----:B------:R-:W-:Y:S01]  /*140a0*/  R2UR UR10, R11 ;  /* 0x000000000b0a72ca */ /* 0x000fe200000e0000 */
[----:B------:R-:W-:Y:S01]  /*140b0*/  VIADD R9, R5, 0x28c90 ;  /* 0x00028c9005097836 */ /* 0x000fe20000000000 */
[----:B------:R-:W-:Y:S01]  /*140c0*/  UIADD3.X UR5, URZ, UR41, URZ, UP0, !UPT ;  /* 0x000000293f057290 */ /* 0x000fe200087fe43f */
[----:B------:R-:W-:Y:S01]  /*140d0*/  UMOV UR7, 0x12f00000 ;  /* 0x12f0000000077882 */ /* 0x000fe20000000000 */
[----:B--2---:R-:W-:-:S04]  /*140e0*/  IMAD R7, R7, 0x2000, R18 ;  /* 0x0000200007077824 */ /* 0x004fc800078e0212 */
[----:B------:R-:W-:-:S07]  /*140f0*/  VIADD R7, R7, 0x22400 ;  /* 0x0002240007077836 */ /* 0x000fce0000000000 */
.L_x_817:
        /* <DEDUP_REMOVED lines=13> */
.L_x_984:
[----:B------:R-:W-:Y:S05]  /*141d0*/  BSYNC B2 ;  /* 0x0000000000027941 */ /* 0x000fea0003800000 */
.L_x_818:
[----:B------:R-:W-:Y:S01]  /*141e0*/  BSSY B2, `(.L_x_820) ;  /* 0x000000b000027945 */ /* 0x000fe20003800000 */
[----:B------:R-:W-:Y:S02]  /*141f0*/  IMAD.MOV.U32 R12, RZ, RZ, 0x0 ;  /* 0x00000000ff0c7424 */ /* 0x000fe400078e00ff */
[----:B------:R-:W-:Y:S01]  /*14200*/  IMAD.MOV.U32 R13, RZ, RZ, 0x12f00000 ;  /* 0x12f00000ff0d7424 */ /* 0x000fe200078e00ff */
[----:B------:R-:W-:Y:S06]  /*14210*/  @P3 BRA `(.L_x_821) ;  /* 0x00000000001c3947 */ /* 0x000fec0003800000 */
[----:B------:R-:W2:Y:S01]  /*14220*/  S2R R7, SR_TID.X ;  /* 0x0000000000077919 */ /* 0x000ea20000002100 */
[----:B01----:R-:W-:-:S04]  /*14230*/  IMAD.MOV.U32 R6, RZ, RZ, 0x10000 ;  /* 0x00010000ff067424 */ /* 0x003fc800078e00ff */
[----:B------:R3:W-:Y:S01]  /*14240*/  SYNCS.ARRIVE.TRANS64 RZ, [R5+URZ+0x28cb0], R6 ;  /* 0x028cb00605ff79a7 */ /* 0x0007e2000800003f */
[----:B--2---:R-:W-:-:S04]  /*14250*/  LOP3.LUT R7, R7, 0x1f, RZ, 0xc0, !PT ;  /* 0x0000001f07077812 */ /* 0x004fc800078ec0ff */
[----:B------:R-:W-:-:S13]  /*14260*/  ISETP.NE.AND P2, PT, R7, RZ, PT ;  /* 0x000000ff0700720c */ /* 0x000fda0003f45270 */
[----:B---3--:R-:W-:Y:S05]  /*14270*/  @!P2 BRA `(.L_x_821) ;  /* 0x000000000004a947 */ /* 0x008fea0003800000 */
[----:B------:R-:W-:Y:S01]  /*14280*/  BPT.TRAP 0x1 ;  /* 0x000000040000795c */ /* 0x000fe20000300000 */
.L_x_821:
[----:B------:R-:W-:Y:S05]  /*14290*/  BSYNC B2 ;  /* 0x0000000000027941 */ /* 0x000fea0003800000 */
.L_x_820:
[----:B01----:R-:W2:Y:S01]  /*142a0*/  LDL R6, [R1+0x10] ;  /* 0x0000100001067983 */ /* 0x003ea20000100800 */
[----:B------:R-:W-:Y:S01]  /*142b0*/  R2UR UR10, R11 ;  /* 0x000000000b0a72ca */ /* 0x000fe200000e0000 */
[----:B------:R-:W-:Y:S01]  /*142c0*/  UIADD3 UR4, UP0, UR40, 0x670, URZ ;  /* 0x0000067028047890 */ /* 0x000fe2000ff1e03f */
[----:B------:R-:W-:Y:S01]  /*142d0*/  R2UR UR6, R12 ;  /* 0x000000000c0672ca */ /* 0x000fe200000e0000 */
[----:B------:R-:W-:Y:S01]  /*142e0*/  VIADD R5, R5, 0x28cb0 ;  /* 0x00028cb005057836 */ /* 0x000fe20000000000 */
[----:B------:R-:W-:Y:S01]  /*142f0*/  R2UR UR7, R13 ;  /* 0x000000000d0772ca */ /* 0x000fe200000e0000 */
[----:B------:R-:W-:Y:S01]  /*14300*/  UIADD3.X UR5, URZ, UR41, URZ, UP0, !UPT ;  /* 0x000000293f057290 */ /* 0x000fe200087fe43f */
[----:B------:R-:W-:Y:S01]  /*14310*/  PLOP3.LUT P2, PT, PT, PT, PT, 0x80, 0x0 ;  /* 0x000000000000781c */ /* 0x000fe20003f4f070 */
[----:B--2---:R-:W-:-:S04]  /*14320*/  IMAD R6, R6, 0x10000, R18 ;  /* 0x0001000006067824 */ /* 0x004fc800078e0212 */
[----:B------:R-:W-:-:S08]  /*14330*/  VIADD R7, R6, 0x400 ;  /* 0x0000040006077836 */ /* 0x000fd00000000000 */
.L_x_822:
        /* <DEDUP_REMOVED lines=15> */
.L_x_823:
        /* <DEDUP_REMOVED lines=15> */
.L_x_824:
        /* <DEDUP_REMOVED lines=15> */
.L_x_825:
        /* <DEDUP_REMOVED lines=15> */
.L_x_826:
        /* <DEDUP_REMOVED lines=15> */
.L_x_827:
        /* <DEDUP_REMOVED lines=15> */
.L_x_828:
        /* <DEDUP_REMOVED lines=15> */
.L_x_829:
        /* <DEDUP_REMOVED lines=10> */
.L_x_812:
[----:B------:R-:W-:Y:S05]  /*14a70*/  BSYNC B1 ;  /* 0x0000000000017941 */ /* 0x000fea0003800000 */
.L_x_811:
[----:B------:R-:W2:Y:S04]  /*14a80*/  LDL.LU R9, [R1+0x10] ;  /* 0x0000100001097983 */ /* 0x000ea80000300800 */
[----:B-1----:R-:W3:Y:S01]  /*14a90*/  LDL.LU R7, [R1+0x18] ;  /* 0x0000180001077983 */ /* 0x002ee20000300800 */
[C---:B------:R-:W-:Y:S01]  /*14aa0*/  ISETP.GT.AND P3, PT, R4.reuse, R3, PT ;  /* 0x000000030400720c */ /* 0x040fe20003f64270 */
[----:B------:R-:W-:Y:S02]  /*14ab0*/  VIADD R4, R4, 0xffffffff ;  /* 0xffffffff04047836 */ /* 0x000fe40000000000 */
[----:B--2---:R-:W-:-:S05]  /*14ac0*/  VIADD R5, R9, 0x1 ;  /* 0x0000000109057836 */ /* 0x004fca0000000000 */
[----:B------:R-:W-:-:S04]  /*14ad0*/  ISETP.NE.AND P2, PT, R5, 0x2, PT ;  /* 0x000000020500780c */ /* 0x000fc80003f45270 */
[----:B------:R-:W-:Y:S02]  /*14ae0*/  SEL R6, RZ, 0x1, P2 ;  /* 0x00000001ff067807 */ /* 0x000fe40001000000 */
[----:B------:R-:W-:Y:S02]  /*14af0*/  SEL R5, R5, RZ, P2 ;  /* 0x000000ff05057207 */ /* 0x000fe40001000000 */
[----:B---3--:R-:W-:-:S05]  /*14b00*/  LOP3.LUT R7, R7, R6, RZ, 0x3c, !PT ;  /* 0x0000000607077212 */ /* 0x008fca00078e3cff */
[----:B------:R2:W-:Y:S04]  /*14b10*/  STL [R1+0x18], R7 ;  /* 0x0000180701007387 */ /* 0x0005e80000100800 */
[----:B------:R2:W-:Y:S01]  /*14b20*/  STL [R1+0x10], R5 ;  /* 0x0000100501007387 */ /* 0x0005e20000100800 */
[----:B------:R-:W-:Y:S05]  /*14b30*/  @P3 BRA `(.L_x_830) ;  /* 0xfffffff000e03947 */ /* 0x000fea000383ffff */
.L_x_786:
[----:B------:R-:W-:Y:S05]  /*14b40*/  BSYNC B0 ;  /* 0x0000000000007941 */ /* 0x000fea0003800000 */
.L_x_785:
[----:B-12---:R1:W5:Y:S01]  /*14b50*/  LDL R7, [R1+0x34] ;  /* 0x0000340001077983 */ /* 0x0063620000100800 */
[----:B------:R-:W-:Y:S05]  /*14b60*/  @!P0 WARPSYNC.ALL ;  /* 0x0000000000008948 */ /* 0x000fea0003800000 */
[----:B------:R1:W-:Y:S01]  /*14b70*/  STL [R1+0x3c], RZ ;  /* 0x00003cff01007387 */ /* 0x0003e20000100800 */
[----:B------:R-:W-:Y:S01]  /*14b80*/  BSSY B0, `(.L_x_831) ;  /* 0x0000020000007945 */ /* 0x000fe20003800000 */
[----:B------:R-:W-:Y:S06]  /*14b90*/  @!P0 BAR.SYNC.DEFER_BLOCKING 0xc, 0x180 ;  /* 0x0306000000008b1d */ /* 0x000fec0000010000 */
[----:B-1----:R-:W-:Y:S05]  /*14ba0*/  @!P1 BRA `(.L_x_832) ;  /* 0x0000000000749947 */ /* 0x002fea0003800000 */
        /* <DEDUP_REMOVED lines=10> */
[----:B------:R-:W-:Y:S01]  /*14c50*/  IMAD.HI.U32 R6, R3, R4, R2 ;  /* 0x0000000403067227 */ /* 0x000fe200078e0002 */
[----:B------:R-:W-:Y:S02]  /*14c60*/  IABS R2, R10 ;  /* 0x0000000a00027213 */ /* 0x000fe40000000000 */
[----:B-----5:R-:W-:-:S03]  /*14c70*/  IADD3 R4, R7, -0x1, R10 ;  /* 0xffffffff07047810 */ /* 0x020fc60007ffe00a */
        /* <DEDUP_REMOVED lines=15> */
[----:B------:R1:W-:Y:S02]  /*14d70*/  STL [R1+0x3c], R2 ;  /* 0x00003c0201007387 */ /* 0x0003e40000100800 */
.L_x_832:
[----:B------:R-:W-:Y:S05]  /*14d80*/  BSYNC B0 ;  /* 0x0000000000007941 */ /* 0x000fea0003800000 */
.L_x_831:
[----:B------:R-:W2:Y:S04]  /*14d90*/  LDL R0, [R1+0x3c] ;  /* 0x00003c0001007983 */ /* 0x000ea80000100800 */
[----:B-1----:R-:W2:Y:S01]  /*14da0*/  LDL R2, [R1+0x5c] ;  /* 0x00005c0001027983 */ /* 0x002ea20000100800 */
[----:B------:R-:W-:Y:S01]  /*14db0*/  BSSY B7, `(.L_x_833) ;  /* 0x00004b1000077945 */ /* 0x000fe20003800000 */
[----:B--2---:R-:W-:-:S05]  /*14dc0*/  IMAD R2, R2, R0, RZ ;  /* 0x0000000002027224 */ /* 0x004fca00078e02ff */
[----:B-----5:R-:W-:Y:S01]  /*14dd0*/  VIADDMNMX R0, R2, R0, R7, PT ;  /* 0x0000000002007246 */ /* 0x020fe20003800107 */
[----:B------:R1:W-:Y:S03]  /*14de0*/  STL [R1+0x24], R2 ;  /* 0x0000240201007387 */ /* 0x0003e60000100800 */
[----:B------:R-:W-:Y:S01]  /*14df0*/  ISETP.GT.AND P0, PT, R0, R2, PT ;  /* 0x000000020000720c */ /* 0x000fe20003f04270 */
[----:B------:R1:W-:-:S12]  /*14e00*/  STL [R1+0x38], R0 ;  /* 0x0000380001007387 */ /* 0x0003d80000100800 */
[----:B-1----:R-:W-:Y:S05]  /*14e10*/  @P0 BRA `(.L_x_834) ;  /* 0x0000000000480947 */ /* 0x002fea0003800000 */
[----:B------:R-:W1:Y:S02]  /*14e20*/  S2R R0, SR_TID.X ;  /* 0x0000000000007919 */ /* 0x000e640000002100 */
[----:B-1----:R-:W-:-:S04]  /*14e30*/  LOP3.LUT R0, R0, 0x7f, RZ, 0xc0, !PT ;  /* 0x0000007f00007812 */ /* 0x002fc800078ec0ff */
[----:B------:R-:W-:-:S13]  /*14e40*/  ISETP.NE.AND P0, PT, R0, RZ, PT ;  /* 0x000000ff0000720c */ /* 0x000fda0003f05270 */
[----:B------:R-:W-:Y:S05]  /*14e50*/  @P0 BRA `(.L_x_835) ;  /* 0x0000004800980947 */ /* 0x000fea0003800000 */
[----:B------:R-:W1:Y:S01]  /*14e60*/  S2R R5, SR_LANEID ;  /* 0x0000000000057919 */ /* 0x000e620000000000 */
[----:B------:R-:W-:Y:S01]  /*14e70*/  VOTEU.ANY UR4, UPT, PT ;  /* 0x0000000000047886 */ /* 0x000fe200038e0100 */
[----:B------:R-:W2:Y:S01]  /*14e80*/  LDC.64 R2, c[0x0][0xc60] ;  /* 0x00031800ff027b82 */ /* 0x000ea20000000a00 */
[----:B------:R-:W1:Y:S02]  /*14e90*/  FLO.U32 R0, UR4 ;  /* 0x0000000400007d00 */ /* 0x000e6400080e0000 */
[----:B-1----:R-:W-:-:S06]  /*14ea0*/  ISETP.EQ.U32.AND P0, PT, R0, R5, PT ;  /* 0x000000050000720c */ /* 0x002fcc0003f02070 */
[----:B------:R-:W2:Y:S07]  /*14eb0*/  POPC R5, UR4 ;  /* 0x0000000400057d09 */ /* 0x000eae0008000000 */
[----:B--2---:R-:W2:Y:S01]  /*14ec0*/  @P0 ATOMG.E.ADD.STRONG.GPU PT, R3, desc[UR42][R2.64], R5 ;  /* 0x00000005020309a8 */ /* 0x004ea200081ee1ea */
[----:B------:R-:W1:Y:S02]  /*14ed0*/  S2R R4, SR_LTMASK ;  /* 0x0000000000047919 */ /* 0x000e640000003900 */
[----:B-1----:R-:W-:-:S04]  /*14ee0*/  LOP3.LUT R4, R4, UR4, RZ, 0xc0, !PT ;  /* 0x0000000404047c12 */ /* 0x002fc8000f8ec0ff */
[----:B------:R-:W1:Y:S01]  /*14ef0*/  POPC R7, R4 ;  /* 0x0000000400077309 */ /* 0x000e620000000000 */
[----:B--2---:R-:W1:Y:S02]  /*14f00*/  SHFL.IDX PT, R0, R3, R0, 0x1f ;  /* 0x00001f0003007589 */ /* 0x004e6400000e0000 */
[----:B-1----:R-:W-:-:S05]  /*14f10*/  IADD3 R0, R0, UR37, R7 ;  /* 0x0000002500007c10 */ /* 0x002fca000fffe007 */
[----:B------:R1:W-:Y:S01]  /*14f20*/  STL [R1], R0 ;  /* 0x0000000001007387 */ /* 0x0003e20000100800 */
[----:B------:R-:W-:Y:S05]  /*14f30*/  BRA `(.L_x_835) ;  /* 0x0000004800607947 */ /* 0x000fea0003800000 */
.L_x_834:
        /* <DEDUP_REMOVED lines=13> */
[----:B------:R-:W-:Y:S02]  /*15010*/  IMAD.U32 R10, RZ, RZ, UR4 ;  /* 0x00000004ff0a7e24 */ /* 0x000fe4000f8e00ff */
[----:B------:R-:W-:Y:S02]  /*15020*/  IMAD.U32 R11, RZ, RZ, UR5 ;  /* 0x00000005ff0b7e24 */ /* 0x000fe4000f8e00ff */
[----:B------:R-:W-:Y:S02]  /*15030*/  IMAD.MOV.U32 R8, RZ, RZ, 0x70 ;  /* 0x00000070ff087424 */ /* 0x000fe400078e00ff */
[----:B0-----:R-:W-:Y:S02]  /*15040*/  IMAD.MOV.U32 R12, RZ, RZ, 0x1 ;  /* 0x00000001ff0c7424 */ /* 0x001fe400078e00ff */
[----:B------:R-:W-:-:S07]  /*15050*/  IMAD.MOV.U32 R13, RZ, RZ, RZ ;  /* 0x000000ffff0d7224 */ /* 0x000fce00078e00ff */
[----:B------:R-:W-:-:S07]  /*15060*/  LEPC R20, `(.L_x_837) ;  /* 0x000000001014794e */ /* 0x000fce0000000000 */
[----:B-1----:R-:W-:Y:S05]  /*15070*/  CALL.ABS.NOINC R2 ;  /* 0x0000000002007343 */ /* 0x002fea0003c00000 */
.L_x_837:
[----:B------:R-:W-:Y:S05]  /*15080*/  BSYNC B6 ;  /* 0x0000000000067941 */ /* 0x000fea0003800000 */
.L_x_836:
        /* <DEDUP_REMOVED lines=8> */
[----:B------:R1:W2:Y:S01]  /*15110*/  LDC.64 R2, c[0x4][R0] ;  /* 0x0100000000027b82 */ /* 0x0002a20000000a00 */
[----:B------:R-:W-:Y:S02]  /*15120*/  IMAD.U32 R4, RZ, RZ, UR6 ;  /* 0x00000006ff047e24 */ /* 0x000fe4000f8e00ff */
[----:B------:R-:W-:Y:S02]  /*15130*/  IMAD.U32 R5, RZ, RZ, UR7 ;  /* 0x00000007ff057e24 */ /* 0x000fe4000f8e00ff */
[----:B------:R-:W-:Y:S02]  /*15140*/  IMAD.U32 R6, RZ, RZ, UR8 ;  /* 0x00000008ff067e24 */ /* 0x000fe4000f8e00ff */
[----:B------:R-:W-:-:S02]  /*15150*/  IMAD.U32 R7, RZ, RZ, UR9 ;  /* 0x00000009ff077e24 */ /* 0x000fc4000f8e00ff */
[----:B------:R-:W-:Y:S02]  /*15160*/  IMAD.U32 R10, RZ, RZ, UR4 ;  /* 0x00000004ff0a7e24 */ /* 0x000fe4000f8e00ff */
[----:B------:R-:W-:Y:S02]  /*15170*/  IMAD.U32 R11, RZ, RZ, UR5 ;  /* 0x00000005ff0b7e24 */ /* 0x000fe4000f8e00ff */
[----:B------:R-:W-:Y:S02]  /*15180*/  IMAD.MOV.U32 R8, RZ, RZ, 0x70 ;  /* 0x00000070ff087424 */ /* 0x000fe400078e00ff */
[----:B0-----:R-:W-:Y:S02]  /*15190*/  IMAD.MOV.U32 R12, RZ, RZ, 0x1 ;  /* 0x00000001ff0c7424 */ /* 0x001fe400078e00ff */
[----:B-1----:R-:W-:-:S07]  /*151a0*/  IMAD.MOV.U32 R13, RZ, RZ, RZ ;  /* 0x000000ffff0d7224 */ /* 0x002fce00078e00ff */
[----:B------:R-:W-:-:S07]  /*151b0*/  LEPC R20, `(.L_x_840) ;  /* 0x000000001014794e */ /* 0x000fce0000000000 */
[----:B--2---:R-:W-:Y:S05]  /*151c0*/  CALL.ABS.NOINC R2 ;  /* 0x0000000002007343 */ /* 0x004fea0003c00000 */
.L_x_840:
        /* <DEDUP_REMOVED lines=16> */
.L_x_839:
[----:B------:R-:W-:Y:S05]  /*152d0*/  BSYNC B6 ;  /* 0x0000000000067941 */ /* 0x000fea0003800000 */
.L_x_838:
[----:B------:R-:W2:Y:S01]  /*152e0*/  LDL.LU R4, [R1+0x1c] ;  /* 0x00001c0001047983 */ /* 0x000ea20000300800 */
[----:B------:R-:W-:-:S03]  /*152f0*/  ULDC.64 UR4, c[0x0][0x9f8] ;  /* 0x00027e0000047ab9 */ /* 0x000fc60000000a00 */
[----:B------:R-:W3:Y:S01]  /*15300*/  LDL R7, [R1+0x8] ;  /* 0x0000080001077983 */ /* 0x000ee20000100800 */
[----:B------:R-:W-:-:S03]  /*15310*/  ISETP.NE.U32.AND P0, PT, RZ, UR4, PT ;  /* 0x00000004ff007c0c */ /* 0x000fc6000bf05070 */
[----:B------:R-:W4:Y:S01]  /*15320*/  LDL R0, [R1+0x38] ;  /* 0x0000380001007983 */ /* 0x000f220000100800 */
[----:B------:R-:W-:-:S13]  /*15330*/  ISETP.NE.AND.EX P0, PT, RZ, UR5, PT, P0 ;  /* 0x00000005ff007c0c */ /* 0x000fda000bf05300 */
[----:B------:R-:W-:-:S04]  /*15340*/  @P0 IADD3 R2, P1, R17, UR4, RZ ;  /* 0x0000000411020c10 */ /* 0x000fc8000ff3e0ff */
[----:B--2---:R-:W-:Y:S01]  /*15350*/  @P0 IADD3.X R3, R4, UR5, RZ, P1, !PT ;  /* 0x0000000504030c10 */ /* 0x004fe20008ffe4ff */
[----:B------:R-:W-:-:S04]  /*15360*/  ULDC.64 UR4, c[0x0][0xa08] ;  /* 0x0002820000047ab9 */ /* 0x000fc80000000a00 */
[----:B---3--:R1:W2:Y:S02]  /*15370*/  @P0 LDG.E R7, desc[UR42][R2.64] ;  /* 0x0000002a02070981 */ /* 0x0082a4000c1e1900 */
[----:B-1----:R-:W1:Y:S01]  /*15380*/  LDC.64 R2, c[0x0][0x418] ;  /* 0x00010600ff027b82 */ /* 0x002e620000000a00 */
[----:B----4-:R-:W-:Y:S01]  /*15390*/  VIADD R0, R0, 0xffffffff ;  /* 0xffffffff00007836 */ /* 0x010fe20000000000 */
        /* <DEDUP_REMOVED lines=11> */
[----:B0-----:R0:W1:Y:S02]  /*15450*/  SHFL.IDX PT, R14, R4, RZ, 0x1f ;  /* 0x00001fff040e7589 */ /* 0x00106400000e0000 */
.L_x_987:
[----:B0-----:R-:W2:Y:S01]  /*15460*/  LDL.LU R4, [R1+0x28] ;  /* 0x0000280001047983 */ /* 0x001ea20000300800 */
[----:B------:R-:W-:Y:S02]  /*15470*/  PLOP3.LUT P1, PT, PT, PT, PT, 0x8, 0x0 ;  /* 0x000000000000781c */ /* 0x000fe40003f2e170 */
[----:B-1----:R-:W-:Y:S01]  /*15480*/  ISETP.NE.AND P0, PT, R14, RZ, PT ;  /* 0x000000ff0e00720c */ /* 0x002fe20003f05270 */
[----:B------:R0:W-:Y:S01]  /*15490*/  STL [R1+0x30], R0 ;  /* 0x0000300001007387 */ /* 0x0001e20000100800 */
[----:B--2---:R-:W-:-:S09]  /*154a0*/  LOP3.LUT R4, R4, 0xfffffffe, RZ, 0xc0, !PT ;  /* 0xfffffffe04047812 */ /* 0x004fd200078ec0ff */
[----:B------:R-:W-:-:S05]  /*154b0*/  @P1 LOP3.LUT R4, R4, 0x1, RZ, 0xfc, !PT ;  /* 0x0000000104041812 */ /* 0x000fca00078efcff */
[----:B------:R0:W-:Y:S01]  /*154c0*/  STL [R1+0x28], R4 ;  /* 0x0000280401007387 */ /* 0x0001e20000100800 */
[----:B------:R-:W-:Y:S05]  /*154d0*/  @P0 BRA `(.L_x_842) ;  /* 0x00000004000c0947 */ /* 0x000fea0003800000 */
[----:B------:R-:W-:-:S03]  /*154e0*/  UMOV UR4, 0xffffffff ;  /* 0xffffffff00047882 */ /* 0x000fc60000000000 */
[----:B------:R-:W-:Y:S05]  /*154f0*/  BRA.DIV UR4, `(.L_x_843) ;  /* 0x0000006204147947 */ /* 0x000fea000b800000 */
[----:B------:R-:W-:-:S13]  /*15500*/  ELECT P6, URZ, PT ;  /* 0x00000000003f782f */ /* 0x000fda00038c0000 */
.L_x_990:
[----:B------:R-:W-:Y:S05]  /*15510*/  @!P6 BRA `(.L_x_842) ;  /* 0x0000000000fce947 */ /* 0x000fea0003800000 */
[----:B------:R-:W-:-:S04]  /*15520*/  ISETP.NE.U32.AND P0, PT, R2, RZ, PT ;  /* 0x000000ff0200720c */ /* 0x000fc80003f05070 */
[----:B------:R-:W-:-:S13]  /*15530*/  ISETP.NE.AND.EX P0, PT, R3, RZ, PT, P0 ;  /* 0x000000ff0300720c */ /* 0x000fda0003f05300 */
[----:B------:R-:W-:Y:S05]  /*15540*/  @!P0 BRA `(.L_x_844) ;  /* 0x0000000000508947 */ /* 0x000fea0003800000 */
[----:B------:R-:W1:Y:S01]  /*15550*/  LDC R6, c[0x0][0x43c] ;  /* 0x00010f00ff067b82 */ /* 0x000e620000000800 */
[----:B------:R-:W-:Y:S01]  /*15560*/  IMAD.MOV.U32 R9, RZ, RZ, R0 ;  /* 0x000000ffff097224 */ /* 0x000fe200078e0000 */
[----:B------:R-:W-:-:S03]  /*15570*/  ULDC.64 UR4, c[0x0][0x428] ;  /* 0x00010a0000047ab9 */ /* 0x000fc60000000a00 */
[----:B0-----:R-:W-:Y:S01]  /*15580*/  IMAD.MOV.U32 R0, RZ, RZ, R9 ;  /* 0x000000ffff007224 */ /* 0x001fe200078e0009 */
[----:B-1----:R-:W-:-:S13]  /*15590*/  ISETP.NE.AND P0, PT, R6, 0x1, PT ;  /* 0x000000010600780c */ /* 0x002fda0003f05270 */
[----:B------:R-:W0:Y:S02]  /*155a0*/  @P0 LDC.64 R4, c[0x0][0x440] ;  /* 0x00011000ff040b82 */ /* 0x000e240000000a00 */
[----:B0-----:R-:W-:-:S05]  /*155b0*/  @P0 IMAD.HI.U32 R4, R9, R4, RZ ;  /* 0x0000000409040227 */ /* 0x001fca00078e00ff */
        /* <DEDUP_REMOVED lines=13> */
.L_x_844:
[----:B-1----:R-:W2:Y:S01]  /*15690*/  LDL R2, [R1+0x14] ;  /* 0x0000140001027983 */ /* 0x002ea20000100800 */
[----:B0-----:R-:W-:Y:S01]  /*156a0*/  IMAD R0, R19, 0x8, R18 ;  /* 0x0000000813007824 */ /* 0x001fe200078e0212 */
[----:B--2---:R-:W-:-:S04]  /*156b0*/  SHF.L.U32 R2, R2, 0x1f, RZ ;  /* 0x0000001f02027819 */ /* 0x004fc800000006ff */
[----:B------:R-:W0:Y:S02]  /*156c0*/  SYNCS.PHASECHK.TRANS64.TRYWAIT P0, [R0+URZ+0x28c40], R2 ;  /* 0x028c4002000075a7 */ /* 0x000e24000800017f */
[----:B0-----:R-:W-:Y:S05]  /*156d0*/  @!P0 BRA `(.L_x_845) ;  /* 0x0000005c00bc8947 */ /* 0x001fea0003800000 */
.L_x_991:
[----:B------:R-:W1:Y:S02]  /*156e0*/  S2R R3, SR_TID.X ;  /* 0x0000000000037919 */ /* 0x000e640000002100 */
[----:B-1----:R-:W-:-:S04]  /*156f0*/  LOP3.LUT R3, R3, 0x7f, RZ, 0xc0, !PT ;  /* 0x0000007f03037812 */ /* 0x002fc800078ec0ff */
[----:B------:R-:W-:-:S13]  /*15700*/  ISETP.NE.AND P0, PT, R3, RZ, PT ;  /* 0x000000ff0300720c */ /* 0x000fda0003f05270 */
        /* <DEDUP_REMOVED lines=8> */
.L_x_846:
[----:B------:R-:W2:Y:S04]  /*15790*/  LDL R4, [R1+0x30] ;  /* 0x0000300001047983 */ /* 0x000ea80000100800 */
[----:B------:R-:W3:Y:S04]  /*157a0*/  LDL R3, [R1+0x20] ;  /* 0x0000200001037983 */ /* 0x000ee80000100800 */
[----:B0-----:R-:W4:Y:S01]  /*157b0*/  LDL.LU R2, [R1+0x28] ;  /* 0x0000280001027983 */ /* 0x001f220000300800 */
[----:B------:R-:W-:Y:S01]  /*157c0*/  R2UR UR9, R0 ;  /* 0x00000000000972ca */ /* 0x000fe200000e0000 */
[----:B------:R-:W-:Y:S01]  /*157d0*/  IMAD R0, R19, 0x2000, R18 ;  /* 0x0000200013007824 */ /* 0x000fe200078e0212 */
[----:B------:R-:W-:Y:S01]  /*157e0*/  PLOP3.LUT P0, PT, PT, PT, PT, 0x80, 0x0 ;  /* 0x000000000000781c */ /* 0x000fe20003f0f070 */
[----:B------:R-:W-:Y:S01]  /*157f0*/  UIADD3 UR6, UP0, UR40, 0x370, URZ ;  /* 0x0000037028067890 */ /* 0x000fe2000ff1e03f */
[----:B------:R-:W-:Y:S01]  /*15800*/  R2UR UR12, R16 ;  /* 0x00000000100c72ca */ /* 0x000fe200000e0000 */
[----:B------:R-:W-:Y:S01]  /*15810*/  UMOV UR5, 0x14f00000 ;  /* 0x14f0000000057882 */ /* 0x000fe20000000000 */
[----:B------:R-:W-:Y:S01]  /*15820*/  R2UR UR8, R0 ;  /* 0x00000000000872ca */ /* 0x000fe200000e0000 */
[----:B------:R-:W-:Y:S01]  /*15830*/  UIADD3.X UR7, URZ, UR41, URZ, UP0, !UPT ;  /* 0x000000293f077290 */ /* 0x000fe200087fe43f */
[----:B-----5:R-:W-:Y:S01]  /*15840*/  R2UR UR13, R17 ;  /* 0x00000000110d72ca */ /* 0x020fe200000e0000 */
[----:B------:R-:W-:-:S04]  /*15850*/  UMOV UR10, URZ ;  /* 0x0000003f000a7c82 */ /* 0x000fc80008000000 */
[----:B------:R-:W-:-:S06]  /*15860*/  UIADD3 UR9, UR9, 0x28c30, URZ ;  /* 0x00028c3009097890 */ /* 0x000fcc000fffe03f */
[----:B------:R-:W-:Y:S01]  /*15870*/  UIADD3 UR8, UR8, 0x22400, URZ ;  /* 0x0002240008087890 */ /* 0x000fe2000fffe03f */
[----:B--2---:R-:W-:Y:S02]  /*15880*/  R2UR UR11, R4 ;  /* 0x00000000040b72ca */ /* 0x004fe400000e0000 */
[----:B---3--:R-:W-:Y:S02]  /*15890*/  R2UR UR4, R3 ;  /* 0x00000000030472ca */ /* 0x008fe400000e0000 */
[----:B----4-:R-:W-:-:S04]  /*158a0*/  LOP3.LUT R2, R2, 0xfffffffe, RZ, 0xc0, !PT ;  /* 0xfffffffe02027812 */ /* 0x010fc800078ec0ff */
[----:B------:R-:W-:-:S07]  /*158b0*/  @P0 LOP3.LUT R2, R2, 0x1, RZ, 0xfc, !PT ;  /* 0x0000000102020812 */ /* 0x000fce00078efcff */
[----:B------:R-:W-:Y:S01]  /*158c0*/  ULEA UR11, UR11, UR4, 0x6 ;  /* 0x000000040b0b7291 */ /* 0x000fe2000f8e303f */
[----:B------:R1:W-:Y:S02]  /*158d0*/  STL [R1+0x28], R2 ;  /* 0x0000280201007387 */ /* 0x0003e40000100800 */
[----:B------:R-:W-:-:S06]  /*158e0*/  UMOV UR4, 0x0 ;  /* 0x0000000000047882 */ /* 0x000fcc0000000000 */
[----:B------:R1:W-:Y:S01]  /*158f0*/  UTMALDG.4D [UR8], [UR6], desc[UR4] ;  /* 0x00000408060075b4 */ /* 0x0003e20008019000 */
[----:B------:R-:W-:Y:S02]  /*15900*/  NOP ;  /* 0x0000000000007918 */ /* 0x000fe40000000000 */
.L_x_842:
[----:B------:R-:W2:Y:S04]  /*15910*/  LDL.LU R3, [R1+0x40] ;  /* 0x0000400001037983 */ /* 0x000ea80000300800 */
[----:B------:R-:W3:Y:S04]  /*15920*/  LDL.LU R5, [R1+0x2c] ;  /* 0x00002c0001057983 */ /* 0x000ee80000300800 */
[----:B0-----:R-:W4:Y:S01]  /*15930*/  LDL.LU R4, [R1+0x50] ;  /* 0x0000500001047983 */ /* 0x001f220000300800 */
[----:B------:R-:W-:Y:S05]  /*15940*/  WARPSYNC.ALL ;  /* 0x0000000000007948 */ /* 0x000fea0003800000 */
[----:B-1----:R-:W-:Y:S01]  /*15950*/  ULDC.64 UR6, c[0x0][0xa00] ;  /* 0x0002800000067ab9 */ /* 0x002fe20000000a00 */
        /* <DEDUP_REMOVED lines=8> */
[----:B---3--:R-:W-:-:S03]  /*159e0*/  SEL R5, R5, RZ, !P0 ;  /* 0x000000ff05057207 */ /* 0x008fc60004000000 */
        /* <DEDUP_REMOVED lines=10> */
[----:B0-----:R-:W-:Y:S01]  /*15a90*/  MOV R2, 0x0 ;  /* 0x0000000000027802 */ /* 0x001fe20000000f00 */
        /* <DEDUP_REMOVED lines=15> */
.L_x_848:
[----:B------:R-:W-:Y:S05]  /*15b90*/  BSYNC B6 ;  /* 0x0000000000067941 */ /* 0x000fea0003800000 */
.L_x_847:
[----:B0-----:R-:W2:Y:S01]  /*15ba0*/  LDL.LU R0, [R1+0x50] ;  /* 0x0000500001007983 */ /* 0x001ea20000300800 */
[----:B------:R-:W-:Y:S01]  /*15bb0*/  ULDC.64 UR4, c[0x0][0x2d8] ;  /* 0x0000b60000047ab9 */ /* 0x000fe20000000a00 */
[----:B------:R-:W0:Y:S01]  /*15bc0*/  LDC R7, c[0x0][0x448] ;  /* 0x00011200ff077b82 */ /* 0x000e220000000800 */
[----:B------:R-:W-:Y:S01]  /*15bd0*/  ULDC UR6, c[0x0][0x2b8] ;  /* 0x0000ae0000067ab9 */ /* 0x000fe20000000800 */
[----:B------:R-:W3:Y:S04]  /*15be0*/  LDL.LU R4, [R1+0x40] ;  /* 0x0000400001047983 */ /* 0x000ee80000300800 */
[----:B------:R-:W3:Y:S04]  /*15bf0*/  LDL.LU.64 R2, [R1+0x48] ;  /* 0x0000480001027983 */ /* 0x000ee80000300a00 */
[----:B------:R-:W4:Y:S04]  /*15c00*/  LDL.LU R5, [R1+0x2c] ;  /* 0x00002c0001057983 */ /* 0x000f280000300800 */
[----:B------:R-:W4:Y:S04]  /*15c10*/  LDL R10, [R1+0x4] ;  /* 0x00000400010a7983 */ /* 0x000f280000100800 */
[----:B------:R1:W5:Y:S01]  /*15c20*/  LDL R8, [R1+0x60] ;  /* 0x0000600001087983 */ /* 0x0003620000100800 */
[----:B0-----:R-:W-:-:S13]  /*15c30*/  ISETP.NE.AND P0, PT, R7, 0x1, PT ;  /* 0x000000010700780c */ /* 0x001fda0003f05270 */
[----:B------:R-:W0:Y:S01]  /*15c40*/  @P0 LDC R6, c[0x0][0x450] ;  /* 0x00011400ff060b82 */ /* 0x000e220000000800 */
[----:B------:R-:W1:Y:S02]  /*15c50*/  S2R R9, SR_TID.X ;  /* 0x0000000000097919 */ /* 0x000e640000002100 */
[----:B-1----:R-:W-:-:S05]  /*15c60*/  IMAD.SHL.U32 R9, R9, 0x8, RZ ;  /* 0x0000000809097824 */ /* 0x002fca00078e00ff */
[----:B------:R-:W-:Y:S01]  /*15c70*/  LOP3.LUT R9, R9, 0x38, RZ, 0xc0, !PT ;  /* 0x0000003809097812 */ /* 0x000fe200078ec0ff */
[----:B---3--:R-:W-:Y:S02]  /*15c80*/  IMAD.MOV.U32 R3, RZ, RZ, R4 ;  /* 0x000000ffff037224 */ /* 0x008fe400078e0004 */
[----:B------:R-:W1:Y:S01]  /*15c90*/  S2R R4, SR_TID.X ;  /* 0x0000000000047919 */ /* 0x000e620000002100 */
[----:B------:R-:W-:-:S04]  /*15ca0*/  IMAD.WIDE.U32 R2, R16, UR4, R2 ;  /* 0x0000000410027c25 */ /* 0x000fc8000f8e0002 */
[----:B------:R-:W-:Y:S01]  /*15cb0*/  IMAD R3, R16, UR5, R3 ;  /* 0x0000000510037c24 */ /* 0x000fe2000f8e0203 */
[----:B------:R-:W-:Y:S02]  /*15cc0*/  ULDC.64 UR4, c[0x0][0x2e0] ;  /* 0x0000b80000047ab9 */ /* 0x000fe40000000a00 */
[----:B--2---:R-:W-:Y:S02]  /*15cd0*/  IMAD R0, R0, UR4, RZ ;  /* 0x0000000400007c24 */ /* 0x004fe4000f8e02ff */
[----:B----4-:R-:W-:-:S04]  /*15ce0*/  IMAD.WIDE.U32 R2, R5, UR4, R2 ;  /* 0x0000000405027c25 */ /* 0x010fc8000f8e0002 */
[----:B------:R-:W-:Y:S01]  /*15cf0*/  IMAD R0, R5, UR5, R0 ;  /* 0x0000000505007c24 */ /* 0x000fe2000f8e0200 */
[----:B------:R-:W-:-:S03]  /*15d00*/  ULDC.64 UR4, c[0x0][0x2d0] ;  /* 0x0000b40000047ab9 */ /* 0x000fc60000000a00 */
[----:B------:R-:W-:Y:S01]  /*15d10*/  IMAD.IADD R3, R3, 0x1, R0 ;  /* 0x0000000103037824 */ /* 0x000fe200078e0200 */
[----:B-1----:R-:W-:-:S04]  /*15d20*/  LOP3.LUT R4, R4, 0x7f, RZ, 0xc0, !PT ;  /* 0x0000007f04047812 */ /* 0x002fc800078ec0ff */
[----:B------:R-:W-:Y:S02]  /*15d30*/  SHF.R.U32.HI R5, RZ, 0x3, R4 ;  /* 0x00000003ff057819 */ /* 0x000fe40000011604 */
[----:B------:R-:W1:Y:S02]  /*15d40*/  S2R R4, SR_TID.X ;  /* 0x0000000000047919 */ /* 0x000e640000002100 */
[----:B-1----:R-:W-:-:S05]  /*15d50*/  IMAD.SHL.U32 R4, R4, 0x10, RZ ;  /* 0x0000001004047824 */ /* 0x002fca00078e00ff */
[----:B------:R-:W-:Y:S02]  /*15d60*/  LOP3.LUT R4, R5, 0x70, R4, 0xf8, !PT ;  /* 0x0000007005047812 */ /* 0x000fe400078ef804 */
[----:B------:R-:W1:Y:S03]  /*15d70*/  @P0 LDC R5, c[0x0][0x44c] ;  /* 0x00011300ff050b82 */ /* 0x000e660000000800 */
[----:B------:R-:W-:-:S04]  /*15d80*/  IMAD R4, R10, 0x40, R4 ;  /* 0x000000400a047824 */ /* 0x000fc800078e0204 */
[----:B------:R-:W-:Y:S02]  /*15d90*/  IMAD.MOV.U32 R0, RZ, RZ, R4 ;  /* 0x000000ffff007224 */ /* 0x000fe400078e0004 */
[----:B-1----:R-:W-:-:S05]  /*15da0*/  @P0 IMAD.HI.U32 R5, R4, R5, RZ ;  /* 0x0000000504050227 */ /* 0x002fca00078e00ff */
[----:B0-----:R-:W-:-:S05]  /*15db0*/  @P0 SHF.R.U32.HI R0, RZ, R6, R5 ;  /* 0x00000006ff000219 */ /* 0x001fca0000011605 */
        /* <DEDUP_REMOVED lines=55> */
.L_x_1000:
        /* <DEDUP_REMOVED lines=10> */
.L_x_850:
        /* <DEDUP_REMOVED lines=18> */
.L_x_1001:
[----:B------:R-:W-:Y:S05]  /*162f0*/  BSYNC B0 ;  /* 0x0000000000007941 */ /* 0x000fea0003800000 */
.L_x_851:
[----:B------:R-:W2:Y:S01]  /*16300*/  LDL R2, [R1+0x28] ;  /* 0x0000280001027983 */ /* 0x000ea20000100800 */
[----:B------:R-:W-:Y:S01]  /*16310*/  BSSY B0, `(.L_x_853) ;  /* 0x0000096000007945 */ /* 0x000fe20003800000 */
[----:B--2---:R-:W-:-:S13]  /*16320*/  LOP3.LUT P0, RZ, R2, 0x1, RZ, 0xc0, !PT ;  /* 0x0000000102ff7812 */ /* 0x004fda000780c0ff */
        /* <DEDUP_REMOVED lines=10> */
.L_x_1002:
[----:B------:R-:W-:Y:S05]  /*163d0*/  BSYNC B1 ;  /* 0x0000000000017941 */ /* 0x000fea0003800000 */
.L_x_855:
        /* <DEDUP_REMOVED lines=9> */
.L_x_858:
[----:B------:R-:W-:Y:S05]  /*16470*/  BSYNC B1 ;  /* 0x0000000000017941 */ /* 0x000fea0003800000 */
.L_x_857:
        /* <DEDUP_REMOVED lines=12> */
.L_x_859:
        /* <DEDUP_REMOVED lines=15> */
.L_x_860:
        /* <DEDUP_REMOVED lines=15> */
.L_x_861:
        /* <DEDUP_REMOVED lines=15> */
.L_x_862:
        /* <DEDUP_REMOVED lines=15> */
.L_x_863:
        /* <DEDUP_REMOVED lines=15> */
.L_x_864:
        /* <DEDUP_REMOVED lines=15> */
.L_x_865:
        /* <DEDUP_REMOVED lines=15> */
.L_x_866:
        /* <DEDUP_REMOVED lines=10> */
.L_x_854:
[----:B------:R-:W-:Y:S05]  /*16c70*/  BSYNC B0 ;  /* 0x0000000000007941 */ /* 0x000fea0003800000 */
.L_x_853:
        /* <DEDUP_REMOVED lines=27> */
[----:B--2---:R-:W-:Y:S02]  /*16e30*/  LOP3.LUT P2, RZ, R5, 0x1, RZ, 0xc0, !PT ;  /* 0x0000000105ff7812 */ /* 0x004fe4000784c0ff */
        /* <DEDUP_REMOVED lines=26> */
.L_x_873:
[----:B------:R-:W-:Y:S01]  /*16fe0*/  IMAD R2, R19, 0x8, R18 ;  /* 0x0000000813027824 */ /* 0x000fe200078e0212 */
[----:B-1----:R-:W-:Y:S01]  /*16ff0*/  SHF.L.U32 R6, R9, 0x1f, RZ ;  /* 0x0000001f09067819 */ /* 0x002fe200000006ff */
[----:B------:R-:W1:Y:S01]  /*17000*/  S2R R3, SR_TID.X ;  /* 0x0000000000037919 */ /* 0x000e620000002100 */
[----:B------:R-:W-:Y:S02]  /*17010*/  BSSY B3, `(.L_x_874) ;  /* 0x0000005000037945 */ /* 0x000fe40003800000 */
[----:B------:R-:W2:Y:S01]  /*17020*/  SYNCS.PHASECHK.TRANS64.TRYWAIT P0, [R2+URZ+0x28c40], R6 ;  /* 0x028c4006020075a7 */ /* 0x000ea2000800017f */
[----:B-1----:R-:W-:-:S04]  /*17030*/  LOP3.LUT R3, R3, 0x7f, RZ, 0xc0, !PT ;  /* 0x0000007f03037812 */ /* 0x002fc800078ec0ff */
[----:B------:R-:W-:Y:S01]  /*17040*/  ISETP.NE.AND P1, PT, R3, RZ, PT ;  /* 0x000000ff0300720c */ /* 0x000fe20003f25270 */
[----:B--2---:R-:W-:-:S12]  /*17050*/  @!P0 BRA `(.L_x_875) ;  /* 0x0000004800e48947 */ /* 0x004fd80003800000 */
.L_x_1003:
[----:B------:R-:W-:Y:S05]  /*17060*/  BSYNC B3 ;  /* 0x0000000000037941 */ /* 0x000fea0003800000 */
.L_x_874:
        /* <DEDUP_REMOVED lines=9> */
.L_x_877:
[----:B------:R-:W-:Y:S05]  /*17100*/  BSYNC B3 ;  /* 0x0000000000037941 */ /* 0x000fea0003800000 */
.L_x_876:
        /* <DEDUP_REMOVED lines=12> */
.L_x_878:
        /* <DEDUP_REMOVED lines=13> */
.L_x_1004:
[----:B------:R-:W-:Y:S05]  /*172a0*/  BSYNC B3 ;  /* 0x0000000000037941 */ /* 0x000fea0003800000 */
.L_x_879:
        /* <DEDUP_REMOVED lines=11> */
.L_x_882:
[----:B------:R-:W-:Y:S05]  /*17360*/  BSYNC B3 ;  /* 0x0000000000037941 */ /* 0x000fea0003800000 */
.L_x_881:
        /* <DEDUP_REMOVED lines=9> */
.L_x_883:
        /* <DEDUP_REMOVED lines=15> */
.L_x_884:
        /* <DEDUP_REMOVED lines=15> */
.L_x_885:
        /* <DEDUP_REMOVED lines=15> */
.L_x_886:
        /* <DEDUP_REMOVED lines=15> */
.L_x_887:
        /* <DEDUP_REMOVED lines=15> */
.L_x_888:
        /* <DEDUP_REMOVED lines=15> */
.L_x_889:
        /* <DEDUP_REMOVED lines=15> */
.L_x_890:
        /* <DEDUP_REMOVED lines=10> */
.L_x_872:
[----:B------:R-:W-:Y:S05]  /*17b30*/  BSYNC B1 ;  /* 0x0000000000017941 */ /* 0x000fea0003800000 */
.L_x_871:
[----:B------:R-:W2:Y:S02]  /*17b40*/  LDL.LU R5, [R1+0x38] ;  /* 0x0000380001057983 */ /* 0x000ea40000300800 */
[----:B--2---:R-:W-:-:S07]  /*17b50*/  VIADD R0, R5, 0xfffffffd ;  /* 0xfffffffd05007836 */ /* 0x004fce0000000000 */
.L_x_870:
[----:B------:R-:W-:Y:S05]  /*17b60*/  BSYNC B2 ;  /* 0x0000000000027941 */ /* 0x000fea0003800000 */
.L_x_869:
[----:B------:R-:W-:Y:S01]  /*17b70*/  VIADD R8, R8, 0xfffffffe ;  /* 0xfffffffe08087836 */ /* 0x000fe20000000000 */
[----:B------:R-:W-:-:S04]  /*17b80*/  LOP3.LUT R4, RZ, R4, RZ, 0x33, !PT ;  /* 0x00000004ff047212 */ /* 0x000fc800078e33ff */
[----:B------:R-:W-:-:S13]  /*17b90*/  ISETP.NE.AND P0, PT, R8, R4, PT ;  /* 0x000000040800720c */ /* 0x000fda0003f05270 */
[----:B------:R-:W-:Y:S05]  /*17ba0*/  @!P0 BRA `(.L_x_868) ;  /* 0x0000001800d88947 */ /* 0x000fea0003800000 */
.L_x_931:
        /* <DEDUP_REMOVED lines=8> */
[----:B--2---:R-:W-:Y:S02]  /*17c30*/  LOP3.LUT P1, RZ, R3, 0x1, RZ, 0xc0, !PT ;  /* 0x0000000103ff7812 */ /* 0x004fe4000782c0ff */
[----:B---3--:R-:W-:-:S11]  /*17c40*/  LOP3.LUT R6, R2, R6, RZ, 0x3c, !PT ;  /* 0x0000000602067212 */ /* 0x008fd600078e3cff */
[----:B------:R-:W-:Y:S05]  /*17c50*/  @!P1 BRA `(.L_x_892) ;  /* 0x0000000c00349947 */ /* 0x000fea0003800000 */
[----:B------:R-:W-:Y:S01]  /*17c60*/  ULDC.64 UR4, c[0x0][0x418] ;  /* 0x0001060000047ab9 */ /* 0x000fe20000000a00 */
[----:B------:R-:W-:Y:S01]  /*17c70*/  IMAD.MOV.U32 R8, RZ, RZ, R0 ;  /* 0x000000ffff087224 */ /* 0x000fe200078e0000 */
[----:B------:R-:W-:-:S04]  /*17c80*/  ISETP.NE.U32.AND P0, PT, RZ, UR4, PT ;  /* 0x00000004ff007c0c */ /* 0x000fc8000bf05070 */
[----:B------:R-:W-:-:S13]  /*17c90*/  ISETP.NE.AND.EX P0, PT, RZ, UR5, PT, P0 ;  /* 0x00000005ff007c0c */ /* 0x000fda000bf05300 */
[----:B------:R-:W-:Y:S05]  /*17ca0*/  @!P0 BRA `(.L_x_893) ;  /* 0x00000000004c8947 */ /* 0x000fea0003800000 */
[----:B0-----:R-:W2:Y:S01]  /*17cb0*/  LDL R9, [R1+0x1c] ;  /* 0x00001c0001097983 */ /* 0x001ea20000100800 */
        /* <DEDUP_REMOVED lines=18> */
.L_x_893:
        /* <DEDUP_REMOVED lines=8> */
.L_x_1005:
[----:B------:R-:W-:Y:S05]  /*17e60*/  BSYNC B2 ;  /* 0x0000000000027941 */ /* 0x000fea0003800000 */
.L_x_894:
        /* <DEDUP_REMOVED lines=9> */
.L_x_897:
[----:B------:R-:W-:Y:S05]  /*17f00*/  BSYNC B2 ;  /* 0x0000000000027941 */ /* 0x000fea0003800000 */
.L_x_896:
        /* <DEDUP_REMOVED lines=12> */
.L_x_898:
        /* <DEDUP_REMOVED lines=13> */
.L_x_1006:
[----:B------:R-:W-:Y:S05]  /*180a0*/  BSYNC B2 ;  /* 0x0000000000027941 */ /* 0x000fea0003800000 */
.L_x_899:
[----:B------:R-:W-:Y:S01]  /*180b0*/  BSSY B2, `(.L_x_901) ;  /* 0x000000b000027945 */ /* 0x000fe20003800000 */
[----:B------:R-:W-:Y:S02]  /*180c0*/  IMAD.MOV.U32 R8, RZ, RZ, 0x0 ;  /* 0x00000000ff087424 */ /* 0x000fe400078e00ff */
[----:B0-----:R-:W-:Y:S01]  /*180d0*/  IMAD.MOV.U32 R9, RZ, RZ, 0x14f00000 ;  /* 0x14f00000ff097424 */ /* 0x001fe200078e00ff */
        /* <DEDUP_REMOVED lines=8> */
.L_x_902:
[----:B------:R-:W-:Y:S05]  /*18160*/  BSYNC B2 ;  /* 0x0000000000027941 */ /* 0x000fea0003800000 */
.L_x_901:
        /* <DEDUP_REMOVED lines=9> */
.L_x_903:
        /* <DEDUP_REMOVED lines=15> */
.L_x_904:
        /* <DEDUP_REMOVED lines=15> */
.L_x_905:
        /* <DEDUP_REMOVED lines=15> */
.L_x_906:
        /* <DEDUP_REMOVED lines=15> */
.L_x_907:
        /* <DEDUP_REMOVED lines=15> */
.L_x_908:
        /* <DEDUP_REMOVED lines=15> */
.L_x_909:
        /* <DEDUP_REMOVED lines=15> */
.L_x_910:
        /* <DEDUP_REMOVED lines=10> */
.L_x_892:
[----:B------:R-:W-:Y:S05]  /*18930*/  BSYNC B1 ;  /* 0x0000000000017941 */ /* 0x000fea0003800000 */
.L_x_891:
[----:B------:R-:W2:Y:S01]  /*18940*/  LDL R5, [R1+0x28] ;  /* 0x0000280001057983 */ /* 0x000ea20000100800 */
[----:B------:R-:W-:Y:S01]  /*18950*/  VIADD R7, R7, 0x1 ;  /* 0x0000000107077836 */ /* 0x000fe20000000000 */
[----:B------:R-:W-:Y:S04]  /*18960*/  BSSY B1, `(.L_x_911) ;  /* 0x00000d6000017945 */ /* 0x000fe80003800000 */
[----:B------:R-:W-:-:S04]  /*18970*/  ISETP.NE.AND P0, PT, R7, 0x2, PT ;  /* 0x000000020700780c */ /* 0x000fc80003f05270 */
[----:B------:R-:W-:Y:S02]  /*18980*/  SEL R2, RZ, 0x1, P0 ;  /* 0x00000001ff027807 */ /* 0x000fe40000000000 */
[----:B------:R-:W-:Y:S02]  /*18990*/  SEL R19, R7, RZ, P0 ;  /* 0x000000ff07137207 */ /* 0x000fe40000000000 */
[----:B------:R-:W-:Y:S01]  /*189a0*/  LOP3.LUT R8, R6, R2, RZ, 0x3c, !PT ;  /* 0x0000000206087212 */ /* 0x000fe200078e3cff */
[----:B------:R-:W-:-:S04]  /*189b0*/  VIADD R6, R0, 0xffffffff ;  /* 0xffffffff00067836 */ /* 0x000fc80000000000 */
[----:B------:R1:W-:Y:S01]  /*189c0*/  STL [R1+0x14], R8 ;  /* 0x0000140801007387 */ /* 0x0003e20000100800 */
[----:B--2---:R-:W-:-:S13]  /*189d0*/  LOP3.LUT P2, RZ, R5, 0x1, RZ, 0xc0, !PT ;  /* 0x0000000105ff7812 */ /* 0x004fda000784c0ff */
[----:B-1----:R-:W-:Y:S05]  /*189e0*/  @!P2 BRA `(.L_x_912) ;  /* 0x0000000c0034a947 */ /* 0x002fea0003800000 */
        /* <DEDUP_REMOVED lines=24> */
.L_x_913:
        /* <DEDUP_REMOVED lines=8> */
.L_x_1007:
[----:B------:R-:W-:Y:S05]  /*18bf0*/  BSYNC B2 ;  /* 0x0000000000027941 */ /* 0x000fea0003800000 */
.L_x_914:
        /* <DEDUP_REMOVED lines=9> */
.L_x_917:
[----:B------:R-:W-:Y:S05]  /*18c90*/  BSYNC B2 ;  /* 0x0000000000027941 */ /* 0x000fea0003800000 */
.L_x_916:
        /* <DEDUP_REMOVED lines=12> */
.L_x_918:
        /* <DEDUP_REMOVED lines=13> */
.L_x_1008:
[----:B------:R-:W-:Y:S05]  /*18e30*/  BSYNC B2 ;  /* 0x0000000000027941 */ /* 0x000fea0003800000 */
.L_x_919:
        /* <DEDUP_REMOVED lines=11> */
.L_x_922:
[----:B------:R-:W-:Y:S05]  /*18ef0*/  BSYNC B2 ;  /* 0x0000000000027941 */ /* 0x000fea0003800000 */
.L_x_921:
        /* <DEDUP_REMOVED lines=9> */
.L_x_923:
        /* <DEDUP_REMOVED lines=15> */
.L_x_924:
        /* <DEDUP_REMOVED lines=15> */
.L_x_925:
        /* <DEDUP_REMOVED lines=15> */
.L_x_926:
        /* <DEDUP_REMOVED lines=15> */
.L_x_927:
        /* <DEDUP_REMOVED lines=15> */
.L_x_928:
        /* <DEDUP_REMOVED lines=15> */
.L_x_929:
        /* <DEDUP_REMOVED lines=15> */
.L_x_930:
        /* <DEDUP_REMOVED lines=10> */
.L_x_912:
[----:B------:R-:W-:Y:S05]  /*196c0*/  BSYNC B1 ;  /* 0x0000000000017941 */ /* 0x000fea0003800000 */
.L_x_911:
[----:B------:R-:W2:Y:S01]  /*196d0*/  LDL R5, [R1+0x24] ;  /* 0x0000240001057983 */ /* 0x000ea20000100800 */
[----:B------:R-:W-:Y:S01]  /*196e0*/  VIADD R0, R0, 0xfffffffe ;  /* 0xfffffffe00007836 */ /* 0x000fe20000000000 */
[----:B--2---:R-:W-:-:S13]  /*196f0*/  ISETP.GT.AND P0, PT, R6, R5, PT ;  /* 0x000000050600720c */ /* 0x004fda0003f04270 */
[----:B------:R-:W-:Y:S05]  /*19700*/  @P0 BRA `(.L_x_931) ;  /* 0xffffffe400280947 */ /* 0x000fea000383ffff */
.L_x_868:
[----:B------:R-:W-:Y:S05]  /*19710*/  BSYNC B0 ;  /* 0x0000000000007941 */ /* 0x000fea0003800000 */
.L_x_867:
        /* <DEDUP_REMOVED lines=24> */
.L_x_933:
[----:B------:R-:W-:Y:S05]  /*198a0*/  BSYNC B0 ;  /* 0x0000000000007941 */ /* 0x000fea0003800000 */
.L_x_932:
[----:B------:R-:W-:-:S07]  /*198b0*/  SEL R19, R19, RZ, P0 ;  /* 0x000000ff13137207 */ /* 0x000fce0000000000 */
.L_x_835:
[----:B------:R-:W-:Y:S05]  /*198c0*/  BSYNC B7 ;  /* 0x0000000000077941 */ /* 0x000fea0003800000 */
.L_x_833:
[----:B-12---:R-:W2:Y:S02]  /*198d0*/  LDL R0, [R1+0x28] ;  /* 0x0000280001007983 */ /* 0x006ea40000100800 */
[----:B--2---:R-:W-:-:S13]  /*198e0*/  LOP3.LUT P0, RZ, R0, 0x2, RZ, 0xc0, !PT ;  /* 0x0000000200ff7812 */ /* 0x004fda000780c0ff */
[----:B------:R-:W-:Y:S05]  /*198f0*/  @!P0 BRA `(.L_x_934) ;  /* 0x00000000002c8947 */ /* 0x000fea0003800000 */
[----:B------:R-:W-:Y:S05]  /*19900*/  WARPSYNC.ALL ;  /* 0x0000000000007948 */ /* 0x000fea0003800000 */
[----:B------:R-:W1:Y:S08]  /*19910*/  S2UR UR5, SR_CgaCtaId ;  /* 0x00000000000579c3 */ /* 0x000e700000008800 */
[----:B------:R-:W-:Y:S06]  /*19920*/  BAR.SYNC.DEFER_BLOCKING 0x5, 0x180 ;  /* 0x0146000000007b1d */ /* 0x000fec0000010000 */
[----:B------:R-:W-:-:S02]  /*19930*/  UMOV UR4, 0x400 ;  /* 0x0000040000047882 */ /* 0x000fc40000000000 */
[----:B-1----:R-:W-:-:S06]  /*19940*/  ULEA UR4, UR5, UR4, 0x18 ;  /* 0x0000000405047291 */ /* 0x002fcc000f8ec03f */
[----:B------:R-:W-:-:S05]  /*19950*/  IMAD.U32 R18, RZ, RZ, UR4 ;  /* 0x00000004ff127e24 */ /* 0x000fca000f8e00ff */
[----:B------:R-:W1:Y:S04]  /*19960*/  LDS.128 R4, [R18+0x28cd0] ;  /* 0x028cd00012047984 */ /* 0x000e680000000c00 */
[----:B-1----:R1:W-:Y:S04]  /*19970*/  STL.64 [R1], R4 ;  /* 0x0000000401007387 */ /* 0x0023e80000100a00 */
[----:B------:R1:W-:Y:S01]  /*19980*/  STL.64 [R1+0x8], R6 ;  /* 0x0000080601007387 */ /* 0x0003e20000100a00 */
[----:B------:R-:W-:Y:S06]  /*19990*/  BAR.ARV 0x4, 0x180 ;  /* 0x0106000000007b1d */ /* 0x000fec0000002000 */
[----:B------:R-:W-:Y:S05]  /*199a0*/  BRA `(.L_x_935) ;  /* 0x0000000c00247947 */ /* 0x000fea0003800000 */
.L_x_934:
[----:B------:R-:W1:Y:S01]  /*199b0*/  S2R R16, SR_TID.X ;  /* 0x0000000000107919 */ /* 0x000e620000002100 */
[----:B------:R-:W-:Y:S01]  /*199c0*/  UMOV UR4, 0xffffffff ;  /* 0xffffffff00047882 */ /* 0x000fe20000000000 */
[----:B-1----:R-:W-:-:S04]  /*199d0*/  LOP3.LUT R16, R16, 0x1f, RZ, 0xc0, !PT ;  /* 0x0000001f10107812 */ /* 0x002fc800078ec0ff */
[----:B------:R-:W-:Y:S01]  /*199e0*/  ISETP.NE.AND P0, PT, R16, 0x1f, PT ;  /* 0x0000001f1000780c */ /* 0x000fe20003f05270 */
[----:B------:R-:W-:-:S12]  /*199f0*/  BRA.DIV UR4, `(.L_x_936) ;  /* 0x0000002204f47947 */ /* 0x000fd8000b800000 */
[----:B------:R-:W2:Y:S01]  /*19a00*/  LDL.LU R2, [R1] ;  /* 0x0000000001027983 */ /* 0x000ea20000300800 */
[----:B------:R-:W-:-:S03]  /*19a10*/  ULDC UR4, c[0x0][0xc3c] ;  /* 0x00030f0000047ab9 */ /* 0x000fc60000000800 */
[----:B------:R-:W3:Y:S01]  /*19a20*/  LDL R4, [R1+0xc] ;  /* 0x00000c0001047983 */ /* 0x000ee20000100800 */
[----:B--2---:R-:W-:Y:S02]  /*19a30*/  IMAD.MOV.U32 R10, RZ, RZ, R2 ;  /* 0x000000ffff0a7224 */ /* 0x004fe400078e0002 */
[----:B---3--:R-:W-:-:S05]  /*19a40*/  IMAD.IADD R0, R4, 0x1, R16 ;  /* 0x0000000104007824 */ /* 0x008fca00078e0210 */
[----:B------:R-:W-:-:S13]  /*19a50*/  ISETP.GE.OR P1, PT, R0, UR4, !P0 ;  /* 0x0000000400007c0c */ /* 0x000fda000c726670 */
[----:B------:R-:W1:Y:S08]  /*19a60*/  @!P1 LDC.64 R2, c[0x0][0xc80] ;  /* 0x00032000ff029b82 */ /* 0x000e700000000a00 */
[----:B------:R-:W2:Y:S01]  /*19a70*/  @!P1 LDC.64 R4, c[0x0][0xc78] ;  /* 0x00031e00ff049b82 */ /* 0x000ea20000000a00 */
[----:B-1----:R-:W-:-:S05]  /*19a80*/  @!P1 IMAD.WIDE R2, R0, 0x4, R2 ;  /* 0x0000000400029825 */ /* 0x002fca00078e0202 */
[----:B------:R2:W3:Y:S02]  /*19a90*/  @!P1 LDG.E R6, desc[UR42][R2.64] ;  /* 0x0000002a02069981 */ /* 0x0004e4000c1e1900 */
[----:B--2---:R-:W-:-:S06]  /*19aa0*/  @!P1 IMAD.WIDE R2, R0, 0x4, R4 ;  /* 0x0000000400029825 */ /* 0x004fcc00078e0204 */
[----:B------:R-:W2:Y:S01]  /*19ab0*/  @!P1 LDG.E R2, desc[UR42][R2.64] ;  /* 0x0000002a02029981 */ /* 0x000ea2000c1e1900 */
[----:B------:R-:W-:Y:S01]  /*19ac0*/  IMAD.MOV.U32 R5, RZ, RZ, RZ ;  /* 0x000000ffff057224 */ /* 0x000fe200078e00ff */
[C---:B------:R-:W-:Y:S01]  /*19ad0*/  ISETP.GE.U32.AND P2, PT, R16.reuse, 0x2, PT ;  /* 0x000000021000780c */ /* 0x040fe20003f46070 */
[----:B------:R-:W-:Y:S01]  /*19ae0*/  IMAD.MOV.U32 R8, RZ, RZ, RZ ;  /* 0x000000ffff087224 */ /* 0x000fe200078e00ff */
[C---:B------:R-:W-:Y:S01]  /*19af0*/  ISETP.GE.U32.AND P3, PT, R16.reuse, 0x4, PT ;  /* 0x000000041000780c */ /* 0x040fe20003f66070 */
[----:B------:R-:W-:Y:S01]  /*19b00*/  SHFL.IDX PT, R0, R10, RZ, 0x1f ;  /* 0x00001fff0a007589 */ /* 0x000fe200000e0000 */
[C---:B------:R-:W-:Y:S02]  /*19b10*/  ISETP.GE.U32.AND P4, PT, R16.reuse, 0x8, PT ;  /* 0x000000081000780c */ /* 0x040fe40003f86070 */
[----:B------:R-:W-:Y:S01]  /*19b20*/  ISETP.GE.U32.AND P5, PT, R16, 0x10, PT ;  /* 0x000000101000780c */ /* 0x000fe20003fa6070 */
[----:B---3--:R-:W-:Y:S02]  /*19b30*/  @!P1 IMAD.MOV.U32 R5, RZ, RZ, R6 ;  /* 0x000000ffff059224 */ /* 0x008fe400078e0006 */
[----:B------:R-:W-:-:S02]  /*19b40*/  IMAD.MOV.U32 R6, RZ, RZ, RZ ;  /* 0x000000ffff067224 */ /* 0x000fc400078e00ff */
[----:B--2---:R-:W-:Y:S01]  /*19b50*/  @!P1 IMAD.MOV.U32 R6, RZ, RZ, R2 ;  /* 0x000000ffff069224 */ /* 0x004fe200078e0002 */
[----:B------:R-:W-:-:S03]  /*19b60*/  ISETP.NE.AND P1, PT, R16, RZ, PT ;  /* 0x000000ff1000720c */ /* 0x000fc60003f25270 */
[----:B------:R-:W-:-:S05]  /*19b70*/  IMAD R2, R6, R5, RZ ;  /* 0x0000000506027224 */ /* 0x000fca00078e02ff */
[----:B------:R-:W1:Y:S02]  /*19b80*/  SHFL.UP PT, R3, R2, 0x1, RZ ;  /* 0x0420000002037989 */ /* 0x000e6400000e00ff */
[----:B-1----:R-:W-:-:S05]  /*19b90*/  SEL R7, R3, RZ, P1 ;  /* 0x000000ff03077207 */ /* 0x002fca0000800000 */
[----:B------:R-:W-:Y:S02]  /*19ba0*/  IMAD.IADD R2, R2, 0x1, R7 ;  /* 0x0000000102027824 */ /* 0x000fe400078e0207 */
[----:B------:R-:W-:Y:S04]  /*19bb0*/  SHFL.IDX PT, R7, R10, 0x1, 0x1f ;  /* 0x00201f000a077f89 */ /* 0x000fe800000e0000 */
        /* <DEDUP_REMOVED lines=12> */
[----:B0-----:R0:W1:Y:S02]  /*19c80*/  SHFL.IDX PT, R9, R3, 0x1f, 0x1f ;  /* 0x03e01f0003097f89 */ /* 0x00106400000e0000 */
.L_x_1018:
[----:B------:R-:W-:Y:S02]  /*19c90*/  ULDC UR4, c[0x0][0xc38] ;  /* 0x00030e0000047ab9 */ /* 0x000fe40000000800 */
[----:B------:R-:W-:-:S04]  /*19ca0*/  IMAD.U32 R2, RZ, RZ, UR4 ;  /* 0x00000004ff027e24 */ /* 0x000fc8000f8e00ff */
[----:B-1----:R-:W-:-:S04]  /*19cb0*/  IMAD R9, R9, R2, RZ ;  /* 0x0000000209097224 */ /* 0x002fc800078e02ff */
[----:B------:R-:W-:Y:S02]  /*19cc0*/  IMAD.IADD R4, R7, 0x1, R9 ;  /* 0x0000000107047824 */ /* 0x000fe400078e0209 */
[----:B------:R-:W-:-:S03]  /*19cd0*/  IMAD.MOV.U32 R7, RZ, RZ, R3 ;  /* 0x000000ffff077224 */ /* 0x000fc600078e0003 */
[----:B------:R-:W-:-:S13]  /*19ce0*/  ISETP.GT.AND P6, PT, R4, R0, PT ;  /* 0x000000000400720c */ /* 0x000fda0003fc4270 */
[----:B------:R-:W-:Y:S05]  /*19cf0*/  @P6 BRA `(.L_x_937) ;  /* 0x0000000000ac6947 */ /* 0x000fea0003800000 */
.L_x_940:
[----:B------:R-:W2:Y:S01]  /*19d00*/  LDL.LU R2, [R1+0xc] ;  /* 0x00000c0001027983 */ /* 0x000ea20000300800 */
[----:B0-----:R-:W0:Y:S01]  /*19d10*/  LDC R3, c[0x0][0xc3c] ;  /* 0x00030f00ff037b82 */ /* 0x001e220000000800 */
        /* <DEDUP_REMOVED lines=11> */
[----:B------:R0:W2:Y:S02]  /*19dd0*/  @!P6 LDG.E R5, desc[UR42][R2.64] ;  /* 0x0000002a0205e981 */ /* 0x0000a4000c1e1900 */
[----:B0-----:R-:W0:Y:S02]  /*19de0*/  @!P6 LDC.64 R2, c[0x0][0xc78] ;  /* 0x00031e00ff02eb82 */ /* 0x001e240000000a00 */
[----:B0-----:R-:W-:-:S04]  /*19df0*/  @!P6 IMAD.WIDE R2, R6, 0x4, R2 ;  /* 0x000000040602e825 */ /* 0x001fc800078e0202 */
[----:B------:R-:W-:-:S06]  /*19e00*/  IMAD.MOV.U32 R6, RZ, RZ, RZ ;  /* 0x000000ffff067224 */ /* 0x000fcc00078e00ff */
        /* <DEDUP_REMOVED lines=20> */
.L_x_1026:
[----:B------:R-:W-:Y:S02]  /*19f50*/  ULDC UR4, c[0x0][0xc38] ;  /* 0x00030e0000047ab9 */ /* 0x000fe40000000800 */
[----:B------:R-:W-:-:S04]  /*19f60*/  IMAD.U32 R2, RZ, RZ, UR4 ;  /* 0x00000004ff027e24 */ /* 0x000fc8000f8e00ff */
[----:B-1----:R-:W-:-:S04]  /*19f70*/  IMAD R9, R9, R2, RZ ;  /* 0x0000000209097224 */ /* 0x002fc800078e02ff */
[----:B------:R-:W-:-:S05]  /*19f80*/  IMAD.IADD R4, R9, 0x1, R4 ;  /* 0x0000000109047824 */ /* 0x000fca00078e0204 */
[----:B------:R-:W-:-:S13]  /*19f90*/  ISETP.GT.AND P6, PT, R4, R0, PT ;  /* 0x000000000400720c */ /* 0x000fda0003fc4270 */
[----:B------:R-:W-:Y:S05]  /*19fa0*/  @!P6 BRA `(.L_x_940) ;  /* 0xfffffffc0054e947 */ /* 0x000fea000383ffff */
.L_x_937:
[----:B------:R-:W-:Y:S01]  /*19fb0*/  IMAD.IADD R9, R4, 0x1, -R9 ;  /* 0x0000000104097824 */ /* 0x000fe200078e0a09 */
[----:B------:R-:W-:-:S03]  /*19fc0*/  UMOV UR4, 0xffffffff ;  /* 0xffffffff00047882 */ /* 0x000fc60000000000 */
[----:B0-----:R-:W-:-:S05]  /*19fd0*/  IMAD R3, R7, R2, R9 ;  /* 0x0000000207037224 */ /* 0x001fca00078e0209 */
[----:B------:R-:W-:Y:S01]  /*19fe0*/  ISETP.GT.AND P6, PT, R3, R0, PT ;  /* 0x000000000300720c */ /* 0x000fe20003fc4270 */
[----:B------:R-:W-:-:S12]  /*19ff0*/  BRA.DIV UR4, `(.L_x_941) ;  /* 0x0000002604ac7947 */ /* 0x000fd8000b800000 */
[----:B------:R-:W-:-:S04]  /*1a000*/  VOTE.ANY R3, PT, !P6 ;  /* 0x0000000000037806 */ /* 0x000fc800070e0100 */
[----:B------:R-:W0:Y:S02]  /*1a010*/  POPC R4, R3 ;  /* 0x0000000300047309 */ /* 0x000e240000000000 */
[----:B0-----:R0:W1:Y:S04]  /*1a020*/  SHFL.IDX PT, R5, R5, R4, 0x1f ;  /* 0x00001f0405057589 */ /* 0x00106800000e0000 */
[----:B------:R0:W2:Y:S02]  /*1a030*/  SHFL.IDX PT, R6, R6, R4, 0x1f ;  /* 0x00001f0406067589 */ /* 0x0000a400000e0000 */
.L_x_1031:
[----:B------:R-:W-:-:S13]  /*1a040*/  ISETP.NE.AND P0, PT, R3, RZ, PT ;  /* 0x000000ff0300720c */ /* 0x000fda0003f05270 */
[----:B------:R-:W-:Y:S05]  /*1a050*/  @!P0 BRA `(.L_x_942) ;  /* 0x0000000000148947 */ /* 0x000fea0003800000 */
[----:B------:R-:W-:Y:S01]  /*1a060*/  UMOV UR4, 0xffffffff ;  /* 0xffffffff00047882 */ /* 0x000fe20000000000 */
[----:B------:R-:W-:Y:S02]  /*1a070*/  VIADD R12, R4, 0xffffffff ;  /* 0xffffffff040c7836 */ /* 0x000fe40000000000 */
[----:B------:R-:W-:Y:S05]  /*1a080*/  BRA.DIV UR4, `(.L_x_943) ;  /* 0x0000002604e47947 */ /* 0x000fea000b800000 */
[----:B------:R3:W4:Y:S02]  /*1a090*/  SHFL.IDX PT, R7, R7, R12, 0x1f ;  /* 0x00001f0c07077589 */ /* 0x00072400000e0000 */
.L_x_1034:
[----:B----4-:R-:W-:-:S07]  /*1a0a0*/  IMAD.MOV.U32 R8, RZ, RZ, R7 ;  /* 0x000000ffff087224 */ /* 0x010fce00078e0007 */
.L_x_942:
[----:B------:R-:W4:Y:S01]  /*1a0b0*/  LDL.LU R10, [R1+0xc] ;  /* 0x00000c00010a7983 */ /* 0x000f220000300800 */
[----:B-1----:R-:W-:Y:S01]  /*1a0c0*/  IABS R7, R5 ;  /* 0x0000000500077213 */ /* 0x002fe20000000000 */
[----:B------:R-:W-:-:S03]  /*1a0d0*/  IMAD R9, R8, R2, R9 ;  /* 0x0000000208097224 */ /* 0x000fc600078e0209 */
[----:B------:R-:W1:Y:S01]  /*1a0e0*/  I2F.RP R2, R7 ;  /* 0x0000000700027306 */ /* 0x000e620000209400 */
[----:B------:R-:W-:Y:S01]  /*1a0f0*/  IMAD.IADD R0, R0, 0x1, -R9 ;  /* 0x0000000100007824 */ /* 0x000fe200078e0a09 */
[----:B------:R5:W-:Y:S02]  /*1a100*/  STL [R1], R9 ;  /* 0x0000000901007387 */ /* 0x000be40000100800 */
[----:B-----5:R-:W-:-:S04]  /*1a110*/  IABS R9, R5 ;  /* 0x0000000500097213 */ /* 0x020fc80000000000 */
[----:B-1----:R-:W1:Y:S01]  /*1a120*/  MUFU.RCP R2, R2 ;  /* 0x0000000200027308 */ /* 0x002e620000001000 */
[----:B------:R-:W-:Y:S02]  /*1a130*/  IMAD.MOV R9, RZ, RZ, -R9 ;  /* 0x000000ffff097224 */ /* 0x000fe400078e0a09 */
[----:B-1----:R-:W-:-:S05]  /*1a140*/  VIADD R2, R2, 0xffffffe ;  /* 0x0ffffffe02027836 */ /* 0x002fca0000000000 */
[----:B------:R-:W1:Y:S02]  /*1a150*/  F2I.FTZ.U32.TRUNC.NTZ R3, R2 ;  /* 0x0000000200037305 */ /* 0x000e64000021f000 */
[----:B-1----:R-:W-:-:S04]  /*1a160*/  IMAD.MOV R2, RZ, RZ, -R3 ;  /* 0x000000ffff027224 */ /* 0x002fc800078e0a03 */
        /* <DEDUP_REMOVED lines=11> */
[----:B--2---:R-:W-:-:S04]  /*1a220*/  IABS R7, R6 ;  /* 0x0000000600077213 */ /* 0x004fc80000000000 */
[----:B------:R-:W1:Y:S07]  /*1a230*/  I2F.RP R2, R7 ;  /* 0x0000000700027306 */ /* 0x000e6e0000209400 */
[----:B------:R-:W-:Y:S01]  /*1a240*/  @P0 VIADD R8, R8, 0x1 ;  /* 0x0000000108080836 */ /* 0x000fe20000000000 */
[----:B-1----:R-:W1:Y:S02]  /*1a250*/  MUFU.RCP R2, R2 ;  /* 0x0000000200027308 */ /* 0x002e640000001000 */
[----:B-1----:R-:W-:-:S06]  /*1a260*/  VIADD R2, R2, 0xffffffe ;  /* 0x0ffffffe02027836 */ /* 0x002fcc0000000000 */
[----:B------:R-:W1:Y:S02]  /*1a270*/  F2I.FTZ.U32.TRUNC.NTZ R3, R2 ;  /* 0x0000000200037305 */ /* 0x000e64000021f000 */
[----:B-1----:R-:W-:-:S04]  /*1a280*/  IMAD.MOV R2, RZ, RZ, -R3 ;  /* 0x000000ffff027224 */ /* 0x002fc800078e0a03 */
        /* <DEDUP_REMOVED lines=9> */
[-C--:B------:R-:W-:Y:S01]  /*1a320*/  IABS R3, R8.reuse ;  /* 0x0000000800037213 */ /* 0x080fe20000000000 */
[----:B------:R-:W-:-:S04]  /*1a330*/  IMAD R5, R5, R8, RZ ;  /* 0x0000000805057224 */ /* 0x000fc800078e02ff */
[----:B------:R-:W-:-:S04]  /*1a340*/  IMAD.HI.U32 R2, R2, R3, RZ ;  /* 0x0000000302027227 */ /* 0x000fc800078e00ff */
[----:B------:R-:W-:-:S05]  /*1a350*/  IMAD R3, R2, R9, R3 ;  /* 0x0000000902037224 */ /* 0x000fca00078e0203 */
[----:B------:R-:W-:-:S13]  /*1a360*/  ISETP.GT.U32.AND P1, PT, R7, R3, PT ;  /* 0x000000030700720c */ /* 0x000fda0003f24070 */
[----:B------:R-:W-:Y:S02]  /*1a370*/  @!P1 IMAD.IADD R3, R3, 0x1, -R7 ;  /* 0x0000000103039824 */ /* 0x000fe400078e0a07 */
[----:B------:R-:W-:Y:S01]  /*1a380*/  @!P1 VIADD R2, R2, 0x1 ;  /* 0x0000000102029836 */ /* 0x000fe20000000000 */
[----:B------:R-:W-:Y:S02]  /*1a390*/  ISETP.NE.AND P1, PT, R6, RZ, PT ;  /* 0x000000ff0600720c */ /* 0x000fe40003f25270 */
[----:B------:R-:W-:Y:S02]  /*1a3a0*/  ISETP.GE.U32.AND P0, PT, R3, R7, PT ;  /* 0x000000070300720c */ /* 0x000fe40003f06070 */
[----:B------:R-:W-:-:S04]  /*1a3b0*/  LOP3.LUT R3, R8, R6, RZ, 0x3c, !PT ;  /* 0x0000000608037212 */ /* 0x000fc800078e3cff */
[----:B------:R-:W-:-:S07]  /*1a3c0*/  ISETP.GE.AND P2, PT, R3, RZ, PT ;  /* 0x000000ff0300720c */ /* 0x000fce0003f46270 */
[----:B------:R-:W-:-:S06]  /*1a3d0*/  @P0 VIADD R2, R2, 0x1 ;  /* 0x0000000102020836 */ /* 0x000fcc0000000000 */
[----:B------:R-:W-:Y:S01]  /*1a3e0*/  @!P2 IMAD.MOV R2, RZ, RZ, -R2 ;  /* 0x000000ffff02a224 */ /* 0x000fe200078e0a02 */
[----:B------:R-:W-:-:S05]  /*1a3f0*/  @!P1 LOP3.LUT R2, RZ, R6, RZ, 0x33, !PT ;  /* 0x00000006ff029212 */ /* 0x000fca00078e33ff */
[--C-:B------:R-:W-:Y:S02]  /*1a400*/  IMAD.MOV R3, RZ, RZ, -R2.reuse ;  /* 0x000000ffff037224 */ /* 0x100fe400078e0a02 */
[C---:B------:R-:W-:Y:S02]  /*1a410*/  IMAD R2, R6.reuse, 0x1000000, R2 ;  /* 0x0100000006027824 */ /* 0x040fe400078e0202 */
[----:B------:R-:W-:Y:S02]  /*1a420*/  IMAD R3, R6, R3, R8 ;  /* 0x0000000306037224 */ /* 0x000fe400078e0208 */
[----:B----4-:R-:W-:Y:S02]  /*1a430*/  IMAD.IADD R10, R4, 0x1, R10 ;  /* 0x00000001040a7824 */ /* 0x010fe400078e020a */
[----:B0-----:R-:W-:Y:S02]  /*1a440*/  IMAD.IADD R4, R0, 0x1, -R5 ;  /* 0x0000000100047824 */ /* 0x001fe400078e0a05 */
[----:B------:R-:W-:-:S05]  /*1a450*/  IMAD R0, R3, 0x10000, R2 ;  /* 0x0001000003007824 */ /* 0x000fca00078e0202 */
[----:B------:R0:W-:Y:S04]  /*1a460*/  STL [R1+0x8], R0 ;  /* 0x0000080001007387 */ /* 0x0001e80000100800 */
[----:B------:R0:W-:Y:S04]  /*1a470*/  STL [R1+0xc], R10 ;  /* 0x00000c0a01007387 */ /* 0x0001e80000100800 */
[----:B------:R0:W-:Y:S01]  /*1a480*/  STL [R1+0x4], R4 ;  /* 0x0000040401007387 */ /* 0x0001e20000100800 */
[----:B------:R-:W-:Y:S05]  /*1a490*/  BRA `(.L_x_944) ;  /* 0x0000000000287947 */ /* 0x000fea0003800000 */
.L_x_938:
        /* <DEDUP_REMOVED lines=10> */
.L_x_944:
[----:B-1----:R-:W2:Y:S04]  /*1a540*/  LDL R3, [R1+0x8] ;  /* 0x0000080001037983 */ /* 0x002ea80000100800 */
[----:B------:R-:W4:Y:S04]  /*1a550*/  LDL R2, [R1+0xc] ;  /* 0x00000c0001027983 */ /* 0x000f280000100800 */
[----:B------:R-:W5:Y:S04]  /*1a560*/  LDL R5, [R1+0x4] ;  /* 0x0000040001057983 */ /* 0x000f680000100800 */
[----:B0-----:R-:W5:Y:S01]  /*1a570*/  LDL R4, [R1] ;  /* 0x0000000001047983 */ /* 0x001f620000100800 */
        /* <DEDUP_REMOVED lines=8> */
[----:B----4-:R-:W-:Y:S01]  /*1a600*/  IMAD.MOV.U32 R7, RZ, RZ, R2 ;  /* 0x000000ffff077224 */ /* 0x010fe200078e0002 */
[----:B0-----:R-:W-:-:S05]  /*1a610*/  @!P0 LEA R18, R3, R0, 0x18 ;  /* 0x0000000003128211 */ /* 0x001fca00078ec0ff */
[----:B-----5:R0:W-:Y:S01]  /*1a620*/  @!P0 STS.128 [R18+0x28cd0], R4 ;  /* 0x028cd00412008388 */ /* 0x0201e20000000c00 */
[----:B------:R-:W-:Y:S06]  /*1a630*/  BAR.ARV 0x5, 0x180 ;  /* 0x0146000000007b1d */ /* 0x000fec0000002000 */
.L_x_935:
[----:B------:R-:W2:Y:S01]  /*1a640*/  LDL R0, [R1+0xc] ;  /* 0x00000c0001007983 */ /* 0x000ea20000100800 */
[----:B------:R-:W-:Y:S02]  /*1a650*/  ULDC UR4, c[0x0][0xc3c] ;  /* 0x00030f0000047ab9 */ /* 0x000fe40000000800 */
[----:B--2---:R-:W-:-:S13]  /*1a660*/  ISETP.GE.AND P0, PT, R0, UR4, PT ;  /* 0x0000000400007c0c */ /* 0x004fda000bf06270 */
[----:B------:R-:W-:Y:S05]  /*1a670*/  @!P0 BRA `(.L_x_945) ;  /* 0xffffff80003c8947 */ /* 0x000fea000383ffff */
[----:B------:R-:W-:Y:S05]  /*1a680*/  BSYNC B8 ;  /* 0x0000000000087941 */ /* 0x000fea0003800000 */
.L_x_779:
[----:B--2---:R-:W2:Y:S01]  /*1a690*/  LDL.LU R0, [R1+0x54] ;  /* 0x0000540001007983 */ /* 0x004ea20000300800 */
[----:B------:R-:W-:Y:S01]  /*1a6a0*/  BSSY B0, `(.L_x_946) ;  /* 0x000000b000007945 */ /* 0x000fe20003800000 */
[----:B01----:R-:W0:Y:S01]  /*1a6b0*/  S2R R5, SR_CgaCtaId ;  /* 0x0000000000057919 */ /* 0x003e220000008800 */
[----:B--2---:R-:W-:-:S05]  /*1a6c0*/  VIADD R0, R0, 0x1 ;  /* 0x0000000100007836 */ /* 0x004fca0000000000 */
        /* <DEDUP_REMOVED lines=8> */
.L_x_1035:
[----:B------:R-:W-:Y:S05]  /*1a750*/  BSYNC B0 ;  /* 0x0000000000007941 */ /* 0x000fea0003800000 */
.L_x_946:
[----:B------:R-:W-:-:S03]  /*1a760*/  UMOV UR4, 0xffffffff ;  /* 0xffffffff00047882 */ /* 0x000fc60000000000 */
[----:B------:R-:W-:Y:S05]  /*1a770*/  BRA.DIV UR4, `(.L_x_948) ;  /* 0x0000002204647947 */ /* 0x000fea000b800000 */
[----:B------:R-:W1:Y:S02]  /*1a780*/  S2R R2, SR_TID.X ;  /* 0x0000000000027919 */ /* 0x000e640000002100 */
[----:B-1----:R-:W-:-:S04]  /*1a790*/  SHF.R.U32.HI R2, RZ, 0x5, R2 ;  /* 0x00000005ff027819 */ /* 0x002fc80000011602 */
[----:B------:R-:W-:-:S05]  /*1a7a0*/  LOP3.LUT R2, R2, 0x3, RZ, 0xc0, !PT ;  /* 0x0000000302027812 */ /* 0x000fca00078ec0ff */
[----:B------:R1:W2:Y:S02]  /*1a7b0*/  SHFL.IDX PT, R14, R2, RZ, 0x1f ;  /* 0x00001fff020e7589 */ /* 0x0002a400000e0000 */
.L_x_1038:
[----:B--2---:R-:W-:-:S13]  /*1a7c0*/  ISETP.NE.AND P0, PT, R14, RZ, PT ;  /* 0x000000ff0e00720c */ /* 0x004fda0003f05270 */
[----:B------:R-:W-:Y:S05]  /*1a7d0*/  @P0 BRA `(.L_x_643) ;  /* 0x00000000008c0947 */ /* 0x000fea0003800000 */
[----:B------:R-:W-:-:S03]  /*1a7e0*/  UMOV UR4, 0xffffffff ;  /* 0xffffffff00047882 */ /* 0x000fc60000000000 */
[----:B------:R-:W-:Y:S05]  /*1a7f0*/  BRA.DIV UR4, `(.L_x_949) ;  /* 0x0000002204787947 */ /* 0x000fea000b800000 */
[----:B------:R-:W-:-:S13]  /*1a800*/  ELECT P6, URZ, PT ;  /* 0x00000000003f782f */ /* 0x000fda00038c0000 */
.L_x_1041:
[----:B------:R-:W-:Y:S05]  /*1a810*/  @!P6 BRA `(.L_x_643) ;  /* 0x00000000007ce947 */ /* 0x000fea0003800000 */
[----:B------:R-:W-:-:S06]  /*1a820*/  ULOP3.LUT UR4, UR36, 0x2, URZ, 0xfc, !UPT ;  /* 0x0000000224047892 */ /* 0x000fcc000f8efc3f */
[----:B-1----:R-:W-:-:S05]  /*1a830*/  IMAD.U32 R2, RZ, RZ, UR4 ;  /* 0x00000004ff027e24 */ /* 0x002fca000f8e00ff */
[----:B------:R-:W-:-:S13]  /*1a840*/  ISETP.NE.AND P2, PT, R2, 0x3, PT ;  /* 0x000000030200780c */ /* 0x000fda0003f45270 */
[----:B------:R-:W-:Y:S05]  /*1a850*/  @!P2 BRA `(.L_x_950) ;  /* 0x000000000004a947 */ /* 0x000fea0003800000 */
[----:B------:R-:W-:Y:S01]  /*1a860*/  BPT.TRAP 0x1 ;  /* 0x000000040000795c */ /* 0x000fe20000300000 */
.L_x_950:
[----:B------:R-:W2:Y:S01]  /*1a870*/  LDL.LU R7, [R1+0x14] ;  /* 0x0000140001077983 */ /* 0x000ea20000300800 */
[----:B------:R-:W-:Y:S02]  /*1a880*/  VIADD R2, R0, 0x28c40 ;  /* 0x00028c4000027836 */ /* 0x000fe40000000000 */
[C---:B0-----:R-:W-:Y:S02]  /*1a890*/  VIADD R3, R19.reuse, 0x1 ;  /* 0x0000000113037836 */ /* 0x041fe40000000000 */
[----:B------:R-:W-:-:S03]  /*1a8a0*/  IMAD R6, R19, 0x8, R2 ;  /* 0x0000000813067824 */ /* 0x000fc600078e0202 */
[----:B------:R-:W-:-:S04]  /*1a8b0*/  ISETP.NE.AND P1, PT, R3, 0x2, PT ;  /* 0x000000020300780c */ /* 0x000fc80003f25270 */
[----:B------:R-:W-:Y:S02]  /*1a8c0*/  SEL R4, RZ, 0x1, P1 ;  /* 0x00000001ff047807 */ /* 0x000fe40000800000 */
[----:B------:R-:W-:Y:S02]  /*1a8d0*/  SEL R3, R3, RZ, P1 ;  /* 0x000000ff03037207 */ /* 0x000fe40000800000 */
[C---:B--2---:R-:W-:Y:S02]  /*1a8e0*/  SHF.L.U32 R5, R7.reuse, 0x1f, RZ ;  /* 0x0000001f07057819 */ /* 0x044fe400000006ff */
[----:B------:R-:W-:Y:S01]  /*1a8f0*/  LOP3.LUT R4, R7, R4, RZ, 0x3c, !PT ;  /* 0x0000000407047212 */ /* 0x000fe200078e3cff */
[----:B------:R-:W-:Y:S01]  /*1a900*/  IMAD R7, R3, 0x8, R2 ;  /* 0x0000000803077824 */ /* 0x000fe200078e0202 */
[----:B------:R-:W0:Y:S02]  /*1a910*/  SYNCS.PHASECHK.TRANS64.TRYWAIT P0, [R6+URZ], R5 ;  /* 0x00000005060075a7 */ /* 0x000e24000800017f */
[----:B------:R-:W-:Y:S01]  /*1a920*/  SHF.L.U32 R2, R4, 0x1f, RZ ;  /* 0x0000001f04027819 */ /* 0x000fe200000006ff */
[----:B0-----:R-:W-:Y:S06]  /*1a930*/  @!P0 BRA `(.L_x_951) ;  /* 0x0000002000488947 */ /* 0x001fec0003800000 */
.L_x_1042:
[----:B------:R-:W1:Y:S02]  /*1a940*/  SYNCS.PHASECHK.TRANS64.TRYWAIT P0, [R7+URZ], R2 ;  /* 0x00000002070075a7 */ /* 0x000e64000800017f */
[----:B-1----:R-:W-:Y:S05]  /*1a950*/  @!P0 BRA `(.L_x_952) ;  /* 0x0000002000548947 */ /* 0x002fea0003800000 */
.L_x_1043:
[----:B------:R-:W-:Y:S05]  /*1a960*/  @!P2 BRA `(.L_x_953) ;  /* 0x000000000004a947 */ /* 0x000fea0003800000 */
[----:B------:R-:W-:Y:S01]  /*1a970*/  BPT.TRAP 0x1 ;  /* 0x000000040000795c */ /* 0x000fe20000300000 */
.L_x_953:
[----:B------:R-:W-:-:S04]  /*1a980*/  VIADD R0, R0, 0x28c60 ;  /* 0x00028c6000007836 */ /* 0x000fc80000000000 */
[----:B------:R-:W-:-:S04]  /*1a990*/  IMAD R4, R19, 0x8, R0 ;  /* 0x0000000813047824 */ /* 0x000fc800078e0200 */
[----:B------:R-:W2:Y:S02]  /*1a9a0*/  SYNCS.PHASECHK.TRANS64.TRYWAIT P0, [R4+URZ], R5 ;  /* 0x00000005040075a7 */ /* 0x000ea4000800017f */
[----:B--2---:R-:W-:Y:S05]  /*1a9b0*/  @!P0 BRA `(.L_x_954) ;  /* 0x0000002000508947 */ /* 0x004fea0003800000 */
.L_x_1044:
[----:B------:R-:W-:-:S07]  /*1a9c0*/  IMAD R3, R3, 0x8, R0 ;  /* 0x0000000803037824 */ /* 0x000fce00078e0200 */
.L_x_955:
[----:B----4-:R4:W0:Y:S02]  /*1a9d0*/  SYNCS.PHASECHK.TRANS64.TRYWAIT P0, [R3+URZ], R2 ;  /* 0x00000002030075a7 */ /* 0x010824000800017f */
[----:B0-----:R-:W-:Y:S05]  /*1a9e0*/  @!P0 NANOSLEEP.SYNCS 0x989680 ;  /* 0x009896800000895d */ /* 0x001fea0003900000 */
[----:B------:R-:W0:Y:S02]  /*1a9f0*/  @!P0 SYNCS.PHASECHK.TRANS64 P0, [R3+URZ], R2 ;  /* 0x00000002030085a7 */ /* 0x000e24000800007f */
[----:B0-----:R-:W-:Y:S05]  /*1aa00*/  @!P0 BRA `(.L_x_955) ;  /* 0xfffffffc00f08947 */ /* 0x001fea000383ffff */
.L_x_643:
[----:B------:R-:W-:Y:S05]  /*1aa10*/  BSYNC B9 ;  /* 0x0000000000097941 */ /* 0x000fea0003800000 */
.L_x_640:
[----:B------:R-:W-:Y:S05]  /*1aa20*/  EXIT ;  /* 0x000000000000794d */ /* 0x000fea0003800000 */
.L_x_661:
[----:B0-----:R0:W1:Y:S02]  /*1aa30*/  SYNCS.PHASECHK.TRANS64.TRYWAIT P5, [R73+URZ+0x28c90], R76 ;  /* 0x028c904c490075a7 */ /* 0x00106400080a017f */
[----:B-1----:R-:W-:Y:S05]  /*1aa40*/  @!P5 NANOSLEEP.SYNCS 0x989680 ;  /* 0x009896800000d95d */ /* 0x002fea0003900000 */
[----:B------:R-:W1:Y:S02]  /*1aa50*/  @!P5 SYNCS.PHASECHK.TRANS64 P5, [R73+URZ+0x28c90], R76 ;  /* 0x028c904c4900d5a7 */ /* 0x000e6400080a007f */
[----:B-1----:R-:W-:Y:S05]  /*1aa60*/  @!P5 BRA `(.L_x_661) ;  /* 0xfffffffc00f0d947 */ /* 0x002fea000383ffff */
[----:B------:R-:W-:Y:S05]  /*1aa70*/  BRA `(.L_x_956) ;  /* 0xfffffe8000987947 */ /* 0x000fea000383ffff */
.L_x_671:
[----:B0-----:R0:W1:Y:S02]  /*1aa80*/  SYNCS.PHASECHK.TRANS64.TRYWAIT P5, [R73+URZ+0x28c90], R76 ;  /* 0x028c904c490075a7 */ /* 0x00106400080a017f */
[----:B-1----:R-:W-:Y:S05]  /*1aa90*/  @!P5 NANOSLEEP.SYNCS 0x989680 ;  /* 0x009896800000d95d */ /* 0x002fea0003900000 */
[----:B------:R-:W1:Y:S02]  /*1aaa0*/  @!P5 SYNCS.PHASECHK.TRANS64 P5, [R73+URZ+0x28c90], R76 ;  /* 0x028c904c4900d5a7 */ /* 0x000e6400080a007f */
[----:B-1----:R-:W-:Y:S05]  /*1aab0*/  @!P5 BRA `(.L_x_671) ;  /* 0xfffffffc00f0d947 */ /* 0x002fea000383ffff */
[----:B------:R-:W-:Y:S05]  /*1aac0*/  BRA `(.L_x_957) ;  /* 0xfffffe8800e87947 */ /* 0x000fea000383ffff */
.L_x_676:
[----:B0-----:R0:W1:Y:S02]  /*1aad0*/  SYNCS.PHASECHK.TRANS64.TRYWAIT P4, [R73+URZ+0x28c90], R76 ;  /* 0x028c904c490075a7 */ /* 0x001064000808017f */
[----:B-1----:R-:W-:Y:S05]  /*1aae0*/  @!P4 NANOSLEEP.SYNCS 0x989680 ;  /* 0x009896800000c95d */ /* 0x002fea0003900000 */
[----:B------:R-:W1:Y:S02]  /*1aaf0*/  @!P4 SYNCS.PHASECHK.TRANS64 P4, [R73+URZ+0x28c90], R76 ;  /* 0x028c904c4900c5a7 */ /* 0x000e64000808007f */
[----:B-1----:R-:W-:Y:S05]  /*1ab00*/  @!P4 BRA `(.L_x_676) ;  /* 0xfffffffc00f0c947 */ /* 0x002fea000383ffff */
[----:B------:R-:W-:Y:S05]  /*1ab10*/  BRA `(.L_x_958) ;  /* 0xfffffe9000fc7947 */ /* 0x000fea000383ffff */
.L_x_680:
[----:B--2---:R2:W0:Y:S02]  /*1ab20*/  SYNCS.PHASECHK.TRANS64.TRYWAIT P3, [R73+URZ+0x28cb0], R76 ;  /* 0x028cb04c490075a7 */ /* 0x004424000806017f */
[----:B0-----:R-:W-:Y:S05]  /*1ab30*/  @!P3 NANOSLEEP.SYNCS 0x989680 ;  /* 0x009896800000b95d */ /* 0x001fea0003900000 */
[----:B------:R-:W0:Y:S02]  /*1ab40*/  @!P3 SYNCS.PHASECHK.TRANS64 P3, [R73+URZ+0x28cb0], R76 ;  /* 0x028cb04c4900b5a7 */ /* 0x000e24000806007f */
[----:B0-----:R-:W-:Y:S05]  /*1ab50*/  @!P3 BRA `(.L_x_680) ;  /* 0xfffffffc00f0b947 */ /* 0x001fea000383ffff */
[----:B------:R-:W-:Y:S05]  /*1ab60*/  BRA `(.L_x_959) ;  /* 0xfffffe9400787947 */ /* 0x000fea000383ffff */
.L_x_693:
[----:B0-----:R0:W1:Y:S02]  /*1ab70*/  SYNCS.PHASECHK.TRANS64.TRYWAIT P0, [R5+URZ+0x28c50], R8 ;  /* 0x028c5008050075a7 */ /* 0x001064000800017f */
[----:B-1----:R-:W-:Y:S05]  /*1ab80*/  @!P0 NANOSLEEP.SYNCS 0x989680 ;  /* 0x009896800000895d */ /* 0x002fea0003900000 */
[----:B------:R-:W1:Y:S02]  /*1ab90*/  @!P0 SYNCS.PHASECHK.TRANS64 P0, [R5+URZ+0x28c50], R8 ;  /* 0x028c5008050085a7 */ /* 0x000e64000800007f */
[----:B-1----:R-:W-:Y:S05]  /*1aba0*/  @!P0 BRA `(.L_x_693) ;  /* 0xfffffffc00f08947 */ /* 0x002fea000383ffff */
[----:B------:R-:W-:Y:S05]  /*1abb0*/  BRA `(.L_x_960) ;  /* 0xfffffea4002c7947 */ /* 0x000fea000383ffff */
.L_x_700:
[----:B-1----:R1:W2:Y:S02]  /*1abc0*/  SYNCS.PHASECHK.TRANS64.TRYWAIT P0, [R4+URZ+0x28c50], R5 ;  /* 0x028c5005040075a7 */ /* 0x0022a4000800017f */
[----:B--2---:R-:W-:Y:S05]  /*1abd0*/  @!P0 NANOSLEEP.SYNCS 0x989680 ;  /* 0x009896800000895d */ /* 0x004fea0003900000 */
[----:B------:R-:W2:Y:S02]  /*1abe0*/  @!P0 SYNCS.PHASECHK.TRANS64 P0, [R4+URZ+0x28c50], R5 ;  /* 0x028c5005040085a7 */ /* 0x000ea4000800007f */
[----:B--2---:R-:W-:Y:S05]  /*1abf0*/  @!P0 BRA `(.L_x_700) ;  /* 0xfffffffc00f08947 */ /* 0x004fea000383ffff */
[----:B------:R-:W-:Y:S05]  /*1ac00*/  BRA `(.L_x_699) ;  /* 0xfffffeb000687947 */ /* 0x000fea000383ffff */
.L_x_715:
        /* <DEDUP_REMOVED lines=8> */
.L_x_962:
[----:B------:R-:W-:Y:S05]  /*1ac90*/  BSYNC B1 ;  /* 0x0000000000017941 */ /* 0x000fea0003800000 */
.L_x_961:
[----:B------:R-:W-:Y:S02]  /*1aca0*/  IMAD.MOV.U32 R13, RZ, RZ, R25 ;  /* 0x000000ffff0d7224 */ /* 0x000fe400078e0019 */
[----:B------:R-:W-:Y:S02]  /*1acb0*/  IMAD.MOV.U32 R12, RZ, RZ, RZ ;  /* 0x000000ffff0c7224 */ /* 0x000fe400078e00ff */
[----:B------:R-:W-:Y:S02]  /*1acc0*/  IMAD.MOV.U32 R11, RZ, RZ, 0x1c1f ;  /* 0x00001c1fff0b7424 */ /* 0x000fe400078e00ff */
[----:B------:R-:W-:Y:S02]  /*1acd0*/  IMAD.MOV.U32 R15, RZ, RZ, -0x1 ;  /* 0xffffffffff0f7424 */ /* 0x000fe400078e00ff */
[----:B------:R-:W-:-:S07]  /*1ace0*/  IMAD.MOV.U32 R3, RZ, RZ, R14 ;  /* 0x000000ffff037224 */ /* 0x000fce00078e000e */
[----:B------:R-:W-:Y:S05]  /*1acf0*/  WARPSYNC.COLLECTIVE R15, `(.L_x_963) ;  /* 0x000000000f087348 */ /* 0x000fea0003c00000 */
[----:B------:R0:W1:Y:S02]  /*1ad00*/  SHFL.IDX P6, R14, R13, R12, R11 ;  /* 0x0000000c0d0e7389 */ /* 0x00006400000c000b */
[----:B01----:R-:W-:Y:S01]  /*1ad10*/  ENDCOLLECTIVE ;  /* 0x000000000000791b */ /* 0x003fe20003800000 */
.L_x_963:
[----:B------:R-:W-:Y:S02]  /*1ad20*/  IMAD.MOV.U32 R13, RZ, RZ, R24 ;  /* 0x000000ffff0d7224 */ /* 0x000fe400078e0018 */
[----:B------:R-:W-:-:S07]  /*1ad30*/  IMAD.MOV.U32 R0, RZ, RZ, R14 ;  /* 0x000000ffff007224 */ /* 0x000fce00078e000e */
[----:B------:R-:W-:Y:S05]  /*1ad40*/  WARPSYNC.COLLECTIVE R15, `(.L_x_964) ;  /* 0x000000000f087348 */ /* 0x000fea0003c00000 */
[----:B------:R0:W1:Y:S02]  /*1ad50*/  SHFL.IDX P6, R14, R13, R12, R11 ;  /* 0x0000000c0d0e7389 */ /* 0x00006400000c000b */
[----:B01----:R-:W-:Y:S01]  /*1ad60*/  ENDCOLLECTIVE ;  /* 0x000000000000791b */ /* 0x003fe20003800000 */
.L_x_964:
[----:B------:R-:W-:Y:S02]  /*1ad70*/  IMAD.MOV.U32 R13, RZ, RZ, R28 ;  /* 0x000000ffff0d7224 */ /* 0x000fe400078e001c */
[----:B------:R-:W-:-:S07]  /*1ad80*/  IMAD.MOV.U32 R24, RZ, RZ, R14 ;  /* 0x000000ffff187224 */ /* 0x000fce00078e000e */
[----:B------:R-:W-:Y:S05]  /*1ad90*/  WARPSYNC.COLLECTIVE R15, `(.L_x_965) ;  /* 0x000000000f087348 */ /* 0x000fea0003c00000 */
[----:B------:R0:W1:Y:S02]  /*1ada0*/  SHFL.IDX P6, R14, R13, R12, R11 ;  /* 0x0000000c0d0e7389 */ /* 0x00006400000c000b */
[----:B01----:R-:W-:Y:S01]  /*1adb0*/  ENDCOLLECTIVE ;  /* 0x000000000000791b */ /* 0x003fe20003800000 */
.L_x_965:
[----:B------:R-:W-:Y:S01]  /*1adc0*/  IMAD.MOV.U32 R21, RZ, RZ, R14 ;  /* 0x000000ffff157224 */ /* 0x000fe200078e000e */
[----:B------:R-:W-:Y:S06]  /*1add0*/  BRA `(.L_x_966) ;  /* 0xfffffec8002c7947 */ /* 0x000fec000383ffff */
.L_x_719:
[----:B0-----:R0:W1:Y:S02]  /*1ade0*/  SYNCS.PHASECHK.TRANS64.TRYWAIT P0, [R2+URZ+0x28c00], R13 ;  /* 0x028c000d020075a7 */ /* 0x001064000800017f */
[----:B-1----:R-:W-:Y:S05]  /*1adf0*/  @!P0 NANOSLEEP.SYNCS 0x989680 ;  /* 0x009896800000895d */ /* 0x002fea0003900000 */
[----:B------:R-:W1:Y:S02]  /*1ae00*/  @!P0 SYNCS.PHASECHK.TRANS64 P0, [R2+URZ+0x28c00], R13 ;  /* 0x028c000d020085a7 */ /* 0x000e64000800007f */
[----:B-1----:R-:W-:Y:S05]  /*1ae10*/  @!P0 BRA `(.L_x_719) ;  /* 0xfffffffc00f08947 */ /* 0x002fea000383ffff */
[----:B------:R-:W-:Y:S05]  /*1ae20*/  BRA `(.L_x_967) ;  /* 0xfffffecc00507947 */ /* 0x000fea000383ffff */
.L_x_727:
        /* <DEDUP_REMOVED lines=8> */
.L_x_969:
[----:B------:R-:W-:Y:S05]  /*1aeb0*/  BSYNC B1 ;  /* 0x0000000000017941 */ /* 0x000fea0003800000 */
.L_x_968:
        /* <DEDUP_REMOVED lines=8> */
.L_x_970:
[----:B------:R-:W-:Y:S02]  /*1af40*/  IMAD.MOV.U32 R13, RZ, RZ, R24 ;  /* 0x000000ffff0d7224 */ /* 0x000fe400078e0018 */
[----:B------:R-:W-:-:S07]  /*1af50*/  IMAD.MOV.U32 R3, RZ, RZ, R14 ;  /* 0x000000ffff037224 */ /* 0x000fce00078e000e */
[----:B------:R-:W-:Y:S05]  /*1af60*/  WARPSYNC.COLLECTIVE R15, `(.L_x_971) ;  /* 0x000000000f087348 */ /* 0x000fea0003c00000 */
[----:B------:R0:W1:Y:S02]  /*1af70*/  SHFL.IDX P6, R14, R13, R12, R11 ;  /* 0x0000000c0d0e7389 */ /* 0x00006400000c000b */
[----:B01----:R-:W-:Y:S01]  /*1af80*/  ENDCOLLECTIVE ;  /* 0x000000000000791b */ /* 0x003fe20003800000 */
.L_x_971:
[----:B------:R-:W-:Y:S02]  /*1af90*/  IMAD.MOV.U32 R13, RZ, RZ, R28 ;  /* 0x000000ffff0d7224 */ /* 0x000fe400078e001c */
[----:B------:R-:W-:-:S07]  /*1afa0*/  IMAD.MOV.U32 R5, RZ, RZ, R14 ;  /* 0x000000ffff057224 */ /* 0x000fce00078e000e */
[----:B------:R-:W-:Y:S05]  /*1afb0*/  WARPSYNC.COLLECTIVE R15, `(.L_x_972) ;  /* 0x000000000f087348 */ /* 0x000fea0003c00000 */
[----:B------:R0:W1:Y:S02]  /*1afc0*/  SHFL.IDX P6, R14, R13, R12, R11 ;  /* 0x0000000c0d0e7389 */ /* 0x00006400000c000b */
[----:B01----:R-:W-:Y:S01]  /*1afd0*/  ENDCOLLECTIVE ;  /* 0x000000000000791b */ /* 0x003fe20003800000 */
.L_x_972:
[----:B------:R-:W-:Y:S02]  /*1afe0*/  IMAD.MOV.U32 R12, RZ, RZ, R3 ;  /* 0x000000ffff0c7224 */ /* 0x000fe400078e0003 */
[----:B------:R-:W-:Y:S01]  /*1aff0*/  IMAD.MOV.U32 R13, RZ, RZ, R0 ;  /* 0x000000ffff0d7224 */ /* 0x000fe200078e0000 */
[----:B------:R-:W-:Y:S06]  /*1b000*/  BRA `(.L_x_973) ;  /* 0xfffffed400b47947 */ /* 0x000fec000383ffff */
.L_x_731:
[----:B0-----:R0:W1:Y:S02]  /*1b010*/  SYNCS.PHASECHK.TRANS64.TRYWAIT P1, [R2+URZ+0x28c00], R13 ;  /* 0x028c000d020075a7 */ /* 0x001064000802017f */
[----:B-1----:R-:W-:Y:S05]  /*1b020*/  @!P1 NANOSLEEP.SYNCS 0x989680 ;  /* 0x009896800000995d */ /* 0x002fea0003900000 */
[----:B------:R-:W1:Y:S02]  /*1b030*/  @!P1 SYNCS.PHASECHK.TRANS64 P1, [R2+URZ+0x28c00], R13 ;  /* 0x028c000d020095a7 */ /* 0x000e64000802007f */
[----:B-1----:R-:W-:Y:S05]  /*1b040*/  @!P1 BRA `(.L_x_731) ;  /* 0xfffffffc00f09947 */ /* 0x002fea000383ffff */
[----:B------:R-:W-:Y:S05]  /*1b050*/  BRA `(.L_x_974) ;  /* 0xfffffed800887947 */ /* 0x000fea000383ffff */
.L_x_737:
[----:B0-----:R0:W1:Y:S02]  /*1b060*/  SYNCS.PHASECHK.TRANS64.TRYWAIT P1, [R14+URZ+0x28c30], R15 ;  /* 0x028c300f0e0075a7 */ /* 0x001064000802017f */
[----:B-1----:R-:W-:Y:S05]  /*1b070*/  @!P1 NANOSLEEP.SYNCS 0x989680 ;  /* 0x009896800000995d */ /* 0x002fea0003900000 */
[----:B------:R-:W1:Y:S02]  /*1b080*/  @!P1 SYNCS.PHASECHK.TRANS64 P1, [R14+URZ+0x28c30], R15 ;  /* 0x028c300f0e0095a7 */ /* 0x000e64000802007f */
[----:B-1----:R-:W-:Y:S05]  /*1b090*/  @!P1 BRA `(.L_x_737) ;  /* 0xfffffffc00f09947 */ /* 0x002fea000383ffff */
[----:B------:R-:W-:Y:S05]  /*1b0a0*/  BRA `(.L_x_736) ;  /* 0xfffffee400b07947 */ /* 0x000fea000383ffff */
.L_x_742:
[----:B--2---:R2:W3:Y:S02]  /*1b0b0*/  SYNCS.PHASECHK.TRANS64.TRYWAIT P2, [R14+URZ+0x28c50], R15 ;  /* 0x028c500f0e0075a7 */ /* 0x0044e4000804017f */
[----:B---3--:R-:W-:Y:S05]  /*1b0c0*/  @!P2 NANOSLEEP.SYNCS 0x989680 ;  /* 0x009896800000a95d */ /* 0x008fea0003900000 */
[----:B------:R-:W3:Y:S02]  /*1b0d0*/  @!P2 SYNCS.PHASECHK.TRANS64 P2, [R14+URZ+0x28c50], R15 ;  /* 0x028c500f0e00a5a7 */ /* 0x000ee4000804007f */
[----:B---3--:R-:W-:Y:S05]  /*1b0e0*/  @!P2 BRA `(.L_x_742) ;  /* 0xfffffffc00f0a947 */ /* 0x008fea000383ffff */
[----:B------:R-:W-:Y:S05]  /*1b0f0*/  BRA `(.L_x_741) ;  /* 0xfffffef400ec7947 */ /* 0x000fea000383ffff */
.L_x_749:
[----:B0-----:R0:W2:Y:S02]  /*1b100*/  SYNCS.PHASECHK.TRANS64.TRYWAIT P3, [R217+URZ+0x28c30], R14 ;  /* 0x028c300ed90075a7 */ /* 0x0010a4000806017f */
[----:B--2---:R-:W-:Y:S05]  /*1b110*/  @!P3 NANOSLEEP.SYNCS 0x989680 ;  /* 0x009896800000b95d */ /* 0x004fea0003900000 */
[----:B------:R-:W2:Y:S02]  /*1b120*/  @!P3 SYNCS.PHASECHK.TRANS64 P3, [R217+URZ+0x28c30], R14 ;  /* 0x028c300ed900b5a7 */ /* 0x000ea4000806007f */
[----:B--2---:R-:W-:Y:S05]  /*1b130*/  @!P3 BRA `(.L_x_749) ;  /* 0xfffffffc00f0b947 */ /* 0x004fea000383ffff */
[----:B------:R-:W-:Y:S05]  /*1b140*/  BRA `(.L_x_748) ;  /* 0xfffffefc00007947 */ /* 0x000fea000383ffff */
.L_x_754:
[----:B----4-:R4:W0:Y:S02]  /*1b150*/  SYNCS.PHASECHK.TRANS64.TRYWAIT P3, [R217+URZ+0x28c50], R14 ;  /* 0x028c500ed90075a7 */ /* 0x010824000806017f */
[----:B0-----:R-:W-:Y:S05]  /*1b160*/  @!P3 NANOSLEEP.SYNCS 0x989680 ;  /* 0x009896800000b95d */ /* 0x001fea0003900000 */
[----:B------:R-:W0:Y:S02]  /*1b170*/  @!P3 SYNCS.PHASECHK.TRANS64 P3, [R217+URZ+0x28c50], R14 ;  /* 0x028c500ed900b5a7 */ /* 0x000e24000806007f */
[----:B0-----:R-:W-:Y:S05]  /*1b180*/  @!P3 BRA `(.L_x_754) ;  /* 0xfffffffc00f0b947 */ /* 0x001fea000383ffff */
[----:B------:R-:W-:Y:S05]  /*1b190*/  BRA `(.L_x_753) ;  /* 0xffffff1000547947 */ /* 0x000fea000383ffff */
.L_x_787:
[----:B------:R-:W1:Y:S01]  /*1b1a0*/  S2R R5, SR_TID.X ;  /* 0x0000000000057919 */ /* 0x000e620000002100 */
[----:B------:R-:W-:Y:S01]  /*1b1b0*/  BSSY B1, `(.L_x_975) ;  /* 0x000000a000017945 */ /* 0x000fe20003800000 */
[----:B0-----:R-:W-:Y:S02]  /*1b1c0*/  IMAD.MOV.U32 R12, RZ, RZ, RZ ;  /* 0x000000ffff0c7224 */ /* 0x001fe400078e00ff */
[----:B------:R-:W-:Y:S02]  /*1b1d0*/  IMAD.MOV.U32 R11, RZ, RZ, 0x1f ;  /* 0x0000001fff0b7424 */ /* 0x000fe400078e00ff */
[----:B------:R-:W-:Y:S01]  /*1b1e0*/  IMAD.MOV.U32 R15, RZ, RZ, -0x1 ;  /* 0xffffffffff0f7424 */ /* 0x000fe200078e00ff */
[----:B-1----:R-:W-:-:S04]  /*1b1f0*/  SHF.R.U32.HI R5, RZ, 0x5, R5 ;  /* 0x00000005ff057819 */ /* 0x002fc80000011605 */
[----:B------:R-:W-:-:S05]  /*1b200*/  LOP3.LUT R5, R5, 0x3, RZ, 0xc0, !PT ;  /* 0x0000000305057812 */ /* 0x000fca00078ec0ff */
[----:B------:R-:W-:-:S07]  /*1b210*/  IMAD.MOV.U32 R13, RZ, RZ, R5 ;  /* 0x000000ffff0d7224 */ /* 0x000fce00078e0005 */
[----:B------:R-:W-:Y:S05]  /*1b220*/  WARPSYNC.COLLECTIVE R15, `(.L_x_976) ;  /* 0x000000000f087348 */ /* 0x000fea0003c00000 */
[----:B------:R0:W1:Y:S02]  /*1b230*/  SHFL.IDX P6, R14, R13, R12, R11 ;  /* 0x0000000c0d0e7389 */ /* 0x00006400000c000b */
[----:B01----:R-:W-:Y:S01]  /*1b240*/  ENDCOLLECTIVE ;  /* 0x000000000000791b */ /* 0x003fe20003800000 */
.L_x_976:
[----:B------:R-:W-:Y:S05]  /*1b250*/  BSYNC B1 ;  /* 0x0000000000017941 */ /* 0x000fea0003800000 */
.L_x_975:
[----:B------:R-:W-:Y:S05]  /*1b260*/  BRA `(.L_x_977) ;  /* 0xffffff7c00b07947 */ /* 0x000fea000383ffff */
.L_x_789:
[----:B------:R-:W-:Y:S01]  /*1b270*/  BSSY B1, `(.L_x_978) ;  /* 0x0000006000017945 */ /* 0x000fe20003800000 */
[----:B------:R-:W-:-:S07]  /*1b280*/  IMAD.MOV.U32 R15, RZ, RZ, -0x1 ;  /* 0xffffffffff0f7424 */ /* 0x000fce00078e00ff */
[----:B0-----:R-:W-:Y:S05]  /*1b290*/  WARPSYNC.COLLECTIVE R15, `(.L_x_979) ;  /* 0x000000000f0c7348 */ /* 0x001fea0003c00000 */
[----:B------:R-:W-:Y:S02]  /*1b2a0*/  ELECT P6, UR62, PT ;  /* 0x00000000003e782f */ /* 0x000fe400038c0000 */
[----:B------:R-:W-:Y:S01]  /*1b2b0*/  MOV R14, UR62 ;  /* 0x0000003e000e7c02 */ /* 0x000fe20008000f00 */
[----:B0-----:R-:W-:Y:S10]  /*1b2c0*/  ENDCOLLECTIVE ;  /* 0x000000000000791b */ /* 0x001ff40003800000 */
.L_x_979:
[----:B------:R-:W-:Y:S05]  /*1b2d0*/  BSYNC B1 ;  /* 0x0000000000017941 */ /* 0x000fea0003800000 */
.L_x_978:
[----:B------:R-:W-:Y:S05]  /*1b2e0*/  BRA `(.L_x_788) ;  /* 0xffffff7c00a87947 */ /* 0x000fea000383ffff */
.L_x_791:
[----:B0-----:R0:W1:Y:S02]  /*1b2f0*/  SYNCS.PHASECHK.TRANS64.TRYWAIT P0, [R18+URZ+0x28c20], R4 ;  /* 0x028c2004120075a7 */ /* 0x001064000800017f */
[----:B-1----:R-:W-:Y:S05]  /*1b300*/  @!P0 NANOSLEEP.SYNCS 0x989680 ;  /* 0x009896800000895d */ /* 0x002fea0003900000 */
[----:B------:R-:W1:Y:S02]  /*1b310*/  @!P0 SYNCS.PHASECHK.TRANS64 P0, [R18+URZ+0x28c20], R4 ;  /* 0x028c2004120085a7 */ /* 0x000e64000800007f */
[----:B-1----:R-:W-:Y:S05]  /*1b320*/  @!P0 BRA `(.L_x_791) ;  /* 0xfffffffc00f08947 */ /* 0x002fea000383ffff */
[----:B------:R-:W-:Y:S05]  /*1b330*/  BRA `(.L_x_980) ;  /* 0xffffff7c00b87947 */ /* 0x000fea000383ffff */
.L_x_795:
[----:B-1----:R1:W2:Y:S02]  /*1b340*/  SYNCS.PHASECHK.TRANS64.TRYWAIT P0, [R5+URZ+0x28ca0], R9 ;  /* 0x028ca009050075a7 */ /* 0x0022a4000800017f */
[----:B--2---:R-:W-:Y:S05]  /*1b350*/  @!P0 NANOSLEEP.SYNCS 0x989680 ;  /* 0x009896800000895d */ /* 0x004fea0003900000 */
[----:B------:R-:W2:Y:S02]  /*1b360*/  @!P0 SYNCS.PHASECHK.TRANS64 P0, [R5+URZ+0x28ca0], R9 ;  /* 0x028ca009050085a7 */ /* 0x000ea4000800007f */
[----:B--2---:R-:W-:Y:S05]  /*1b370*/  @!P0 BRA `(.L_x_795) ;  /* 0xfffffffc00f08947 */ /* 0x004fea000383ffff */
[----:B------:R-:W-:Y:S05]  /*1b380*/  BRA `(.L_x_981) ;  /* 0xffffff7c00d87947 */ /* 0x000fea000383ffff */
.L_x_800:
[----:B0-----:R0:W2:Y:S02]  /*1b390*/  SYNCS.PHASECHK.TRANS64.TRYWAIT P0, [R5+URZ+0x28cc0], R9 ;  /* 0x028cc009050075a7 */ /* 0x0010a4000800017f */
[----:B--2---:R-:W-:Y:S05]  /*1b3a0*/  @!P0 NANOSLEEP.SYNCS 0x989680 ;  /* 0x009896800000895d */ /* 0x004fea0003900000 */
[----:B------:R-:W2:Y:S02]  /*1b3b0*/  @!P0 SYNCS.PHASECHK.TRANS64 P0, [R5+URZ+0x28cc0], R9 ;  /* 0x028cc009050085a7 */ /* 0x000ea4000800007f */
[----:B--2---:R-:W-:Y:S05]  /*1b3c0*/  @!P0 BRA `(.L_x_800) ;  /* 0xfffffffc00f08947 */ /* 0x004fea000383ffff */
[----:B------:R-:W-:Y:S05]  /*1b3d0*/  BRA `(.L_x_982) ;  /* 0xffffff8000587947 */ /* 0x000fea000383ffff */
.L_x_814:
[----:B0-----:R0:W1:Y:S02]  /*1b3e0*/  SYNCS.PHASECHK.TRANS64.TRYWAIT P2, [R5+URZ+0x28ca0], R6 ;  /* 0x028ca006050075a7 */ /* 0x001064000804017f */
[----:B-1----:R-:W-:Y:S05]  /*1b3f0*/  @!P2 NANOSLEEP.SYNCS 0x989680 ;  /* 0x009896800000a95d */ /* 0x002fea0003900000 */
[----:B------:R-:W1:Y:S02]  /*1b400*/  @!P2 SYNCS.PHASECHK.TRANS64 P2, [R5+URZ+0x28ca0], R6 ;  /* 0x028ca0060500a5a7 */ /* 0x000e64000804007f */
[----:B-1----:R-:W-:Y:S05]  /*1b410*/  @!P2 BRA `(.L_x_814) ;  /* 0xfffffffc00f0a947 */ /* 0x002fea000383ffff */
[----:B------:R-:W-:Y:S05]  /*1b420*/  BRA `(.L_x_983) ;  /* 0xffffff8800d87947 */ /* 0x000fea000383ffff */
.L_x_819:
[----:B-1----:R1:W2:Y:S02]  /*1b430*/  SYNCS.PHASECHK.TRANS64.TRYWAIT P2, [R5+URZ+0x28cc0], R6 ;  /* 0x028cc006050075a7 */ /* 0x0022a4000804017f */
[----:B--2---:R-:W-:Y:S05]  /*1b440*/  @!P2 NANOSLEEP.SYNCS 0x989680 ;  /* 0x009896800000a95d */ /* 0x004fea0003900000 */
[----:B------:R-:W2:Y:S02]  /*1b450*/  @!P2 SYNCS.PHASECHK.TRANS64 P2, [R5+URZ+0x28cc0], R6 ;  /* 0x028cc0060500a5a7 */ /* 0x000ea4000804007f */
[----:B--2---:R-:W-:Y:S05]  /*1b460*/  @!P2 BRA `(.L_x_819) ;  /* 0xfffffffc00f0a947 */ /* 0x004fea000383ffff */
[----:B------:R-:W-:Y:S05]  /*1b470*/  BRA `(.L_x_984) ;  /* 0xffffff8c00547947 */ /* 0x000fea000383ffff */
.L_x_841:
        /* <DEDUP_REMOVED lines=11> */
.L_x_986:
[----:B------:R-:W-:Y:S05]  /*1b530*/  BSYNC B0 ;  /* 0x0000000000007941 */ /* 0x000fea0003800000 */
.L_x_985:
[----:B------:R-:W-:Y:S05]  /*1b540*/  BRA `(.L_x_987) ;  /* 0xffffff9c00c47947 */ /* 0x000fea000383ffff */
.L_x_843:
[----:B------:R-:W-:Y:S01]  /*1b550*/  BSSY B0, `(.L_x_988) ;  /* 0x0000006000007945 */ /* 0x000fe20003800000 */
[----:B------:R-:W-:-:S07]  /*1b560*/  IMAD.MOV.U32 R15, RZ, RZ, -0x1 ;  /* 0xffffffffff0f7424 */ /* 0x000fce00078e00ff */
[----:B0-----:R-:W-:Y:S05]  /*1b570*/  WARPSYNC.COLLECTIVE R15, `(.L_x_989) ;  /* 0x000000000f0c7348 */ /* 0x001fea0003c00000 */
[----:B------:R-:W-:Y:S02]  /*1b580*/  ELECT P6, UR62, PT ;  /* 0x00000000003e782f */ /* 0x000fe400038c0000 */
[----:B------:R-:W-:Y:S01]  /*1b590*/  MOV R14, UR62 ;  /* 0x0000003e000e7c02 */ /* 0x000fe20008000f00 */
[----:B0-----:R-:W-:Y:S10]  /*1b5a0*/  ENDCOLLECTIVE ;  /* 0x000000000000791b */ /* 0x001ff40003800000 */
.L_x_989:
[----:B------:R-:W-:Y:S05]  /*1b5b0*/  BSYNC B0 ;  /* 0x0000000000007941 */ /* 0x000fea0003800000 */
.L_x_988:
[----:B------:R-:W-:Y:S05]  /*1b5c0*/  BRA `(.L_x_990) ;  /* 0xffffff9c00d07947 */ /* 0x000fea000383ffff */
.L_x_845:
[----:B0-----:R0:W1:Y:S02]  /*1b5d0*/  SYNCS.PHASECHK.TRANS64.TRYWAIT P0, [R0+URZ+0x28c40], R2 ;  /* 0x028c4002000075a7 */ /* 0x001064000800017f */
[----:B-1----:R-:W-:Y:S05]  /*1b5e0*/  @!P0 NANOSLEEP.SYNCS 0x989680 ;  /* 0x009896800000895d */ /* 0x002fea0003900000 */
[----:B------:R-:W1:Y:S02]  /*1b5f0*/  @!P0 SYNCS.PHASECHK.TRANS64 P0, [R0+URZ+0x28c40], R2 ;  /* 0x028c4002000085a7 */ /* 0x000e64000800007f */
[----:B-1----:R-:W-:Y:S05]  /*1b600*/  @!P0 BRA `(.L_x_845) ;  /* 0xfffffffc00f08947 */ /* 0x002fea000383ffff */
[----:B------:R-:W-:Y:S05]  /*1b610*/  BRA `(.L_x_991) ;  /* 0xffffffa000307947 */ /* 0x000fea000383ffff */
.L_x_849:
        /* <DEDUP_REMOVED lines=15> */
.L_x_992:
[----:B------:R-:W-:Y:S02]  /*1b710*/  IMAD.MOV.U32 R13, RZ, RZ, R4 ;  /* 0x000000ffff0d7224 */ /* 0x000fe400078e0004 */
[----:B------:R-:W-:-:S07]  /*1b720*/  IMAD.MOV.U32 R6, RZ, RZ, R14 ;  /* 0x000000ffff067224 */ /* 0x000fce00078e000e */
[----:B------:R-:W-:Y:S05]  /*1b730*/  WARPSYNC.COLLECTIVE R15, `(.L_x_993) ;  /* 0x000000000f087348 */ /* 0x000fea0003c00000 */
[----:B------:R0:W1:Y:S02]  /*1b740*/  SHFL.IDX P6, R14, R13, R12, R11 ;  /* 0x0000000c0d0e7389 */ /* 0x00006400000c000b */
[----:B01----:R-:W-:Y:S01]  /*1b750*/  ENDCOLLECTIVE ;  /* 0x000000000000791b */ /* 0x003fe20003800000 */
.L_x_993:
[----:B------:R-:W-:Y:S02]  /*1b760*/  IMAD.MOV.U32 R13, RZ, RZ, R3 ;  /* 0x000000ffff0d7224 */ /* 0x000fe400078e0003 */
[----:B------:R-:W-:Y:S02]  /*1b770*/  IMAD.MOV.U32 R12, RZ, RZ, 0x1 ;  /* 0x00000001ff0c7424 */ /* 0x000fe400078e00ff */
[----:B------:R-:W-:-:S07]  /*1b780*/  IMAD.MOV.U32 R7, RZ, RZ, R14 ;  /* 0x000000ffff077224 */ /* 0x000fce00078e000e */
[----:B------:R-:W-:Y:S05]  /*1b790*/  WARPSYNC.COLLECTIVE R15, `(.L_x_994) ;  /* 0x000000000f087348 */ /* 0x000fea0003c00000 */
[----:B------:R0:W1:Y:S02]  /*1b7a0*/  SHFL.IDX P6, R14, R13, R12, R11 ;  /* 0x0000000c0d0e7389 */ /* 0x00006400000c000b */
[----:B01----:R-:W-:Y:S01]  /*1b7b0*/  ENDCOLLECTIVE ;  /* 0x000000000000791b */ /* 0x003fe20003800000 */
.L_x_994:
        /* <DEDUP_REMOVED lines=15> */
.L_x_995:
[----:B------:R-:W-:Y:S02]  /*1b8b0*/  IMAD.MOV.U32 R13, RZ, RZ, R3 ;  /* 0x000000ffff0d7224 */ /* 0x000fe400078e0003 */
[----:B------:R-:W-:Y:S02]  /*1b8c0*/  IMAD.MOV.U32 R12, RZ, RZ, 0x2 ;  /* 0x00000002ff0c7424 */ /* 0x000fe400078e00ff */
[----:B------:R-:W-:-:S07]  /*1b8d0*/  IMAD.MOV.U32 R5, RZ, RZ, R14 ;  /* 0x000000ffff057224 */ /* 0x000fce00078e000e */
[----:B------:R-:W-:Y:S05]  /*1b8e0*/  WARPSYNC.COLLECTIVE R15, `(.L_x_996) ;  /* 0x000000000f087348 */ /* 0x000fea0003c00000 */
[----:B------:R0:W1:Y:S02]  /*1b8f0*/  SHFL.IDX P6, R14, R13, R12, R11 ;  /* 0x0000000c0d0e7389 */ /* 0x00006400000c000b */
[----:B01----:R-:W-:Y:S01]  /*1b900*/  ENDCOLLECTIVE ;  /* 0x000000000000791b */ /* 0x003fe20003800000 */
.L_x_996:
        /* <DEDUP_REMOVED lines=15> */
.L_x_997:
[----:B------:R-:W-:Y:S02]  /*1ba00*/  IMAD.MOV.U32 R13, RZ, RZ, R3 ;  /* 0x000000ffff0d7224 */ /* 0x000fe400078e0003 */
[----:B------:R-:W-:Y:S02]  /*1ba10*/  IMAD.MOV.U32 R12, RZ, RZ, 0x3 ;  /* 0x00000003ff0c7424 */ /* 0x000fe400078e00ff */
[----:B------:R-:W-:-:S07]  /*1ba20*/  IMAD.MOV.U32 R5, RZ, RZ, R14 ;  /* 0x000000ffff057224 */ /* 0x000fce00078e000e */
[----:B------:R-:W-:Y:S05]  /*1ba30*/  WARPSYNC.COLLECTIVE R15, `(.L_x_998) ;  /* 0x000000000f087348 */ /* 0x000fea0003c00000 */
[----:B------:R0:W1:Y:S02]  /*1ba40*/  SHFL.IDX P6, R14, R13, R12, R11 ;  /* 0x0000000c0d0e7389 */ /* 0x00006400000c000b */
[----:B01----:R-:W-:Y:S01]  /*1ba50*/  ENDCOLLECTIVE ;  /* 0x000000000000791b */ /* 0x003fe20003800000 */
.L_x_998:
        /* <DEDUP_REMOVED lines=13> */
.L_x_999:
[----:B------:R-:W-:Y:S01]  /*1bb30*/  IMAD.MOV.U32 R3, RZ, RZ, R14 ;  /* 0x000000ffff037224 */ /* 0x000fe200078e000e */
[----:B------:R-:W-:Y:S06]  /*1bb40*/  BRA `(.L_x_1000) ;  /* 0xffffffa400787947 */ /* 0x000fec000383ffff */
.L_x_852:
[----:B0-----:R0:W1:Y:S02]  /*1bb50*/  SYNCS.PHASECHK.TRANS64.TRYWAIT P0, [R18+URZ+0x28c20], R0 ;  /* 0x028c2000120075a7 */ /* 0x001064000800017f */
[----:B-1----:R-:W-:Y:S05]  /*1bb60*/  @!P0 NANOSLEEP.SYNCS 0x989680 ;  /* 0x009896800000895d */ /* 0x002fea0003900000 */
[----:B------:R-:W1:Y:S02]  /*1bb70*/  @!P0 SYNCS.PHASECHK.TRANS64 P0, [R18+URZ+0x28c20], R0 ;  /* 0x028c2000120085a7 */ /* 0x000e64000800007f */
[----:B-1----:R-:W-:Y:S05]  /*1bb80*/  @!P0 BRA `(.L_x_852) ;  /* 0xfffffffc00f08947 */ /* 0x002fea000383ffff */
[----:B------:R-:W-:Y:S05]  /*1bb90*/  BRA `(.L_x_1001) ;  /* 0xffffffa400d47947 */ /* 0x000fea000383ffff */
.L_x_856:
[----:B0-----:R0:W1:Y:S02]  /*1bba0*/  SYNCS.PHASECHK.TRANS64.TRYWAIT P0, [R0+URZ+0x28c60], R2 ;  /* 0x028c6002000075a7 */ /* 0x001064000800017f */
[----:B-1----:R-:W-:Y:S05]  /*1bbb0*/  @!P0 NANOSLEEP.SYNCS 0x989680 ;  /* 0x009896800000895d */ /* 0x002fea0003900000 */
[----:B------:R-:W1:Y:S02]  /*1bbc0*/  @!P0 SYNCS.PHASECHK.TRANS64 P0, [R0+URZ+0x28c60], R2 ;  /* 0x028c6002000085a7 */ /* 0x000e64000800007f */
[----:B-1----:R-:W-:Y:S05]  /*1bbd0*/  @!P0 BRA `(.L_x_856) ;  /* 0xfffffffc00f08947 */ /* 0x002fea000383ffff */
[----:B------:R-:W-:Y:S05]  /*1bbe0*/  BRA `(.L_x_1002) ;  /* 0xffffffa400f87947 */ /* 0x000fea000383ffff */
.L_x_875:
[----:B-1----:R1:W2:Y:S02]  /*1bbf0*/  SYNCS.PHASECHK.TRANS64.TRYWAIT P0, [R2+URZ+0x28c40], R6 ;  /* 0x028c4006020075a7 */ /* 0x0022a4000800017f */
[----:B--2---:R-:W-:Y:S05]  /*1bc00*/  @!P0 NANOSLEEP.SYNCS 0x989680 ;  /* 0x009896800000895d */ /* 0x004fea0003900000 */
[----:B------:R-:W2:Y:S02]  /*1bc10*/  @!P0 SYNCS.PHASECHK.TRANS64 P0, [R2+URZ+0x28c40], R6 ;  /* 0x028c4006020085a7 */ /* 0x000ea4000800007f */
[----:B--2---:R-:W-:Y:S05]  /*1bc20*/  @!P0 BRA `(.L_x_875) ;  /* 0xfffffffc00f08947 */ /* 0x004fea000383ffff */
[----:B------:R-:W-:Y:S05]  /*1bc30*/  BRA `(.L_x_1003) ;  /* 0xffffffb400087947 */ /* 0x000fea000383ffff */
.L_x_880:
[----:B0-----:R0:W2:Y:S02]  /*1bc40*/  SYNCS.PHASECHK.TRANS64.TRYWAIT P0, [R2+URZ+0x28c60], R6 ;  /* 0x028c6006020075a7 */ /* 0x0010a4000800017f */
[----:B--2---:R-:W-:Y:S05]  /*1bc50*/  @!P0 NANOSLEEP.SYNCS 0x989680 ;  /* 0x009896800000895d */ /* 0x004fea0003900000 */
[----:B------:R-:W2:Y:S02]  /*1bc60*/  @!P0 SYNCS.PHASECHK.TRANS64 P0, [R2+URZ+0x28c60], R6 ;  /* 0x028c6006020085a7 */ /* 0x000ea4000800007f */
[----:B--2---:R-:W-:Y:S05]  /*1bc70*/  @!P0 BRA `(.L_x_880) ;  /* 0xfffffffc00f08947 */ /* 0x004fea000383ffff */
[----:B------:R-:W-:Y:S05]  /*1bc80*/  BRA `(.L_x_1004) ;  /* 0xffffffb400847947 */ /* 0x000fea000383ffff */
.L_x_895:
[----:B-1----:R1:W2:Y:S02]  /*1bc90*/  SYNCS.PHASECHK.TRANS64.TRYWAIT P0, [R2+URZ+0x28c40], R3 ;  /* 0x028c4003020075a7 */ /* 0x0022a4000800017f */
[----:B--2---:R-:W-:Y:S05]  /*1bca0*/  @!P0 NANOSLEEP.SYNCS 0x989680 ;  /* 0x009896800000895d */ /* 0x004fea0003900000 */
[----:B------:R-:W2:Y:S02]  /*1bcb0*/  @!P0 SYNCS.PHASECHK.TRANS64 P0, [R2+URZ+0x28c40], R3 ;  /* 0x028c4003020085a7 */ /* 0x000ea4000800007f */
[----:B--2---:R-:W-:Y:S05]  /*1bcc0*/  @!P0 BRA `(.L_x_895) ;  /* 0xfffffffc00f08947 */ /* 0x004fea000383ffff */
[----:B------:R-:W-:Y:S05]  /*1bcd0*/  BRA `(.L_x_1005) ;  /* 0xffffffc000607947 */ /* 0x000fea000383ffff */
.L_x_900:
[----:B--2---:R2:W3:Y:S02]  /*1bce0*/  SYNCS.PHASECHK.TRANS64.TRYWAIT P0, [R2+URZ+0x28c60], R3 ;  /* 0x028c6003020075a7 */ /* 0x0044e4000800017f */
[----:B---3--:R-:W-:Y:S05]  /*1bcf0*/  @!P0 NANOSLEEP.SYNCS 0x989680 ;  /* 0x009896800000895d */ /* 0x008fea0003900000 */
[----:B------:R-:W3:Y:S02]  /*1bd00*/  @!P0 SYNCS.PHASECHK.TRANS64 P0, [R2+URZ+0x28c60], R3 ;  /* 0x028c6003020085a7 */ /* 0x000ee4000800007f */
[----:B---3--:R-:W-:Y:S05]  /*1bd10*/  @!P0 BRA `(.L_x_900) ;  /* 0xfffffffc00f08947 */ /* 0x008fea000383ffff */
[----:B------:R-:W-:Y:S05]  /*1bd20*/  BRA `(.L_x_1006) ;  /* 0xffffffc000dc7947 */ /* 0x000fea000383ffff */
.L_x_915:
[----:B-1----:R1:W2:Y:S02]  /*1bd30*/  SYNCS.PHASECHK.TRANS64.TRYWAIT P0, [R3+URZ+0x28c40], R2 ;  /* 0x028c4002030075a7 */ /* 0x0022a4000800017f */
[----:B--2---:R-:W-:Y:S05]  /*1bd40*/  @!P0 NANOSLEEP.SYNCS 0x989680 ;  /* 0x009896800000895d */ /* 0x004fea0003900000 */
[----:B------:R-:W2:Y:S02]  /*1bd50*/  @!P0 SYNCS.PHASECHK.TRANS64 P0, [R3+URZ+0x28c40], R2 ;  /* 0x028c4002030085a7 */ /* 0x000ea4000800007f */
[----:B--2---:R-:W-:Y:S05]  /*1bd60*/  @!P0 BRA `(.L_x_915) ;  /* 0xfffffffc00f08947 */ /* 0x004fea000383ffff */
[----:B------:R-:W-:Y:S05]  /*1bd70*/  BRA `(.L_x_1007) ;  /* 0xffffffcc009c7947 */ /* 0x000fea000383ffff */
.L_x_920:
[----:B--2---:R2:W3:Y:S02]  /*1bd80*/  SYNCS.PHASECHK.TRANS64.TRYWAIT P0, [R3+URZ+0x28c60], R2 ;  /* 0x028c6002030075a7 */ /* 0x0044e4000800017f */
[----:B---3--:R-:W-:Y:S05]  /*1bd90*/  @!P0 NANOSLEEP.SYNCS 0x989680 ;  /* 0x009896800000895d */ /* 0x008fea0003900000 */
[----:B------:R-:W3:Y:S02]  /*1bda0*/  @!P0 SYNCS.PHASECHK.TRANS64 P0, [R3+URZ+0x28c60], R2 ;  /* 0x028c6002030085a7 */ /* 0x000ee4000800007f */
[----:B---3--:R-:W-:Y:S05]  /*1bdb0*/  @!P0 BRA `(.L_x_920) ;  /* 0xfffffffc00f08947 */ /* 0x008fea000383ffff */
[----:B------:R-:W-:Y:S05]  /*1bdc0*/  BRA `(.L_x_1008) ;  /* 0xffffffd000187947 */ /* 0x000fea000383ffff */
.L_x_936:
[----:B------:R-:W2:Y:S01]  /*1bdd0*/  LDL R3, [R1] ;  /* 0x0000000001037983 */ /* 0x000ea20000100800 */
[----:B------:R-:W-:Y:S01]  /*1bde0*/  BSSY B0, `(.L_x_1009) ;  /* 0x0000008000007945 */ /* 0x000fe20003800000 */
[----:B0-----:R-:W-:Y:S02]  /*1bdf0*/  IMAD.MOV.U32 R12, RZ, RZ, RZ ;  /* 0x000000ffff0c7224 */ /* 0x001fe400078e00ff */
[----:B------:R-:W-:Y:S02]  /*1be00*/  IMAD.MOV.U32 R11, RZ, RZ, 0x1f ;  /* 0x0000001fff0b7424 */ /* 0x000fe400078e00ff */
[----:B------:R-:W-:Y:S02]  /*1be10*/  IMAD.MOV.U32 R15, RZ, RZ, -0x1 ;  /* 0xffffffffff0f7424 */ /* 0x000fe400078e00ff */
[----:B--2---:R-:W-:-:S07]  /*1be20*/  IMAD.MOV.U32 R13, RZ, RZ, R3 ;  /* 0x000000ffff0d7224 */ /* 0x004fce00078e0003 */
[----:B------:R-:W-:Y:S05]  /*1be30*/  WARPSYNC.COLLECTIVE R15, `(.L_x_1010) ;  /* 0x000000000f087348 */ /* 0x000fea0003c00000 */
[----:B------:R0:W1:Y:S02]  /*1be40*/  SHFL.IDX P6, R14, R13, R12, R11 ;  /* 0x0000000c0d0e7389 */ /* 0x00006400000c000b */
[----:B01----:R-:W-:Y:S01]  /*1be50*/  ENDCOLLECTIVE ;  /* 0x000000000000791b */ /* 0x003fe20003800000 */
.L_x_1010:
[----:B------:R-:W-:Y:S05]  /*1be60*/  BSYNC B0 ;  /* 0x0000000000007941 */ /* 0x000fea0003800000 */
.L_x_1009:
        /* <DEDUP_REMOVED lines=9> */
.L_x_1011:
        /* <DEDUP_REMOVED lines=9> */
[----:B-1----:R-:W-:-:S06]  /*1bf90*/  @!P1 IMAD.WIDE R2, R8, 0x4, R4 ;  /* 0x0000000408029825 */ /* 0x002fcc00078e0204 */
[----:B------:R-:W3:Y:S01]  /*1bfa0*/  @!P1 LDG.E R2, desc[UR42][R2.64] ;  /* 0x0000002a02029981 */ /* 0x000ee2000c1e1900 */
[----:B------:R-:W-:Y:S01]  /*1bfb0*/  IMAD.MOV.U32 R5, RZ, RZ, RZ ;  /* 0x000000ffff057224 */ /* 0x000fe200078e00ff */
[C---:B------:R-:W-:Y:S01]  /*1bfc0*/  ISETP.GE.U32.AND P2, PT, R16.reuse, 0x2, PT ;  /* 0x000000021000780c */ /* 0x040fe20003f46070 */
[----:B------:R-:W-:Y:S01]  /*1bfd0*/  IMAD.MOV.U32 R8, RZ, RZ, RZ ;  /* 0x000000ffff087224 */ /* 0x000fe200078e00ff */
[C---:B------:R-:W-:Y:S02]  /*1bfe0*/  ISETP.GE.U32.AND P3, PT, R16.reuse, 0x4, PT ;  /* 0x000000041000780c */ /* 0x040fe40003f66070 */
[C---:B------:R-:W-:Y:S02]  /*1bff0*/  ISETP.GE.U32.AND P4, PT, R16.reuse, 0x8, PT ;  /* 0x000000081000780c */ /* 0x040fe40003f86070 */
[----:B------:R-:W-:Y:S01]  /*1c000*/  ISETP.GE.U32.AND P5, PT, R16, 0x10, PT ;  /* 0x000000101000780c */ /* 0x000fe20003fa6070 */
[----:B--2---:R-:W-:Y:S02]  /*1c010*/  @!P1 IMAD.MOV.U32 R5, RZ, RZ, R6 ;  /* 0x000000ffff059224 */ /* 0x004fe400078e0006 */
[----:B------:R-:W-:-:S02]  /*1c020*/  IMAD.MOV.U32 R6, RZ, RZ, RZ ;  /* 0x000000ffff067224 */ /* 0x000fc400078e00ff */
[----:B---3--:R-:W-:Y:S01]  /*1c030*/  @!P1 IMAD.MOV.U32 R6, RZ, RZ, R2 ;  /* 0x000000ffff069224 */ /* 0x008fe200078e0002 */
[----:B------:R-:W-:-:S03]  /*1c040*/  ISETP.NE.AND P1, PT, R16, RZ, PT ;  /* 0x000000ff1000720c */ /* 0x000fc60003f25270 */
[----:B------:R-:W-:-:S04]  /*1c050*/  IMAD R2, R6, R5, RZ ;  /* 0x0000000506027224 */ /* 0x000fc800078e02ff */
[----:B------:R-:W-:-:S07]  /*1c060*/  IMAD.MOV.U32 R13, RZ, RZ, R2 ;  /* 0x000000ffff0d7224 */ /* 0x000fce00078e0002 */
[----:B------:R-:W-:Y:S05]  /*1c070*/  WARPSYNC.COLLECTIVE R15, `(.L_x_1012) ;  /* 0x000000000f087348 */ /* 0x000fea0003c00000 */
[----:B------:R0:W1:Y:S02]  /*1c080*/  SHFL.UP P6, R14, R13, R12, R11 ;  /* 0x0400000c0d0e7389 */ /* 0x00006400000c000b */
[----:B01----:R-:W-:Y:S01]  /*1c090*/  ENDCOLLECTIVE ;  /* 0x000000000000791b */ /* 0x003fe20003800000 */
.L_x_1012:
[----:B------:R-:W-:Y:S02]  /*1c0a0*/  IMAD.MOV.U32 R12, RZ, RZ, 0x2 ;  /* 0x00000002ff0c7424 */ /* 0x000fe400078e00ff */
[----:B------:R-:W-:-:S05]  /*1c0b0*/  IMAD.MOV.U32 R3, RZ, RZ, R14 ;  /* 0x000000ffff037224 */ /* 0x000fca00078e000e */
[----:B------:R-:W-:-:S05]  /*1c0c0*/  SEL R3, R3, RZ, P1 ;  /* 0x000000ff03037207 */ /* 0x000fca0000800000 */
[----:B------:R-:W-:-:S04]  /*1c0d0*/  IMAD.IADD R2, R2, 0x1, R3 ;  /* 0x0000000102027824 */ /* 0x000fc800078e0203 */
[----:B------:R-:W-:-:S07]  /*1c0e0*/  IMAD.MOV.U32 R13, RZ, RZ, R2 ;  /* 0x000000ffff0d7224 */ /* 0x000fce00078e0002 */
[----:B------:R-:W-:Y:S05]  /*1c0f0*/  WARPSYNC.COLLECTIVE R15, `(.L_x_1013) ;  /* 0x000000000f087348 */ /* 0x000fea0003c00000 */
[----:B------:R0:W1:Y:S02]  /*1c100*/  SHFL.UP P6, R14, R13, R12, R11 ;  /* 0x0400000c0d0e7389 */ /* 0x00006400000c000b */
[----:B01----:R-:W-:Y:S01]  /*1c110*/  ENDCOLLECTIVE ;  /* 0x000000000000791b */ /* 0x003fe20003800000 */
.L_x_1013:
        /* <DEDUP_REMOVED lines=8> */
.L_x_1014:
        /* <DEDUP_REMOVED lines=8> */
.L_x_1015:
        /* <DEDUP_REMOVED lines=8> */
.L_x_1016:
[----:B------:R-:W-:Y:S02]  /*1c2a0*/  IMAD.MOV.U32 R12, RZ, RZ, 0x1f ;  /* 0x0000001fff0c7424 */ /* 0x000fe400078e00ff */
[----:B------:R-:W-:Y:S02]  /*1c2b0*/  IMAD.MOV.U32 R11, RZ, RZ, 0x1f ;  /* 0x0000001fff0b7424 */ /* 0x000fe400078e00ff */
[----:B------:R-:W-:-:S05]  /*1c2c0*/  IMAD.MOV.U32 R3, RZ, RZ, R14 ;  /* 0x000000ffff037224 */ /* 0x000fca00078e000e */
[----:B------:R-:W-:-:S05]  /*1c2d0*/  SEL R3, R3, RZ, P5 ;  /* 0x000000ff03037207 */ /* 0x000fca0002800000 */
[----:B------:R-:W-:-:S04]  /*1c2e0*/  IMAD.IADD R3, R2, 0x1, R3 ;  /* 0x0000000102037824 */ /* 0x000fc800078e0203 */
[----:B------:R-:W-:-:S07]  /*1c2f0*/  IMAD.MOV.U32 R13, RZ, RZ, R3 ;  /* 0x000000ffff0d7224 */ /* 0x000fce00078e0003 */
[----:B------:R-:W-:Y:S05]  /*1c300*/  WARPSYNC.COLLECTIVE R15, `(.L_x_1017) ;  /* 0x000000000f087348 */ /* 0x000fea0003c00000 */
[----:B------:R0:W1:Y:S02]  /*1c310*/  SHFL.IDX P6, R14, R13, R12, R11 ;  /* 0x0000000c0d0e7389 */ /* 0x00006400000c000b */
[----:B01----:R-:W-:Y:S01]  /*1c320*/  ENDCOLLECTIVE ;  /* 0x000000000000791b */ /* 0x003fe20003800000 */
.L_x_1017:
[----:B------:R-:W-:Y:S01]  /*1c330*/  IMAD.MOV.U32 R9, RZ, RZ, R14 ;  /* 0x000000ffff097224 */ /* 0x000fe200078e000e */
[----:B------:R-:W-:Y:S06]  /*1c340*/  BRA `(.L_x_1018) ;  /* 0xffffffd800507947 */ /* 0x000fec000383ffff */
.L_x_939:
        /* <DEDUP_REMOVED lines=8> */
.L_x_1020:
[----:B------:R-:W-:Y:S05]  /*1c3d0*/  BSYNC B0 ;  /* 0x0000000000007941 */ /* 0x000fea0003800000 */
.L_x_1019:
[----:B------:R-:W-:Y:S02]  /*1c3e0*/  IMAD.MOV.U32 R3, RZ, RZ, R14 ;  /* 0x000000ffff037224 */ /* 0x000fe400078e000e */
[----:B------:R-:W-:Y:S02]  /*1c3f0*/  IMAD.MOV.U32 R12, RZ, RZ, 0x2 ;  /* 0x00000002ff0c7424 */ /* 0x000fe400078e00ff */
[----:B------:R-:W-:Y:S01]  /*1c400*/  IMAD.MOV.U32 R11, RZ, RZ, RZ ;  /* 0x000000ffff0b7224 */ /* 0x000fe200078e00ff */
[----:B------:R-:W-:Y:S01]  /*1c410*/  SEL R3, R3, RZ, P1 ;  /* 0x000000ff03037207 */ /* 0x000fe20000800000 */
[----:B------:R-:W-:-:S04]  /*1c420*/  IMAD.MOV.U32 R15, RZ, RZ, -0x1 ;  /* 0xffffffffff0f7424 */ /* 0x000fc800078e00ff */
[----:B------:R-:W-:-:S04]  /*1c430*/  IMAD.IADD R2, R2, 0x1, R3 ;  /* 0x0000000102027824 */ /* 0x000fc800078e0203 */
[----:B------:R-:W-:-:S07]  /*1c440*/  IMAD.MOV.U32 R13, RZ, RZ, R2 ;  /* 0x000000ffff0d7224 */ /* 0x000fce00078e0002 */
[----:B------:R-:W-:Y:S05]  /*1c450*/  WARPSYNC.COLLECTIVE R15, `(.L_x_1021) ;  /* 0x000000000f087348 */ /* 0x000fea0003c00000 */
[----:B------:R0:W1:Y:S02]  /*1c460*/  SHFL.UP P6, R14, R13, R12, R11 ;  /* 0x0400000c0d0e7389 */ /* 0x00006400000c000b */
[----:B01----:R-:W-:Y:S01]  /*1c470*/  ENDCOLLECTIVE ;  /* 0x000000000000791b */ /* 0x003fe20003800000 */
.L_x_1021:
        /* <DEDUP_REMOVED lines=8> */
.L_x_1022:
        /* <DEDUP_REMOVED lines=8> */
.L_x_1023:
        /* <DEDUP_REMOVED lines=8> */
.L_x_1024:
        /* <DEDUP_REMOVED lines=9> */
.L_x_1025:
[----:B------:R-:W-:Y:S01]  /*1c690*/  IMAD.MOV.U32 R9, RZ, RZ, R14 ;  /* 0x000000ffff097224 */ /* 0x000fe200078e000e */
[----:B------:R-:W-:Y:S06]  /*1c6a0*/  BRA `(.L_x_1026) ;  /* 0xffffffd800287947 */ /* 0x000fec000383ffff */
.L_x_941:
[----:B------:R-:W-:Y:S01]  /*1c6b0*/  BSSY B0, `(.L_x_1027) ;  /* 0x0000006000007945 */ /* 0x000fe20003800000 */
[----:B------:R-:W-:Y:S01]  /*1c6c0*/  PLOP3.LUT P6, PT, P6, PT, PT, 0x8, 0x0 ;  /* 0x000000000000781c */ /* 0x000fe200037ce170 */
[----:B------:R-:W-:-:S12]  /*1c6d0*/  IMAD.MOV.U32 R15, RZ, RZ, -0x1 ;  /* 0xffffffffff0f7424 */ /* 0x000fd800078e00ff */
[----:B------:R-:W-:Y:S05]  /*1c6e0*/  WARPSYNC.COLLECTIVE R15, `(.L_x_1028) ;  /* 0x000000000f087348 */ /* 0x000fea0003c00000 */
[----:B------:R-:W-:Y:S01]  /*1c6f0*/  VOTE.ANY R14, PT, P6 ;  /* 0x00000000000e7806 */ /* 0x000fe200030e0100 */
[----:B------:R-:W-:Y:S06]  /*1c700*/  ENDCOLLECTIVE ;  /* 0x000000000000791b */ /* 0x000fec0003800000 */
.L_x_1028:
[----:B------:R-:W-:Y:S05]  /*1c710*/  BSYNC B0 ;  /* 0x0000000000007941 */ /* 0x000fea0003800000 */
.L_x_1027:
        /* <DEDUP_REMOVED lines=9> */
.L_x_1029:
[----:B------:R-:W-:Y:S02]  /*1c7b0*/  IMAD.MOV.U32 R13, RZ, RZ, R6 ;  /* 0x000000ffff0d7224 */ /* 0x000fe400078e0006 */
[----:B------:R-:W-:-:S07]  /*1c7c0*/  IMAD.MOV.U32 R5, RZ, RZ, R14 ;  /* 0x000000ffff057224 */ /* 0x000fce00078e000e */
[----:B------:R-:W-:Y:S05]  /*1c7d0*/  WARPSYNC.COLLECTIVE R15, `(.L_x_1030) ;  /* 0x000000000f087348 */ /* 0x000fea0003c00000 */
[----:B------:R0:W1:Y:S02]  /*1c7e0*/  SHFL.IDX P6, R14, R13, R12, R11 ;  /* 0x0000000c0d0e7389 */ /* 0x00006400000c000b */
[----:B01----:R-:W-:Y:S01]  /*1c7f0*/  ENDCOLLECTIVE ;  /* 0x000000000000791b */ /* 0x003fe20003800000 */
.L_x_1030:
[----:B------:R-:W-:Y:S01]  /*1c800*/  IMAD.MOV.U32 R6, RZ, RZ, R14 ;  /* 0x000000ffff067224 */ /* 0x000fe200078e000e */
[----:B------:R-:W-:Y:S06]  /*1c810*/  BRA `(.L_x_1031) ;  /* 0xffffffd800087947 */ /* 0x000fec000383ffff */
.L_x_943:
[----:B------:R-:W-:Y:S01]  /*1c820*/  BSSY B0, `(.L_x_1032) ;  /* 0x0000007000007945 */ /* 0x000fe20003800000 */
[----:B------:R-:W-:Y:S02]  /*1c830*/  IMAD.MOV.U32 R13, RZ, RZ, R7 ;  /* 0x000000ffff0d7224 */ /* 0x000fe400078e0007 */
[----:B------:R-:W-:Y:S02]  /*1c840*/  IMAD.MOV.U32 R11, RZ, RZ, 0x1f ;  /* 0x0000001fff0b7424 */ /* 0x000fe400078e00ff */
[----:B------:R-:W-:-:S07]  /*1c850*/  IMAD.MOV.U32 R15, RZ, RZ, -0x1 ;  /* 0xffffffffff0f7424 */ /* 0x000fce00078e00ff */
[----:B012---:R-:W-:Y:S05]  /*1c860*/  WARPSYNC.COLLECTIVE R15, `(.L_x_1033) ;  /* 0x000000000f087348 */ /* 0x007fea0003c00000 */
[----:B------:R3:W4:Y:S02]  /*1c870*/  SHFL.IDX P6, R14, R13, R12, R11 ;  /* 0x0000000c0d0e7389 */ /* 0x00072400000c000b */
[----:B01234-:R-:W-:Y:S01]  /*1c880*/  ENDCOLLECTIVE ;  /* 0x000000000000791b */ /* 0x01ffe20003800000 */
.L_x_1033:
[----:B------:R-:W-:Y:S05]  /*1c890*/  BSYNC B0 ;  /* 0x0000000000007941 */ /* 0x000fea0003800000 */
.L_x_1032:
[----:B------:R-:W-:Y:S01]  /*1c8a0*/  IMAD.MOV.U32 R7, RZ, RZ, R14 ;  /* 0x000000ffff077224 */ /* 0x000fe200078e000e */
[----:B------:R-:W-:Y:S06]  /*1c8b0*/  BRA `(.L_x_1034) ;  /* 0xffffffd400f87947 */ /* 0x000fec000383ffff */
.L_x_947:
[----:B0-----:R0:W1:Y:S02]  /*1c8c0*/  SYNCS.PHASECHK.TRANS64.TRYWAIT P0, [R0+URZ+0x28c20], R3 ;  /* 0x028c2003000075a7 */ /* 0x001064000800017f */
[----:B-1----:R-:W-:Y:S05]  /*1c8d0*/  @!P0 NANOSLEEP.SYNCS 0x989680 ;  /* 0x009896800000895d */ /* 0x002fea0003900000 */
[----:B------:R-:W1:Y:S02]  /*1c8e0*/  @!P0 SYNCS.PHASECHK.TRANS64 P0, [R0+URZ+0x28c20], R3 ;  /* 0x028c2003000085a7 */ /* 0x000e64000800007f */
[----:B-1----:R-:W-:Y:S05]  /*1c8f0*/  @!P0 BRA `(.L_x_947) ;  /* 0xfffffffc00f08947 */ /* 0x002fea000383ffff */
[----:B------:R-:W-:Y:S05]  /*1c900*/  BRA `(.L_x_1035) ;  /* 0xffffffdc00907947 */ /* 0x000fea000383ffff */
.L_x_948:
[----:B------:R-:W1:Y:S01]  /*1c910*/  S2R R2, SR_TID.X ;  /* 0x0000000000027919 */ /* 0x000e620000002100 */
[----:B------:R-:W-:Y:S01]  /*1c920*/  BSSY B0, `(.L_x_1036) ;  /* 0x000000a000007945 */ /* 0x000fe20003800000 */
[----:B---3--:R-:W-:Y:S02]  /*1c930*/  IMAD.MOV.U32 R12, RZ, RZ, RZ ;  /* 0x000000ffff0c7224 */ /* 0x008fe400078e00ff */
[----:B------:R-:W-:Y:S02]  /*1c940*/  IMAD.MOV.U32 R11, RZ, RZ, 0x1f ;  /* 0x0000001fff0b7424 */ /* 0x000fe400078e00ff */
[----:B------:R-:W-:Y:S01]  /*1c950*/  IMAD.MOV.U32 R15, RZ, RZ, -0x1 ;  /* 0xffffffffff0f7424 */ /* 0x000fe200078e00ff */
[----:B-1----:R-:W-:-:S04]  /*1c960*/  SHF.R.U32.HI R2, RZ, 0x5, R2 ;  /* 0x00000005ff027819 */ /* 0x002fc80000011602 */
[----:B------:R-:W-:-:S05]  /*1c970*/  LOP3.LUT R2, R2, 0x3, RZ, 0xc0, !PT ;  /* 0x0000000302027812 */ /* 0x000fca00078ec0ff */
[----:B------:R-:W-:-:S07]  /*1c980*/  IMAD.MOV.U32 R13, RZ, RZ, R2 ;  /* 0x000000ffff0d7224 */ /* 0x000fce00078e0002 */
[----:B0-----:R-:W-:Y:S05]  /*1c990*/  WARPSYNC.COLLECTIVE R15, `(.L_x_1037) ;  /* 0x000000000f087348 */ /* 0x001fea0003c00000 */
[----:B------:R1:W2:Y:S02]  /*1c9a0*/  SHFL.IDX P6, R14, R13, R12, R11 ;  /* 0x0000000c0d0e7389 */ /* 0x0002a400000c000b */
[----:B012---:R-:W-:Y:S01]  /*1c9b0*/  ENDCOLLECTIVE ;  /* 0x000000000000791b */ /* 0x007fe20003800000 */
.L_x_1037:
[----:B------:R-:W-:Y:S05]  /*1c9c0*/  BSYNC B0 ;  /* 0x0000000000007941 */ /* 0x000fea0003800000 */
.L_x_1036:
[----:B------:R-:W-:Y:S05]  /*1c9d0*/  BRA `(.L_x_1038) ;  /* 0xffffffdc00787947 */ /* 0x000fea000383ffff */
.L_x_949:
[----:B------:R-:W-:Y:S01]  /*1c9e0*/  BSSY B0, `(.L_x_1039) ;  /* 0x0000006000007945 */ /* 0x000fe20003800000 */
[----:B------:R-:W-:-:S07]  /*1c9f0*/  IMAD.MOV.U32 R15, RZ, RZ, -0x1 ;  /* 0xffffffffff0f7424 */ /* 0x000fce00078e00ff */
[----:B01-3--:R-:W-:Y:S05]  /*1ca00*/  WARPSYNC.COLLECTIVE R15, `(.L_x_1040) ;  /* 0x000000000f0c7348 */ /* 0x00bfea0003c00000 */
[----:B------:R-:W-:Y:S02]  /*1ca10*/  ELECT P6, UR62, PT ;  /* 0x00000000003e782f */ /* 0x000fe400038c0000 */
[----:B------:R-:W-:Y:S01]  /*1ca20*/  MOV R14, UR62 ;  /* 0x0000003e000e7c02 */ /* 0x000fe20008000f00 */
[----:B01-3--:R-:W-:Y:S10]  /*1ca30*/  ENDCOLLECTIVE ;  /* 0x000000000000791b */ /* 0x00bff40003800000 */
.L_x_1040:
[----:B------:R-:W-:Y:S05]  /*1ca40*/  BSYNC B0 ;  /* 0x0000000000007941 */ /* 0x000fea0003800000 */
.L_x_1039:
[----:B------:R-:W-:Y:S05]  /*1ca50*/  BRA `(.L_x_1041) ;  /* 0xffffffdc006c7947 */ /* 0x000fea000383ffff */
.L_x_951:
[----:B0-----:R0:W1:Y:S02]  /*1ca60*/  SYNCS.PHASECHK.TRANS64.TRYWAIT P0, [R6+URZ], R5 ;  /* 0x00000005060075a7 */ /* 0x001064000800017f */
[----:B-1----:R-:W-:Y:S05]  /*1ca70*/  @!P0 NANOSLEEP.SYNCS 0x989680 ;  /* 0x009896800000895d */ /* 0x002fea0003900000 */
[----:B------:R-:W1:Y:S02]  /*1ca80*/  @!P0 SYNCS.PHASECHK.TRANS64 P0, [R6+URZ], R5 ;  /* 0x00000005060085a7 */ /* 0x000e64000800007f */
[----:B-1----:R-:W-:Y:S05]  /*1ca90*/  @!P0 BRA `(.L_x_951) ;  /* 0xfffffffc00f08947 */ /* 0x002fea000383ffff */
[----:B------:R-:W-:Y:S05]  /*1caa0*/  BRA `(.L_x_1042) ;  /* 0xffffffdc00a47947 */ /* 0x000fea000383ffff */
.L_x_952:
[----:B-1----:R1:W2:Y:S02]  /*1cab0*/  SYNCS.PHASECHK.TRANS64.TRYWAIT P0, [R7+URZ], R2 ;  /* 0x00000002070075a7 */ /* 0x0022a4000800017f */
[----:B--2---:R-:W-:Y:S05]  /*1cac0*/  @!P0 NANOSLEEP.SYNCS 0x989680 ;  /* 0x009896800000895d */ /* 0x004fea0003900000 */
[----:B------:R-:W2:Y:S02]  /*1cad0*/  @!P0 SYNCS.PHASECHK.TRANS64 P0, [R7+URZ], R2 ;  /* 0x00000002070085a7 */ /* 0x000ea4000800007f */
[----:B--2---:R-:W-:Y:S05]  /*1cae0*/  @!P0 BRA `(.L_x_952) ;  /* 0xfffffffc00f08947 */ /* 0x004fea000383ffff */
[----:B------:R-:W-:Y:S05]  /*1caf0*/  BRA `(.L_x_1043) ;  /* 0xffffffdc00987947 */ /* 0x000fea000383ffff */
.L_x_954:
[----:B--2---:R2:W4:Y:S02]  /*1cb00*/  SYNCS.PHASECHK.TRANS64.TRYWAIT P0, [R4+URZ], R5 ;  /* 0x00000005040075a7 */ /* 0x004524000800017f */
[----:B----4-:R-:W-:Y:S05]  /*1cb10*/  @!P0 NANOSLEEP.SYNCS 0x989680 ;  /* 0x009896800000895d */ /* 0x010fea0003900000 */
[----:B------:R-:W4:Y:S02]  /*1cb20*/  @!P0 SYNCS.PHASECHK.TRANS64 P0, [R4+URZ], R5 ;  /* 0x00000005040085a7 */ /* 0x000f24000800007f */
[----:B----4-:R-:W-:Y:S05]  /*1cb30*/  @!P0 BRA `(.L_x_954) ;  /* 0xfffffffc00f08947 */ /* 0x010fea000383ffff */
[----:B------:R-:W-:Y:S05]  /*1cb40*/  BRA `(.L_x_1044) ;  /* 0xffffffdc009c7947 */ /* 0x000fea000383ffff */
.L_x_1045:
        /* <DEDUP_REMOVED lines=11> */
.L_x_5869:


//--------------------- .text._ZN7cutlass13device_kernelIN5flash11enable_sm90INS1_16FlashAttnFwdSm90INS1_25CollectiveMainloopFwdSm90ILi2EN4cute5tupleIJNS5_1CILi1EEES8_S8_EEENS6_IJNS7_ILi64EEESA_SA_EEELi512ENS_6half_tEfNS_4arch4Sm90ELb0ELb0ELb0ELb1ELb0ELb0ELb1ELb0ELb0ELb1ELb1ELb0EEENS1_21CollectiveEpilogueFwdINS6_IJSA_NS7_ILi512EEESA_EEES9_SC_SE_Li256ELb1ELb1ELb1ELb0EEENS1_36VarlenDynamicPersistentTileSchedulerILi64ELi64ELi256ELi128ELb1ELb1ELb1ELb0ELb1ELb1EEEEEEEEEvNT_6ParamsE --------------------------
	.section	.text._ZN7cutlass13device_kernelIN5flash11enable_sm90INS1_16FlashAttnFwdSm90INS1_25CollectiveMainloopFwdSm90ILi2EN4cute5tupleIJNS5_1CILi1EEES8_S8_EEENS6_IJNS7_ILi64EEESA_SA_EEELi512ENS_6half_tEfNS_4arch4Sm90ELb0ELb0ELb0ELb1ELb0ELb0ELb1ELb0ELb0ELb1ELb1ELb0EEENS1_21CollectiveEpilogueFwdINS6_IJSA_NS7_ILi512EEESA_EEES9_SC_SE_Li256ELb1ELb1ELb1ELb0EEENS1_36VarlenDynamicPersistentTileSchedulerILi64ELi64ELi256ELi128ELb1ELb1ELb1ELb0ELb1ELb1EEEEEEEEEvNT_6ParamsE,"ax",@progbits
	.align	128
.text._ZN7cutlass13device_kernelIN5flash11enable_sm90INS1_16FlashAttnFwdSm90INS1_25CollectiveMainloopFwdSm90ILi2EN4cute5tupleIJNS5_1CILi1EEES8_S8_EEENS6_IJNS7_ILi64EEESA_SA_EEELi512ENS_6half_tEfNS_4arch4Sm90ELb0ELb0ELb0ELb1ELb0ELb0ELb1ELb0ELb0ELb1ELb1ELb0EEENS1_21CollectiveEpilogueFwdINS6_IJSA_NS7_ILi512EEESA_EEES9_SC_SE_Li256ELb1ELb1ELb1ELb0EEENS1_36VarlenDynamicPersistentTileSchedulerILi64ELi64ELi256ELi128ELb1ELb1ELb1ELb0ELb1ELb1EEEEEEEEEvNT_6ParamsE:
        .type           _ZN7cutlass13device_kernelIN5flash11enable_sm90INS1_16FlashAttnFwdSm90INS1_25CollectiveMainloopFwdSm90ILi2EN4cute5tupleIJNS5_1CILi1EEES8_S8_EEENS6_IJNS7_ILi64EEESA_SA_EEELi512ENS_6half_tEfNS_4arch4Sm90ELb0ELb0ELb0ELb1ELb0ELb0ELb1ELb0ELb0ELb1ELb1ELb0EEENS1_21CollectiveEpilogueFwdINS6_IJSA_NS7_ILi512EEESA_EEES9_SC_SE_Li256ELb1ELb1ELb1ELb0EEENS1_36VarlenDynamicPersistentTileSchedulerILi64ELi64ELi256ELi128ELb1ELb1ELb1ELb0ELb1ELb1EEEEEEEEEvNT_6ParamsE,@function
        .size           _ZN7cutlass13device_kernelIN5flash11enable_sm90INS1_16FlashAttnFwdSm90INS1_25CollectiveMainloopFwdSm90ILi2EN4cute5tupleIJNS5_1CILi1EEES8_S8_EEENS6_IJNS7_ILi64EEESA_SA_EEELi512ENS_6half_tEfNS_4arch4Sm90ELb0ELb0ELb0ELb1ELb0ELb0ELb1ELb0ELb0ELb1ELb1ELb0EEENS1_21CollectiveEpilogueFwdINS6_IJSA_NS7_ILi512EEESA_EEES9_SC_SE_Li256ELb1ELb1ELb1ELb0EEENS1_36VarlenDynamicPersistentTileSchedulerILi64ELi64ELi256ELi128ELb1ELb1ELb1ELb0ELb1ELb1EEEEEEEEEvNT_6ParamsE,(.L_x_5870 - _ZN7cutlass13device_kernelIN5flash11enable_sm90INS1_16FlashAttnFwdSm90INS1_25CollectiveMainloopFwdSm90ILi2EN4cute5tupleIJNS5_1CILi1EEES8_S8_EEENS6_IJNS7_ILi64EEESA_SA_EEELi512ENS_6half_tEfNS_4arch4Sm90ELb0ELb0ELb0ELb1ELb0ELb0ELb1ELb0ELb0ELb1ELb1ELb0EEENS1_21CollectiveEpilogueFwdINS6_IJSA_NS7_ILi512EEESA_EEES9_SC_SE_Li256ELb1ELb1ELb1ELb0EEENS1_36VarlenDynamicPersistentTileSchedulerILi64ELi64ELi256ELi128ELb1ELb1ELb1ELb0ELb1ELb1EEEEEEEEEvNT_6ParamsE)
        .other          _ZN7cutlass13device_kernelIN5flash11enable_sm90INS1_16FlashAttnFwdSm90INS1_25CollectiveMainloopFwdSm90ILi2EN4cute5tupleIJNS5_1CILi1EEES8_S8_EEENS6_IJNS7_ILi64EEESA_SA_EEELi512ENS_6half_tEfNS_4arch4Sm90ELb0ELb0ELb0ELb1ELb0ELb0ELb1ELb0ELb0ELb1ELb1ELb0EEENS1_21CollectiveEpilogueFwdINS6_IJSA_NS7_ILi512EEESA_EEES9_SC_SE_Li256ELb1ELb1ELb1ELb0EEENS1_36VarlenDynamicPersistentTileSchedulerILi64ELi64ELi256ELi128ELb1ELb1ELb1ELb0ELb1ELb1EEEEEEEEEvNT_6ParamsE,@"STO_CUDA_ENTRY STV_DEFAULT"
_ZN7cutlass13device_kernelIN5flash11enable_sm90INS1_16FlashAttnFwdSm90INS1_25CollectiveMainloopFwdSm90ILi2EN4cute5tupleIJNS5_1CILi1EEES8_S8_EEENS6_IJNS7_ILi64EEESA_SA_EEELi512ENS_6half_tEfNS_4arch4Sm90ELb0ELb0ELb0ELb1ELb0ELb0ELb1ELb0ELb0ELb1ELb1ELb0EEENS1_21CollectiveEpilogueFwdINS6_IJSA_NS7_ILi512EEESA_EEES9_SC_SE_Li256ELb1ELb1ELb1ELb0EEENS1_36VarlenDynamicPersistentTileSchedulerILi64ELi64ELi256ELi128ELb1ELb1ELb1ELb0ELb1ELb1EEEEEEEEEvNT_6ParamsE:
        /* <DEDUP_REMOVED lines=17> */
.L_x_1047:
[----:B------:R-:W-:Y:S05]  /*0110*/  BSYNC B0 ;  /* 0x0000000000007941 */ /* 0x000fea0003800000 */
.L_x_1046:
[----:B------:R-:W-:Y:S01]  /*0120*/  SHF.R.U32.HI R3, RZ, 0x7, R6 ;  /* 0x00000007ff037819 */ /* 0x000fe20000011606 */
[----:B------:R-:W-:Y:S01]  /*0130*/  VOTEU.ANY UP0, P0 ;  /* 0x00000000003f7886 */ /* 0x000fe20000000100 */
[----:B------:R-:W0:Y:S01]  /*0140*/  SHFL.IDX PT, R2, R0, RZ, 0x1f ;  /* 0x00001fff00027589 */ /* 0x000e2200000e0000 */
[----:B------:R-:W-:Y:S01]  /*0150*/  UMOV UR4, 0x80 ;  /* 0x0000008000047882 */ /* 0x000fe20000000000 */
[----:B------:R-:W-:Y:S01]  /*0160*/  UMOV UR7, 0x100 ;  /* 0x0000010000077882 */ /* 0x000fe20000000000 */
[----:B------:R-:W-:Y:S01]  /*0170*/  VOTEU.ANY UP1, P0 ;  /* 0x00000000003f7886 */ /* 0x000fe20000020100 */
[----:B------:R-:W1:Y:S01]  /*0180*/  SHFL.IDX PT, R3, R3, RZ, 0x1f ;  /* 0x00001fff03037589 */ /* 0x000e6200000e0000 */
[----:B------:R-:W2:Y:S01]  /*0190*/  @UP0 S2UR UR8, SR_CgaCtaId ;  /* 0x00000000000809c3 */ /* 0x000ea20000008800 */
[----:B------:R-:W-:Y:S01]  /*01a0*/  @UP0 UMOV UR6, 0x400 ;  /* 0x0000040000060882 */ /* 0x000fe20000000000 */
[----:B------:R-:W-:-:S04]  /*01b0*/  @UP0 UIADD3 UR4, -UR4, 0x100000, URZ ;  /* 0x0010000004040890 */ /* 0x000fc8000fffe13f */
[----:B------:R-:W-:Y:S02]  /*01c0*/  @UP0 USHF.L.U32 UR5, UR4, 0xb, URZ ;  /* 0x0000000b04050899 */ /* 0x000fe4000800063f */
[----:B------:R-:W-:Y:S01]  /*01d0*/  @UP0 USHF.L.U32 UR4, UR4, 0x1, URZ ;  /* 0x0000000104040899 */ /* 0x000fe2000800063f */
[----:B------:R-:W-:Y:S01]  /*01e0*/  VOTEU.ANY UP2, P0 ;  /* 0x00000000003f7886 */ /* 0x000fe20000040100 */
[----:B0-----:R-:W-:Y:S01]  /*01f0*/  ISETP.NE.AND P1, PT, R2, RZ, PT ;  /* 0x000000ff0200720c */ /* 0x001fe20003f25270 */
[----:B-1----:R0:W-:Y:S01]  /*0200*/  STL [R1], R3 ;  /* 0x0000000301007387 */ /* 0x0021e20000100800 */
[----:B--2---:R-:W-:Y:S02]  /*0210*/  @UP0 ULEA UR8, UR8, UR6, 0x18 ;  /* 0x0000000608080291 */ /* 0x004fe4000f8ec03f */
[----:B------:R-:W-:-:S04]  /*0220*/  @UP0 UIADD3 UR6, -UR7, 0x100000, URZ ;  /* 0x0010000007060890 */ /* 0x000fc8000fffe13f */
[----:B------:R-:W-:Y:S02]  /*0230*/  @UP0 USHF.L.U32 UR7, UR6, 0xb, URZ ;  /* 0x0000000b06070899 */ /* 0x000fe4000800063f */
[----:B------:R-:W-:Y:S01]  /*0240*/  @UP0 USHF.L.U32 UR6, UR6, 0x1, URZ ;  /* 0x0000000106060899 */ /* 0x000fe2000800063f */
[----:B------:R-:W-:Y:S01]  /*0250*/  VOTEU.ANY UP0, P0 ;  /* 0x00000000003f7886 */ /* 0x000fe20000000100 */
[----:B------:R-:W1:Y:S04]  /*0260*/  FENCE.VIEW.ASYNC.S ;  /* 0x00000000000073c6 */ /* 0x000e680000000000 */
[----:B-1----:R0:W1:Y:S01]  /*0270*/  @UP0 SYNCS.EXCH.64 URZ, [UR8+0x38800], UR4 ;  /* 0x03880004083f05b2 */ /* 0x0020620008000100 */
[----:B------:R0:W2:Y:S05]  /*0280*/  @UP1 SYNCS.EXCH.64 URZ, [UR8+0x38810], UR4 ;  /* 0x03881004083f15b2 */ /* 0x0000aa0008000100 */
        /* <DEDUP_REMOVED lines=16> */
.L_x_1048:
        /* <DEDUP_REMOVED lines=22> */
.L_x_1049:
        /* <DEDUP_REMOVED lines=18> */
.L_x_1050:
        /* <DEDUP_REMOVED lines=22> */
.L_x_1051:
        /* <DEDUP_REMOVED lines=22> */
.L_x_1052:
[----:B------:R-:W-:Y:S01]  /*08d0*/  ISETP.NE.AND P0, PT, R3, RZ, PT ;  /* 0x000000ff0300720c */ /* 0x000fe20003f05270 */
[----:B------:R-:W-:Y:S01]  /*08e0*/  NOP ;  /* 0x0000000000007918 */ /* 0x000fe20000000000 */
[----:B------:R-:W-:Y:S01]  /*08f0*/  ULDC.64 UR38, c[0x0][0x208] ;  /* 0x0000820000267ab9 */ /* 0x000fe20000000a00 */
[----:B01234-:R-:W-:Y:S10]  /*0900*/  BAR.SYNC.DEFER_BLOCKING 0x0 ;  /* 0x0000000000007b1d */ /* 0x01fff40000010000 */
[----:B------:R-:W-:Y:S05]  /*0910*/  @!P0 BRA `(.L_x_1053) ;  /* 0x000000d400d88947 */ /* 0x000fea0003800000 */
.L_x_1054:
        /* <DEDUP_REMOVED lines=22> */
[----:B------:R-:W-:Y:S01]  /*0a80*/  UMOV UR36, URZ ;  /* 0x0000003f00247c82 */ /* 0x000fe20008000000 */
[----:B------:R-:W-:Y:S01]  /*0a90*/  SHF.R.S32.HI R3, RZ, 0x1f, R6 ;  /* 0x0000001fff037819 */ /* 0x000fe20000011406 */
[----:B------:R-:W-:Y:S01]  /*0aa0*/  UMOV UR37, URZ ;  /* 0x0000003f00257c82 */ /* 0x000fe20008000000 */
[----:B------:R-:W-:Y:S02]  /*0ab0*/  UMOV UR40, URZ ;  /* 0x0000003f00287c82 */ /* 0x000fe40008000000 */
[CC--:B------:R-:W-:Y:S02]  /*0ac0*/  LEA.HI R2, R3.reuse, R6.reuse, RZ, 0x4 ;  /* 0x0000000603027211 */ /* 0x0c0fe400078f20ff */
[----:B------:R-:W-:-:S02]  /*0ad0*/  LEA.HI R5, R3, R6, RZ, 0x3 ;  /* 0x0000000603057211 */ /* 0x000fc400078f18ff */
[CC--:B------:R-:W-:Y:S02]  /*0ae0*/  LEA.HI R4, R3.reuse, R6.reuse, RZ, 0x5 ;  /* 0x0000000603047211 */ /* 0x0c0fe400078f28ff */
[CC--:B------:R-:W-:Y:S02]  /*0af0*/  LEA.HI R0, R3.reuse, R6.reuse, RZ, 0x7 ;  /* 0x0000000603007211 */ /* 0x0c0fe400078f38ff */
[----:B------:R-:W-:Y:S02]  /*0b00*/  LEA.HI R3, R3, R6, RZ, 0x2 ;  /* 0x0000000603037211 */ /* 0x000fe400078f10ff */
[----:B------:R-:W-:Y:S02]  /*0b10*/  SHF.R.S32.HI R7, RZ, 0x4, R2 ;  /* 0x00000004ff077819 */ /* 0x000fe40000011402 */
[----:B------:R-:W-:Y:S02]  /*0b20*/  LOP3.LUT R11, R5, 0xfffffff8, RZ, 0xc0, !PT ;  /* 0xfffffff8050b7812 */ /* 0x000fe400078ec0ff */
[----:B------:R-:W-:-:S02]  /*0b30*/  LOP3.LUT R5, R2, 0xfffffff0, RZ, 0xc0, !PT ;  /* 0xfffffff002057812 */ /* 0x000fc400078ec0ff */
[--C-:B------:R-:W-:Y:S01]  /*0b40*/  SHF.R.S32.HI R9, RZ, 0x5, R4.reuse ;  /* 0x00000005ff097819 */ /* 0x100fe20000011404 */
[C---:B------:R-:W-:Y:S01]  /*0b50*/  IMAD.IADD R11, R6.reuse, 0x1, -R11 ;  /* 0x00000001060b7824 */ /* 0x040fe200078e0a0b */
[----:B------:R-:W-:Y:S01]  /*0b60*/  LOP3.LUT R13, R3, 0xfffffffc, RZ, 0xc0, !PT ;  /* 0xfffffffc030d7812 */ /* 0x000fe200078ec0ff */
[----:B------:R-:W-:Y:S01]  /*0b70*/  IMAD.IADD R8, R6, 0x1, -R5 ;  /* 0x0000000106087824 */ /* 0x000fe200078e0a05 */
[----:B------:R-:W-:Y:S02]  /*0b80*/  SHF.R.S32.HI R4, RZ, 0x1f, R4 ;  /* 0x0000001fff047819 */ /* 0x000fe40000011404 */
[----:B------:R-:W-:Y:S01]  /*0b90*/  LOP3.LUT R3, R0, 0xffffff80, RZ, 0xc0, !PT ;  /* 0xffffff8000037812 */ /* 0x000fe200078ec0ff */
[----:B------:R-:W-:Y:S01]  /*0ba0*/  IMAD.IADD R13, R6, 0x1, -R13 ;  /* 0x00000001060d7824 */ /* 0x000fe200078e0a0d */
[----:B------:R-:W-:Y:S02]  /*0bb0*/  LEA.HI R2, R2, R7, RZ, 0x1 ;  /* 0x0000000702027211 */ /* 0x000fe400078f08ff */
[----:B------:R-:W-:Y:S01]  /*0bc0*/  LEA.HI R4, R4, R9, RZ, 0x2 ;  /* 0x0000000904047211 */ /* 0x000fe200078f10ff */
[----:B------:R-:W-:Y:S01]  /*0bd0*/  IMAD.IADD R3, R6, 0x1, -R3 ;  /* 0x0000000106037824 */ /* 0x000fe200078e0a03 */
[----:B------:R-:W-:-:S02]  /*0be0*/  LOP3.LUT R2, R2, 0x1ffffffe, RZ, 0xc0, !PT ;  /* 0x1ffffffe02027812 */ /* 0x000fc400078ec0ff */
[----:B------:R-:W-:Y:S02]  /*0bf0*/  SHF.R.S32.HI R227, RZ, 0x7, R0 ;  /* 0x00000007ffe37819 */ /* 0x000fe40000011400 */
[----:B------:R-:W-:Y:S01]  /*0c00*/  LOP3.LUT R4, R4, 0x3ffffc, RZ, 0xc0, !PT ;  /* 0x003ffffc04047812 */ /* 0x000fe200078ec0ff */
[----:B------:R-:W-:Y:S01]  /*0c10*/  IMAD.IADD R7, R7, 0x1, -R2 ;  /* 0x0000000107077824 */ /* 0x000fe200078e0a02 */
[--C-:B------:R-:W-:Y:S01]  /*0c20*/  SHF.R.S32.HI R5, RZ, 0x1f, R8.reuse ;  /* 0x0000001fff057819 */ /* 0x100fe20000011408 */
[----:B------:R-:W-:Y:S01]  /*0c30*/  IMAD R15, R227, 0x100, R8 ;  /* 0x00000100e30f7824 */ /* 0x000fe200078e0208 */
[----:B------:R-:W-:Y:S01]  /*0c40*/  SHF.R.S32.HI R2, RZ, 0x1f, R3 ;  /* 0x0000001fff027819 */ /* 0x000fe20000011403 */
[----:B------:R-:W-:Y:S01]  /*0c50*/  IMAD.IADD R10, R9, 0x1, -R4 ;  /* 0x00000001090a7824 */ /* 0x000fe200078e0a04 */
        /* <DEDUP_REMOVED lines=29> */
[----:B------:R-:W-:Y:S02]  /*0e30*/  LOP3.LUT R7, R7, R4, RZ, 0x3c, !PT ;  /* 0x0000000407077212 */ /* 0x000fe400078e3cff */
[----:B------:R-:W-:Y:S01]  /*0e40*/  SHF.R.S32.HI R5, RZ, 0x5, R5 ;  /* 0x00000005ff057819 */ /* 0x000fe20000011405 */
[----:B------:R-:W-:Y:S01]  /*0e50*/  IMAD.IADD R16, R2, 0x1, -R3 ;  /* 0x0000000102107824 */ /* 0x000fe200078e0a03 */
[----:B------:R-:W-:Y:S01]  /*0e60*/  R2P PR, R8, 0x6 ;  /* 0x0000000608007804 */ /* 0x000fe20000000000 */
[----:B0-----:R-:W-:Y:S02]  /*0e70*/  IMAD.SHL.U32 R12, R0, 0x100, RZ ;  /* 0x00000100000c7824 */ /* 0x001fe400078e00ff */
[----:B------:R-:W-:Y:S02]  /*0e80*/  IMAD.IADD R7, R6, 0x1, R7 ;  /* 0x0000000106077824 */ /* 0x000fe400078e0207 */
[----:B------:R-:W-:Y:S01]  /*0e90*/  IMAD.SHL.U32 R2, R11, 0x8, RZ ;  /* 0x000000080b027824 */ /* 0x000fe200078e00ff */
[----:B------:R-:W-:Y:S01]  /*0ea0*/  STL [R1+0x6c], R12 ;  /* 0x00006c0c01007387 */ /* 0x000fe20000100800 */
[----:B------:R-:W-:Y:S01]  /*0eb0*/  IMAD.IADD R17, R230, 0x1, R12 ;  /* 0x00000001e6117824 */ /* 0x000fe200078e020c */
[----:B------:R-:W-:Y:S01]  /*0ec0*/  LEA R19, R7, UR41, 0x1 ;  /* 0x0000002907137c11 */ /* 0x000fe2000f8e08ff */
[----:B------:R-:W-:Y:S01]  /*0ed0*/  IMAD R16, R5, 0x10, R16 ;  /* 0x0000001005107824 */ /* 0x000fe200078e0210 */
[----:B------:R-:W-:Y:S01]  /*0ee0*/  SEL R185, R185, 0xffffffc0, !P2 ;  /* 0xffffffc0b9b97807 */ /* 0x000fe20005000000 */
[----:B------:R-:W-:Y:S01]  /*0ef0*/  VIADD R193, R2, 0x40 ;  /* 0x0000004002c17836 */ /* 0x000fe20000000000 */
[----:B------:R-:W-:Y:S01]  /*0f00*/  SHF.R.S32.HI R0, RZ, 0x1f, R17 ;  /* 0x0000001fff007819 */ /* 0x000fe20000011411 */
[----:B------:R-:W-:-:S02]  /*0f10*/  VIADD R226, R17, 0x8 ;  /* 0x0000000811e27836 */ /* 0x000fc40000000000 */
[C---:B------:R-:W-:Y:S01]  /*0f20*/  VIADD R225, R17.reuse, 0x10 ;  /* 0x0000001011e17836 */ /* 0x040fe20000000000 */
[----:B------:R-:W-:Y:S01]  /*0f30*/  SHF.R.S32.HI R3, RZ, 0x1f, R193 ;  /* 0x0000001fff037819 */ /* 0x000fe200000114c1 */
[----:B------:R-:W-:Y:S01]  /*0f40*/  VIADD R223, R17, 0x20 ;  /* 0x0000002011df7836 */ /* 0x000fe20000000000 */
[----:B------:R-:W-:Y:S01]  /*0f50*/  SHF.R.S32.HI R0, RZ, 0x1f, R226 ;  /* 0x0000001fff007819 */ /* 0x000fe200000114e2 */
[----:B------:R-:W-:Y:S01]  /*0f60*/  IMAD R4, R13, 0x8, R16 ;  /* 0x000000080d047824 */ /* 0x000fe200078e0210 */
[----:B------:R-:W-:Y:S01]  /*0f70*/  SHF.R.S32.HI R3, RZ, 0x1f, R225 ;  /* 0x0000001fff037819 */ /* 0x000fe200000114e1 */
[C---:B------:R-:W-:Y:S01]  /*0f80*/  VIADD R224, R17.reuse, 0x18 ;  /* 0x0000001811e07836 */ /* 0x040fe20000000000 */
[----:B------:R-:W-:Y:S01]  /*0f90*/  SHF.R.S32.HI R0, RZ, 0x1f, R223 ;  /* 0x0000001fff007819 */ /* 0x000fe200000114df */
[C---:B------:R-:W-:Y:S01]  /*0fa0*/  VIADD R222, R17.reuse, 0x28 ;  /* 0x0000002811de7836 */ /* 0x040fe20000000000 */
[----:B------:R0:W-:Y:S01]  /*0fb0*/  STL [R1+0x68], R4 ;  /* 0x0000680401007387 */ /* 0x0001e20000100800 */
[----:B------:R-:W-:-:S02]  /*0fc0*/  VIADD R219, R17, 0x38 ;  /* 0x0000003811db7836 */ /* 0x000fc40000000000 */
[C---:B------:R-:W-:Y:S01]  /*0fd0*/  VIADD R221, R17.reuse, 0x30 ;  /* 0x0000003011dd7836 */ /* 0x040fe20000000000 */
[----:B------:R-:W-:Y:S01]  /*0fe0*/  SHF.R.S32.HI R3, RZ, 0x1f, R222 ;  /* 0x0000001fff037819 */ /* 0x000fe200000114de */
[C---:B------:R-:W-:Y:S01]  /*0ff0*/  VIADD R218, R17.reuse, 0x40 ;  /* 0x0000004011da7836 */ /* 0x040fe20000000000 */
[----:B------:R-:W-:Y:S01]  /*1000*/  SHF.R.S32.HI R0, RZ, 0x1f, R219 ;  /* 0x0000001fff007819 */ /* 0x000fe200000114db */
[C---:B------:R-:W-:Y:S02]  /*1010*/  VIADD R216, R17.reuse, 0x50 ;  /* 0x0000005011d87836 */ /* 0x040fe40000000000 */
        /* <DEDUP_REMOVED lines=50> */
[----:B------:R-:W-:Y:S01]  /*1340*/  IMAD.IADD R186, R186, 0x1, R185 ;  /* 0x00000001baba7824 */ /* 0x000fe200078e02b9 */
[----:B------:R-:W-:Y:S01]  /*1350*/  SHF.R.S32.HI R231, RZ, 0x1f, R195 ;  /* 0x0000001fffe77819 */ /* 0x000fe200000114c3 */
[----:B------:R-:W-:-:S02]  /*1360*/  IMAD.MOV.U32 R6, RZ, RZ, R14 ;  /* 0x000000ffff067224 */ /* 0x000fc400078e000e */
[C---:B------:R-:W-:Y:S02]  /*1370*/  VIADD R192, R2.reuse, 0x80 ;  /* 0x0000008002c07836 */ /* 0x040fe40000000000 */
[C---:B------:R-:W-:Y:S02]  /*1380*/  VIADD R191, R2.reuse, 0xc0 ;  /* 0x000000c002bf7836 */ /* 0x040fe40000000000 */
[C---:B------:R-:W-:Y:S02]  /*1390*/  VIADD R190, R2.reuse, 0x100 ;  /* 0x0000010002be7836 */ /* 0x040fe40000000000 */
[C---:B------:R-:W-:Y:S02]  /*13a0*/  VIADD R189, R2.reuse, 0x140 ;  /* 0x0000014002bd7836 */ /* 0x040fe40000000000 */
[C---:B------:R-:W-:Y:S02]  /*13b0*/  VIADD R229, R2.reuse, 0x180 ;  /* 0x0000018002e57836 */ /* 0x040fe40000000000 */
[----:B------:R-:W-:-:S02]  /*13c0*/  VIADD R228, R2, 0x1c0 ;  /* 0x000001c002e47836 */ /* 0x000fc40000000000 */
[----:B------:R-:W-:-:S07]  /*13d0*/  IMAD.IADD R185, R185, 0x1, R184 ;  /* 0x00000001b9b97824 */ /* 0x000fce00078e02b8 */
.L_x_1098:
[----:B------:R-:W-:Y:S01]  /*13e0*/  ULDC.64 UR6, c[0x0][0xd88] ;  /* 0x0003620000067ab9 */ /* 0x000fe20000000a00 */
[----:B0123-5:R-:W0:Y:S01]  /*13f0*/  LDC.64 R12, c[0x0][0x418] ;  /* 0x00010600ff0c7b82 */ /* 0x02fe220000000a00 */
[----:B------:R-:W-:-:S06]  /*1400*/  UIMAD.WIDE UR6, UR5, 0x4, UR6 ;  /* 0x00000004050678a5 */ /* 0x000fcc000f8e0206 */
[----:B------:R-:W-:Y:S01]  /*1410*/  IMAD.U32 R8, RZ, RZ, UR6 ;  /* 0x00000006ff087e24 */ /* 0x000fe2000f8e00ff */
[----:B------:R-:W1:Y:S01]  /*1420*/  LDC R0, c[0x0][0x424] ;  /* 0x00010900ff007b82 */ /* 0x000e620000000800 */
[----:B------:R-:W-:Y:S01]  /*1430*/  IMAD.U32 R9, RZ, RZ, UR7 ;  /* 0x00000007ff097e24 */ /* 0x000fe2000f8e00ff */
[----:B------:R-:W-:-:S04]  /*1440*/  ULDC.64 UR6, c[0x0][0xb20] ;  /* 0x0002c80000067ab9 */ /* 0x000fc80000000a00 */
[----:B------:R-:W2:Y:S01]  /*1450*/  LDG.E R187, desc[UR38][R8.64] ;  /* 0x0000002608bb7981 */ /* 0x000ea2000c1e1900 */
[----:B------:R-:W-:Y:S01]  /*1460*/  ISETP.NE.U32.AND P0, PT, RZ, UR6, PT ;  /* 0x00000006ff007c0c */ /* 0x000fe2000bf05070 */
[----:B------:R-:W3:Y:S01]  /*1470*/  LDC R153, c[0x0][0x2f0] ;  /* 0x0000bc00ff997b82 */ /* 0x000ee20000000800 */
[----:B------:R-:W-:Y:S02]  /*1480*/  IMAD.MOV.U32 R10, RZ, RZ, RZ ;  /* 0x000000ffff0a7224 */ /* 0x000fe400078e00ff */
[----:B------:R-:W-:-:S05]  /*1490*/  ISETP.NE.AND.EX P0, PT, RZ, UR7, PT, P0 ;  /* 0x00000007ff007c0c */ /* 0x000fca000bf05300 */
[----:B----4-:R-:W4:Y:S01]  /*14a0*/  LDC R7, c[0x0][0xae8] ;  /* 0x0002ba00ff077b82 */ /* 0x010f220000000800 */
[----:B--2---:R-:W-:-:S07]  /*14b0*/  SHF.R.S32.HI R220, RZ, 0x1f, R187 ;  /* 0x0000001fffdc7819 */ /* 0x004fce00000114bb */
[----:B------:R-:W-:-:S04]  /*14c0*/  @P0 LEA R4, P1, R187, UR6, 0x2 ;  /* 0x00000006bb040c11 */ /* 0x000fc8000f8210ff */
[----:B------:R-:W-:Y:S01]  /*14d0*/  @P0 LEA.HI.X R5, R187, UR7, R220, 0x2, P1 ;  /* 0x00000007bb050c11 */ /* 0x000fe200088f14dc */
[----:B------:R-:W-:Y:S02]  /*14e0*/  ULDC.64 UR6, c[0x0][0xb18] ;  /* 0x0002c60000067ab9 */ /* 0x000fe40000000a00 */
[----:B------:R-:W-:Y:S02]  /*14f0*/  ISETP.NE.U32.AND P1, PT, RZ, UR6, PT ;  /* 0x00000006ff007c0c */ /* 0x000fe4000bf25070 */
[----:B------:R2:W5:Y:S01]  /*1500*/  @P0 LDG.E R10, desc[UR38][R4.64] ;  /* 0x00000026040a0981 */ /* 0x000562000c1e1900 */
[----:B0-----:R-:W-:Y:S02]  /*1510*/  ISETP.NE.U32.AND P0, PT, R12, RZ, PT ;  /* 0x000000ff0c00720c */ /* 0x001fe40003f05070 */
[----:B------:R-:W-:Y:S02]  /*1520*/  ISETP.NE.AND.EX P1, PT, RZ, UR7, PT, P1 ;  /* 0x00000007ff007c0c */ /* 0x000fe4000bf25310 */
[----:B------:R-:W-:-:S04]  /*1530*/  ISETP.NE.AND.EX P0, PT, R13, RZ, PT, P0 ;  /* 0x000000ff0d00720c */ /* 0x000fc80003f05300 */
[----:B-1----:R-:W-:-:S05]  /*1540*/  SEL R0, R0, 0x1, P0 ;  /* 0x0000000100007807 */ /* 0x002fca0000000000 */
[----:B---3--:R-:W-:Y:S02]  /*1550*/  IMAD R153, R0, R153, RZ ;  /* 0x0000009900997224 */ /* 0x008fe400078e02ff */
[----:B------:R-:W-:-:S04]  /*1560*/  @P1 LEA R8, P0, R187, UR6, 0x2 ;  /* 0x00000006bb081c11 */ /* 0x000fc8000f8010ff */
[----:B------:R-:W-:-:S05]  /*1570*/  @P1 LEA.HI.X R9, R187, UR7, R220, 0x2, P0 ;  /* 0x00000007bb091c11 */ /* 0x000fca00080f14dc */
[----:B------:R2:W5:Y:S01]  /*1580*/  @P1 LDG.E R153, desc[UR38][R8.64] ;  /* 0x0000002608991981 */ /* 0x000562000c1e1900 */
[C---:B------:R-:W-:Y:S01]  /*1590*/  LOP3.LUT R3, R6.reuse, 0xff000000, RZ, 0xc0, !PT ;  /* 0xff00000006037812 */ /* 0x040fe200078ec0ff */
[----:B------:R-:W-:Y:S01]  /*15a0*/  UMOV UR42, UR4 ;  /* 0x00000004002a7c82 */ /* 0x000fe20008000000 */
[----:B------:R-:W-:Y:S02]  /*15b0*/  LOP3.LUT R0, R6, 0xff0000, RZ, 0xc0, !PT ;  /* 0x00ff000006007812 */ /* 0x000fe400078ec0ff */
[----:B------:R-:W-:Y:S01]  /*15c0*/  SHF.R.U32.HI R3, RZ, 0x8, R3 ;  /* 0x00000008ff037819 */ /* 0x000fe20000011603 */
[----:B----4-:R-:W-:Y:S06]  /*15d0*/  @P1 BRA `(.L_x_1055) ;  /* 0x0000000000241947 */ /* 0x010fec0003800000 */
[----:B------:R-:W-:Y:S02]  /*15e0*/  ULDC.64 UR4, c[0x0][0xb00] ;  /* 0x0002c00000047ab9 */ /* 0x000fe40000000a00 */
[----:B------:R-:W-:-:S04]  /*15f0*/  ISETP.NE.U32.AND P0, PT, RZ, UR4, PT ;  /* 0x00000004ff007c0c */ /* 0x000fc8000bf05070 */
[----:B------:R-:W-:-:S13]  /*1600*/  ISETP.NE.AND.EX P0, PT, RZ, UR5, PT, P0 ;  /* 0x00000005ff007c0c */ /* 0x000fda000bf05300 */
[----:B------:R-:W-:Y:S05]  /*1610*/  @!P0 BRA `(.L_x_1055) ;  /* 0x0000000000148947 */ /* 0x000fea0003800000 */
[----:B--2---:R-:W0:Y:S02]  /*1620*/  LDC.64 R4, c[0x0][0xb00] ;  /* 0x0002c000ff047b82 */ /* 0x004e240000000a00 */
[----:B0-----:R-:W-:-:S05]  /*1630*/  IMAD.WIDE R4, R187, 0x4, R4 ;  /* 0x00000004bb047825 */ /* 0x001fca00078e0204 */
[----:B-----5:R-:W2:Y:S04]  /*1640*/  LDG.E R153, desc[UR38][R4.64] ;  /* 0x0000002604997981 */ /* 0x020ea8000c1e1900 */
[----:B------:R-:W2:Y:S02]  /*1650*/  LDG.E R8, desc[UR38][R4.64+0x4] ;  /* 0x0000042604087981 */ /* 0x000ea4000c1e1900 */
[----:B--2---:R-:W-:-:S07]  /*1660*/  IMAD.IADD R153, R8, 0x1, -R153 ;  /* 0x0000000108997824 */ /* 0x004fce00078e0a99 */
.L_x_1055:
[----:B--2---:R-:W2:Y:S01]  /*1670*/  LDL R4, [R1] ;  /* 0x0000000001047983 */ /* 0x004ea20000100800 */
[----:B-----5:R-:W-:Y:S01]  /*1680*/  IMAD.IADD R153, R153, 0x1, -R10 ;  /* 0x0000000199997824 */ /* 0x020fe200078e0a0a */
[----:B------:R-:W-:Y:S02]  /*1690*/  LEA.HI R194, R0, R3, RZ, 0x10 ;  /* 0x0000000300c27211 */ /* 0x000fe400078f80ff */
[----:B------:R-:W-:Y:S01]  /*16a0*/  LOP3.LUT R188, R6, 0xffff, RZ, 0xc0, !PT ;  /* 0x0000ffff06bc7812 */ /* 0x000fe200078ec0ff */
[----:B------:R-:W-:Y:S01]  /*16b0*/  VIADD R0, R153, 0x3f ;  /* 0x0000003f99007836 */ /* 0x000fe20000000000 */
[----:B------:R-:W-:Y:S02]  /*16c0*/  SHF.R.U32.HI R22, RZ, 0x10, R194 ;  /* 0x00000010ff167819 */ /* 0x000fe400000116c2 */
[----:B------:R-:W-:Y:S02]  /*16d0*/  LOP3.LUT R194, R194, 0xff, RZ, 0xc0, !PT ;  /* 0x000000ffc2c27812 */ /* 0x000fe400078ec0ff */
[----:B------:R-:W-:-:S02]  /*16e0*/  SHF.R.S32.HI R3, RZ, 0x1f, R0 ;  /* 0x0000001fff037819 */ /* 0x000fc40000011400 */
[C---:B------:R-:W-:Y:S02]  /*16f0*/  ISETP.NE.AND P0, PT, R22.reuse, RZ, PT ;  /* 0x000000ff1600720c */ /* 0x040fe40003f05270 */
[----:B------:R-:W-:Y:S02]  /*1700*/  LEA.HI R3, R3, R0, RZ, 0x6 ;  /* 0x0000000003037211 */ /* 0x000fe400078f30ff */
[----:B------:R-:W-:Y:S02]  /*1710*/  SEL R10, R22, R7, P0 ;  /* 0x00000007160a7207 */ /* 0x000fe40000000000 */
[----:B------:R-:W-:Y:S02]  /*1720*/  SHF.R.S32.HI R9, RZ, 0x6, R3 ;  /* 0x00000006ff097819 */ /* 0x000fe40000011403 */
[----:B--2---:R-:W-:-:S13]  /*1730*/  ISETP.NE.AND P1, PT, R4, 0x1, PT ;  /* 0x000000010400780c */ /* 0x004fda0003f25270 */
[----:B------:R-:W-:Y:S05]  /*1740*/  @!P1 BRA `(.L_x_1056) ;  /* 0x0000001c006c9947 */ /* 0x000fea0003800000 */
[----:B------:R-:W-:Y:S01]  /*1750*/  ISETP.GE.AND P0, PT, R153, 0x1, PT ;  /* 0x000000019900780c */ /* 0x000fe20003f06270 */
[----:B------:R-:W-:-:S12]  /*1760*/  IMAD.MOV.U32 R3, RZ, RZ, RZ ;  /* 0x000000ffff037224 */ /* 0x000fd800078e00ff */
[----:B------:R-:W-:Y:S05]  /*1770*/  @!P0 BRA `(.L_x_1057) ;  /* 0x0000000000688947 */ /* 0x000fea0003800000 */
[-C--:B------:R-:W-:Y:S02]  /*1780*/  IABS R6, R10.reuse ;  /* 0x0000000a00067213 */ /* 0x080fe40000000000 */
[----:B------:R-:W-:Y:S02]  /*1790*/  IADD3 R0, R9, -0x1, R10 ;  /* 0xffffffff09007810 */ /* 0x000fe40007ffe00a */
[----:B------:R-:W0:Y:S01]  /*17a0*/  I2F.RP R3, R6 ;  /* 0x0000000600037306 */ /* 0x000e220000209400 */
[----:B------:R-:W-:Y:S02]  /*17b0*/  IABS R11, R10 ;  /* 0x0000000a000b7213 */ /* 0x000fe40000000000 */
        /* <DEDUP_REMOVED lines=22> */
.L_x_1057:
[-C--:B------:R-:W-:Y:S01]  /*1920*/  IMAD R0, R194, R3.reuse, RZ ;  /* 0x00000003c2007224 */ /* 0x080fe200078e02ff */
[----:B------:R-:W-:Y:S01]  /*1930*/  PLOP3.LUT P0, PT, PT, PT, PT, 0x80, 0x0 ;  /* 0x000000000000781c */ /* 0x000fe20003f0f070 */
[----:B------:R-:W-:Y:S01]  /*1940*/  IMAD.MOV.U32 R152, RZ, RZ, RZ ;  /* 0x000000ffff987224 */ /* 0x000fe200078e00ff */
[----:B------:R-:W-:Y:S02]  /*1950*/  CS2R R150, SRZ ;  /* 0x0000000000967805 */ /* 0x000fe4000001ff00 */
[----:B------:R-:W-:Y:S02]  /*1960*/  CS2R R148, SRZ ;  /* 0x0000000000947805 */ /* 0x000fe4000001ff00 */
[----:B------:R-:W-:Y:S02]  /*1970*/  VIADDMNMX R3, R0, R3, R9, PT ;  /* 0x0000000300037246 */ /* 0x000fe40003800109 */
[----:B------:R-:W-:Y:S02]  /*1980*/  CS2R R146, SRZ ;  /* 0x0000000000927805 */ /* 0x000fe4000001ff00 */
[----:B------:R-:W-:-:S02]  /*1990*/  CS2R R144, SRZ ;  /* 0x0000000000907805 */ /* 0x000fc4000001ff00 */
[----:B------:R-:W-:Y:S02]  /*19a0*/  CS2R R142, SRZ ;  /* 0x00000000008e7805 */ /* 0x000fe4000001ff00 */
[----:B------:R-:W-:Y:S01]  /*19b0*/  R2UR UR16, R3 ;  /* 0x00000000031072ca */ /* 0x000fe200000e0000 */
[----:B------:R-:W-:Y:S01]  /*19c0*/  IMAD.MOV.U32 R3, RZ, RZ, RZ ;  /* 0x000000ffff037224 */ /* 0x000fe200078e00ff */
        /* <DEDUP_REMOVED lines=11> */
[----:B------:R-:W-:Y:S02]  /*1a80*/  ISETP.LT.AND P1, PT, R0, UR16, PT ;  /* 0x0000001000007c0c */ /* 0x000fe4000bf21270 */
        /* <DEDUP_REMOVED lines=49> */
[----:B------:R-:W0:Y:S01]  /*1da0*/  SHFL.IDX PT, R3, R227, RZ, 0x1f ;  /* 0x00001fffe3037589 */ /* 0x000e2200000e0000 */
[----:B------:R-:W-:Y:S01]  /*1db0*/  UMOV UR7, 0x40000040 ;  /* 0x4000004000077882 */ /* 0x000fe20000000000 */
[----:B------:R-:W-:Y:S01]  /*1dc0*/  UMOV UR9, 0x40000040 ;  /* 0x4000004000097882 */ /* 0x000fe20000000000 */
[----:B------:R-:W-:Y:S01]  /*1dd0*/  UMOV UR11, 0x40000040 ;  /* 0x40000040000b7882 */ /* 0x000fe20000000000 */
[----:B------:R-:W-:Y:S06]  /*1de0*/  BAR.SYNC.DEFER_BLOCKING 0xe, 0x100 ;  /* 0x0384000000007b1d */ /* 0x000fec0000010000 */
[----:B------:R-:W-:Y:S01]  /*1df0*/  UMOV UR13, 0x40000040 ;  /* 0x40000040000d7882 */ /* 0x000fe20000000000 */
[----:B------:R-:W-:Y:S01]  /*1e00*/  UMOV UR15, 0x40000040 ;  /* 0x40000040000f7882 */ /* 0x000fe20000000000 */
[----:B------:R-:W-:Y:S01]  /*1e10*/  UMOV UR17, 0x40000040 ;  /* 0x4000004000117882 */ /* 0x000fe20000000000 */
[----:B------:R-:W-:Y:S01]  /*1e20*/  UMOV UR19, 0x40000040 ;  /* 0x4000004000137882 */ /* 0x000fe20000000000 */
[----:B------:R-:W1:Y:S01]  /*1e30*/  S2R R4, SR_TID.X ;  /* 0x0000000000047919 */ /* 0x000e620000002100 */
[----:B0-----:R-:W-:Y:S01]  /*1e40*/  R2UR UR4, R3 ;  /* 0x00000000030472ca */ /* 0x001fe200000e0000 */
[----:B------:R-:W-:Y:S01]  /*1e50*/  IMAD.U32 R3, RZ, RZ, UR37 ;  /* 0x00000025ff037e24 */ /* 0x000fe2000f8e00ff */
[----:B------:R-:W-:-:S11]  /*1e60*/  WARPGROUP.ARRIVE ;  /* 0x00000000000079c5 */ /* 0x000fd60000000000 */
[----:B------:R-:W-:-:S04]  /*1e70*/  ULEA.HI UR5, UR4, UR4, URZ, 0x1 ;  /* 0x0000000404057291 */ /* 0x000fc8000f8f083f */
[----:B------:R-:W-:-:S04]  /*1e80*/  ULOP3.LUT UR5, UR5, 0x1fffe, URZ, 0xc0, !UPT ;  /* 0x0001fffe05057892 */ /* 0x000fc8000f8ec03f */
[----:B------:R-:W-:Y:S01]  /*1e90*/  UIADD3 UR5, UR4, -UR5, URZ ;  /* 0x8000000504057290 */ /* 0x000fe2000fffe03f */
[----:B-1----:R-:W-:Y:S01]  /*1ea0*/  LOP3.LUT R4, R4, 0x7f, RZ, 0xc0, !PT ;  /* 0x0000007f04047812 */ /* 0x002fe200078ec0ff */
[----:B------:R-:W-:Y:S02]  /*1eb0*/  UIADD3 UR4, UR41, 0x36400, URZ ;  /* 0x0003640029047890 */ /* 0x000fe4000fffe03f */
[----:B------:R-:W-:Y:S01]  /*1ec0*/  ULEA UR5, UR5, UR41, 0xf ;  /* 0x0000002905057291 */ /* 0x000fe2000f8e783f */
[----:B------:R-:W-:Y:S01]  /*1ed0*/  ISETP.NE.AND P1, PT, R4, RZ, PT ;  /* 0x000000ff0400720c */ /* 0x000fe20003f25270 */
[----:B------:R-:W-:Y:S02]  /*1ee0*/  USHF.R.U32.HI UR4, URZ, 0x4, UR4 ;  /* 0x000000043f047899 */ /* 0x000fe40008011604 */
[----:B------:R-:W-:Y:S02]  /*1ef0*/  UIADD3 UR5, UR5, 0x400, URZ ;  /* 0x0000040005057890 */ /* 0x000fe4000fffe03f */
[----:B------:R-:W-:-:S02]  /*1f00*/  ULOP3.LUT UR4, UR4, 0x3fff, URZ, 0xc0, !UPT ;  /* 0x00003fff04047892 */ /* 0x000fc4000f8ec03f */
[----:B------:R-:W-:Y:S02]  /*1f10*/  USHF.R.U32.HI UR5, URZ, 0x4, UR5 ;  /* 0x000000043f057899 */ /* 0x000fe40008011605 */
[----:B------:R-:W-:Y:S02]  /*1f20*/  ULOP3.LUT UR4, UR4, 0x10000, URZ, 0xfc, !UPT ;  /* 0x0001000004047892 */ /* 0x000fe4000f8efc3f */
[----:B------:R-:W-:Y:S02]  /*1f30*/  ULOP3.LUT UR5, UR5, 0x3fff, URZ, 0xc0, !UPT ;  /* 0x00003fff05057892 */ /* 0x000fe4000f8ec03f */
[----:B------:R-:W-:Y:S01]  /*1f40*/  UIADD3 UR8, UR4, 0x2, URZ ;  /* 0x0000000204087890 */ /* 0x000fe2000fffe03f */
[----:B------:R-:W-:Y:S01]  /*1f50*/  @!P1 LEA R3, R3, UR41, 0x3 ;  /* 0x0000002903039c11 */ /* 0x000fe2000f8e18ff */
[----:B------:R-:W-:Y:S02]  /*1f60*/  ULOP3.LUT UR20, UR5, 0x2000000, URZ, 0xfc, !UPT ;  /* 0x0200000005147892 */ /* 0x000fe4000f8efc3f */
[----:B------:R-:W-:-:S02]  /*1f70*/  UIADD3 UR12, UR4, 0x4, URZ ;  /* 0x00000004040c7890 */ /* 0x000fc4000fffe03f */
[----:B------:R-:W-:Y:S01]  /*1f80*/  ULEA UR6, UR37, UR20, 0xc ;  /* 0x0000001425067291 */ /* 0x000fe2000f8e603f */
[----:B------:R-:W-:Y:S01]  /*1f90*/  @!P1 VIADD R3, R3, 0x38860 ;  /* 0x0003886003039836 */ /* 0x000fe20000000000 */
[----:B------:R-:W-:Y:S02]  /*1fa0*/  UMOV UR5, 0x40000040 ;  /* 0x4000004000057882 */ /* 0x000fe40000000000 */
[----:B------:R-:W-:Y:S02]  /*1fb0*/  UIADD3 UR10, UR6, 0x80, URZ ;  /* 0x00000080060a7890 */ /* 0x000fe4000fffe03f */
[----:B------:R-:W-:Y:S01]  /*1fc0*/  UIADD3 UR14, UR6, 0x100, URZ ;  /* 0x00000100060e7890 */ /* 0x000fe2000fffe03f */
[----:B------:R-:W-:Y:S01]  /*1fd0*/  @!P1 PRMT R3, RZ, 0x654, R3 ;  /* 0x00000654ff039816 */ /* 0x000fe20000000003 */
[----:B------:R-:W-:Y:S02]  /*1fe0*/  UIADD3 UR18, UR6, 0x180, URZ ;  /* 0x0000018006127890 */ /* 0x000fe4000fffe03f */
[----:B------:R-:W-:Y:S01]  /*1ff0*/  HGMMA.64x256x16.F32 R24, gdesc[UR4].tnspB, RZ, !UPT, gsb0 ;  /* 0x43e00000041879f0 */ /* 0x000fe2000c0008ff */
[----:B------:R-:W-:-:S02]  /*2000*/  UIADD3 UR7, UR16, -0x2, URZ ;  /* 0xfffffffe10077890 */ /* 0x000fc4000fffe03f */
[----:B------:R-:W-:-:S04]  /*2010*/  UIADD3 UR16, UR4, 0x6, URZ ;  /* 0x0000000604107890 */ /* 0x000fc8000fffe03f */
[----:B------:R-:W-:Y:S01]  /*2020*/  ISETP.LE.AND P0, PT, R0, UR7, PT ;  /* 0x0000000700007c0c */ /* 0x000fe2000bf03270 */
        /* <DEDUP_REMOVED lines=16> */
[----:B------:R-:W-:-:S05]  /*2130*/  UMOV UR21, UR7 ;  /* 0x0000000700157c82 */ /* 0x000fca0008000000 */
.L_x_1060:
[----:B------:R-:W-:Y:S01]  /*2140*/  BAR.SYNC.DEFER_BLOCKING 0xe, 0x100 ;  /* 0x0384000000007b1d */ /* 0x000fe20000010000 */
[----:B01----:R-:W-:Y:S01]  /*2150*/  IMAD.U32 R3, RZ, RZ, UR37 ;  /* 0x00000025ff037e24 */ /* 0x003fe2000f8e00ff */
[----:B------:R-:W-:-:S03]  /*2160*/  UIADD3 UR37, UR37, 0x1, URZ ;  /* 0x0000000125257890 */ /* 0x000fc6000fffe03f */
[----:B------:R-:W-:Y:S01]  /*2170*/  IMAD R3, R3, 0x40, R16 ;  /* 0x0000004003037824 */ /* 0x000fe200078e0210 */
[----:B------:R-:W-:Y:S01]  /*2180*/  UISETP.NE.AND UP0, UPT, UR37, 0x2, UPT ;  /* 0x000000022500788c */ /* 0x000fe2000bf05270 */
[----:B------:R-:W-:Y:S01]  /*2190*/  UMOV UR7, 0x40000040 ;  /* 0x4000004000077882 */ /* 0x000fe20000000000 */
[----:B------:R-:W-:Y:S02]  /*21a0*/  UMOV UR11, 0x40000040 ;  /* 0x40000040000b7882 */ /* 0x000fe40000000000 */
[----:B------:R-:W-:Y:S01]  /*21b0*/  LEA R3, R3, UR41, 0x2 ;  /* 0x0000002903037c11 */ /* 0x000fe2000f8e10ff */
[----:B------:R-:W-:Y:S01]  /*21c0*/  USEL UR37, UR37, URZ, UP0 ;  /* 0x0000003f25257287 */ /* 0x000fe20008000000 */
[----:B------:R-:W-:Y:S01]  /*21d0*/  UMOV UR15, 0x40000040 ;  /* 0x40000040000f7882 */ /* 0x000fe20000000000 */
[----:B------:R-:W-:Y:S02]  /*21e0*/  UMOV UR19, 0x40000040 ;  /* 0x4000004000137882 */ /* 0x000fe40000000000 */
[----:B------:R-:W-:-:S04]  /*21f0*/  ULEA UR6, UR37, UR20, 0xc ;  /* 0x0000001425067291 */ /* 0x000fc8000f8e603f */
[----:B------:R-:W-:Y:S02]  /*2200*/  UIADD3 UR10, UR6, 0x80, URZ ;  /* 0x00000080060a7890 */ /* 0x000fe4000fffe03f */
[----:B------:R-:W-:Y:S02]  /*2210*/  UIADD3 UR14, UR6, 0x100, URZ ;  /* 0x00000100060e7890 */ /* 0x000fe4000fffe03f */
[----:B------:R-:W-:Y:S01]  /*2220*/  UIADD3 UR18, UR6, 0x180, URZ ;  /* 0x0000018006127890 */ /* 0x000fe2000fffe03f */
[----:B------:R-:W0:Y:S04]  /*2230*/  LDS R4, [R3+0x38400] ;  /* 0x0384000003047984 */ /* 0x000e280000000800 */
[----:B------:R1:W2:Y:S02]  /*2240*/  LDS R5, [R3+0x38420] ;  /* 0x0384200003057984 */ /* 0x0002a40000000800 */
[----:B-1----:R-:W-:-:S05]  /*2250*/  IMAD.U32 R3, RZ, RZ, UR37 ;  /* 0x00000025ff037e24 */ /* 0x002fca000f8e00ff */
[----:B------:R-:W-:-:S05]  /*2260*/  @!P1 LEA R3, R3, UR41, 0x3 ;  /* 0x0000002903039c11 */ /* 0x000fca000f8e18ff */
[----:B------:R-:W-:-:S05]  /*2270*/  @!P1 VIADD R3, R3, 0x38860 ;  /* 0x0003886003039836 */ /* 0x000fca0000000000 */
[----:B------:R-:W-:Y:S01]  /*2280*/  @!P1 PRMT R3, RZ, 0x654, R3 ;  /* 0x00000654ff039816 */ /* 0x000fe20000000003 */
        /* <DEDUP_REMOVED lines=129> */
[----:B------:R-:W-:Y:S01]  /*2aa0*/  HGMMA.64x256x16.F32 R24, gdesc[UR4].tnspB, R24, gsb0 ;  /* 0x43e00000041879f0 */ /* 0x000fe20008000818 */
[----:B------:R-:W-:Y:S01]  /*2ab0*/  UMOV UR6, UR21 ;  /* 0x0000001500067c82 */ /* 0x000fe20008000000 */
[----:B------:R-:W-:Y:S01]  /*2ac0*/  USEL UR7, URZ, 0x1, UP0 ;  /* 0x000000013f077887 */ /* 0x000fe20008000000 */
[----:B------:R-:W-:Y:S01]  /*2ad0*/  ISETP.LT.AND P0, PT, R0, UR6, PT ;  /* 0x0000000600007c0c */ /* 0x000fe2000bf01270 */
[----:B------:R-:W-:Y:S02]  /*2ae0*/  UIADD3 UR21, UR21, -0x1, URZ ;  /* 0xffffffff15157890 */ /* 0x000fe4000fffe03f */
[----:B------:R-:W-:Y:S01]  /*2af0*/  ULOP3.LUT UR36, UR36, UR7, URZ, 0x3c, !UPT ;  /* 0x0000000724247292 */ /* 0x000fe2000f8e3c3f */
[----:B------:R-:W-:Y:S02]  /*2b00*/  WARPGROUP.DEPBAR.LE gsb0, 0x0 ;  /* 0x00008000000079c5 */ /* 0x000fe40000010000 */
[----:B------:R-:W-:-:S15]  /*2b10*/  WARPGROUP.ARRIVE ;  /* 0x00000000000079c5 */ /* 0x000fde0000000000 */
[----:B------:R-:W-:-:S04]  /*2b20*/  NOP ;  /* 0x0000000000007918 */ /* 0x000fc80000000000 */
        /* <DEDUP_REMOVED lines=13> */
.L_x_1059:
[----:B------:R-:W-:Y:S01]  /*2c00*/  BAR.SYNC.DEFER_BLOCKING 0xe, 0x100 ;  /* 0x0384000000007b1d */ /* 0x000fe20000010000 */
[----:B01----:R-:W-:Y:S01]  /*2c10*/  IMAD.U32 R3, RZ, RZ, UR37 ;  /* 0x00000025ff037e24 */ /* 0x003fe2000f8e00ff */
[----:B------:R-:W-:Y:S01]  /*2c20*/  UIADD3 UR37, UR37, 0x1, URZ ;  /* 0x0000000125257890 */ /* 0x000fe2000fffe03f */
[----:B------:R-:W-:Y:S01]  /*2c30*/  PLOP3.LUT P0, PT, PT, PT, PT, 0x8, 0x0 ;  /* 0x000000000000781c */ /* 0x000fe20003f0e170 */
[----:B------:R-:W-:Y:S02]  /*2c40*/  IMAD.MOV.U32 R152, RZ, RZ, RZ ;  /* 0x000000ffff987224 */ /* 0x000fe400078e00ff */
        /* <DEDUP_REMOVED lines=136> */
[----:B------:R-:W-:Y:S01]  /*34d0*/  IMAD.MOV.U32 R3, RZ, RZ, RZ ;  /* 0x000000ffff037224 */ /* 0x000fe200078e00ff */
[----:B------:R-:W-:Y:S06]  /*34e0*/  BAR.ARV 0xf, 0x100 ;  /* 0x03c4000000007b1d */ /* 0x000fec0000002000 */
[----:B------:R-:W-:Y:S05]  /*34f0*/  BRA `(.L_x_1058) ;  /* 0x0000006000bc7947 */ /* 0x000fea0003800000 */
.L_x_1056:
[----:B------:R-:W-:Y:S01]  /*3500*/  ISETP.GE.AND P0, PT, R153, 0x1, PT ;  /* 0x000000019900780c */ /* 0x000fe20003f06270 */
[----:B------:R-:W-:-:S12]  /*3510*/  IMAD.MOV.U32 R23, RZ, RZ, RZ ;  /* 0x000000ffff177224 */ /* 0x000fd800078e00ff */
[----:B------:R-:W-:Y:S05]  /*3520*/  @!P0 BRA `(.L_x_1061) ;  /* 0x0000000000688947 */ /* 0x000fea0003800000 */
[-C--:B------:R-:W-:Y:S02]  /*3530*/  IABS R0, R10.reuse ;  /* 0x0000000a00007213 */ /* 0x080fe40000000000 */
        /* <DEDUP_REMOVED lines=25> */
.L_x_1061:
[-C--:B------:R-:W-:Y:S01]  /*36d0*/  IMAD R18, R194, R23.reuse, RZ ;  /* 0x00000017c2127224 */ /* 0x080fe200078e02ff */
[----:B------:R-:W-:Y:S01]  /*36e0*/  PLOP3.LUT P0, PT, PT, PT, PT, 0x80, 0x0 ;  /* 0x000000000000781c */ /* 0x000fe20003f0f070 */
[----:B------:R-:W-:Y:S01]  /*36f0*/  IMAD.MOV.U32 R152, RZ, RZ, RZ ;  /* 0x000000ffff987224 */ /* 0x000fe200078e00ff */
[----:B------:R-:W-:Y:S01]  /*3700*/  CS2R R150, SRZ ;  /* 0x0000000000967805 */ /* 0x000fe2000001ff00 */
[----:B------:R-:W-:Y:S01]  /*3710*/  IMAD.MOV.U32 R3, RZ, RZ, RZ ;  /* 0x000000ffff037224 */ /* 0x000fe200078e00ff */
[----:B------:R-:W-:Y:S02]  /*3720*/  VIADDMNMX R23, R18, R23, R9, PT ;  /* 0x0000001712177246 */ /* 0x000fe40003800109 */
[----:B------:R-:W-:Y:S02]  /*3730*/  CS2R R148, SRZ ;  /* 0x0000000000947805 */ /* 0x000fe4000001ff00 */
        /* <DEDUP_REMOVED lines=93> */
.L_x_1062:
[----:B------:R-:W2:Y:S01]  /*3d10*/  LDL R20, [R1] ;  /* 0x0000000001147983 */ /* 0x000ea20000100800 */
[----:B------:R-:W-:-:S04]  /*3d20*/  ULEA.HI UR4, UR40, UR40, URZ, 0x1 ;  /* 0x0000002828047291 */ /* 0x000fc8000f8f083f */
[----:B------:R-:W-:-:S04]  /*3d30*/  ULOP3.LUT UR4, UR4, 0xfffffffe, URZ, 0xc0, !UPT ;  /* 0xfffffffe04047892 */ /* 0x000fc8000f8ec03f */
[----:B------:R-:W-:-:S06]  /*3d40*/  UIADD3 UR4, UR40, -UR4, URZ ;  /* 0x8000000428047290 */ /* 0x000fcc000fffe03f */
[----:B------:R-:W-:-:S05]  /*3d50*/  IMAD.U32 R3, RZ, RZ, UR4 ;  /* 0x00000004ff037e24 */ /* 0x000fca000f8e00ff */
[----:B------:R-:W-:-:S04]  /*3d60*/  SHF.L.U32 R3, R3, 0x1f, RZ ;  /* 0x0000001f03037819 */ /* 0x000fc800000006ff */
[----:B------:R-:W0:Y:S01]  /*3d70*/  SYNCS.PHASECHK.TRANS64.TRYWAIT P1, [UR41+0x38800], R3 ;  /* 0x03880003ff0075a7 */ /* 0x000e220008020169 */
[----:B--2---:R-:W-:Y:S01]  /*3d80*/  ISETP.NE.AND P0, PT, R20, RZ, PT ;  /* 0x000000ff1400720c */ /* 0x004fe20003f05270 */
[----:B0-----:R-:W-:-:S12]  /*3d90*/  @!P1 BRA `(.L_x_1063) ;  /* 0x0000012400589947 */ /* 0x001fd80003800000 */
.L_x_1241:
[----:B------:R-:W-:Y:S05]  /*3da0*/  @P0 BRA `(.L_x_1064) ;  /* 0x0000000000040947 */ /* 0x000fea0003800000 */
[----:B------:R-:W-:Y:S01]  /*3db0*/  BPT.TRAP 0x1 ;  /* 0x000000040000795c */ /* 0x000fe20000300000 */
.L_x_1064:
[----:B------:R-:W-:Y:S02]  /*3dc0*/  IMAD.U32 R6, RZ, RZ, UR37 ;  /* 0x00000025ff067e24 */ /* 0x000fe4000f8e00ff */
[----:B------:R-:W-:-:S03]  /*3dd0*/  IMAD.U32 R5, RZ, RZ, UR36 ;  /* 0x00000024ff057e24 */ /* 0x000fc6000f8e00ff */
[----:B------:R-:W-:Y:S02]  /*3de0*/  LEA R6, R6, UR41, 0x3 ;  /* 0x0000002906067c11 */ /* 0x000fe4000f8e18ff */
[----:B------:R-:W-:-:S04]  /*3df0*/  SHF.L.U32 R5, R5, 0x1f, RZ ;  /* 0x0000001f05057819 */ /* 0x000fc800000006ff */
[----:B------:R1:W2:Y:S01]  /*3e00*/  SYNCS.PHASECHK.TRANS64.TRYWAIT P1, [R6+URZ+0x38830], R5 ;  /* 0x03883005060075a7 */ /* 0x0002a2000802017f */
[----:B------:R-:W-:Y:S05]  /*3e10*/  @P0 BRA `(.L_x_1065) ;  /* 0x0000000000040947 */ /* 0x000fea0003800000 */
[----:B------:R-:W-:Y:S01]  /*3e20*/  BPT.TRAP 0x1 ;  /* 0x000000040000795c */ /* 0x000fe20000300000 */
.L_x_1065:
[----:B--2---:R-:W-:Y:S05]  /*3e30*/  @P1 BRA `(.L_x_1066) ;  /* 0x0000000000081947 */ /* 0x004fea0003800000 */
[----:B------:R-:W2:Y:S02]  /*3e40*/  SYNCS.PHASECHK.TRANS64.TRYWAIT P1, [R6+URZ+0x38830], R5 ;  /* 0x03883005060075a7 */ /* 0x000ea4000802017f */
[----:B--2---:R-:W-:Y:S05]  /*3e50*/  @!P1 BRA `(.L_x_1067) ;  /* 0x0000012400409947 */ /* 0x004fea0003800000 */
.L_x_1066:
[----:B------:R-:W-:-:S04]  /*3e60*/  UIADD3 UR4, UR41, 0x22400, URZ ;  /* 0x0002240029047890 */ /* 0x000fc8000fffe03f */
[----:B------:R-:W-:-:S04]  /*3e70*/  USHF.R.U32.HI UR4, URZ, 0x4, UR4 ;  /* 0x000000043f047899 */ /* 0x000fc80008011604 */
[----:B------:R-:W-:-:S06]  /*3e80*/  ULOP3.LUT UR4, UR4, 0x3fff, URZ, 0xc0, !UPT ;  /* 0x00003fff04047892 */ /* 0x000fcc000f8ec03f */
[----:B0-----:R-:W-:Y:S01]  /*3e90*/  IMAD.U32 R0, RZ, RZ, UR4 ;  /* 0x00000004ff007e24 */ /* 0x001fe2000f8e00ff */
[----:B------:R-:W-:Y:S05]  /*3ea0*/  WARPSYNC.ALL ;  /* 0x0000000000007948 */ /* 0x000fea0003800000 */
[----:B------:R-:W-:-:S04]  /*3eb0*/  LOP3.LUT R0, R0, 0x10000, RZ, 0xfc, !PT ;  /* 0x0001000000007812 */ /* 0x000fc800078efcff */
        /* <DEDUP_REMOVED lines=10> */
[----:B------:R-:W-:-:S02]  /*3f60*/  UMOV UR13, 0x40000040 ;  /* 0x40000040000d7882 */ /* 0x000fc40000000000 */
[----:B------:R-:W-:Y:S02]  /*3f70*/  ULEA UR6, UR37, UR6, 0x9 ;  /* 0x0000000625067291 */ /* 0x000fe4000f8e483f */
[----:B------:R-:W-:Y:S02]  /*3f80*/  ULOP3.LUT UR4, UR4, 0x10000, URZ, 0xfc, !UPT ;  /* 0x0001000004047892 */ /* 0x000fe4000f8efc3f */
[----:B------:R-:W-:Y:S02]  /*3f90*/  UIADD3 UR10, UR6, 0x2, URZ ;  /* 0x00000002060a7890 */ /* 0x000fe4000fffe03f */
[----:B------:R-:W-:Y:S02]  /*3fa0*/  UIADD3 UR8, UR4, 0x2, URZ ;  /* 0x0000000204087890 */ /* 0x000fe4000fffe03f */
[----:B------:R-:W-:Y:S02]  /*3fb0*/  UIADD3 UR14, UR6, 0x4, URZ ;  /* 0x00000004060e7890 */ /* 0x000fe4000fffe03f */
[----:B------:R-:W-:-:S02]  /*3fc0*/  UIADD3 UR12, UR4, 0x4, URZ ;  /* 0x00000004040c7890 */ /* 0x000fc4000fffe03f */
[----:B------:R-:W-:Y:S01]  /*3fd0*/  HGMMA.64x64x16.F32 R24, gdesc[UR4], RZ, !UPT, gsb0 ;  /* 0x00e00000041879f0 */ /* 0x000fe2000c0008ff */
[----:B------:R-:W-:Y:S02]  /*3fe0*/  UIADD3 UR18, UR6, 0x6, URZ ;  /* 0x0000000606127890 */ /* 0x000fe4000fffe03f */
[----:B------:R-:W-:Y:S01]  /*3ff0*/  UIADD3 UR16, UR4, 0x6, URZ ;  /* 0x0000000604107890 */ /* 0x000fe2000fffe03f */
[----:B------:R-:W-:Y:S01]  /*4000*/  UMOV UR19, 0x40000040 ;  /* 0x4000004000137882 */ /* 0x000fe20000000000 */
        /* <DEDUP_REMOVED lines=11> */
[----:B------:R-:W0:Y:S02]  /*40c0*/  SYNCS.PHASECHK.TRANS64.TRYWAIT P1, [UR41+0x38810], R3 ;  /* 0x03881003ff0075a7 */ /* 0x000e240008020169 */
[----:B0-----:R-:W-:Y:S05]  /*40d0*/  @!P1 BRA `(.L_x_1068) ;  /* 0x0000012000b49947 */ /* 0x001fea0003800000 */
.L_x_1242:
[----:B------:R-:W-:Y:S05]  /*40e0*/  @P0 BRA `(.L_x_1069) ;  /* 0x0000000000040947 */ /* 0x000fea0003800000 */
[----:B------:R-:W-:Y:S01]  /*40f0*/  BPT.TRAP 0x1 ;  /* 0x000000040000795c */ /* 0x000fe20000300000 */
.L_x_1069:
[----:B------:R3:W4:Y:S01]  /*4100*/  SYNCS.PHASECHK.TRANS64.TRYWAIT P1, [R6+URZ+0x38850], R5 ;  /* 0x03885005060075a7 */ /* 0x000722000802017f */
[----:B------:R-:W-:Y:S05]  /*4110*/  @P0 BRA `(.L_x_1070) ;  /* 0x0000000000040947 */ /* 0x000fea0003800000 */
[----:B------:R-:W-:Y:S01]  /*4120*/  BPT.TRAP 0x1 ;  /* 0x000000040000795c */ /* 0x000fe20000300000 */
.L_x_1070:
[----:B----4-:R-:W-:Y:S05]  /*4130*/  @P1 BRA `(.L_x_1071) ;  /* 0x0000000000081947 */ /* 0x010fea0003800000 */
[----:B------:R-:W4:Y:S02]  /*4140*/  SYNCS.PHASECHK.TRANS64.TRYWAIT P1, [R6+URZ+0x38850], R5 ;  /* 0x03885005060075a7 */ /* 0x000f24000802017f */
[----:B----4-:R-:W-:Y:S05]  /*4150*/  @!P1 BRA `(.L_x_1072) ;  /* 0x0000012000ac9947 */ /* 0x010fea0003800000 */
.L_x_1071:
[----:B------:R-:W-:Y:S01]  /*4160*/  UIADD3 UR4, UR41, 0x400, URZ ;  /* 0x0000040029047890 */ /* 0x000fe2000fffe03f */
[----:B------:R-:W-:Y:S01]  /*4170*/  WARPGROUP.ARRIVE ;  /* 0x00000000000079c5 */ /* 0x000fe20000000000 */
[----:B------:R-:W-:-:S05]  /*4180*/  UIADD3 UR5, UR41, 0x26400, URZ ;  /* 0x0002640029057890 */ /* 0x000fca000fffe03f */
[----:B0-----:R-:W0:Y:S01]  /*4190*/  S2R R3, SR_TID.X ;  /* 0x0000000000037919 */ /* 0x001e220000002100 */
[----:B------:R-:W-:Y:S01]  /*41a0*/  USHF.R.U32.HI UR4, URZ, 0x4, UR4 ;  /* 0x000000043f047899 */ /* 0x000fe20008011604 */
[C---:B------:R-:W-:Y:S01]  /*41b0*/  IMAD R153, R23.reuse, -0x40, R153 ;  /* 0xffffffc017997824 */ /* 0x040fe200078e0299 */
[----:B------:R-:W-:Y:S01]  /*41c0*/  USHF.R.U32.HI UR5, URZ, 0x4, UR5 ;  /* 0x000000043f057899 */ /* 0x000fe20008011605 */
[----:B------:R-:W5:Y:S01]  /*41d0*/  S2R R9, SR_TID.X ;  /* 0x0000000000097919 */ /* 0x000f620000002100 */
[----:B------:R-:W-:Y:S01]  /*41e0*/  ULOP3.LUT UR4, UR4, 0x3fff, URZ, 0xc0, !UPT ;  /* 0x00003fff04047892 */ /* 0x000fe2000f8ec03f */
[----:B------:R-:W-:Y:S01]  /*41f0*/  VIADD R23, R23, 0xfffffffe ;  /* 0xfffffffe17177836 */ /* 0x000fe20000000000 */
[----:B------:R-:W-:Y:S01]  /*4200*/  ULOP3.LUT UR5, UR5, 0x3fff, URZ, 0xc0, !UPT ;  /* 0x00003fff05057892 */ /* 0x000fe2000f8ec03f */
[----:B------:R-:W-:Y:S01]  /*4210*/  IADD3 R153, -R230, 0x40, R153 ;  /* 0x00000040e6997810 */ /* 0x000fe20007ffe199 */
[----:B------:R-:W-:Y:S02]  /*4220*/  ULOP3.LUT UR4, UR4, 0x10000, URZ, 0xfc, !UPT ;  /* 0x0001000004047892 */ /* 0x000fe4000f8efc3f */
[----:B------:R-:W-:Y:S01]  /*4230*/  ULOP3.LUT UR6, UR5, 0x10000, URZ, 0xfc, !UPT ;  /* 0x0001000005067892 */ /* 0x000fe2000f8efc3f */
[C---:B------:R-:W-:Y:S01]  /*4240*/  ISETP.GT.AND P5, PT, R153.reuse, RZ, PT ;  /* 0x000000ff9900720c */ /* 0x040fe20003fa4270 */
[----:B------:R-:W-:Y:S01]  /*4250*/  ULEA UR10, UR37, UR4, 0xc ;  /* 0x00000004250a7291 */ /* 0x000fe2000f8e603f */
[C---:B------:R-:W-:Y:S01]  /*4260*/  ISETP.GT.AND P4, PT, R153.reuse, 0x1, PT ;  /* 0x000000019900780c */ /* 0x040fe20003f84270 */
[----:B------:R-:W-:Y:S01]  /*4270*/  UMOV UR21, 0x40000040 ;  /* 0x4000004000157882 */ /* 0x000fe20000000000 */
[----:B------:R-:W-:Y:S01]  /*4280*/  UMOV UR23, 0x40000040 ;  /* 0x4000004000177882 */ /* 0x000fe20000000000 */
[----:B------:R-:W-:Y:S01]  /*4290*/  UIADD3 UR14, UR6, 0x800, URZ ;  /* 0x00000800060e7890 */ /* 0x000fe2000fffe03f */
[C---:B------:R-:W-:Y:S01]  /*42a0*/  ISETP.GT.AND P3, PT, R153.reuse, 0x8, PT ;  /* 0x000000089900780c */ /* 0x040fe20003f64270 */
[----:B------:R-:W-:Y:S01]  /*42b0*/  UMOV UR20, UR6 ;  /* 0x0000000600147c82 */ /* 0x000fe20008000000 */
[----:B------:R-:W-:Y:S01]  /*42c0*/  UMOV UR22, UR10 ;  /* 0x0000000a00167c82 */ /* 0x000fe20008000000 */
[----:B------:R-:W-:Y:S01]  /*42d0*/  UIADD3 UR15, UR10, 0x800, URZ ;  /* 0x000008000a0f7890 */ /* 0x000fe2000fffe03f */
[----:B------:R-:W-:Y:S01]  /*42e0*/  HGMMA.64x64x16.F32 R24, gdesc[UR20], R24, gsb0 ;  /* 0x00e00000141879f0 */ /* 0x000fe20008000818 */
[----:B------:R-:W-:Y:S01]  /*42f0*/  UIADD3 UR20, UR6, 0x2, URZ ;  /* 0x0000000206147890 */ /* 0x000fe2000fffe03f */
[C---:B------:R-:W-:Y:S01]  /*4300*/  ISETP.GT.AND P2, PT, R153.reuse, 0x9, PT ;  /* 0x000000099900780c */ /* 0x040fe20003f44270 */
[----:B------:R-:W-:Y:S01]  /*4310*/  UIADD3 UR22, UR10, 0x2, URZ ;  /* 0x000000020a167890 */ /* 0x000fe2000fffe03f */
[C---:B------:R-:W-:Y:S01]  /*4320*/  ISETP.GT.AND P1, PT, R153.reuse, 0x10, PT ;  /* 0x000000109900780c */ /* 0x040fe20003f24270 */
[----:B------:R-:W-:Y:S01]  /*4330*/  UMOV UR21, 0x40000040 ;  /* 0x4000004000157882 */ /* 0x000fe20000000000 */
[----:B------:R-:W-:Y:S01]  /*4340*/  UMOV UR23, 0x40000040 ;  /* 0x4000004000177882 */ /* 0x000fe20000000000 */
[----:B------:R-:W-:Y:S01]  /*4350*/  ISETP.GT.AND P6, PT, R153, 0x11, PT ;  /* 0x000000119900780c */ /* 0x000fe20003fc4270 */
[----:B------:R-:W-:Y:S01]  /*4360*/  UMOV UR19, 0x40000040 ;  /* 0x4000004000137882 */ /* 0x000fe20000000000 */
[----:B0-----:R-:W-:-:S02]  /*4370*/  SHF.R.U32.HI R3, RZ, 0x7, R3 ;  /* 0x00000007ff037819 */ /* 0x001fc40000011603 */
[----:B-----5:R-:W-:-:S04]  /*4380*/  LOP3.LUT R9, R9, 0x7f, RZ, 0xc0, !PT ;  /* 0x0000007f09097812 */ /* 0x020fc800078ec0ff */
[----:B------:R-:W0:Y:S02]  /*4390*/  SHFL.IDX PT, R3, R3, RZ, 0x1f ;  /* 0x00001fff03037589 */ /* 0x000e2400000e0000 */
[----:B0-----:R-:W-:-:S13]  /*43a0*/  R2UR UR5, R3 ;  /* 0x00000000030572ca */ /* 0x001fda00000e0000 */
[----:B------:R-:W-:-:S03]  /*43b0*/  UISETP.GT.AND UP0, UPT, UR5, 0x7f, UPT ;  /* 0x0000007f0500788c */ /* 0x000fc6000bf04270 */
[----:B------:R-:W-:Y:S01]  /*43c0*/  UMOV UR5, 0x4 ;  /* 0x0000000400057882 */ /* 0x000fe20000000000 */
[----:B------:R-:W-:Y:S02]  /*43d0*/  USEL UR11, URZ, 0x2, !UP0 ;  /* 0x000000023f0b7887 */ /* 0x000fe4000c000000 */
[----:B------:R-:W-:Y:S02]  /*43e0*/  USEL UR7, UR5, 0x2, UP0 ;  /* 0x0000000205077887 */ /* 0x000fe40008000000 */
[----:B------:R-:W-:Y:S01]  /*43f0*/  USEL UR5, UR5, 0x6, !UP0 ;  /* 0x0000000605057887 */ /* 0x000fe2000c000000 */
[----:B------:R-:W-:Y:S02]  /*4400*/  WARPGROUP.DEPBAR.LE gsb0, 0x0 ;  /* 0x00008000000079c5 */ /* 0x000fe40000010000 */
[----:B------:R-:W-:-:S06]  /*4410*/  WARPGROUP.ARRIVE ;  /* 0x00000000000079c5 */ /* 0x000fcc0000000000 */
[----:B------:R-:W-:Y:S01]  /*4420*/  HGMMA.64x64x16.F32 R24, gdesc[UR20], R24, gsb0 ;  /* 0x00e00000141879f0 */ /* 0x000fe20008000818 */
[----:B------:R-:W-:Y:S02]  /*4430*/  UIADD3 UR20, UR6, 0x4, URZ ;  /* 0x0000000406147890 */ /* 0x000fe4000fffe03f */
[----:B------:R-:W-:Y:S01]  /*4440*/  UIADD3 UR22, UR10, 0x4, URZ ;  /* 0x000000040a167890 */ /* 0x000fe2000fffe03f */
[----:B------:R-:W-:Y:S01]  /*4450*/  UMOV UR21, 0x40000040 ;  /* 0x4000004000157882 */ /* 0x000fe20000000000 */
[----:B------:R-:W-:Y:S01]  /*4460*/  UMOV UR23, 0x40000040 ;  /* 0x4000004000177882 */ /* 0x000fe20000000000 */
        /* <DEDUP_REMOVED lines=94> */
[----:B------:R-:W-:Y:S02]  /*4a50*/  UIADD3 UR20, UR11, UR14, URZ ;  /* 0x0000000e0b147290 */ /* 0x000fe4000fffe03f */
[----:B------:R-:W-:Y:S01]  /*4a60*/  UIADD3 UR22, UR11, UR15, URZ ;  /* 0x0000000f0b167290 */ /* 0x000fe2000fffe03f */
        /* <DEDUP_REMOVED lines=16> */
[----:B------:R-:W-:Y:S01]  /*4b70*/  UMOV UR14, 0x28 ;  /* 0x00000028000e7882 */ /* 0x000fe20000000000 */
[----:B------:R-:W-:Y:S01]  /*4b80*/  UMOV UR15, 0xa00 ;  /* 0x00000a00000f7882 */ /* 0x000fe20000000000 */
[----:B------:R-:W-:Y:S02]  /*4b90*/  USEL UR14, UR14, 0x26, UP0 ;  /* 0x000000260e0e7887 */ /* 0x000fe40008000000 */
[----:B------:R-:W-:-:S02]  /*4ba0*/  USEL UR15, UR15, 0x980, UP0 ;  /* 0x000009800f0f7887 */ /* 0x000fc40008000000 */
[----:B------:R-:W-:Y:S02]  /*4bb0*/  ULOP3.LUT UR14, UR14, 0x6, URZ, 0xc0, !UPT ;  /* 0x000000060e0e7892 */ /* 0x000fe4000f8ec03f */
[----:B------:R-:W-:Y:S01]  /*4bc0*/  ULOP3.LUT UR15, UR15, 0xa00, URZ, 0xc0, !UPT ;  /* 0x00000a000f0f7892 */ /* 0x000fe2000f8ec03f */
[----:B------:R-:W-:Y:S02]  /*4bd0*/  WARPGROUP.DEPBAR.LE gsb0, 0x0 ;  /* 0x00008000000079c5 */ /* 0x000fe40000010000 */
[----:B------:R-:W-:-:S06]  /*4be0*/  WARPGROUP.ARRIVE ;  /* 0x00000000000079c5 */ /* 0x000fcc0000000000 */
[----:B------:R-:W-:Y:S01]  /*4bf0*/  HGMMA.64x64x16.F32 R24, gdesc[UR20], R24, gsb0 ;  /* 0x00e00000141879f0 */ /* 0x000fe20008000818 */
[----:B------:R-:W-:Y:S02]  /*4c00*/  UIADD3 UR20, UR14, UR15, UR6 ;  /* 0x0000000f0e147290 */ /* 0x000fe4000fffe006 */
[----:B------:R-:W-:Y:S01]  /*4c10*/  UIADD3 UR22, UR14, UR15, UR10 ;  /* 0x0000000f0e167290 */ /* 0x000fe2000fffe00a */
[----:B------:R-:W-:Y:S01]  /*4c20*/  UMOV UR21, 0x40000040 ;  /* 0x4000004000157882 */ /* 0x000fe20000000000 */
[----:B------:R-:W-:Y:S01]  /*4c30*/  UMOV UR23, 0x40000040 ;  /* 0x4000004000177882 */ /* 0x000fe20000000000 */
[----:B------:R-:W-:Y:S02]  /*4c40*/  UIADD3 UR14, UR6, 0xa00, URZ ;  /* 0x00000a00060e7890 */ /* 0x000fe4000fffe03f */
[----:B------:R-:W-:Y:S01]  /*4c50*/  UIADD3 UR15, UR10, 0xa00, URZ ;  /* 0x00000a000a0f7890 */ /* 0x000fe2000fffe03f */
        /* <DEDUP_REMOVED lines=87> */
[----:B------:R-:W-:Y:S02]  /*51d0*/  UMOV UR7, 0x1000 ;  /* 0x0000100000077882 */ /* 0x000fe40000000000 */
[----:B------:R-:W-:-:S04]  /*51e0*/  USEL UR7, UR7, 0xf80, UP0 ;  /* 0x00000f8007077887 */ /* 0x000fc80008000000 */
[----:B------:R-:W-:Y:S01]  /*51f0*/  ULOP3.LUT UR7, UR7, 0x1e00, URZ, 0xc0, !UPT ;  /* 0x00001e0007077892 */ /* 0x000fe2000f8ec03f */
        /* <DEDUP_REMOVED lines=8> */
[----:B------:R-:W-:Y:S01]  /*5280*/  ULDC UR15, c[0x0][0xa80] ;  /* 0x0002a000000f7ab9 */ /* 0x000fe20000000800 */
[----:B------:R-:W-:-:S04]  /*5290*/  USEL UR5, UR5, 0x3e, UP0 ;  /* 0x0000003e05057887 */ /* 0x000fc80008000000 */
        /* <DEDUP_REMOVED lines=8> */
[----:B------:R-:W-:-:S04]  /*5320*/  ULOP3.LUT UR7, UR43, 0x2000000, URZ, 0xfc, !UPT ;  /* 0x020000002b077892 */ /* 0x000fc8000f8efc3f */
[----:B------:R-:W-:-:S04]  /*5330*/  ULEA UR10, UR37, UR7, 0xc ;  /* 0x00000007250a7291 */ /* 0x000fc8000f8e603f */
[----:B------:R-:W-:-:S07]  /*5340*/  UIADD3 UR14, UR10, 0x80, URZ ;  /* 0x000000800a0e7890 */ /* 0x000fce000fffe03f */
[----:B------:R-:W-:Y:S01]  /*5350*/  UMOV UR18, UR14 ;  /* 0x0000000e00127c82 */ /* 0x000fe20008000000 */
[----:B------:R-:W-:Y:S01]  /*5360*/  UIADD3 UR14, UR10, 0x100, URZ ;  /* 0x000001000a0e7890 */ /* 0x000fe2000fffe03f */
        /* <DEDUP_REMOVED lines=54> */
[----:B------:R-:W-:Y:S02]  /*56d0*/  FMNMX.FTZ R3, R26, R27, !PT ;  /* 0x0000001b1a037209 */ /* 0x000fe40007810000 */
[----:B-1234-:R-:W-:-:S02]  /*56e0*/  FMNMX.FTZ R5, R53, R4, !PT ;  /* 0x0000000435057209 */ /* 0x01efc40007810000 */
[----:B------:R-:W-:Y:S02]  /*56f0*/  FSEL R46, R46, -INF , P1 ;  /* 0xff8000002e2e7808 */ /* 0x000fe40000800000 */
[----:B------:R-:W-:Y:S01]  /*5700*/  FSEL R47, R47, -INF , P6 ;  /* 0xff8000002f2f7808 */ /* 0x000fe20003000000 */
[----:B------:R-:W0:Y:S01]  /*5710*/  SHFL.BFLY PT, R4, R5, 0x2, 0x1f ;  /* 0x0c401f0005047f89 */ /* 0x000e2200000e0000 */
[----:B------:R-:W-:Y:S02]  /*5720*/  FSEL R50, R50, -INF , P5 ;  /* 0xff80000032327808 */ /* 0x000fe40002800000 */
[----:B------:R-:W-:Y:S02]  /*5730*/  FSEL R51, R51, -INF , P4 ;  /* 0xff80000033337808 */ /* 0x000fe40002000000 */
[----:B------:R-:W-:Y:S02]  /*5740*/  FSEL R54, R54, -INF , P3 ;  /* 0xff80000036367808 */ /* 0x000fe40001800000 */
[----:B------:R-:W-:-:S02]  /*5750*/  FSEL R55, R55, -INF , P2 ;  /* 0xff80000037377808 */ /* 0x000fc40001000000 */
[----:B------:R-:W-:Y:S02]  /*5760*/  ISETP.GE.AND P2, PT, R23, R18, PT ;  /* 0x000000121700720c */ /* 0x000fe40003f46270 */
        /* <DEDUP_REMOVED lines=32> */
[----:B------:R-:W1:Y:S01]  /*5970*/  MUFU.EX2 R25, R25 ;  /* 0x0000001900197308 */ /* 0x000e620000000800 */
[--C-:B------:R-:W-:Y:S01]  /*5980*/  FFMA.FTZ R44, R44, UR15, -R7.reuse ;  /* 0x0000000f2c2c7c23 */ /* 0x100fe20008010807 */
[--C-:B------:R-:W-:Y:S01]  /*5990*/  FFMA.FTZ R45, R45, UR15, -R7.reuse ;  /* 0x0000000f2d2d7c23 */ /* 0x100fe20008010807 */
[--C-:B------:R-:W-:Y:S01]  /*59a0*/  FFMA.FTZ R48, R48, UR15, -R7.reuse ;  /* 0x0000000f30307c23 */ /* 0x100fe20008010807 */
[--C-:B------:R-:W-:Y:S01]  /*59b0*/  FFMA.FTZ R49, R49, UR15, -R7.reuse ;  /* 0x0000000f31317c23 */ /* 0x100fe20008010807 */
[--C-:B------:R-:W-:Y:S01]  /*59c0*/  FFMA.FTZ R52, R52, UR15, -R7.reuse ;  /* 0x0000000f34347c23 */ /* 0x100fe20008010807 */
[----:B------:R-:W-:-:S02]  /*59d0*/  FFMA.FTZ R7, R53, UR15, -R7 ;  /* 0x0000000f35077c23 */ /* 0x000fc40008010807 */
[----:B------:R-:W-:Y:S08]  /*59e0*/  MUFU.EX2 R28, R28 ;  /* 0x0000001c001c7308 */ /* 0x000ff00000000800 */
[----:B------:R-:W2:Y:S01]  /*59f0*/  MUFU.EX2 R29, R29 ;  /* 0x0000001d001d7308 */ /* 0x000ea20000000800 */
[----:B-1----:R-:W-:Y:S02]  /*5a00*/  F2FP.F16.F32.PACK_AB R152, R25, R24 ;  /* 0x000000181998723e */ /* 0x002fe400000000ff */
[----:B0-----:R-:W-:-:S05]  /*5a10*/  FMNMX.FTZ R3, R8, R3, !PT ;  /* 0x0000000308037209 */ /* 0x001fca0007810000 */
[----:B------:R-:W-:Y:S01]  /*5a20*/  MUFU.EX2 R32, R32 ;  /* 0x0000002000207308 */ /* 0x000fe20000000800 */
[----:B------:R-:W0:Y:S07]  /*5a30*/  SHFL.BFLY PT, R8, R3, 0x1, 0x1f ;  /* 0x0c201f0003087f89 */ /* 0x000e2e00000e0000 */
[----:B------:R-:W1:Y:S01]  /*5a40*/  MUFU.EX2 R33, R33 ;  /* 0x0000002100217308 */ /* 0x000e620000000800 */
[----:B--2---:R-:W-:-:S07]  /*5a50*/  F2FP.F16.F32.PACK_AB R154, R29, R28 ;  /* 0x0000001c1d9a723e */ /* 0x004fce00000000ff */
[----:B------:R-:W-:Y:S08]  /*5a60*/  MUFU.EX2 R36, R36 ;  /* 0x0000002400247308 */ /* 0x000ff00000000800 */
[----:B------:R-:W2:Y:S01]  /*5a70*/  MUFU.EX2 R37, R37 ;  /* 0x0000002500257308 */ /* 0x000ea20000000800 */
[----:B-1----:R-:W-:Y:S02]  /*5a80*/  F2FP.F16.F32.PACK_AB R156, R33, R32 ;  /* 0x00000020219c723e */ /* 0x002fe400000000ff */
[----:B0-----:R-:W-:-:S04]  /*5a90*/  FMNMX.FTZ R5, R3, R8, !PT ;  /* 0x0000000803057209 */ /* 0x001fc80007810000 */
[C---:B------:R-:W-:Y:S01]  /*5aa0*/  FSETP.NEU.FTZ.AND P1, PT, R5.reuse, -INF , PT ;  /* 0xff8000000500780b */ /* 0x040fe20003f3d000 */
[----:B------:R-:W-:Y:S01]  /*5ab0*/  FMUL.FTZ R3, R5, UR15 ;  /* 0x0000000f05037c20 */ /* 0x000fe20008410000 */
[----:B------:R-:W-:Y:S04]  /*5ac0*/  MUFU.EX2 R40, R40 ;  /* 0x0000002800287308 */ /* 0x000fe80000000800 */
[----:B------:R-:W-:Y:S02]  /*5ad0*/  FSEL R8, R3, RZ, P1 ;  /* 0x000000ff03087208 */ /* 0x000fe40000800000 */
[----:B------:R-:W-:Y:S01]  /*5ae0*/  ISETP.NE.AND P1, PT, R9, RZ, PT ;  /* 0x000000ff0900720c */ /* 0x000fe20003f25270 */
[----:B------:R-:W-:Y:S01]  /*5af0*/  FADD.FTZ R9, R24, R25 ;  /* 0x0000001918097221 */ /* 0x000fe20000010000 */
[----:B------:R-:W0:Y:S01]  /*5b00*/  MUFU.EX2 R41, R41 ;  /* 0x0000002900297308 */ /* 0x000e220000000800 */
[--C-:B------:R-:W-:Y:S01]  /*5b10*/  FFMA.FTZ R26, R26, UR15, -R8.reuse ;  /* 0x0000000f1a1a7c23 */ /* 0x100fe20008010808 */
[--C-:B------:R-:W-:Y:S01]  /*5b20*/  FFMA.FTZ R27, R27, UR15, -R8.reuse ;  /* 0x0000000f1b1b7c23 */ /* 0x100fe20008010808 */
[--C-:B------:R-:W-:Y:S01]  /*5b30*/  FFMA.FTZ R30, R30, UR15, -R8.reuse ;  /* 0x0000000f1e1e7c23 */ /* 0x100fe20008010808 */
[--C-:B------:R-:W-:Y:S01]  /*5b40*/  FFMA.FTZ R31, R31, UR15, -R8.reuse ;  /* 0x0000000f1f1f7c23 */ /* 0x100fe20008010808 */
[--C-:B------:R-:W-:Y:S01]  /*5b50*/  FFMA.FTZ R34, R34, UR15, -R8.reuse ;  /* 0x0000000f22227c23 */ /* 0x100fe20008010808 */
[--C-:B------:R-:W-:Y:S01]  /*5b60*/  FFMA.FTZ R35, R35, UR15, -R8.reuse ;  /* 0x0000000f23237c23 */ /* 0x100fe20008010808 */
[--C-:B------:R-:W-:Y:S01]  /*5b70*/  FFMA.FTZ R38, R38, UR15, -R8.reuse ;  /* 0x0000000f26267c23 */ /* 0x100fe20008010808 */
[----:B------:R-:W-:Y:S01]  /*5b80*/  MUFU.EX2 R26, R26 ;  /* 0x0000001a001a7308 */ /* 0x000fe20000000800 */
[----:B------:R-:W-:Y:S01]  /*5b90*/  FFMA.FTZ R39, R39, UR15, -R8 ;  /* 0x0000000f27277c23 */ /* 0x000fe20008010808 */
[----:B------:R-:W-:Y:S01]  /*5ba0*/  FADD.FTZ R10, R28, R9 ;  /* 0x000000091c0a7221 */ /* 0x000fe20000010000 */
[----:B------:R-:W-:-:S02]  /*5bb0*/  @!P1 VIADD R3, R6, 0x38840 ;  /* 0x0003884006039836 */ /* 0x000fc40000000000 */
[--C-:B------:R-:W-:Y:S01]  /*5bc0*/  FFMA.FTZ R42, R42, UR15, -R8.reuse ;  /* 0x0000000f2a2a7c23 */ /* 0x100fe20008010808 */
[--C-:B------:R-:W-:Y:S01]  /*5bd0*/  FFMA.FTZ R43, R43, UR15, -R8.reuse ;  /* 0x0000000f2b2b7c23 */ /* 0x100fe20008010808 */
[--C-:B------:R-:W-:Y:S01]  /*5be0*/  FFMA.FTZ R46, R46, UR15, -R8.reuse ;  /* 0x0000000f2e2e7c23 */ /* 0x100fe20008010808 */
[--C-:B------:R-:W-:Y:S01]  /*5bf0*/  FFMA.FTZ R47, R47, UR15, -R8.reuse ;  /* 0x0000000f2f2f7c23 */ /* 0x100fe20008010808 */
[----:B------:R-:W1:Y:S01]  /*5c00*/  MUFU.EX2 R27, R27 ;  /* 0x0000001b001b7308 */ /* 0x000e620000000800 */
[----:B------:R-:W-:Y:S01]  /*5c10*/  @!P1 PRMT R3, RZ, 0x654, R3 ;  /* 0x00000654ff039816 */ /* 0x000fe20000000003 */
[--C-:B------:R-:W-:Y:S01]  /*5c20*/  FFMA.FTZ R50, R50, UR15, -R8.reuse ;  /* 0x0000000f32327c23 */ /* 0x100fe20008010808 */
[--C-:B------:R-:W-:Y:S01]  /*5c30*/  FFMA.FTZ R51, R51, UR15, -R8.reuse ;  /* 0x0000000f33337c23 */ /* 0x100fe20008010808 */
[--C-:B------:R-:W-:Y:S01]  /*5c40*/  FFMA.FTZ R54, R54, UR15, -R8.reuse ;  /* 0x0000000f36367c23 */ /* 0x100fe20008010808 */
[----:B------:R3:W-:Y:S01]  /*5c50*/  @!P1 SYNCS.ARRIVE.TRANS64.RED.A1T0 RZ, [R3+URZ], RZ ;  /* 0x000000ff03ff99a7 */ /* 0x0007e2000810043f */
[----:B------:R-:W-:Y:S01]  /*5c60*/  FFMA.FTZ R8, R55, UR15, -R8 ;  /* 0x0000000f37087c23 */ /* 0x000fe20008010808 */
[----:B--2---:R-:W-:Y:S01]  /*5c70*/  F2FP.F16.F32.PACK_AB R158, R37, R36 ;  /* 0x00000024259e723e */ /* 0x004fe200000000ff */
[----:B------:R-:W2:Y:S01]  /*5c80*/  MUFU.EX2 R30, R30 ;  /* 0x0000001e001e7308 */ /* 0x000ea20000000800 */
[----:B0-----:R-:W-:Y:S01]  /*5c90*/  F2FP.F16.F32.PACK_AB R160, R41, R40 ;  /* 0x0000002829a0723e */ /* 0x001fe200000000ff */
[----:B------:R-:W-:-:S02]  /*5ca0*/  @!P1 VIADD R6, R6, 0x38860 ;  /* 0x0003886006069836 */ /* 0x000fc40000000000 */
[----:B---3--:R-:W-:-:S03]  /*5cb0*/  FADD.FTZ R3, R29, R10 ;  /* 0x0000000a1d037221 */ /* 0x008fc60000010000 */
[----:B------:R-:W-:Y:S01]  /*5cc0*/  @!P1 PRMT R6, RZ, 0x654, R6 ;  /* 0x00000654ff069816 */ /* 0x000fe20000000006 */
[----:B------:R-:W0:Y:S01]  /*5cd0*/  MUFU.EX2 R31, R31 ;  /* 0x0000001f001f7308 */ /* 0x000e220000000800 */
[----:B-1----:R-:W-:Y:S01]  /*5ce0*/  FADD.FTZ R11, R26, R27 ;  /* 0x0000001b1a0b7221 */ /* 0x002fe20000010000 */
[----:B------:R-:W-:Y:S01]  /*5cf0*/  FADD.FTZ R10, R32, R3 ;  /* 0x00000003200a7221 */ /* 0x000fe20000010000 */
[----:B------:R-:W-:-:S03]  /*5d00*/  F2FP.F16.F32.PACK_AB R153, R27, R26 ;  /* 0x0000001a1b99723e */ /* 0x000fc600000000ff */
[----:B------:R-:W-:Y:S02]  /*5d10*/  FADD.FTZ R3, R33, R10 ;  /* 0x0000000a21037221 */ /* 0x000fe40000010000 */
[----:B------:R-:W1:Y:S01]  /*5d20*/  MUFU.EX2 R34, R34 ;  /* 0x0000002200227308 */ /* 0x000e620000000800 */
[----:B--2---:R-:W-:Y:S01]  /*5d30*/  FADD.FTZ R12, R30, R11 ;  /* 0x0000000b1e0c7221 */ /* 0x004fe20000010000 */
[----:B------:R-:W-:-:S04]  /*5d40*/  FADD.FTZ R10, R36, R3 ;  /* 0x00000003240a7221 */ /* 0x000fc80000010000 */
[----:B------:R-:W-:Y:S02]  /*5d50*/  FADD.FTZ R3, R37, R10 ;  /* 0x0000000a25037221 */ /* 0x000fe40000010000 */
[----:B------:R-:W2:Y:S01]  /*5d60*/  MUFU.EX2 R35, R35 ;  /* 0x0000002300237308 */ /* 0x000ea20000000800 */
[C---:B0-----:R-:W-:Y:S01]  /*5d70*/  FADD.FTZ R9, R31.reuse, R12 ;  /* 0x0000000c1f097221 */ /* 0x041fe20000010000 */
[----:B------:R-:W-:Y:S01]  /*5d80*/  FADD.FTZ R10, R40, R3 ;  /* 0x00000003280a7221 */ /* 0x000fe20000010000 */
[----:B------:R-:W-:Y:S01]  /*5d90*/  F2FP.F16.F32.PACK_AB R155, R31, R30 ;  /* 0x0000001e1f9b723e */ /* 0x000fe200000000ff */
[----:B------:R-:W-:Y:S02]  /*5da0*/  BAR.SYNC.DEFER_BLOCKING 0xf, 0x100 ;  /* 0x03c4000000007b1d */ /* 0x000fe40000010000 */
[----:B------:R-:W-:Y:S01]  /*5db0*/  FADD.FTZ R3, R41, R10 ;  /* 0x0000000a29037221 */ /* 0x000fe20000010000 */
[----:B-1----:R-:W-:-:S03]  /*5dc0*/  FADD.FTZ R12, R34, R9 ;  /* 0x00000009220c7221 */ /* 0x002fc60000010000 */
[----:B------:R-:W0:Y:S01]  /*5dd0*/  MUFU.EX2 R38, R38 ;  /* 0x0000002600267308 */ /* 0x000e220000000800 */
[----:B--2---:R-:W-:-:S07]  /*5de0*/  FADD.FTZ R9, R35, R12 ;  /* 0x0000000c23097221 */ /* 0x004fce0000010000 */
        /* <DEDUP_REMOVED lines=12> */
[C---:B---3--:R-:W-:Y:S01]  /*5eb0*/  FADD.FTZ R9, R43.reuse, R12 ;  /* 0x0000000c2b097221 */ /* 0x048fe20000010000 */
[----:B------:R-:W-:-:S06]  /*5ec0*/  F2FP.F16.F32.PACK_AB R161, R43, R42 ;  /* 0x0000002a2ba1723e */ /* 0x000fcc00000000ff */
[----:B------:R-:W3:Y:S01]  /*5ed0*/  MUFU.EX2 R45, R45 ;  /* 0x0000002d002d7308 */ /* 0x000ee20000000800 */
[----:B-1----:R-:W-:-:S07]  /*5ee0*/  FADD.FTZ R10, R44, R3 ;  /* 0x000000032c0a7221 */ /* 0x002fce0000010000 */
[----:B------:R-:W1:Y:S01]  /*5ef0*/  MUFU.EX2 R47, R47 ;  /* 0x0000002f002f7308 */ /* 0x000e620000000800 */
[----:B--2---:R-:W-:-:S07]  /*5f00*/  FADD.FTZ R12, R46, R9 ;  /* 0x000000092e0c7221 */ /* 0x004fce0000010000 */
[----:B------:R-:W2:Y:S01]  /*5f10*/  MUFU.EX2 R48, R48 ;  /* 0x0000003000307308 */ /* 0x000ea20000000800 */
[C---:B---3--:R-:W-:Y:S01]  /*5f20*/  FADD.FTZ R3, R45.reuse, R10 ;  /* 0x0000000a2d037221 */ /* 0x048fe20000010000 */
[----:B------:R-:W-:-:S06]  /*5f30*/  F2FP.F16.F32.PACK_AB R162, R45, R44 ;  /* 0x0000002c2da2723e */ /* 0x000fcc00000000ff */
        /* <DEDUP_REMOVED lines=8> */
[----:B------:R-:W-:Y:S01]  /*5fc0*/  MUFU.EX2 R52, R52 ;  /* 0x0000003400347308 */ /* 0x000fe20000000800 */
[C---:B-1----:R-:W-:Y:S01]  /*5fd0*/  FADD.FTZ R3, R49.reuse, R10 ;  /* 0x0000000a31037221 */ /* 0x042fe20000010000 */
[----:B------:R-:W-:-:S06]  /*5fe0*/  F2FP.F16.F32.PACK_AB R164, R49, R48 ;  /* 0x0000003031a4723e */ /* 0x000fcc00000000ff */
[----:B------:R-:W1:Y:S01]  /*5ff0*/  MUFU.EX2 R54, R54 ;  /* 0x0000003600367308 */ /* 0x000e620000000800 */
[C---:B--2---:R-:W-:Y:S01]  /*6000*/  FADD.FTZ R9, R51.reuse, R12 ;  /* 0x0000000c33097221 */ /* 0x044fe20000010000 */
[----:B------:R-:W-:-:S06]  /*6010*/  F2FP.F16.F32.PACK_AB R165, R51, R50 ;  /* 0x0000003233a5723e */ /* 0x000fcc00000000ff */
[----:B------:R-:W2:Y:S08]  /*6020*/  MUFU.EX2 R7, R7 ;  /* 0x0000000700077308 */ /* 0x000eb00000000800 */
[----:B------:R3:W4:Y:S01]  /*6030*/  MUFU.EX2 R167, R8 ;  /* 0x0000000800a77308 */ /* 0x0007220000000800 */
[----:B-1----:R-:W-:Y:S01]  /*6040*/  FADD.FTZ R10, R54, R9 ;  /* 0x00000009360a7221 */ /* 0x002fe20000010000 */
[----:B---3--:R-:W-:Y:S01]  /*6050*/  FADD.FTZ R8, R52, R3 ;  /* 0x0000000334087221 */ /* 0x008fe20000010000 */
[----:B--2---:R-:W-:-:S03]  /*6060*/  F2FP.F16.F32.PACK_AB R166, R7, R52 ;  /* 0x0000003407a6723e */ /* 0x004fc600000000ff */
[----:B------:R-:W-:Y:S01]  /*6070*/  FADD.FTZ R3, R7, R8 ;  /* 0x0000000807037221 */ /* 0x000fe20000010000 */
[C---:B----4-:R-:W-:Y:S01]  /*6080*/  FADD.FTZ R7, R167.reuse, R10 ;  /* 0x0000000aa7077221 */ /* 0x050fe20000010000 */
[----:B------:R-:W-:-:S05]  /*6090*/  F2FP.F16.F32.PACK_AB R167, R167, R54 ;  /* 0x00000036a7a7723e */ /* 0x000fca00000000ff */
[----:B------:R0:W-:Y:S01]  /*60a0*/  STSM.16.M88.4 [R185], R164 ;  /* 0x000000a4b9007844 */ /* 0x0001e20000000200 */
[----:B------:R-:W-:-:S06]  /*60b0*/  WARPGROUP.ARRIVE ;  /* 0x00000000000079c5 */ /* 0x000fcc0000000000 */
[----:B------:R-:W-:Y:S01]  /*60c0*/  HGMMA.64x256x16.F32 R24, R152, gdesc[UR8].tnspB, RZ, !UPT, gsb0 ;  /* 0x43e0000898187df0 */ /* 0x000fe2000c0008ff */
[----:B------:R-:W-:Y:S01]  /*60d0*/  UIADD3 UR10, UR10, 0x180, URZ ;  /* 0x000001800a0a7890 */ /* 0x000fe2000fffe03f */
[----:B------:R-:W-:Y:S01]  /*60e0*/  UMOV UR11, 0x40000040 ;  /* 0x40000040000b7882 */ /* 0x000fe20000000000 */
[----:B------:R-:W-:Y:S02]  /*60f0*/  WARPGROUP.DEPBAR.LE gsb0, 0x0 ;  /* 0x00008000000079c5 */ /* 0x000fe40000010000 */
[----:B------:R-:W-:-:S15]  /*6100*/  WARPGROUP.ARRIVE ;  /* 0x00000000000079c5 */ /* 0x000fde0000000000 */
[----:B------:R-:W-:-:S08]  /*6110*/  NOP ;  /* 0x0000000000007918 */ /* 0x000fd00000000000 */
[----:B------:R-:W-:Y:S01]  /*6120*/  HGMMA.64x256x16.F32 R24, R156, gdesc[UR16].tnspB, R24, gsb0 ;  /* 0x43e000109c187df0 */ /* 0x000fe20008000818 */
[----:B------:R-:W-:Y:S01]  /*6130*/  UMOV UR18, UR14 ;  /* 0x0000000e00127c82 */ /* 0x000fe20008000000 */
[----:B------:R-:W-:Y:S01]  /*6140*/  UMOV UR19, 0x40000040 ;  /* 0x4000004000137882 */ /* 0x000fe20000000000 */
        /* <DEDUP_REMOVED lines=19> */
[----:B------:R-:W-:Y:S01]  /*6280*/  R2UR UR11, R23 ;  /* 0x00000000170b72ca */ /* 0x000fe200000e0000 */
[----:B0-----:R-:W-:Y:S01]  /*6290*/  IMAD.MOV.U32 R6, RZ, RZ, R5 ;  /* 0x000000ffff067224 */ /* 0x001fe200078e0005 */
[----:B------:R-:W-:Y:S01]  /*62a0*/  UMOV UR10, UR37 ;  /* 0x00000025000a7c82 */ /* 0x000fe20008000000 */
[----:B------:R-:W-:-:S12]  /*62b0*/  IMAD.MOV.U32 R8, RZ, RZ, R4 ;  /* 0x000000ffff087224 */ /* 0x000fd800078e0004 */
.L_x_1082:
[----:B------:R-:W-:Y:S01]  /*62c0*/  UIADD3 UR37, UR10, 0x1, URZ ;  /* 0x000000010a257890 */ /* 0x000fe2000fffe03f */
[----:B------:R-:W-:Y:S01]  /*62d0*/  UMOV UR5, UR11 ;  /* 0x0000000b00057c82 */ /* 0x000fe20008000000 */
[----:B------:R-:W-:Y:S01]  /*62e0*/  UIADD3 UR11, UR11, -0x1, URZ ;  /* 0xffffffff0b0b7890 */ /* 0x000fe2000fffe03f */
[----:B------:R-:W-:Y:S01]  /*62f0*/  ISETP.LT.AND P2, PT, R18, UR5, PT ;  /* 0x0000000512007c0c */ /* 0x000fe2000bf41270 */
[----:B------:R-:W-:-:S04]  /*6300*/  UISETP.NE.AND UP0, UPT, UR37, 0x2, UPT ;  /* 0x000000022500788c */ /* 0x000fc8000bf05270 */
[----:B------:R-:W-:Y:S02]  /*6310*/  USEL UR14, URZ, 0x1, UP0 ;  /* 0x000000013f0e7887 */ /* 0x000fe40008000000 */
[----:B------:R-:W-:Y:S02]  /*6320*/  USEL UR37, UR37, URZ, UP0 ;  /* 0x0000003f25257287 */ /* 0x000fe40008000000 */
[----:B------:R-:W-:Y:S01]  /*6330*/  ULOP3.LUT UR36, UR36, UR14, URZ, 0x3c, !UPT ;  /* 0x0000000e24247292 */ /* 0x000fe2000f8e3c3f */
[----:B-1----:R-:W-:Y:S11]  /*6340*/  @P0 BRA `(.L_x_1074) ;  /* 0x0000000000040947 */ /* 0x002ff60003800000 */
[----:B------:R-:W-:Y:S01]  /*6350*/  BPT.TRAP 0x1 ;  /* 0x000000040000795c */ /* 0x000fe20000300000 */
.L_x_1074:
[----:B------:R-:W-:Y:S01]  /*6360*/  ULEA UR5, UR37, UR41, 0x3 ;  /* 0x0000002925057291 */ /* 0x000fe2000f8e183f */
[----:B------:R-:W-:-:S05]  /*6370*/  IMAD.U32 R4, RZ, RZ, UR36 ;  /* 0x00000024ff047e24 */ /* 0x000fca000f8e00ff */
[----:B------:R-:W-:-:S04]  /*6380*/  SHF.L.U32 R4, R4, 0x1f, RZ ;  /* 0x0000001f04047819 */ /* 0x000fc800000006ff */
[----:B------:R0:W1:Y:S01]  /*6390*/  SYNCS.PHASECHK.TRANS64.TRYWAIT P3, [UR5+0x38830], R4 ;  /* 0x03883004ff0075a7 */ /* 0x0000620008060145 */
[----:B------:R-:W-:Y:S05]  /*63a0*/  @P0 BRA `(.L_x_1075) ;  /* 0x0000000000040947 */ /* 0x000fea0003800000 */
[----:B------:R-:W-:Y:S01]  /*63b0*/  BPT.TRAP 0x1 ;  /* 0x000000040000795c */ /* 0x000fe20000300000 */
.L_x_1075:
[----:B-1----:R-:W-:Y:S05]  /*63c0*/  @P3 BRA `(.L_x_1076) ;  /* 0x0000000000083947 */ /* 0x002fea0003800000 */
[----:B------:R-:W1:Y:S02]  /*63d0*/  SYNCS.PHASECHK.TRANS64.TRYWAIT P3, [UR5+0x38830], R4 ;  /* 0x03883004ff0075a7 */ /* 0x000e640008060145 */
[----:B-1----:R-:W-:Y:S05]  /*63e0*/  @!P3 BRA `(.L_x_1077) ;  /* 0x00000100001cb947 */ /* 0x002fea0003800000 */
.L_x_1076:
        /* <DEDUP_REMOVED lines=8> */
[----:B------:R-:W-:-:S04]  /*6470*/  ULOP3.LUT UR14, UR14, 0x3fff, URZ, 0xc0, !UPT ;  /* 0x00003fff0e0e7892 */ /* 0x000fc8000f8ec03f */
[----:B------:R-:W-:Y:S02]  /*6480*/  ULEA UR18, UR37, UR18, 0x9 ;  /* 0x0000001225127291 */ /* 0x000fe4000f8e483f */
[----:B------:R-:W-:Y:S02]  /*6490*/  ULOP3.LUT UR20, UR14, 0x10000, URZ, 0xfc, !UPT ;  /* 0x000100000e147892 */ /* 0x000fe4000f8efc3f */
[----:B------:R-:W-:-:S03]  /*64a0*/  UIADD3 UR14, UR18, 0x4, URZ ;  /* 0x00000004120e7890 */ /* 0x000fc6000fffe03f */
[----:B------:R-:W-:-:S04]  /*64b0*/  UMOV UR22, UR18 ;  /* 0x0000001200167c82 */ /* 0x000fc80008000000 */
[----:B------:R-:W-:Y:S01]  /*64c0*/  HGMMA.64x64x16.F32 R152, gdesc[UR20], RZ, !UPT, gsb0 ;  /* 0x00e00000149879f0 */ /* 0x000fe2000c0008ff */
[----:B------:R-:W-:Y:S01]  /*64d0*/  UIADD3 UR22, UR18, 0x2, URZ ;  /* 0x0000000212167890 */ /* 0x000fe2000fffe03f */
[----:B------:R-:W-:Y:S01]  /*64e0*/  UMOV UR20, UR8 ;  /* 0x0000000800147c82 */ /* 0x000fe20008000000 */
[----:B------:R-:W-:Y:S01]  /*64f0*/  UMOV UR21, UR9 ;  /* 0x0000000900157c82 */ /* 0x000fe20008000000 */
[----:B------:R-:W-:Y:S01]  /*6500*/  UMOV UR23, 0x40000040 ;  /* 0x4000004000177882 */ /* 0x000fe20000000000 */
[----:B------:R-:W-:Y:S01]  /*6510*/  UIADD3 UR18, UR18, 0x6, URZ ;  /* 0x0000000612127890 */ /* 0x000fe2000fffe03f */
        /* <DEDUP_REMOVED lines=10> */
[----:B------:R-:W-:Y:S05]  /*65c0*/  @P0 BRA `(.L_x_1078) ;  /* 0x0000000000040947 */ /* 0x000fea0003800000 */
[----:B------:R-:W-:Y:S01]  /*65d0*/  BPT.TRAP 0x1 ;  /* 0x000000040000795c */ /* 0x000fe20000300000 */
.L_x_1078:
[----:B------:R2:W3:Y:S01]  /*65e0*/  SYNCS.PHASECHK.TRANS64.TRYWAIT P3, [UR5+0x38850], R4 ;  /* 0x03885004ff0075a7 */ /* 0x0004e20008060145 */
[----:B------:R-:W-:Y:S05]  /*65f0*/  @P0 BRA `(.L_x_1079) ;  /* 0x0000000000040947 */ /* 0x000fea0003800000 */
[----:B------:R-:W-:Y:S01]  /*6600*/  BPT.TRAP 0x1 ;  /* 0x000000040000795c */ /* 0x000fe20000300000 */
.L_x_1079:
[----:B---3--:R-:W-:Y:S05]  /*6610*/  @P3 BRA `(.L_x_1080) ;  /* 0x0000000000083947 */ /* 0x008fea0003800000 */
[----:B------:R-:W3:Y:S02]  /*6620*/  SYNCS.PHASECHK.TRANS64.TRYWAIT P3, [UR5+0x38850], R4 ;  /* 0x03885004ff0075a7 */ /* 0x000ee40008060145 */
[----:B---3--:R-:W-:Y:S05]  /*6630*/  @!P3 BRA `(.L_x_1081) ;  /* 0x000000fc00a0b947 */ /* 0x008fea0003800000 */
.L_x_1080:
[----:B------:R-:W-:Y:S01]  /*6640*/  UIADD3 UR14, UR41, 0x26400, URZ ;  /* 0x00026400290e7890 */ /* 0x000fe2000fffe03f */
[----:B------:R-:W-:Y:S01]  /*6650*/  WARPGROUP.ARRIVE ;  /* 0x00000000000079c5 */ /* 0x000fe20000000000 */
[----:B------:R-:W-:-:S05]  /*6660*/  UIADD3 UR19, UR6, 0x2, URZ ;  /* 0x0000000206137890 */ /* 0x000fca000fffe03f */
[----:B-1----:R-:W1:Y:S01]  /*6670*/  S2R R5, SR_TID.X ;  /* 0x0000000000057919 */ /* 0x002e620000002100 */
[----:B------:R-:W-:Y:S01]  /*6680*/  USHF.R.U32.HI UR14, URZ, 0x4, UR14 ;  /* 0x000000043f0e7899 */ /* 0x000fe2000801160e */
[----:B------:R-:W-:Y:S01]  /*6690*/  IMAD.U32 R9, RZ, RZ, UR5 ;  /* 0x00000005ff097e24 */ /* 0x000fe2000f8e00ff */
[----:B------:R-:W-:Y:S01]  /*66a0*/  UIADD3 UR15, UR6, 0x6, URZ ;  /* 0x00000006060f7890 */ /* 0x000fe2000fffe03f */
[----:B------:R-:W-:Y:S01]  /*66b0*/  ISETP.NE.AND P3, PT, R17, RZ, PT ;  /* 0x000000ff1100720c */ /* 0x000fe20003f65270 */
[----:B------:R-:W-:Y:S02]  /*66c0*/  ULOP3.LUT UR20, UR14, 0x3fff, URZ, 0xc0, !UPT ;  /* 0x00003fff0e147892 */ /* 0x000fe4000f8ec03f */
[----:B------:R-:W-:Y:S02]  /*66d0*/  UIADD3 UR18, UR6, 0x4, URZ ;  /* 0x0000000406127890 */ /* 0x000fe4000fffe03f */
[----:B------:R-:W-:Y:S02]  /*66e0*/  ULEA UR14, UR37, UR4, 0xc ;  /* 0x00000004250e7291 */ /* 0x000fe4000f8e603f */
[----:B------:R-:W-:Y:S01]  /*66f0*/  ULOP3.LUT UR6, UR20, 0x10000, URZ, 0xfc, !UPT ;  /* 0x0001000014067892 */ /* 0x000fe2000f8efc3f */
[----:B------:R-:W-:Y:S01]  /*6700*/  UMOV UR23, 0x40000040 ;  /* 0x4000004000177882 */ /* 0x000fe20000000000 */
[----:B------:R-:W-:Y:S01]  /*6710*/  UMOV UR21, 0x40000040 ;  /* 0x4000004000157882 */ /* 0x000fe20000000000 */
[----:B------:R-:W-:-:S02]  /*6720*/  UIADD3 UR24, UR14, 0x800, URZ ;  /* 0x000008000e187890 */ /* 0x000fc4000fffe03f */
[----:B------:R-:W-:Y:S02]  /*6730*/  UMOV UR22, UR14 ;  /* 0x0000000e00167c82 */ /* 0x000fe40008000000 */
[----:B------:R-:W-:Y:S01]  /*6740*/  UMOV UR20, UR6 ;  /* 0x0000000600147c82 */ /* 0x000fe20008000000 */
[----:B------:R-:W-:Y:S01]  /*6750*/  UIADD3 UR25, UR6, 0x800, URZ ;  /* 0x0000080006197890 */ /* 0x000fe2000fffe03f */
[----:B------:R-:W-:Y:S01]  /*6760*/  HGMMA.64x64x16.F32 R152, gdesc[UR20], R152, gsb0 ;  /* 0x00e00000149879f0 */ /* 0x000fe20008000898 */
[----:B------:R-:W-:Y:S01]  /*6770*/  UIADD3 UR22, UR14, 0x2, URZ ;  /* 0x000000020e167890 */ /* 0x000fe2000fffe03f */
[----:B------:R-:W-:Y:S01]  /*6780*/  UMOV UR20, UR19 ;  /* 0x0000001300147c82 */ /* 0x000fe20008000000 */
[----:B------:R-:W-:Y:S01]  /*6790*/  UMOV UR21, 0x40000040 ;  /* 0x4000004000157882 */ /* 0x000fe20000000000 */
[----:B------:R-:W-:Y:S01]  /*67a0*/  UMOV UR23, 0x40000040 ;  /* 0x4000004000177882 */ /* 0x000fe20000000000 */
[----:B-1----:R-:W-:-:S05]  /*67b0*/  SHF.R.U32.HI R5, RZ, 0x7, R5 ;  /* 0x00000007ff057819 */ /* 0x002fca0000011605 */
[----:B0-2---:R-:W0:Y:S01]  /*67c0*/  SHFL.IDX PT, R4, R5, RZ, 0x1f ;  /* 0x00001fff05047589 */ /* 0x005e2200000e0000 */
[----:B------:R-:W-:Y:S02]  /*67d0*/  WARPGROUP.DEPBAR.LE gsb0, 0x0 ;  /* 0x00008000000079c5 */ /* 0x000fe40000010000 */
[----:B------:R-:W-:-:S06]  /*67e0*/  WARPGROUP.ARRIVE ;  /* 0x00000000000079c5 */ /* 0x000fcc0000000000 */
[----:B------:R-:W-:Y:S01]  /*67f0*/  HGMMA.64x64x16.F32 R152, gdesc[UR20], R152, gsb0 ;  /* 0x00e00000149879f0 */ /* 0x000fe20008000898 */
[----:B------:R-:W-:Y:S01]  /*6800*/  UIADD3 UR22, UR14, 0x4, URZ ;  /* 0x000000040e167890 */ /* 0x000fe2000fffe03f */
[----:B------:R-:W-:Y:S01]  /*6810*/  UMOV UR20, UR18 ;  /* 0x0000001200147c82 */ /* 0x000fe20008000000 */
[----:B------:R-:W-:Y:S01]  /*6820*/  UMOV UR21, 0x40000040 ;  /* 0x4000004000157882 */ /* 0x000fe20000000000 */
[----:B------:R-:W-:Y:S01]  /*6830*/  UMOV UR23, 0x40000040 ;  /* 0x4000004000177882 */ /* 0x000fe20000000000 */
[----:B------:R-:W-:Y:S02]  /*6840*/  WARPGROUP.DEPBAR.LE gsb0, 0x0 ;  /* 0x00008000000079c5 */ /* 0x000fe40000010000 */
[----:B------:R-:W-:-:S06]  /*6850*/  WARPGROUP.ARRIVE ;  /* 0x00000000000079c5 */ /* 0x000fcc0000000000 */
[----:B------:R-:W-:Y:S01]  /*6860*/  HGMMA.64x64x16.F32 R152, gdesc[UR20], R152, gsb0 ;  /* 0x00e00000149879f0 */ /* 0x000fe20008000898 */
[----:B------:R-:W-:Y:S01]  /*6870*/  UIADD3 UR22, UR14, 0x6, URZ ;  /* 0x000000060e167890 */ /* 0x000fe2000fffe03f */
[----:B------:R-:W-:Y:S01]  /*6880*/  UMOV UR20, UR15 ;  /* 0x0000000f00147c82 */ /* 0x000fe20008000000 */
[----:B------:R-:W-:Y:S01]  /*6890*/  UMOV UR21, 0x40000040 ;  /* 0x4000004000157882 */ /* 0x000fe20000000000 */
[----:B------:R-:W-:Y:S01]  /*68a0*/  UMOV UR23, 0x40000040 ;  /* 0x4000004000177882 */ /* 0x000fe20000000000 */
        /* <DEDUP_REMOVED lines=111> */
[----:B------:R-:W-:Y:S01]  /*6fa0*/  UIADD3 UR25, UR6, 0xa00, URZ ;  /* 0x00000a0006197890 */ /* 0x000fe2000fffe03f */
[----:B------:R-:W-:Y:S02]  /*6fb0*/  WARPGROUP.DEPBAR.LE gsb0, 0x0 ;  /* 0x00008000000079c5 */ /* 0x000fe40000010000 */
[----:B------:R-:W-:-:S06]  /*6fc0*/  WARPGROUP.ARRIVE ;  /* 0x00000000000079c5 */ /* 0x000fcc0000000000 */
[----:B------:R-:W-:Y:S01]  /*6fd0*/  HGMMA.64x64x16.F32 R152, gdesc[UR20], R152, gsb0 ;  /* 0x00e00000149879f0 */ /* 0x000fe20008000898 */
[----:B------:R-:W-:Y:S01]  /*6fe0*/  UMOV UR20, 0x28 ;  /* 0x0000002800147882 */ /* 0x000fe20000000000 */
[----:B------:R-:W-:Y:S01]  /*6ff0*/  UMOV UR21, 0xa00 ;  /* 0x00000a0000157882 */ /* 0x000fe20000000000 */
[----:B------:R-:W-:Y:S02]  /*7000*/  USEL UR20, UR20, 0x26, UP0 ;  /* 0x0000002614147887 */ /* 0x000fe40008000000 */
[----:B------:R-:W-:Y:S02]  /*7010*/  USEL UR21, UR21, 0x980, UP0 ;  /* 0x0000098015157887 */ /* 0x000fe40008000000 */
[----:B------:R-:W-:Y:S02]  /*7020*/  ULOP3.LUT UR20, UR20, 0x6, URZ, 0xc0, !UPT ;  /* 0x0000000614147892 */ /* 0x000fe4000f8ec03f */
[----:B------:R-:W-:Y:S01]  /*7030*/  ULOP3.LUT UR21, UR21, 0xa00, URZ, 0xc0, !UPT ;  /* 0x00000a0015157892 */ /* 0x000fe2000f8ec03f */
[----:B------:R-:W-:-:S03]  /*7040*/  UMOV UR23, 0x40000040 ;  /* 0x4000004000177882 */ /* 0x000fc60000000000 */
[----:B------:R-:W-:Y:S02]  /*7050*/  UIADD3 UR22, UR20, UR21, UR6 ;  /* 0x0000001514167290 */ /* 0x000fe4000fffe006 */
[----:B------:R-:W-:-:S03]  /*7060*/  UIADD3 UR24, UR20, UR21, UR14 ;  /* 0x0000001514187290 */ /* 0x000fc6000fffe00e */
[----:B------:R-:W-:Y:S02]  /*7070*/  UMOV UR21, 0x40000040 ;  /* 0x4000004000157882 */ /* 0x000fe40000000000 */
[----:B------:R-:W-:Y:S02]  /*7080*/  UMOV UR20, UR22 ;  /* 0x0000001600147c82 */ /* 0x000fe40008000000 */
[----:B------:R-:W-:Y:S01]  /*7090*/  UMOV UR22, UR24 ;  /* 0x0000001800167c82 */ /* 0x000fe20008000000 */
        /* <DEDUP_REMOVED lines=112> */
[----:B------:R-:W-:Y:S01]  /*77a0*/  ULDC UR15, c[0x0][0xa80] ;  /* 0x0002a000000f7ab9 */ /* 0x000fe20000000800 */
        /* <DEDUP_REMOVED lines=42> */
[----:B------:R-:W-:-:S02]  /*7a50*/  @!P1 VIADD R5, R9, 0x38840 ;  /* 0x0003884009059836 */ /* 0x000fc40000000000 */
[----:B------:R-:W-:Y:S01]  /*7a60*/  FMUL.FTZ R8, R8, UR15 ;  /* 0x0000000f08087c20 */ /* 0x000fe20008410000 */
[----:B------:R-:W-:Y:S01]  /*7a70*/  MUFU.EX2 R152, R152 ;  /* 0x0000009800987308 */ /* 0x000fe20000000800 */
[----:B------:R-:W-:Y:S01]  /*7a80*/  @!P1 VIADD R9, R9, 0x38860 ;  /* 0x0003886009099836 */ /* 0x000fe20000000000 */
[----:B------:R-:W-:-:S04]  /*7a90*/  @!P1 PRMT R5, RZ, 0x654, R5 ;  /* 0x00000654ff059816 */ /* 0x000fc80000000005 */
[----:B------:R-:W-:Y:S01]  /*7aa0*/  @!P1 PRMT R9, RZ, 0x654, R9 ;  /* 0x00000654ff099816 */ /* 0x000fe20000000009 */
[----:B------:R0:W-:Y:S01]  /*7ab0*/  @!P1 SYNCS.ARRIVE.TRANS64.RED.A1T0 RZ, [R5+URZ], RZ ;  /* 0x000000ff05ff99a7 */ /* 0x0001e2000810043f */
[----:B------:R-:W1:Y:S01]  /*7ac0*/  MUFU.EX2 R8, R8 ;  /* 0x0000000800087308 */ /* 0x000e620000000800 */
[----:B0-----:R-:W-:-:S07]  /*7ad0*/  FMNMX.FTZ R5, R154, R6, !PT ;  /* 0x000000069a057209 */ /* 0x001fce0007810000 */
[----:B------:R-:W0:Y:S01]  /*7ae0*/  MUFU.EX2 R153, R153 ;  /* 0x0000009900997308 */ /* 0x000e220000000800 */
[----:B------:R-:W-:-:S04]  /*7af0*/  FMNMX.FTZ R5, R155, R5, !PT ;  /* 0x000000059b057209 */ /* 0x000fc80007810000 */
[----:B------:R-:W-:-:S03]  /*7b00*/  FMNMX.FTZ R5, R158, R5, !PT ;  /* 0x000000059e057209 */ /* 0x000fc60007810000 */
[----:B------:R-:W2:Y:S01]  /*7b10*/  MUFU.EX2 R156, R156 ;  /* 0x0000009c009c7308 */ /* 0x000ea20000000800 */
[----:B-1----:R-:W-:Y:S01]  /*7b20*/  FFMA.FTZ R3, R8, R3, R152 ;  /* 0x0000000308037223 */ /* 0x002fe20000010098 */
[-C--:B------:R-:W-:Y:S01]  /*7b30*/  FMUL.FTZ R24, R24, R8.reuse ;  /* 0x0000000818187220 */ /* 0x080fe20000410000 */
[----:B------:R-:W-:Y:S01]  /*7b40*/  FMNMX.FTZ R5, R159, R5, !PT ;  /* 0x000000059f057209 */ /* 0x000fe20007810000 */
[-C--:B------:R-:W-:Y:S01]  /*7b50*/  FMUL.FTZ R25, R25, R8.reuse ;  /* 0x0000000819197220 */ /* 0x080fe20000410000 */
[-C--:B------:R-:W-:Y:S01]  /*7b60*/  FMUL.FTZ R28, R28, R8.reuse ;  /* 0x000000081c1c7220 */ /* 0x080fe20000410000 */
[----:B------:R-:W-:Y:S01]  /*7b70*/  FMUL.FTZ R29, R29, R8 ;  /* 0x000000081d1d7220 */ /* 0x000fe20000410000 */
[----:B------:R-:W-:Y:S01]  /*7b80*/  FMNMX.FTZ R5, R162, R5, !PT ;  /* 0x00000005a2057209 */ /* 0x000fe20007810000 */
[----:B------:R-:W1:Y:S01]  /*7b90*/  MUFU.EX2 R157, R157 ;  /* 0x0000009d009d7308 */ /* 0x000e620000000800 */
[C---:B0-----:R-:W-:Y:S01]  /*7ba0*/  FADD.FTZ R3, R153.reuse, R3 ;  /* 0x0000000399037221 */ /* 0x041fe20000010000 */
[----:B------:R-:W-:Y:S01]  /*7bb0*/  F2FP.F16.F32.PACK_AB R152, R153, R152 ;  /* 0x000000989998723e */ /* 0x000fe200000000ff */
[-C--:B------:R-:W-:Y:S01]  /*7bc0*/  FMUL.FTZ R32, R32, R8.reuse ;  /* 0x0000000820207220 */ /* 0x080fe20000410000 */
[----:B------:R-:W-:Y:S01]  /*7bd0*/  FMNMX.FTZ R5, R163, R5, !PT ;  /* 0x00000005a3057209 */ /* 0x000fe20007810000 */
[-C--:B------:R-:W-:Y:S01]  /*7be0*/  FMUL.FTZ R33, R33, R8.reuse ;  /* 0x0000000821217220 */ /* 0x080fe20000410000 */
[-C--:B------:R-:W-:Y:S01]  /*7bf0*/  FMUL.FTZ R36, R36, R8.reuse ;  /* 0x0000000824247220 */ /* 0x080fe20000410000 */
[-C--:B------:R-:W-:Y:S01]  /*7c00*/  FMUL.FTZ R37, R37, R8.reuse ;  /* 0x0000000825257220 */ /* 0x080fe20000410000 */
[----:B------:R-:W-:Y:S01]  /*7c10*/  FMNMX.FTZ R5, R166, R5, !PT ;  /* 0x00000005a6057209 */ /* 0x000fe20007810000 */
[----:B------:R-:W0:Y:S01]  /*7c20*/  MUFU.EX2 R160, R160 ;  /* 0x000000a000a07308 */ /* 0x000e220000000800 */
[----:B--2---:R-:W-:Y:S01]  /*7c30*/  FADD.FTZ R3, R156, R3 ;  /* 0x000000039c037221 */ /* 0x004fe20000010000 */
[-C--:B------:R-:W-:Y:S01]  /*7c40*/  FMUL.FTZ R40, R40, R8.reuse ;  /* 0x0000000828287220 */ /* 0x080fe20000410000 */
[----:B------:R-:W-:Y:S01]  /*7c50*/  FMNMX.FTZ R5, R167, R5, !PT ;  /* 0x00000005a7057209 */ /* 0x000fe20007810000 */
[-C--:B------:R-:W-:Y:S01]  /*7c60*/  FMUL.FTZ R41, R41, R8.reuse ;  /* 0x0000000829297220 */ /* 0x080fe20000410000 */
[-C--:B------:R-:W-:Y:S01]  /*7c70*/  FMUL.FTZ R44, R44, R8.reuse ;  /* 0x000000082c2c7220 */ /* 0x080fe20000410000 */
[-C--:B------:R-:W-:Y:S01]  /*7c80*/  FMUL.FTZ R45, R45, R8.reuse ;  /* 0x000000082d2d7220 */ /* 0x080fe20000410000 */
[----:B------:R-:W-:Y:S01]  /*7c90*/  FMNMX.FTZ R5, R170, R5, !PT ;  /* 0x00000005aa057209 */ /* 0x000fe20007810000 */
[----:B------:R-:W2:Y:S01]  /*7ca0*/  MUFU.EX2 R161, R161 ;  /* 0x000000a100a17308 */ /* 0x000ea20000000800 */
[----:B-1----:R-:W-:Y:S01]  /*7cb0*/  FADD.FTZ R3, R157, R3 ;  /* 0x000000039d037221 */ /* 0x002fe20000010000 */
[-C--:B------:R-:W-:Y:S01]  /*7cc0*/  FMUL.FTZ R48, R48, R8.reuse ;  /* 0x0000000830307220 */ /* 0x080fe20000410000 */
[----:B------:R-:W-:Y:S01]  /*7cd0*/  FMNMX.FTZ R5, R171, R5, !PT ;  /* 0x00000005ab057209 */ /* 0x000fe20007810000 */
[-C--:B------:R-:W-:Y:S01]  /*7ce0*/  FMUL.FTZ R49, R49, R8.reuse ;  /* 0x0000000831317220 */ /* 0x080fe20000410000 */
[-C--:B------:R-:W-:Y:S01]  /*7cf0*/  FMUL.FTZ R52, R52, R8.reuse ;  /* 0x0000000834347220 */ /* 0x080fe20000410000 */
[-C--:B------:R-:W-:Y:S01]  /*7d00*/  FMUL.FTZ R53, R53, R8.reuse ;  /* 0x0000000835357220 */ /* 0x080fe20000410000 */
[----:B------:R-:W-:Y:S01]  /*7d10*/  FMNMX.FTZ R5, R174, R5, !PT ;  /* 0x00000005ae057209 */ /* 0x000fe20007810000 */
[----:B------:R-:W1:Y:S01]  /*7d20*/  MUFU.EX2 R164, R164 ;  /* 0x000000a400a47308 */ /* 0x000e620000000800 */
[----:B0-----:R-:W-:Y:S01]  /*7d30*/  FADD.FTZ R3, R160, R3 ;  /* 0x00000003a0037221 */ /* 0x001fe20000010000 */
        /* <DEDUP_REMOVED lines=21> */
[-C--:B------:R-:W-:Y:S01]  /*7e90*/  FMUL.FTZ R80, R80, R8.reuse ;  /* 0x0000000850507220 */ /* 0x080fe20000410000 */
[----:B------:R-:W1:Y:S01]  /*7ea0*/  SHFL.BFLY PT, R10, R5, 0x2, 0x1f ;  /* 0x0c401f00050a7f89 */ /* 0x000e6200000e0000 */
        /* <DEDUP_REMOVED lines=22> */
[----:B------:R-:W-:Y:S01]  /*8010*/  FMUL.FTZ R113, R113, R8 ;  /* 0x0000000871717220 */ /* 0x000fe20000410000 */
[----:B-1----:R-:W-:Y:S01]  /*8020*/  FMNMX.FTZ R5, R5, R10, !PT ;  /* 0x0000000a05057209 */ /* 0x002fe20007810000 */
[----:B------:R-:W1:Y:S01]  /*8030*/  MUFU.EX2 R176, R176 ;  /* 0x000000b000b07308 */ /* 0x000e620000000800 */
[----:B0-----:R-:W-:Y:S01]  /*8040*/  FADD.FTZ R3, R172, R3 ;  /* 0x00000003ac037221 */ /* 0x001fe20000010000 */
[-C--:B------:R-:W-:Y:S01]  /*8050*/  FMUL.FTZ R116, R116, R8.reuse ;  /* 0x0000000874747220 */ /* 0x080fe20000410000 */
[-C--:B------:R-:W-:Y:S01]  /*8060*/  FMUL.FTZ R117, R117, R8.reuse ;  /* 0x0000000875757220 */ /* 0x080fe20000410000 */
[----:B------:R-:W0:Y:S01]  /*8070*/  SHFL.BFLY PT, R10, R5, 0x1, 0x1f ;  /* 0x0c201f00050a7f89 */ /* 0x000e2200000e0000 */
[-C--:B------:R-:W-:Y:S01]  /*8080*/  FMUL.FTZ R120, R120, R8.reuse ;  /* 0x0000000878787220 */ /* 0x080fe20000410000 */
[-C--:B------:R-:W-:Y:S01]  /*8090*/  FMUL.FTZ R121, R121, R8.reuse ;  /* 0x0000000879797220 */ /* 0x080fe20000410000 */
[-C--:B------:R-:W-:Y:S01]  /*80a0*/  FMUL.FTZ R124, R124, R8.reuse ;  /* 0x000000087c7c7220 */ /* 0x080fe20000410000 */
[----:B------:R-:W3:Y:S01]  /*80b0*/  MUFU.EX2 R177, R177 ;  /* 0x000000b100b17308 */ /* 0x000ee20000000800 */
        /* <DEDUP_REMOVED lines=8> */
[----:B-1----:R-:W-:Y:S01]  /*8140*/  FADD.FTZ R3, R176, R3 ;  /* 0x00000003b0037221 */ /* 0x002fe20000010000 */
[-C--:B------:R-:W-:Y:S01]  /*8150*/  FMUL.FTZ R137, R137, R8.reuse ;  /* 0x0000000889897220 */ /* 0x080fe20000410000 */
[-C--:B------:R-:W-:Y:S01]  /*8160*/  FMUL.FTZ R140, R140, R8.reuse ;  /* 0x000000088c8c7220 */ /* 0x080fe20000410000 */
[-C--:B------:R-:W-:Y:S01]  /*8170*/  FMUL.FTZ R141, R141, R8.reuse ;  /* 0x000000088d8d7220 */ /* 0x080fe20000410000 */
[-C--:B------:R-:W-:Y:S01]  /*8180*/  FMUL.FTZ R144, R144, R8.reuse ;  /* 0x0000000890907220 */ /* 0x080fe20000410000 */
[-C--:B------:R-:W-:Y:S01]  /*8190*/  FMUL.FTZ R145, R145, R8.reuse ;  /* 0x0000000891917220 */ /* 0x080fe20000410000 */
[-C--:B------:R-:W-:Y:S01]  /*81a0*/  FMUL.FTZ R148, R148, R8.reuse ;  /* 0x0000000894947220 */ /* 0x080fe20000410000 */
[----:B------:R-:W-:Y:S01]  /*81b0*/  FMUL.FTZ R149, R149, R8 ;  /* 0x0000000895957220 */ /* 0x000fe20000410000 */
[----:B---3--:R-:W-:Y:S01]  /*81c0*/  FADD.FTZ R3, R177, R3 ;  /* 0x00000003b1037221 */ /* 0x008fe20000010000 */
[----:B0-----:R-:W-:Y:S01]  /*81d0*/  FMNMX.FTZ R5, R5, R10, !PT ;  /* 0x0000000a05057209 */ /* 0x001fe20007810000 */
[----:B------:R-:W-:Y:S01]  /*81e0*/  IMAD.U32 R10, RZ, RZ, UR10 ;  /* 0x0000000aff0a7e24 */ /* 0x000fe2000f8e00ff */
[----:B------:R-:W-:-:S03]  /*81f0*/  ULEA UR10, UR37, UR7, 0xc ;  /* 0x00000007250a7291 */ /* 0x000fc6000f8e603f */
[----:B------:R-:W-:Y:S01]  /*8200*/  FADD.FTZ R6, -R5, R6 ;  /* 0x0000000605067221 */ /* 0x000fe20000010100 */
[----:B------:R-:W-:Y:S02]  /*8210*/  @!P3 IMAD R10, R10, 0x40, R16 ;  /* 0x000000400a0ab824 */ /* 0x000fe400078e0210 */
[----:B--2---:R-:W-:Y:S01]  /*8220*/  FADD.FTZ R3, R180, R3 ;  /* 0x00000003b4037221 */ /* 0x004fe20000010000 */
[----:B------:R-:W-:Y:S01]  /*8230*/  UIADD3 UR14, UR10, 0x80, URZ ;  /* 0x000000800a0e7890 */ /* 0x000fe2000fffe03f */
[----:B------:R-:W-:Y:S01]  /*8240*/  FMUL.FTZ R6, R6, UR15 ;  /* 0x0000000f06067c20 */ /* 0x000fe20008410000 */
[----:B------:R-:W-:Y:S01]  /*8250*/  UMOV UR18, UR10 ;  /* 0x0000000a00127c82 */ /* 0x000fe20008000000 */
[----:B------:R-:W-:-:S04]  /*8260*/  @!P3 LEA R10, R10, UR41, 0x2 ;  /* 0x000000290a0abc11 */ /* 0x000fc8000f8e10ff */
[----:B------:R-:W0:Y:S01]  /*8270*/  MUFU.EX2 R6, R6 ;  /* 0x0000000600067308 */ /* 0x000e220000000800 */
[----:B------:R1:W-:Y:S02]  /*8280*/  @!P3 STS [R10+0x38400], R8 ;  /* 0x038400080a00b388 */ /* 0x0003e40000000800 */
[----:B-1----:R-:W-:Y:S02]  /*8290*/  IMAD.MOV.U32 R8, RZ, RZ, R4 ;  /* 0x000000ffff087224 */ /* 0x002fe400078e0004 */
        /* <DEDUP_REMOVED lines=10> */
[----:B0-----:R-:W-:Y:S01]  /*8340*/  FMUL.FTZ R10, R5, UR15 ;  /* 0x0000000f050a7c20 */ /* 0x001fe20008410000 */
[-C--:B------:R-:W-:Y:S01]  /*8350*/  FMUL.FTZ R43, R43, R6.reuse ;  /* 0x000000062b2b7220 */ /* 0x080fe20000410000 */
[-C--:B------:R-:W-:Y:S01]  /*8360*/  FMUL.FTZ R46, R46, R6.reuse ;  /* 0x000000062e2e7220 */ /* 0x080fe20000410000 */
[----:B------:R-:W-:Y:S01]  /*8370*/  FMUL.FTZ R47, R47, R6 ;  /* 0x000000062f2f7220 */ /* 0x000fe20000410000 */
[--C-:B------:R-:W-:Y:S01]  /*8380*/  FFMA.FTZ R154, R154, UR15, -R10.reuse ;  /* 0x0000000f9a9a7c23 */ /* 0x100fe2000801080a */
[--C-:B------:R-:W-:Y:S01]  /*8390*/  FFMA.FTZ R155, R155, UR15, -R10.reuse ;  /* 0x0000000f9b9b7c23 */ /* 0x100fe2000801080a */
[--C-:B------:R-:W-:Y:S01]  /*83a0*/  FFMA.FTZ R12, R166, UR15, -R10.reuse ;  /* 0x0000000fa60c7c23 */ /* 0x100fe2000801080a */
[--C-:B------:R-:W-:Y:S01]  /*83b0*/  FFMA.FTZ R158, R158, UR15, -R10.reuse ;  /* 0x0000000f9e9e7c23 */ /* 0x100fe2000801080a */
[----:B------:R0:W1:Y:S01]  /*83c0*/  MUFU.EX2 R153, R154 ;  /* 0x0000009a00997308 */ /* 0x0000620000000800 */
        /* <DEDUP_REMOVED lines=12> */
[----:B------:R-:W2:Y:S01]  /*8490*/  MUFU.EX2 R155, R155 ;  /* 0x0000009b009b7308 */ /* 0x000ea20000000800 */
[----:B0-----:R-:W-:Y:S01]  /*84a0*/  F2FP.F16.F32.PACK_AB R154, R157, R156 ;  /* 0x0000009c9d9a723e */ /* 0x001fe200000000ff */
[----:B------:R-:W-:Y:S01]  /*84b0*/  FMUL.FTZ R50, R50, R6 ;  /* 0x0000000632327220 */ /* 0x000fe20000410000 */
[----:B------:R-:W-:Y:S01]  /*84c0*/  F2FP.F16.F32.PACK_AB R156, R161, R160 ;  /* 0x000000a0a19c723e */ /* 0x000fe200000000ff */
[----:B-1----:R-:W-:Y:S01]  /*84d0*/  FFMA.FTZ R15, R6, R7, R153 ;  /* 0x00000007060f7223 */ /* 0x002fe20000010099 */
[----:B------:R-:W-:Y:S01]  /*84e0*/  F2FP.F16.F32.PACK_AB R160, R169, R168 ;  /* 0x000000a8a9a0723e */ /* 0x000fe200000000ff */
[-C--:B------:R-:W-:Y:S01]  /*84f0*/  FMUL.FTZ R51, R51, R6.reuse ;  /* 0x0000000633337220 */ /* 0x080fe20000410000 */
[-C--:B------:R-:W-:Y:S01]  /*8500*/  FMUL.FTZ R54, R54, R6.reuse ;  /* 0x0000000636367220 */ /* 0x080fe20000410000 */
[----:B------:R0:W-:Y:S01]  /*8510*/  MUFU.EX2 R10, R158 ;  /* 0x0000009e000a7308 */ /* 0x0001e20000000800 */
        /* <DEDUP_REMOVED lines=8> */
[C---:B--2---:R-:W-:Y:S01]  /*85a0*/  FADD.FTZ R15, R155.reuse, R15 ;  /* 0x0000000f9b0f7221 */ /* 0x044fe20000010000 */
[----:B------:R-:W-:Y:S01]  /*85b0*/  F2FP.F16.F32.PACK_AB R153, R155, R153 ;  /* 0x000000999b99723e */ /* 0x000fe200000000ff */
[----:B------:R-:W-:Y:S01]  /*85c0*/  FMUL.FTZ R70, R70, R6 ;  /* 0x0000000646467220 */ /* 0x000fe20000410000 */
[----:B0-----:R-:W-:Y:S01]  /*85d0*/  F2FP.F16.F32.PACK_AB R158, R165, R164 ;  /* 0x000000a4a59e723e */ /* 0x001fe200000000ff */
[----:B------:R-:W-:Y:S01]  /*85e0*/  FMUL.FTZ R71, R71, R6 ;  /* 0x0000000647477220 */ /* 0x000fe20000410000 */
[----:B------:R-:W-:Y:S01]  /*85f0*/  F2FP.F16.F32.PACK_AB R164, R177, R176 ;  /* 0x000000b0b1a4723e */ /* 0x000fe200000000ff */
        /* <DEDUP_REMOVED lines=8> */
[----:B------:R-:W-:Y:S01]  /*8680*/  FMUL.FTZ R87, R87, R6 ;  /* 0x0000000657577220 */ /* 0x000fe20000410000 */
[----:B------:R-:W2:Y:S01]  /*8690*/  MUFU.EX2 R14, R163 ;  /* 0x000000a3000e7308 */ /* 0x000ea20000000800 */
[----:B-1----:R-:W-:Y:S01]  /*86a0*/  F2FP.F16.F32.PACK_AB R155, R11, R10 ;  /* 0x0000000a0b9b723e */ /* 0x002fe200000000ff */
[----:B------:R-:W-:Y:S01]  /*86b0*/  BAR.SYNC.DEFER_BLOCKING 0xf, 0x100 ;  /* 0x03c4000000007b1d */ /* 0x000fe20000010000 */
[----:B0-----:R-:W-:Y:S01]  /*86c0*/  F2FP.F16.F32.PACK_AB R162, R173, R172 ;  /* 0x000000acada2723e */ /* 0x001fe200000000ff */
        /* <DEDUP_REMOVED lines=12> */
[----:B------:R-:W0:Y:S01]  /*8790*/  MUFU.EX2 R7, R167 ;  /* 0x000000a700077308 */ /* 0x000e220000000800 */
[----:B--2---:R-:W-:Y:S01]  /*87a0*/  F2FP.F16.F32.PACK_AB R157, R14, R13 ;  /* 0x0000000d0e9d723e */ /* 0x004fe200000000ff */
[-C--:B------:R-:W-:Y:S01]  /*87b0*/  FMUL.FTZ R111, R111, R6.reuse ;  /* 0x000000066f6f7220 */ /* 0x080fe20000410000 */
[-C--:B------:R-:W-:Y:S01]  /*87c0*/  FMUL.FTZ R114, R114, R6.reuse ;  /* 0x0000000672727220 */ /* 0x080fe20000410000 */
[-C--:B------:R-:W-:Y:S01]  /*87d0*/  FMUL.FTZ R115, R115, R6.reuse ;  /* 0x0000000673737220 */ /* 0x080fe20000410000 */
[-C--:B------:R-:W-:Y:S01]  /*87e0*/  FMUL.FTZ R118, R118, R6.reuse ;  /* 0x0000000676767220 */ /* 0x080fe20000410000 */
[-C--:B------:R-:W-:Y:S01]  /*87f0*/  FMUL.FTZ R119, R119, R6.reuse ;  /* 0x0000000677777220 */ /* 0x080fe20000410000 */
[-C--:B------:R-:W-:Y:S01]  /*8800*/  FMUL.FTZ R122, R122, R6.reuse ;  /* 0x000000067a7a7220 */ /* 0x080fe20000410000 */
[----:B------:R-:W1:Y:S01]  /*8810*/  MUFU.EX2 R166, R181 ;  /* 0x000000b500a67308 */ /* 0x000e620000000800 */
        /* <DEDUP_REMOVED lines=14> */
[----:B------:R-:W-:Y:S01]  /*8900*/  FMUL.FTZ R147, R147, R6 ;  /* 0x0000000693937220 */ /* 0x000fe20000410000 */
[----:B------:R-:W0:Y:S01]  /*8910*/  MUFU.EX2 R171, R171 ;  /* 0x000000ab00ab7308 */ /* 0x000e220000000800 */
[C---:B-1----:R-:W-:Y:S01]  /*8920*/  FADD.FTZ R3, R166.reuse, R3 ;  /* 0x00000003a6037221 */ /* 0x042fe20000010000 */
[----:B------:R-:W-:Y:S01]  /*8930*/  F2FP.F16.F32.PACK_AB R166, R166, R180 ;  /* 0x000000b4a6a6723e */ /* 0x000fe200000000ff */
[-C--:B------:R-:W-:Y:S01]  /*8940*/  FMUL.FTZ R150, R150, R6.reuse ;  /* 0x0000000696967220 */ /* 0x080fe20000410000 */
[----:B------:R-:W-:Y:S01]  /*8950*/  FMUL.FTZ R151, R151, R6 ;  /* 0x0000000697977220 */ /* 0x000fe20000410000 */
[----:B------:R1:W-:Y:S01]  /*8960*/  STSM.16.M88.4 [R19+0x36400], R152 ;  /* 0x0364009813007844 */ /* 0x0003e20000000200 */
[----:B------:R-:W-:Y:S01]  /*8970*/  FADD.FTZ R15, R10, R15 ;  /* 0x0000000f0a0f7221 */ /* 0x000fe20000010000 */
[----:B------:R-:W-:Y:S01]  /*8980*/  IMAD.MOV.U32 R6, RZ, RZ, R5 ;  /* 0x000000ffff067224 */ /* 0x000fe200078e0005 */
[----:B------:R-:W-:Y:S01]  /*8990*/  MUFU.EX2 R174, R174 ;  /* 0x000000ae00ae7308 */ /* 0x000fe20000000800 */
[----:B------:R1:W-:Y:S01]  /*89a0*/  STSM.16.M88.4 [R184], R156 ;  /* 0x0000009cb8007844 */ /* 0x0003e20000000200 */
[----:B------:R-:W-:-:S04]  /*89b0*/  FADD.FTZ R15, R11, R15 ;  /* 0x0000000f0b0f7221 */ /* 0x000fc80000010000 */
[----:B------:R-:W-:Y:S02]  /*89c0*/  FADD.FTZ R15, R13, R15 ;  /* 0x0000000f0d0f7221 */ /* 0x000fe40000010000 */
[----:B------:R-:W2:Y:S01]  /*89d0*/  MUFU.EX2 R175, R175 ;  /* 0x000000af00af7308 */ /* 0x000ea20000000800 */
[----:B0-----:R-:W-:Y:S01]  /*89e0*/  F2FP.F16.F32.PACK_AB R161, R171, R170 ;  /* 0x000000aaaba1723e */ /* 0x001fe200000000ff */
[----:B------:R-:W-:-:S04]  /*89f0*/  FADD.FTZ R15, R14, R15 ;  /* 0x0000000f0e0f7221 */ /* 0x000fc80000010000 */
[----:B------:R-:W-:Y:S02]  /*8a00*/  FADD.FTZ R12, R12, R15 ;  /* 0x0000000f0c0c7221 */ /* 0x000fe40000010000 */
[----:B------:R-:W-:Y:S02]  /*8a10*/  MUFU.EX2 R178, R178 ;  /* 0x000000b200b27308 */ /* 0x000fe40000000800 */
[----:B------:R-:W-:-:S04]  /*8a20*/  FADD.FTZ R7, R7, R12 ;  /* 0x0000000c07077221 */ /* 0x000fc80000010000 */
[----:B------:R-:W-:Y:S02]  /*8a30*/  FADD.FTZ R170, R170, R7 ;  /* 0x00000007aaaa7221 */ /* 0x000fe40000010000 */
[----:B------:R-:W0:Y:S01]  /*8a40*/  MUFU.EX2 R179, R179 ;  /* 0x000000b300b37308 */ /* 0x000e220000000800 */
[----:B--2---:R-:W-:Y:S01]  /*8a50*/  F2FP.F16.F32.PACK_AB R163, R175, R174 ;  /* 0x000000aeafa3723e */ /* 0x004fe200000000ff */
[----:B------:R-:W-:-:S04]  /*8a60*/  FADD.FTZ R171, R171, R170 ;  /* 0x000000aaabab7221 */ /* 0x000fc80000010000 */
[----:B------:R1:W-:Y:S01]  /*8a70*/  STSM.16.M88.4 [R186], R160 ;  /* 0x000000a0ba007844 */ /* 0x0003e20000000200 */
[----:B------:R-:W-:Y:S01]  /*8a80*/  FADD.FTZ R174, R174, R171 ;  /* 0x000000abaeae7221 */ /* 0x000fe20000010000 */
[----:B------:R-:W-:Y:S03]  /*8a90*/  MUFU.EX2 R182, R182 ;  /* 0x000000b600b67308 */ /* 0x000fe60000000800 */
[----:B------:R-:W-:-:S05]  /*8aa0*/  FADD.FTZ R175, R175, R174 ;  /* 0x000000aeafaf7221 */ /* 0x000fca0000010000 */
[----:B------:R-:W2:Y:S01]  /*8ab0*/  MUFU.EX2 R183, R183 ;  /* 0x000000b700b77308 */ /* 0x000ea20000000800 */
[----:B0-----:R-:W-:Y:S01]  /*8ac0*/  F2FP.F16.F32.PACK_AB R165, R179, R178 ;  /* 0x000000b2b3a5723e */ /* 0x001fe200000000ff */
        /* <DEDUP_REMOVED lines=8> */
[----:B------:R-:W-:Y:S01]  /*8b50*/  UMOV UR18, UR14 ;  /* 0x0000000e00127c82 */ /* 0x000fe20008000000 */
[----:B------:R-:W-:Y:S01]  /*8b60*/  UMOV UR19, 0x40000040 ;  /* 0x4000004000137882 */ /* 0x000fe20000000000 */
[----:B------:R-:W-:Y:S02]  /*8b70*/  UIADD3 UR14, UR10, 0x100, URZ ;  /* 0x000001000a0e7890 */ /* 0x000fe4000fffe03f */
[----:B------:R-:W-:Y:S01]  /*8b80*/  UIADD3 UR10, UR10, 0x180, URZ ;  /* 0x000001800a0a7890 */ /* 0x000fe2000fffe03f */
[----:B------:R-:W-:Y:S02]  /*8b90*/  WARPGROUP.DEPBAR.LE gsb0, 0x0 ;  /* 0x00008000000079c5 */ /* 0x000fe40000010000 */
[----:B------:R-:W-:-:S15]  /*8ba0*/  WARPGROUP.ARRIVE ;  /* 0x00000000000079c5 */ /* 0x000fde0000000000 */
[----:B------:R-:W-:-:S05]  /*8bb0*/  NOP ;  /* 0x0000000000007918 */ /* 0x000fca0000000000 */
[----:B------:R-:W-:Y:S01]  /*8bc0*/  HGMMA.64x256x16.F32 R24, R156, gdesc[UR16].tnspB, R24, gsb0 ;  /* 0x43e000109c187df0 */ /* 0x000fe20008000818 */
[----:B------:R-:W-:Y:S01]  /*8bd0*/  UMOV UR18, UR14 ;  /* 0x0000000e00127c82 */ /* 0x000fe20008000000 */
[----:B------:R-:W-:Y:S01]  /*8be0*/  UMOV UR19, 0x40000040 ;  /* 0x4000004000137882 */ /* 0x000fe20000000000 */
[----:B------:R-:W-:Y:S02]  /*8bf0*/  WARPGROUP.DEPBAR.LE gsb0, 0x0 ;  /* 0x00008000000079c5 */ /* 0x000fe40000010000 */
[----:B------:R-:W-:-:S15]  /*8c00*/  WARPGROUP.ARRIVE ;  /* 0x00000000000079c5 */ /* 0x000fde0000000000 */
[----:B------:R-:W-:-:S08]  /*8c10*/  NOP ;  /* 0x0000000000007918 */ /* 0x000fd00000000000 */
        /* <DEDUP_REMOVED lines=19> */
.L_x_1073:
[----:B------:R-:W2:Y:S01]  /*8d50*/  SHFL.BFLY PT, R0, R3, 0x2, 0x1f ;  /* 0x0c401f0003007f89 */ /* 0x000ea200000e0000 */
[----:B01----:R-:W-:Y:S01]  /*8d60*/  IMAD.MOV.U32 R152, RZ, RZ, -0x800000 ;  /* 0xff800000ff987424 */ /* 0x003fe200078e00ff */
[----:B------:R-:W-:Y:S02]  /*8d70*/  UIADD3 UR40, UR40, 0x1, URZ ;  /* 0x0000000128287890 */ /* 0x000fe4000fffe03f */
[----:B------:R-:W0:Y:S01]  /*8d80*/  SHFL.BFLY PT, R6, R7, 0x2, 0x1f ;  /* 0x0c401f0007067f89 */ /* 0x000e2200000e0000 */
[----:B------:R-:W-:Y:S08]  /*8d90*/  BAR.ARV 0x8, 0x100 ;  /* 0x0204000000007b1d */ /* 0x000ff00000002000 */
[----:B------:R-:W-:Y:S01]  /*8da0*/  BAR.SYNC.DEFER_BLOCKING 0xf, 0x100 ;  /* 0x03c4000000007b1d */ /* 0x000fe20000010000 */
[----:B--2---:R-:W-:Y:S01]  /*8db0*/  FADD.FTZ R0, R0, R3 ;  /* 0x0000000300007221 */ /* 0x004fe20000010000 */
[----:B------:R-:W-:-:S02]  /*8dc0*/  IMAD.U32 R3, RZ, RZ, UR15 ;  /* 0x0000000fff037e24 */ /* 0x000fc4000f8e00ff */
[----:B0-----:R-:W-:Y:S02]  /*8dd0*/  FADD.FTZ R6, R6, R7 ;  /* 0x0000000706067221 */ /* 0x001fe40000010000 */
[----:B------:R-:W0:Y:S04]  /*8de0*/  SHFL.BFLY PT, R9, R0, 0x1, 0x1f ;  /* 0x0c201f0000097f89 */ /* 0x000e2800000e0000 */
[----:B------:R-:W1:Y:S01]  /*8df0*/  SHFL.BFLY PT, R11, R6, 0x1, 0x1f ;  /* 0x0c201f00060b7f89 */ /* 0x000e6200000e0000 */
[----:B0-----:R-:W-:Y:S01]  /*8e00*/  FADD.FTZ R10, R0, R9 ;  /* 0x00000009000a7221 */ /* 0x001fe20000010000 */
[----:B-1----:R-:W-:-:S04]  /*8e10*/  FADD.FTZ R11, R6, R11 ;  /* 0x0000000b060b7221 */ /* 0x002fc80000010000 */
[----:B------:R-:W-:Y:S02]  /*8e20*/  FSETP.NE.FTZ.AND P0, PT, R10, RZ, PT ;  /* 0x000000ff0a00720b */ /* 0x000fe40003f15000 */
[----:B------:R-:W-:-:S11]  /*8e30*/  FSETP.NE.FTZ.AND P1, PT, R11, RZ, PT ;  /* 0x000000ff0b00720b */ /* 0x000fd60003f35000 */
[----:B------:R-:W0:Y:S01]  /*8e40*/  @P0 MUFU.LG2 R8, R10 ;  /* 0x0000000a00080308 */ /* 0x000e220000000c00 */
[----:B------:R-:W-:Y:S01]  /*8e50*/  @P0 FMUL.FTZ R7, R3, 0.69314718246459960938 ;  /* 0x3f31721803070820 */ /* 0x000fe20000410000 */
[----:B------:R-:W-:-:S06]  /*8e60*/  IMAD.MOV.U32 R3, RZ, RZ, -0x800000 ;  /* 0xff800000ff037424 */ /* 0x000fcc00078e00ff */
[----:B------:R-:W1:Y:S01]  /*8e70*/  @P1 MUFU.LG2 R9, R11 ;  /* 0x0000000b00091308 */ /* 0x000e620000000c00 */
[----:B0-----:R-:W-:-:S04]  /*8e80*/  @P0 FMUL.FTZ R8, R8, 0.69314718246459960938 ;  /* 0x3f31721808080820 */ /* 0x001fc80000410000 */
[----:B------:R-:W-:Y:S01]  /*8e90*/  @P0 FFMA.FTZ R3, R7, R4, R8 ;  /* 0x0000000407030223 */ /* 0x000fe20000010008 */
[----:B------:R-:W-:Y:S02]  /*8ea0*/  IMAD.U32 R7, RZ, RZ, UR15 ;  /* 0x0000000fff077e24 */ /* 0x000fe4000f8e00ff */
[----:B------:R-:W-:Y:S02]  /*8eb0*/  IMAD.MOV.U32 R4, RZ, RZ, RZ ;  /* 0x000000ffff047224 */ /* 0x000fe400078e00ff */
[----:B-1----:R-:W-:Y:S01]  /*8ec0*/  @P1 FMUL.FTZ R0, R9, 0.69314718246459960938 ;  /* 0x3f31721809001820 */ /* 0x002fe20000410000 */
[----:B------:R-:W-:-:S04]  /*8ed0*/  @P1 FMUL.FTZ R7, R7, 0.69314718246459960938 ;  /* 0x3f31721807071820 */ /* 0x000fc80000410000 */
[----:B------:R-:W-:Y:S01]  /*8ee0*/  @P1 FFMA.FTZ R152, R7, R5, R0 ;  /* 0x0000000507981223 */ /* 0x000fe20000010000 */
[----:B------:R-:W0:Y:S01]  /*8ef0*/  @P0 MUFU.RCP R4, R10 ;  /* 0x0000000a00040308 */ /* 0x000e220000001000 */
[----:B------:R-:W-:Y:S01]  /*8f00*/  ISETP.NE.AND P0, PT, R17, RZ, PT ;  /* 0x000000ff1100720c */ /* 0x000fe20003f05270 */
[----:B------:R-:W-:Y:S02]  /*8f10*/  IMAD.MOV.U32 R0, RZ, RZ, RZ ;  /* 0x000000ffff007224 */ /* 0x000fe400078e00ff */
[----:B------:R-:W-:Y:S01]  /*8f20*/  IMAD.U32 R5, RZ, RZ, UR37 ;  /* 0x00000025ff057e24 */ /* 0x000fe2000f8e00ff */
[----:B------:R-:W-:-:S03]  /*8f30*/  UIADD3 UR37, UR37, 0x1, URZ ;  /* 0x0000000125257890 */ /* 0x000fc6000fffe03f */
[----:B------:R-:W1:Y:S01]  /*8f40*/  @P1 MUFU.RCP R0, R11 ;  /* 0x0000000b00001308 */ /* 0x000e620000001000 */
[----:B------:R-:W-:-:S04]  /*8f50*/  UISETP.NE.AND UP0, UPT, UR37, 0x2, UPT ;  /* 0x000000022500788c */ /* 0x000fc8000bf05270 */
[----:B------:R-:W-:Y:S01]  /*8f60*/  USEL UR4, URZ, 0x1, UP0 ;  /* 0x000000013f047887 */ /* 0x000fe20008000000 */
[----:B------:R-:W-:Y:S01]  /*8f70*/  @!P0 IMAD R5, R5, 0x40, R16 ;  /* 0x0000004005058824 */ /* 0x000fe200078e0210 */
[----:B------:R-:W-:Y:S01]  /*8f80*/  USEL UR37, UR37, URZ, UP0 ;  /* 0x0000003f25257287 */ /* 0x000fe20008000000 */
[-C--:B0-----:R-:W-:Y:S01]  /*8f90*/  FMUL.FTZ R24, R24, R4.reuse ;  /* 0x0000000418187220 */ /* 0x081fe20000410000 */
[-C--:B------:R-:W-:Y:S02]  /*8fa0*/  FMUL.FTZ R25, R25, R4.reuse ;  /* 0x0000000419197220 */ /* 0x080fe40000410000 */
[----:B------:R-:W-:Y:S01]  /*8fb0*/  @!P0 LEA R5, R5, UR41, 0x2 ;  /* 0x0000002905058c11 */ /* 0x000fe2000f8e10ff */
[-C--:B------:R-:W-:Y:S01]  /*8fc0*/  FMUL.FTZ R28, R28, R4.reuse ;  /* 0x000000041c1c7220 */ /* 0x080fe20000410000 */
[-C--:B------:R-:W-:Y:S01]  /*8fd0*/  FMUL.FTZ R29, R29, R4.reuse ;  /* 0x000000041d1d7220 */ /* 0x080fe20000410000 */
[-C--:B------:R-:W-:Y:S01]  /*8fe0*/  FMUL.FTZ R32, R32, R4.reuse ;  /* 0x0000000420207220 */ /* 0x080fe20000410000 */
[-C--:B------:R-:W-:Y:S01]  /*8ff0*/  FMUL.FTZ R33, R33, R4.reuse ;  /* 0x0000000421217220 */ /* 0x080fe20000410000 */
[----:B------:R0:W-:Y:S01]  /*9000*/  @!P0 STS [R5+0x38400], R4 ;  /* 0x0384000405008388 */ /* 0x0001e20000000800 */
        /* <DEDUP_REMOVED lines=124> */
[----:B------:R-:W-:Y:S01]  /*97d0*/  ULOP3.LUT UR36, UR36, UR4, URZ, 0x3c, !UPT ;  /* 0x0000000424247292 */ /* 0x000fe2000f8e3c3f */
[----:B0-----:R-:W-:Y:S11]  /*97e0*/  BAR.ARV 0xe, 0x100 ;  /* 0x0384000000007b1d */ /* 0x001ff60000002000 */
.L_x_1058:
[----:B------:R-:W0:Y:S08]  /*97f0*/  S2UR UR4, SR_CgaCtaId ;  /* 0x00000000000479c3 */ /* 0x000e300000008800 */
[----:B------:R-:W-:Y:S06]  /*9800*/  BAR.SYNC.DEFER_BLOCKING 0x5, 0x180 ;  /* 0x0146000000007b1d */ /* 0x000fec0000010000 */
[----:B------:R-:W-:Y:S01]  /*9810*/  UMOV UR41, 0x400 ;  /* 0x0000040000297882 */ /* 0x000fe20000000000 */
[----:B------:R-:W-:Y:S01]  /*9820*/  BSSY B0, `(.L_x_1083) ;  /* 0x0000480000007945 */ /* 0x000fe20003800000 */
[----:B0-----:R-:W-:-:S09]  /*9830*/  ULEA UR41, UR4, UR41, 0x18 ;  /* 0x0000002904297291 */ /* 0x001fd2000f8ec03f */
[----:B------:R-:W0:Y:S02]  /*9840*/  LDS.128 R4, [UR41+0x388d0] ;  /* 0x0388d029ff047984 */ /* 0x000e240008000c00 */
[----:B0-----:R-:W-:Y:S02]  /*9850*/  R2UR UR4, R5 ;  /* 0x00000000050472ca */ /* 0x001fe400000e0000 */
[----:B------:R-:W-:Y:S01]  /*9860*/  R2UR UR5, R7 ;  /* 0x00000000070572ca */ /* 0x000fe200000e0000 */
[----:B------:R-:W-:Y:S06]  /*9870*/  BAR.ARV 0x4, 0x180 ;  /* 0x0106000000007b1d */ /* 0x000fec0000002000 */
[----:B------:R-:W-:Y:S08]  /*9880*/  @P0 BRA `(.L_x_1084) ;  /* 0x0000003800200947 */ /* 0x000ff00003800000 */
[----:B------:R-:W2:Y:S01]  /*9890*/  LDL R0, [R1+0x70] ;  /* 0x0000700001007983 */ /* 0x000ea20000100800 */
[----:B------:R-:W0:Y:S01]  /*98a0*/  S2UR UR8, SR_SWINHI ;  /* 0x00000000000879c3 */ /* 0x000e220000002f00 */
[----:B------:R-:W-:Y:S01]  /*98b0*/  F2FP.F16.F32.PACK_AB R23, R71, R70 ;  /* 0x000000464717723e */ /* 0x000fe200000000ff */
[----:B------:R-:W-:Y:S01]  /*98c0*/  UMOV UR6, UR41 ;  /* 0x0000002900067c82 */ /* 0x000fe20008000000 */
[----:B0-----:R-:W-:Y:S01]  /*98d0*/  UMOV UR7, UR8 ;  /* 0x0000000800077c82 */ /* 0x001fe20008000000 */
[----:B------:R-:W-:Y:S02]  /*98e0*/  IMAD.U32 R4, RZ, RZ, UR6 ;  /* 0x00000006ff047e24 */ /* 0x000fe4000f8e00ff */
[----:B------:R-:W-:Y:S01]  /*98f0*/  IMAD.U32 R5, RZ, RZ, UR7 ;  /* 0x00000007ff057e24 */ /* 0x000fe2000f8e00ff */
[----:B------:R-:W-:Y:S01]  /*9900*/  ULDC.64 UR6, c[0x0][0xd08] ;  /* 0x0003420000067ab9 */ /* 0x000fe20000000a00 */
[----:B------:R-:W-:Y:S01]  /*9910*/  BAR.SYNC.DEFER_BLOCKING 0x1, 0x100 ;  /* 0x0044000000007b1d */ /* 0x000fe20000010000 */
[----:B--2---:R-:W-:-:S03]  /*9920*/  IMAD.WIDE R20, R0, 0x2, R4 ;  /* 0x0000000200147825 */ /* 0x004fc600078e0204 */
[C---:B------:R-:W-:Y:S02]  /*9930*/  IADD3 R9, P6, R20.reuse, 0x6060, RZ ;  /* 0x0000606014097810 */ /* 0x040fe40007fde0ff */
[C---:B------:R-:W-:Y:S02]  /*9940*/  IADD3 R13, P1, R20.reuse, 0x6020, RZ ;  /* 0x00006020140d7810 */ /* 0x040fe40007f3e0ff */
[----:B------:R-:W-:Y:S02]  /*9950*/  LOP3.LUT R8, R9, 0x380, RZ, 0xc0, !PT ;  /* 0x0000038009087812 */ /* 0x000fe400078ec0ff */
[----:B------:R-:W-:Y:S02]  /*9960*/  IADD3 R11, P0, R20, 0x6040, RZ ;  /* 0x00006040140b7810 */ /* 0x000fe40007f1e0ff */
[----:B------:R-:W-:Y:S02]  /*9970*/  SHF.R.U64 R8, R8, 0x3, RZ ;  /* 0x0000000308087819 */ /* 0x000fe400000012ff */
[----:B------:R-:W-:-:S02]  /*9980*/  LOP3.LUT R12, R13, 0x380, RZ, 0xc0, !PT ;  /* 0x000003800d0c7812 */ /* 0x000fc400078ec0ff */
[----:B------:R-:W-:Y:S01]  /*9990*/  LOP3.LUT R8, R8, R9, RZ, 0x3c, !PT ;  /* 0x0000000908087212 */ /* 0x000fe200078e3cff */
[----:B------:R-:W-:Y:S01]  /*99a0*/  IMAD.X R9, RZ, RZ, R21, P6 ;  /* 0x000000ffff097224 */ /* 0x000fe200030e0615 */
[----:B------:R-:W-:Y:S02]  /*99b0*/  LOP3.LUT R10, R11, 0x380, RZ, 0xc0, !PT ;  /* 0x000003800b0a7812 */ /* 0x000fe400078ec0ff */
[----:B------:R-:W-:Y:S02]  /*99c0*/  LOP3.LUT R0, R20, 0x380, RZ, 0xc0, !PT ;  /* 0x0000038014007812 */ /* 0x000fe400078ec0ff */
[----:B------:R-:W-:Y:S02]  /*99d0*/  SHF.R.U64 R12, R12, 0x3, RZ ;  /* 0x000000030c0c7819 */ /* 0x000fe400000012ff */
[----:B------:R-:W-:Y:S02]  /*99e0*/  SHF.R.U64 R10, R10, 0x3, RZ ;  /* 0x000000030a0a7819 */ /* 0x000fe400000012ff */
[----:B------:R-:W-:-:S02]  /*99f0*/  SHF.R.U64 R0, R0, 0x3, RZ ;  /* 0x0000000300007819 */ /* 0x000fc400000012ff */
[----:B------:R-:W-:Y:S01]  /*9a00*/  LOP3.LUT R12, R12, R13, RZ, 0x3c, !PT ;  /* 0x0000000d0c0c7212 */ /* 0x000fe200078e3cff */
[--C-:B------:R-:W-:Y:S01]  /*9a10*/  IMAD.X R13, RZ, RZ, R21.reuse, P1 ;  /* 0x000000ffff0d7224 */ /* 0x100fe200008e0615 */
[----:B------:R-:W-:Y:S01]  /*9a20*/  MOV R164, R8 ;  /* 0x0000000800a47202 */ /* 0x000fe20000000f00 */
[--C-:B------:R-:W-:Y:S01]  /*9a30*/  IMAD.MOV.U32 R9, RZ, RZ, R21.reuse ;  /* 0x000000ffff097224 */ /* 0x100fe200078e0015 */
[----:B------:R-:W-:Y:S01]  /*9a40*/  LOP3.LUT R10, R10, R11, RZ, 0x3c, !PT ;  /* 0x0000000b0a0a7212 */ /* 0x000fe200078e3cff */
[----:B------:R-:W-:Y:S01]  /*9a50*/  IMAD.X R11, RZ, RZ, R21, P0 ;  /* 0x000000ffff0b7224 */ /* 0x000fe200000e0615 */
[----:B------:R-:W-:Y:S02]  /*9a60*/  LOP3.LUT R8, R0, R20, RZ, 0x3c, !PT ;  /* 0x0000001400087212 */ /* 0x000fe400078e3cff */
[----:B------:R-:W-:Y:S02]  /*9a70*/  IADD3 R162, P0, R20, 0x2060, RZ ;  /* 0x0000206014a27810 */ /* 0x000fe40007f1e0ff */
[----:B------:R-:W-:-:S02]  /*9a80*/  MOV R18, R12 ;  /* 0x0000000c00127202 */ /* 0x000fc40000000f00 */
[----:B------:R-:W-:Y:S02]  /*9a90*/  MOV R12, R8 ;  /* 0x00000008000c7202 */ /* 0x000fe40000000f00 */
[----:B------:R-:W0:Y:S01]  /*9aa0*/  LDC R9, c[0x0][0xbd4] ;  /* 0x0002f500ff097b82 */ /* 0x000e220000000800 */
[----:B------:R-:W-:Y:S02]  /*9ab0*/  LOP3.LUT R163, R162, 0x380, RZ, 0xc0, !PT ;  /* 0x00000380a2a37812 */ /* 0x000fe400078ec0ff */
[----:B------:R-:W-:Y:S02]  /*9ac0*/  IADD3 R154, P3, R20, 0x4060, RZ ;  /* 0x00004060149a7810 */ /* 0x000fe40007f7e0ff */
[----:B------:R-:W-:Y:S02]  /*9ad0*/  SHF.R.U64 R163, R163, 0x3, RZ ;  /* 0x00000003a3a37819 */ /* 0x000fe400000012ff */
[----:B------:R-:W-:Y:S02]  /*9ae0*/  LOP3.LUT R155, R154, 0x380, RZ, 0xc0, !PT ;  /* 0x000003809a9b7812 */ /* 0x000fe400078ec0ff */
[----:B------:R-:W-:Y:S01]  /*9af0*/  LOP3.LUT R162, R163, R162, RZ, 0x3c, !PT ;  /* 0x000000a2a3a27212 */ /* 0x000fe200078e3cff */
[----:B------:R-:W-:Y:S01]  /*9b00*/  IMAD.X R163, RZ, RZ, R21, P0 ;  /* 0x000000ffffa37224 */ /* 0x000fe200000e0615 */
[----:B------:R-:W-:-:S02]  /*9b10*/  IADD3 R8, P0, R20, 0x2040, RZ ;  /* 0x0000204014087810 */ /* 0x000fc40007f1e0ff */
[----:B------:R-:W-:Y:S02]  /*9b20*/  SHF.R.U64 R155, R155, 0x3, RZ ;  /* 0x000000039b9b7819 */ /* 0x000fe400000012ff */
[----:B------:R-:W-:Y:S02]  /*9b30*/  LOP3.LUT R0, R8, 0x380, RZ, 0xc0, !PT ;  /* 0x0000038008007812 */ /* 0x000fe400078ec0ff */
[----:B------:R-:W-:Y:S02]  /*9b40*/  ISETP.NE.AND P1, PT, R22, RZ, PT ;  /* 0x000000ff1600720c */ /* 0x000fe40003f25270 */
[----:B------:R-:W-:Y:S02]  /*9b50*/  SHF.R.U64 R0, R0, 0x3, RZ ;  /* 0x0000000300007819 */ /* 0x000fe400000012ff */
[----:B------:R-:W-:Y:S01]  /*9b60*/  LOP3.LUT R154, R155, R154, RZ, 0x3c, !PT ;  /* 0x0000009a9b9a7212 */ /* 0x000fe200078e3cff */
[----:B------:R-:W-:Y:S01]  /*9b70*/  IMAD.X R155, RZ, RZ, R21, P3 ;  /* 0x000000ffff9b7224 */ /* 0x000fe200018e0615 */
[----:B------:R-:W-:-:S02]  /*9b80*/  LOP3.LUT R8, R0, R8, RZ, 0x3c, !PT ;  /* 0x0000000800087212 */ /* 0x000fc400078e3cff */
[----:B0-----:R-:W-:Y:S01]  /*9b90*/  SEL R0, R22, R9, P1 ;  /* 0x0000000916007207 */ /* 0x001fe20000800000 */
[----:B------:R-:W-:Y:S01]  /*9ba0*/  IMAD.X R9, RZ, RZ, R21, P0 ;  /* 0x000000ffff097224 */ /* 0x000fe200000e0615 */
[----:B------:R-:W-:Y:S02]  /*9bb0*/  MOV R154, R154 ;  /* 0x0000009a009a7202 */ /* 0x000fe40000000f00 */
[C---:B------:R-:W-:Y:S02]  /*9bc0*/  IADD3 R156, P4, R20.reuse, 0x4040, RZ ;  /* 0x00004040149c7810 */ /* 0x040fe40007f9e0ff */
[----:B------:R-:W-:Y:S02]  /*9bd0*/  MOV R155, R8 ;  /* 0x00000008009b7202 */ /* 0x000fe40000000f00 */
[----:B------:R-:W-:Y:S02]  /*9be0*/  IADD3 R8, P0, R20, 0x2020, RZ ;  /* 0x0000202014087810 */ /* 0x000fe40007f1e0ff */
[----:B------:R-:W-:-:S02]  /*9bf0*/  LOP3.LUT R157, R156, 0x380, RZ, 0xc0, !PT ;  /* 0x000003809c9d7812 */ /* 0x000fc400078ec0ff */
[----:B------:R-:W-:Y:S02]  /*9c00*/  LOP3.LUT R9, R8, 0x380, RZ, 0xc0, !PT ;  /* 0x0000038008097812 */ /* 0x000fe400078ec0ff */
[----:B------:R-:W-:Y:S02]  /*9c10*/  SHF.R.U64 R157, R157, 0x3, RZ ;  /* 0x000000039d9d7819 */ /* 0x000fe400000012ff */
[----:B------:R-:W-:Y:S02]  /*9c20*/  SHF.R.U64 R9, R9, 0x3, RZ ;  /* 0x0000000309097819 */ /* 0x000fe400000012ff */
[----:B------:R-:W-:Y:S01]  /*9c30*/  LOP3.LUT R156, R157, R156, RZ, 0x3c, !PT ;  /* 0x0000009c9d9c7212 */ /* 0x000fe200078e3cff */
[--C-:B------:R-:W-:Y:S01]  /*9c40*/  IMAD.X R157, RZ, RZ, R21.reuse, P4 ;  /* 0x000000ffff9d7224 */ /* 0x100fe200020e0615 */
[----:B------:R-:W-:Y:S01]  /*9c50*/  LOP3.LUT R8, R9, R8, RZ, 0x3c, !PT ;  /* 0x0000000809087212 */ /* 0x000fe200078e3cff */
[----:B------:R-:W-:Y:S01]  /*9c60*/  IMAD.X R9, RZ, RZ, R21, P0 ;  /* 0x000000ffff097224 */ /* 0x000fe200000e0615 */
[----:B------:R-:W-:-:S02]  /*9c70*/  MOV R153, R10 ;  /* 0x0000000a00997202 */ /* 0x000fc40000000f00 */
[----:B------:R-:W-:Y:S02]  /*9c80*/  MOV R156, R156 ;  /* 0x0000009c009c7202 */ /* 0x000fe40000000f00 */
[----:B------:R-:W-:Y:S02]  /*9c90*/  MOV R157, R8 ;  /* 0x00000008009d7202 */ /* 0x000fe40000000f00 */
[----:B------:R-:W-:Y:S02]  /*9ca0*/  F2FP.F16.F32.PACK_AB R8, R25, R24 ;  /* 0x000000181908723e */ /* 0x000fe400000000ff */
[----:B------:R-:W-:Y:S02]  /*9cb0*/  F2FP.F16.F32.PACK_AB R9, R27, R26 ;  /* 0x0000001a1b09723e */ /* 0x000fe400000000ff */
[----:B------:R-:W-:Y:S02]  /*9cc0*/  F2FP.F16.F32.PACK_AB R10, R29, R28 ;  /* 0x0000001c1d0a723e */ /* 0x000fe400000000ff */
[----:B------:R-:W-:-:S02]  /*9cd0*/  F2FP.F16.F32.PACK_AB R11, R31, R30 ;  /* 0x0000001e1f0b723e */ /* 0x000fc400000000ff */
[----:B------:R-:W-:Y:S02]  /*9ce0*/  IADD3 R14, P2, R20, 0x6000, RZ ;  /* 0x00006000140e7810 */ /* 0x000fe40007f5e0ff */
[----:B------:R-:W-:Y:S01]  /*9cf0*/  F2FP.F16.F32.PACK_AB R13, R35, R34 ;  /* 0x00000022230d723e */ /* 0x000fe200000000ff */
[----:B------:R0:W-:Y:S01]  /*9d00*/  STSM.16.M88.4 [R12], R8 ;  /* 0x000000080c007844 */ /* 0x0001e20000000200 */
[----:B------:R-:W-:Y:S02]  /*9d10*/  LOP3.LUT R15, R14, 0x380, RZ, 0xc0, !PT ;  /* 0x000003800e0f7812 */ /* 0x000fe400078ec0ff */
[C---:B------:R-:W-:Y:S02]  /*9d20*/  IADD3 R158, P5, R20.reuse, 0x4020, RZ ;  /* 0x00004020149e7810 */ /* 0x040fe40007fbe0ff */
[----:B------:R-:W-:Y:S02]  /*9d30*/  SHF.R.U64 R15, R15, 0x3, RZ ;  /* 0x000000030f0f7819 */ /* 0x000fe400000012ff */
[----:B------:R-:W-:-:S02]  /*9d40*/  IADD3 R160, P6, R20, 0x4000, RZ ;  /* 0x0000400014a07810 */ /* 0x000fc40007fde0ff */
[----:B------:R-:W-:Y:S01]  /*9d50*/  LOP3.LUT R14, R15, R14, RZ, 0x3c, !PT ;  /* 0x0000000e0f0e7212 */ /* 0x000fe200078e3cff */
[----:B------:R-:W-:Y:S01]  /*9d60*/  IMAD.X R15, RZ, RZ, R21, P2 ;  /* 0x000000ffff0f7224 */ /* 0x000fe200010e0615 */
[----:B------:R-:W-:Y:S02]  /*9d70*/  LOP3.LUT R159, R158, 0x380, RZ, 0xc0, !PT ;  /* 0x000003809e9f7812 */ /* 0x000fe400078ec0ff */
[----:B------:R-:W-:Y:S02]  /*9d80*/  LOP3.LUT R161, R160, 0x380, RZ, 0xc0, !PT ;  /* 0x00000380a0a17812 */ /* 0x000fe400078ec0ff */
[----:B------:R-:W-:Y:S02]  /*9d90*/  MOV R7, R14 ;  /* 0x0000000e00077202 */ /* 0x000fe40000000f00 */
[----:B0-----:R-:W-:Y:S02]  /*9da0*/  IADD3 R8, P0, R20, 0x20, RZ ;  /* 0x0000002014087810 */ /* 0x001fe40007f1e0ff */
[----:B------:R-:W-:-:S02]  /*9db0*/  F2FP.F16.F32.PACK_AB R12, R33, R32 ;  /* 0x00000020210c723e */ /* 0x000fc400000000ff */
[----:B------:R-:W-:Y:S02]  /*9dc0*/  LOP3.LUT R9, R8, 0x380, RZ, 0xc0, !PT ;  /* 0x0000038008097812 */ /* 0x000fe400078ec0ff */
[----:B------:R-:W-:Y:S02]  /*9dd0*/  F2FP.F16.F32.PACK_AB R14, R37, R36 ;  /* 0x00000024250e723e */ /* 0x000fe400000000ff */
[----:B------:R-:W-:Y:S02]  /*9de0*/  SHF.R.U64 R9, R9, 0x3, RZ ;  /* 0x0000000309097819 */ /* 0x000fe400000012ff */
[----:B------:R-:W-:Y:S02]  /*9df0*/  F2FP.F16.F32.PACK_AB R15, R39, R38 ;  /* 0x00000026270f723e */ /* 0x000fe400000000ff */
[----:B------:R-:W-:Y:S01]  /*9e00*/  LOP3.LUT R8, R9, R8, RZ, 0x3c, !PT ;  /* 0x0000000809087212 */ /* 0x000fe200078e3cff */
[----:B------:R-:W-:Y:S01]  /*9e10*/  IMAD.X R9, RZ, RZ, R21, P0 ;  /* 0x000000ffff097224 */ /* 0x000fe200000e0615 */
[----:B------:R-:W-:-:S02]  /*9e20*/  F2FP.F16.F32.PACK_AB R10, R45, R44 ;  /* 0x0000002c2d0a723e */ /* 0x000fc400000000ff */
[----:B------:R-:W-:Y:S02]  /*9e30*/  F2FP.F16.F32.PACK_AB R11, R47, R46 ;  /* 0x0000002e2f0b723e */ /* 0x000fe400000000ff */
[----:B------:R-:W-:Y:S02]  /*9e40*/  MOV R8, R8 ;  /* 0x0000000800087202 */ /* 0x000fe40000000f00 */
[----:B------:R-:W-:Y:S02]  /*9e50*/  SHF.R.U64 R159, R159, 0x3, RZ ;  /* 0x000000039f9f7819 */ /* 0x000fe400000012ff */
[----:B------:R-:W-:Y:S01]  /*9e60*/  SHF.R.U64 R161, R161, 0x3, RZ ;  /* 0x00000003a1a17819 */ /* 0x000fe200000012ff */
[----:B------:R0:W-:Y:S01]  /*9e70*/  STSM.16.M88.4 [R8], R12 ;  /* 0x0000000c08007844 */ /* 0x0001e20000000200 */
[----:B------:R-:W-:Y:S01]  /*9e80*/  LOP3.LUT R158, R159, R158, RZ, 0x3c, !PT ;  /* 0x0000009e9f9e7212 */ /* 0x000fe200078e3cff */
[--C-:B------:R-:W-:Y:S01]  /*9e90*/  IMAD.X R159, RZ, RZ, R21.reuse, P5 ;  /* 0x000000ffff9f7224 */ /* 0x100fe200028e0615 */
[----:B------:R-:W-:Y:S01]  /*9ea0*/  LOP3.LUT R160, R161, R160, RZ, 0x3c, !PT ;  /* 0x000000a0a1a07212 */ /* 0x000fe200078e3cff */
[----:B------:R-:W-:Y:S01]  /*9eb0*/  IMAD.X R161, RZ, RZ, R21, P6 ;  /* 0x000000ffffa17224 */ /* 0x000fe200030e0615 */
[----:B------:R-:W-:-:S02]  /*9ec0*/  MOV R162, R162 ;  /* 0x000000a200a27202 */ /* 0x000fc40000000f00 */
[----:B------:R-:W-:Y:S02]  /*9ed0*/  MOV R158, R158 ;  /* 0x0000009e009e7202 */ /* 0x000fe40000000f00 */
[----:B------:R-:W-:Y:S02]  /*9ee0*/  MOV R160, R160 ;  /* 0x000000a000a07202 */ /* 0x000fe40000000f00 */
[----:B0-----:R-:W-:Y:S02]  /*9ef0*/  IADD3 R8, P0, R20, 0x40, RZ ;  /* 0x0000004014087810 */ /* 0x001fe40007f1e0ff */
[----:B------:R-:W-:Y:S02]  /*9f00*/  F2FP.F16.F32.PACK_AB R13, R59, R58 ;  /* 0x0000003a3b0d723e */ /* 0x000fe400000000ff */
[----:B------:R-:W-:Y:S02]  /*9f10*/  LOP3.LUT R9, R8, 0x380, RZ, 0xc0, !PT ;  /* 0x0000038008097812 */ /* 0x000fe400078ec0ff */
[----:B------:R-:W-:-:S02]  /*9f20*/  F2FP.F16.F32.PACK_AB R14, R61, R60 ;  /* 0x0000003c3d0e723e */ /* 0x000fc400000000ff */
[----:B------:R-:W-:Y:S02]  /*9f30*/  SHF.R.U64 R9, R9, 0x3, RZ ;  /* 0x0000000309097819 */ /* 0x000fe400000012ff */
[----:B------:R-:W-:Y:S02]  /*9f40*/  F2FP.F16.F32.PACK_AB R15, R63, R62 ;  /* 0x0000003e3f0f723e */ /* 0x000fe400000000ff */
[----:B------:R-:W-:Y:S01]  /*9f50*/  LOP3.LUT R8, R9, R8, RZ, 0x3c, !PT ;  /* 0x0000000809087212 */ /* 0x000fe200078e3cff */
[----:B------:R-:W-:-:S05]  /*9f60*/  IMAD.X R9, RZ, RZ, R21, P0 ;  /* 0x000000ffff097224 */ /* 0x000fca00000e0615 */
[----:B------:R-:W-:Y:S02]  /*9f70*/  MOV R12, R8 ;  /* 0x00000008000c7202 */ /* 0x000fe40000000f00 */
[----:B------:R-:W-:Y:S02]  /*9f80*/  F2FP.F16.F32.PACK_AB R8, R41, R40 ;  /* 0x000000282908723e */ /* 0x000fe400000000ff */
[----:B------:R-:W-:-:S05]  /*9f90*/  F2FP.F16.F32.PACK_AB R9, R43, R42 ;  /* 0x0000002a2b09723e */ /* 0x000fca00000000ff */
[----:B------:R0:W-:Y:S02]  /*9fa0*/  STSM.16.M88.4 [R12], R8 ;  /* 0x000000080c007844 */ /* 0x0001e40000000200 */
[C---:B0-----:R-:W-:Y:S02]  /*9fb0*/  IADD3 R8, P0, R20.reuse, 0x2000, RZ ;  /* 0x0000200014087810 */ /* 0x041fe40007f1e0ff */
[----:B------:R-:W-:Y:S02]  /*9fc0*/  IADD3 R10, P1, R20, 0x60, RZ ;  /* 0x00000060140a7810 */ /* 0x000fe40007f3e0ff */
[----:B------:R-:W-:Y:S02]  /*9fd0*/  LOP3.LUT R9, R8, 0x380, RZ, 0xc0, !PT ;  /* 0x0000038008097812 */ /* 0x000fe400078ec0ff */
[----:B------:R-:W-:Y:S02]  /*9fe0*/  F2FP.F16.F32.PACK_AB R11, R55, R54 ;  /* 0x00000036370b723e */ /* 0x000fe400000000ff */
[----:B------:R-:W-:-:S02]  /*9ff0*/  SHF.R.U64 R9, R9, 0x3, RZ ;  /* 0x0000000309097819 */ /* 0x000fc400000012ff */
[----:B------:R-:W-:Y:S02]  /*a000*/  F2FP.F16.F32.PACK_AB R12, R57, R56 ;  /* 0x00000038390c723e */ /* 0x000fe400000000ff */
[----:B------:R-:W-:Y:S01]  /*a010*/  LOP3.LUT R8, R9, R8, RZ, 0x3c, !PT ;  /* 0x0000000809087212 */ /* 0x000fe200078e3cff */
[--C-:B------:R-:W-:Y:S01]  /*a020*/  IMAD.X R9, RZ, RZ, R21.reuse, P0 ;  /* 0x000000ffff097224 */ /* 0x100fe200000e0615 */
[----:B------:R-:W-:Y:S01]  /*a030*/  ISETP.NE.U32.AND P0, PT, RZ, UR6, PT ;  /* 0x00000006ff007c0c */ /* 0x000fe2000bf05070 */
[----:B------:R-:W-:-:S03]  /*a040*/  IMAD.X R21, RZ, RZ, R21, P1 ;  /* 0x000000ffff157224 */ /* 0x000fc600008e0615 */
[----:B------:R-:W-:Y:S02]  /*a050*/  MOV R22, R8 ;  /* 0x0000000800167202 */ /* 0x000fe40000000f00 */
[----:B------:R-:W-:Y:S02]  /*a060*/  LOP3.LUT R8, R10, 0x380, RZ, 0xc0, !PT ;  /* 0x000003800a087812 */ /* 0x000fe400078ec0ff */
[----:B------:R-:W-:Y:S02]  /*a070*/  F2FP.F16.F32.PACK_AB R9, R51, R50 ;  /* 0x000000323309723e */ /* 0x000fe400000000ff */
[----:B------:R-:W-:Y:S02]  /*a080*/  SHF.R.U64 R8, R8, 0x3, RZ ;  /* 0x0000000308087819 */ /* 0x000fe400000012ff */
[----:B------:R-:W-:Y:S02]  /*a090*/  ISETP.NE.AND.EX P0, PT, RZ, UR7, PT, P0 ;  /* 0x00000007ff007c0c */ /* 0x000fe4000bf05300 */
[----:B------:R-:W-:-:S02]  /*a0a0*/  LOP3.LUT R20, R8, R10, RZ, 0x3c, !PT ;  /* 0x0000000a08147212 */ /* 0x000fc400078e3cff */
[----:B------:R-:W-:Y:S02]  /*a0b0*/  F2FP.F16.F32.PACK_AB R8, R49, R48 ;  /* 0x000000303108723e */ /* 0x000fe400000000ff */
[----:B------:R-:W-:Y:S02]  /*a0c0*/  MOV R20, R20 ;  /* 0x0000001400147202 */ /* 0x000fe40000000f00 */
[----:B------:R-:W-:Y:S02]  /*a0d0*/  F2FP.F16.F32.PACK_AB R10, R53, R52 ;  /* 0x00000034350a723e */ /* 0x000fe400000000ff */
[----:B------:R-:W-:-:S03]  /*a0e0*/  F2FP.F16.F32.PACK_AB R21, R67, R66 ;  /* 0x000000424315723e */ /* 0x000fc600000000ff */
[----:B------:R0:W-:Y:S04]  /*a0f0*/  STSM.16.M88.4 [R20], R8 ;  /* 0x0000000814007844 */ /* 0x0001e80000000200 */
[----:B------:R1:W-:Y:S01]  /*a100*/  STSM.16.M88.4 [R22], R12 ;  /* 0x0000000c16007844 */ /* 0x0003e20000000200 */
[----:B0-----:R-:W-:Y:S02]  /*a110*/  F2FP.F16.F32.PACK_AB R20, R65, R64 ;  /* 0x000000404114723e */ /* 0x001fe400000000ff */
[----:B------:R-:W-:Y:S02]  /*a120*/  F2FP.F16.F32.PACK_AB R8, R73, R72 ;  /* 0x000000484908723e */ /* 0x000fe400000000ff */
[----:B-1----:R-:W-:Y:S02]  /*a130*/  F2FP.F16.F32.PACK_AB R22, R69, R68 ;  /* 0x000000444516723e */ /* 0x002fe400000000ff */
[----:B------:R-:W-:-:S02]  /*a140*/  F2FP.F16.F32.PACK_AB R9, R75, R74 ;  /* 0x0000004a4b09723e */ /* 0x000fc400000000ff */
[----:B------:R-:W-:Y:S01]  /*a150*/  F2FP.F16.F32.PACK_AB R10, R77, R76 ;  /* 0x0000004c4d0a723e */ /* 0x000fe200000000ff */
[----:B------:R0:W-:Y:S01]  /*a160*/  STSM.16.M88.4 [R157], R20 ;  /* 0x000000149d007844 */ /* 0x0001e20000000200 */
[----:B------:R-:W-:Y:S02]  /*a170*/  F2FP.F16.F32.PACK_AB R11, R79, R78 ;  /* 0x0000004e4f0b723e */ /* 0x000fe400000000ff */
[----:B------:R-:W-:Y:S02]  /*a180*/  F2FP.F16.F32.PACK_AB R12, R81, R80 ;  /* 0x00000050510c723e */ /* 0x000fe400000000ff */
[----:B------:R-:W-:Y:S01]  /*a190*/  F2FP.F16.F32.PACK_AB R13, R83, R82 ;  /* 0x00000052530d723e */ /* 0x000fe200000000ff */
[----:B------:R1:W-:Y:S01]  /*a1a0*/  STSM.16.M88.4 [R155], R8 ;  /* 0x000000089b007844 */ /* 0x0003e20000000200 */
[----:B------:R-:W-:Y:S02]  /*a1b0*/  F2FP.F16.F32.PACK_AB R14, R85, R84 ;  /* 0x00000054550e723e */ /* 0x000fe400000000ff */
[----:B------:R-:W-:-:S05]  /*a1c0*/  F2FP.F16.F32.PACK_AB R15, R87, R86 ;  /* 0x00000056570f723e */ /* 0x000fca00000000ff */
[----:B------:R2:W-:Y:S01]  /*a1d0*/  STSM.16.M88.4 [R162], R12 ;  /* 0x0000000ca2007844 */ /* 0x0005e20000000200 */
[----:B0-----:R-:W-:Y:S02]  /*a1e0*/  F2FP.F16.F32.PACK_AB R20, R89, R88 ;  /* 0x000000585914723e */ /* 0x001fe400000000ff */
[----:B------:R-:W-:Y:S02]  /*a1f0*/  F2FP.F16.F32.PACK_AB R21, R91, R90 ;  /* 0x0000005a5b15723e */ /* 0x000fe400000000ff */
[----:B------:R-:W-:Y:S02]  /*a200*/  F2FP.F16.F32.PACK_AB R22, R93, R92 ;  /* 0x0000005c5d16723e */ /* 0x000fe400000000ff */
[----:B------:R-:W-:Y:S02]  /*a210*/  F2FP.F16.F32.PACK_AB R23, R95, R94 ;  /* 0x0000005e5f17723e */ /* 0x000fe400000000ff */
[----:B-1----:R-:W-:Y:S02]  /*a220*/  F2FP.F16.F32.PACK_AB R8, R97, R96 ;  /* 0x000000606108723e */ /* 0x002fe400000000ff */
[----:B------:R-:W-:Y:S01]  /*a230*/  F2FP.F16.F32.PACK_AB R9, R99, R98 ;  /* 0x000000626309723e */ /* 0x000fe200000000ff */
[----:B------:R0:W-:Y:S01]  /*a240*/  STSM.16.M88.4 [R160], R20 ;  /* 0x00000014a0007844 */ /* 0x0001e20000000200 */
[----:B------:R-:W-:-:S02]  /*a250*/  F2FP.F16.F32.PACK_AB R10, R101, R100 ;  /* 0x00000064650a723e */ /* 0x000fc400000000ff */
[----:B------:R-:W-:Y:S02]  /*a260*/  F2FP.F16.F32.PACK_AB R11, R103, R102 ;  /* 0x00000066670b723e */ /* 0x000fe400000000ff */
[----:B--2---:R-:W-:Y:S02]  /*a270*/  F2FP.F16.F32.PACK_AB R12, R105, R104 ;  /* 0x00000068690c723e */ /* 0x004fe400000000ff */
[----:B------:R-:W-:Y:S01]  /*a280*/  F2FP.F16.F32.PACK_AB R13, R107, R106 ;  /* 0x0000006a6b0d723e */ /* 0x000fe200000000ff */
[----:B------:R1:W-:Y:S01]  /*a290*/  STSM.16.M88.4 [R158], R8 ;  /* 0x000000089e007844 */ /* 0x0003e20000000200 */
[----:B------:R-:W-:Y:S02]  /*a2a0*/  F2FP.F16.F32.PACK_AB R14, R109, R108 ;  /* 0x0000006c6d0e723e */ /* 0x000fe400000000ff */
[----:B------:R-:W-:Y:S02]  /*a2b0*/  F2FP.F16.F32.PACK_AB R15, R111, R110 ;  /* 0x0000006e6f0f723e */ /* 0x000fe400000000ff */
[----:B0-----:R-:W-:-:S03]  /*a2c0*/  F2FP.F16.F32.PACK_AB R20, R113, R112 ;  /* 0x000000707114723e */ /* 0x001fc600000000ff */
[----:B------:R0:W-:Y:S01]  /*a2d0*/  STSM.16.M88.4 [R156], R12 ;  /* 0x0000000c9c007844 */ /* 0x0001e20000000200 */
        /* <DEDUP_REMOVED lines=8> */
[----:B0-----:R-:W-:Y:S02]  /*a360*/  F2FP.F16.F32.PACK_AB R12, R129, R128 ;  /* 0x00000080810c723e */ /* 0x001fe400000000ff */
[----:B------:R-:W-:Y:S01]  /*a370*/  F2FP.F16.F32.PACK_AB R13, R131, R130 ;  /* 0x00000082830d723e */ /* 0x000fe200000000ff */
[----:B------:R0:W-:Y:S01]  /*a380*/  STSM.16.M88.4 [R7], R8 ;  /* 0x0000000807007844 */ /* 0x0001e20000000200 */
[----:B------:R-:W-:Y:S02]  /*a390*/  F2FP.F16.F32.PACK_AB R14, R133, R132 ;  /* 0x00000084850e723e */ /* 0x000fe400000000ff */
[----:B------:R-:W-:Y:S02]  /*a3a0*/  F2FP.F16.F32.PACK_AB R15, R135, R134 ;  /* 0x00000086870f723e */ /* 0x000fe400000000ff */
[----:B-1----:R-:W-:-:S03]  /*a3b0*/  F2FP.F16.F32.PACK_AB R20, R137, R136 ;  /* 0x000000888914723e */ /* 0x002fc600000000ff */
[----:B------:R1:W-:Y:S01]  /*a3c0*/  STSM.16.M88.4 [R18], R12 ;  /* 0x0000000c12007844 */ /* 0x0003e20000000200 */
[----:B------:R-:W-:Y:S02]  /*a3d0*/  F2FP.F16.F32.PACK_AB R21, R139, R138 ;  /* 0x0000008a8b15723e */ /* 0x000fe400000000ff */
[----:B------:R-:W-:Y:S02]  /*a3e0*/  F2FP.F16.F32.PACK_AB R22, R141, R140 ;  /* 0x0000008c8d16723e */ /* 0x000fe400000000ff */
[----:B------:R-:W-:Y:S02]  /*a3f0*/  F2FP.F16.F32.PACK_AB R23, R143, R142 ;  /* 0x0000008e8f17723e */ /* 0x000fe400000000ff */
[----:B0-----:R-:W-:Y:S02]  /*a400*/  F2FP.F16.F32.PACK_AB R8, R145, R144 ;  /* 0x000000909108723e */ /* 0x001fe400000000ff */
[----:B------:R-:W-:Y:S01]  /*a410*/  F2FP.F16.F32.PACK_AB R9, R147, R146 ;  /* 0x000000929309723e */ /* 0x000fe200000000ff */
[----:B------:R-:W-:Y:S01]  /*a420*/  STSM.16.M88.4 [R153], R20 ;  /* 0x0000001499007844 */ /* 0x000fe20000000200 */
[----:B------:R-:W-:-:S02]  /*a430*/  F2FP.F16.F32.PACK_AB R10, R149, R148 ;  /* 0x00000094950a723e */ /* 0x000fc400000000ff */
[----:B------:R-:W-:Y:S01]  /*a440*/  F2FP.F16.F32.PACK_AB R11, R151, R150 ;  /* 0x00000096970b723e */ /* 0x000fe200000000ff */
[C---:B-1----:R-:W-:Y:S01]  /*a450*/  IMAD.SHL.U32 R13, R187.reuse, 0x4, RZ ;  /* 0x00000004bb0d7824 */ /* 0x042fe200078e00ff */
[----:B------:R-:W-:-:S03]  /*a460*/  SHF.L.U64.HI R14, R187, 0x2, R220 ;  /* 0x00000002bb0e7819 */ /* 0x000fc600000102dc */
[----:B------:R0:W-:Y:S02]  /*a470*/  STSM.16.M88.4 [R164], R8 ;  /* 0x00000008a4007844 */ /* 0x0001e40000000200 */
[----:B0-----:R-:W0:Y:S08]  /*a480*/  LDC.64 R10, c[0x0][0xd00] ;  /* 0x00034000ff0a7b82 */ /* 0x001e300000000a00 */
[----:B------:R-:W-:Y:S01]  /*a490*/  BAR.SYNC.DEFER_BLOCKING 0x1, 0x100 ;  /* 0x0044000000007b1d */ /* 0x000fe20000010000 */
[----:B------:R-:W-:-:S04]  /*a4a0*/  @P0 IADD3 R8, P2, R13, UR6, RZ ;  /* 0x000000060d080c10 */ /* 0x000fc8000ff5e0ff */
[----:B------:R-:W-:Y:S02]  /*a4b0*/  @P0 IADD3.X R9, R14, UR7, RZ, P2, !PT ;  /* 0x000000070e090c10 */ /* 0x000fe400097fe4ff */
[----:B0-----:R-:W-:-:S04]  /*a4c0*/  ISETP.NE.U32.AND P1, PT, R10, RZ, PT ;  /* 0x000000ff0a00720c */ /* 0x001fc80003f25070 */
[----:B------:R0:W2:Y:S01]  /*a4d0*/  @P0 LDG.E R9, desc[UR38][R8.64] ;  /* 0x0000002608090981 */ /* 0x0000a2000c1e1900 */
[----:B------:R-:W-:Y:S02]  /*a4e0*/  IADD3 R12, P2, R13, R10, RZ ;  /* 0x0000000a0d0c7210 */ /* 0x000fe40007f5e0ff */
[----:B------:R-:W-:-:S03]  /*a4f0*/  ISETP.NE.AND.EX P1, PT, R11, RZ, PT, P1 ;  /* 0x000000ff0b00720c */ /* 0x000fc60003f25310 */
[----:B------:R-:W-:Y:S02]  /*a500*/  IMAD.X R13, R14, 0x1, R11, P2 ;  /* 0x000000010e0d7824 */ /* 0x000fe400010e060b */
[----:B0-----:R-:W-:-:S08]  /*a510*/  IMAD.MOV.U32 R8, RZ, RZ, RZ ;  /* 0x000000ffff087224 */ /* 0x001fd000078e00ff */
[----:B------:R0:W5:Y:S01]  /*a520*/  @P1 LDG.E R8, desc[UR38][R12.64] ;  /* 0x000000260c081981 */ /* 0x000162000c1e1900 */
[----:B------:R-:W-:Y:S01]  /*a530*/  ULDC UR6, c[0x0][0xb88] ;  /* 0x0002e20000067ab9 */ /* 0x000fe20000000800 */
        /* <DEDUP_REMOVED lines=8> */
.L_x_1085:
[----:B------:R-:W0:Y:S02]  /*a5c0*/  SHFL.IDX PT, R7, R227, RZ, 0x1f ;  /* 0x00001fffe3077589 */ /* 0x000e2400000e0000 */
[----:B0-----:R-:W-:Y:S02]  /*a5d0*/  ISETP.NE.AND P0, PT, R7, RZ, PT ;  /* 0x000000ff0700720c */ /* 0x001fe40003f05270 */
[----:B-----5:R-:W-:-:S11]  /*a5e0*/  SHF.R.S32.HI R7, RZ, 0x1f, R8 ;  /* 0x0000001fff077819 */ /* 0x020fd60000011408 */
[----:B------:R-:W-:Y:S05]  /*a5f0*/  @P0 BRA `(.L_x_1086) ;  /* 0x0000000400000947 */ /* 0x000fea0003800000 */
[----:B------:R-:W2:Y:S04]  /*a600*/  LDL R153, [R1+0x68] ;  /* 0x0000680001997983 */ /* 0x000ea80000100800 */
[----:B------:R-:W3:Y:S01]  /*a610*/  LDL R154, [R1+0x6c] ;  /* 0x00006c00019a7983 */ /* 0x000ee20000100800 */
[----:B------:R-:W-:Y:S01]  /*a620*/  IMAD.MOV.U32 R9, RZ, RZ, 0xab8 ;  /* 0x00000ab8ff097424 */ /* 0x000fe200078e00ff */
[----:B------:R-:W-:Y:S01]  /*a630*/  ISETP.GT.AND P1, PT, R0, 0x1, PT ;  /* 0x000000010000780c */ /* 0x000fe20003f24270 */
[----:B------:R-:W0:Y:S01]  /*a640*/  LDC R23, c[0x0][0xce8] ;  /* 0x00033a00ff177b82 */ /* 0x000e220000000800 */
[----:B------:R-:W-:Y:S01]  /*a650*/  ISETP.NE.U32.AND P0, PT, R10, RZ, PT ;  /* 0x000000ff0a00720c */ /* 0x000fe20003f05070 */
[----:B------:R-:W-:Y:S01]  /*a660*/  IMAD.U32 R22, RZ, RZ, UR42 ;  /* 0x0000002aff167e24 */ /* 0x000fe2000f8e00ff */
[----:B------:R-:W-:-:S02]  /*a670*/  SEL R9, R9, 0xa78, P1 ;  /* 0x00000a7809097807 */ /* 0x000fc40000800000 */
[----:B------:R-:W-:-:S03]  /*a680*/  ISETP.NE.AND.EX P0, PT, R11, RZ, PT, P0 ;  /* 0x000000ff0b00720c */ /* 0x000fc60003f05300 */
[----:B------:R-:W1:Y:S01]  /*a690*/  LDC.64 R12, c[0x0][R9+0x220] ;  /* 0x00008800090c7b82 */ /* 0x000e620000000a00 */
[----:B------:R-:W-:Y:S02]  /*a6a0*/  SEL R21, R187, RZ, !P0 ;  /* 0x000000ffbb157207 */ /* 0x000fe40004000000 */
[----:B------:R-:W-:Y:S02]  /*a6b0*/  SEL R15, R220, RZ, !P0 ;  /* 0x000000ffdc0f7207 */ /* 0x000fe40004000000 */
[----:B0-----:R-:W-:Y:S01]  /*a6c0*/  ISETP.NE.AND P0, PT, R23, 0x1, PT ;  /* 0x000000011700780c */ /* 0x001fe20003f05270 */
[----:B-1----:R-:W-:-:S04]  /*a6d0*/  IMAD R18, R13, R21, RZ ;  /* 0x000000150d127224 */ /* 0x002fc800078e02ff */
[C---:B------:R-:W-:Y:S02]  /*a6e0*/  IMAD R18, R12.reuse, R15, R18 ;  /* 0x0000000f0c127224 */ /* 0x040fe400078e0212 */
[----:B------:R-:W0:Y:S01]  /*a6f0*/  LDC.64 R14, c[0x0][R9+0x218] ;  /* 0x00008600090e7b82 */ /* 0x000e220000000a00 */
[----:B------:R-:W-:-:S04]  /*a700*/  IMAD.WIDE.U32 R12, R12, R21, RZ ;  /* 0x000000150c0c7225 */ /* 0x000fc800078e00ff */
[----:B------:R-:W-:-:S03]  /*a710*/  IMAD.IADD R18, R13, 0x1, R18 ;  /* 0x000000010d127824 */ /* 0x000fc600078e0212 */
[----:B------:R-:W1:Y:S01]  /*a720*/  @P0 LDC R13, c[0x0][0xcec] ;  /* 0x00033b00ff0d0b82 */ /* 0x000e620000000800 */
[-C--:B0-----:R-:W-:Y:S02]  /*a730*/  IMAD R20, R15, R188.reuse, RZ ;  /* 0x000000bc0f147224 */ /* 0x081fe400078e02ff */
[----:B------:R-:W-:-:S04]  /*a740*/  IMAD.WIDE.U32 R14, R14, R188, RZ ;  /* 0x000000bc0e0e7225 */ /* 0x000fc800078e00ff */
[----:B------:R-:W-:Y:S01]  /*a750*/  IMAD.IADD R20, R15, 0x1, R20 ;  /* 0x000000010f147824 */ /* 0x000fe200078e0214 */
[----:B------:R-:W-:Y:S02]  /*a760*/  IADD3 R21, P2, P3, R12, R14, R8 ;  /* 0x0000000e0c157210 */ /* 0x000fe40007b5e008 */
[----:B------:R-:W0:Y:S02]  /*a770*/  @P0 LDC R12, c[0x0][0xcf0] ;  /* 0x00033c00ff0c0b82 */ /* 0x000e240000000800 */
[----:B------:R-:W-:Y:S01]  /*a780*/  IADD3.X R18, R18, R20, R7, P2, P3 ;  /* 0x0000001412127210 */ /* 0x000fe200017e6407 */
[----:B--2---:R-:W-:Y:S01]  /*a790*/  IMAD R22, R22, 0x40, R153 ;  /* 0x0000004016167824 */ /* 0x004fe200078e0299 */
[----:B------:R-:W-:-:S03]  /*a7a0*/  SEL R153, R194, RZ, P1 ;  /* 0x000000ffc2997207 */ /* 0x000fc60000800000 */
[----:B-1----:R-:W-:-:S04]  /*a7b0*/  @P0 IMAD.HI.U32 R13, R22, R13, RZ ;  /* 0x0000000d160d0227 */ /* 0x002fc800078e00ff */
[----:B------:R-:W-:Y:S01]  /*a7c0*/  IMAD.MOV.U32 R20, RZ, RZ, R22 ;  /* 0x000000ffff147224 */ /* 0x000fe200078e0016 */
[----:B0-----:R-:W-:Y:S02]  /*a7d0*/  @P0 SHF.R.U32.HI R20, RZ, R12, R13 ;  /* 0x0000000cff140219 */ /* 0x001fe4000001160d */
[----:B------:R-:W0:Y:S02]  /*a7e0*/  LDC.64 R12, c[0x0][R9+0x228] ;  /* 0x00008a00090c7b82 */ /* 0x000e240000000a00 */
[-C--:B0-----:R-:W-:Y:S02]  /*a7f0*/  IMAD R13, R13, R153.reuse, RZ ;  /* 0x000000990d0d7224 */ /* 0x081fe400078e02ff */
[----:B------:R-:W-:-:S04]  /*a800*/  IMAD.WIDE.U32 R14, R12, R153, RZ ;  /* 0x000000990c0e7225 */ /* 0x000fc800078e00ff */
[----:B------:R-:W-:Y:S01]  /*a810*/  IMAD.IADD R15, R15, 0x1, R13 ;  /* 0x000000010f0f7824 */ /* 0x000fe200078e020d */
[----:B------:R-:W-:Y:S01]  /*a820*/  IADD3 R14, P0, P2, R20, R21, R14 ;  /* 0x00000015140e7210 */ /* 0x000fe20007a1e00e */
[----:B------:R-:W0:Y:S01]  /*a830*/  LDC.64 R12, c[0x0][R9+0x210] ;  /* 0x00008400090c7b82 */ /* 0x000e220000000a00 */
[--C-:B------:R-:W-:Y:S01]  /*a840*/  IMAD.MOV R21, RZ, RZ, -R20.reuse ;  /* 0x000000ffff157224 */ /* 0x100fe200078e0a14 */
[----:B------:R-:W-:-:S03]  /*a850*/  SHF.R.S32.HI R20, RZ, 0x1f, R20 ;  /* 0x0000001fff147819 */ /* 0x000fc60000011414 */
[C---:B------:R-:W-:Y:S01]  /*a860*/  IMAD R21, R23.reuse, R21, R22 ;  /* 0x0000001517157224 */ /* 0x040fe200078e0216 */
[----:B------:R-:W-:Y:S01]  /*a870*/  IADD3.X R15, R20, R18, R15, P0, P2 ;  /* 0x00000012140f7210 */ /* 0x000fe200007e440f */
[----:B------:R-:W-:-:S03]  /*a880*/  IMAD R22, R23, UR6, RZ ;  /* 0x0000000617167c24 */ /* 0x000fc6000f8e02ff */
[----:B------:R-:W-:Y:S01]  /*a890*/  SHF.R.S32.HI R153, RZ, 0x1f, R21 ;  /* 0x0000001fff997819 */ /* 0x000fe20000011415 */
[-C--:B0-----:R-:W-:Y:S02]  /*a8a0*/  IMAD R13, R13, R21.reuse, RZ ;  /* 0x000000150d0d7224 */ /* 0x081fe400078e02ff */
[----:B------:R-:W-:-:S04]  /*a8b0*/  IMAD.WIDE.U32 R14, R12, R21, R14 ;  /* 0x000000150c0e7225 */ /* 0x000fc800078e000e */
[----:B------:R-:W-:Y:S02]  /*a8c0*/  IMAD R9, R12, R153, R13 ;  /* 0x000000990c097224 */ /* 0x000fe400078e020d */
[----:B------:R-:W0:Y:S02]  /*a8d0*/  LDC.64 R12, c[0x0][0xca8] ;  /* 0x00032a00ff0c7b82 */ /* 0x000e240000000a00 */
[----:B------:R-:W-:Y:S02]  /*a8e0*/  IMAD.IADD R15, R15, 0x1, R9 ;  /* 0x000000010f0f7824 */ /* 0x000fe400078e0209 */
[----:B---3--:R-:W-:-:S04]  /*a8f0*/  IMAD.MOV R9, RZ, RZ, -R154 ;  /* 0x000000ffff097224 */ /* 0x008fc800078e0a9a */
[----:B0-----:R-:W0:Y:S08]  /*a900*/  @!P1 LDC R12, c[0x0][0xc50] ;  /* 0x00031400ff0c9b82 */ /* 0x001e300000000800 */
[----:B------:R-:W1:Y:S01]  /*a910*/  @!P1 LDC R13, c[0x0][0xc54] ;  /* 0x00031500ff0d9b82 */ /* 0x000e620000000800 */
[----:B0-----:R-:W-:-:S05]  /*a920*/  LEA R18, P0, R14, R12, 0x2 ;  /* 0x0000000c0e127211 */ /* 0x001fca00078010ff */
[----:B------:R-:W-:Y:S01]  /*a930*/  SHFL.IDX PT, R12, R18, RZ, 0x1c1f ;  /* 0x001c1fff120c7589 */ /* 0x000fe200000e0000 */
[----:B-1----:R-:W-:Y:S02]  /*a940*/  LEA.HI.X R20, R14, R13, R15, 0x2, P0 ;  /* 0x0000000d0e147211 */ /* 0x002fe400000f140f */
[----:B------:R-:W-:Y:S01]  /*a950*/  ISETP.NE.AND P0, PT, R230, R9, PT ;  /* 0x00000009e600720c */ /* 0x000fe20003f05270 */
[----:B------:R-:W-:Y:S01]  /*a960*/  IMAD.U32 R9, RZ, RZ, UR42 ;  /* 0x0000002aff097e24 */ /* 0x000fe2000f8e00ff */
[----:B------:R-:W-:Y:S03]  /*a970*/  SHFL.IDX PT, R14, R18, 0x1, 0x1c1f ;  /* 0x003c1f00120e7f89 */ /* 0x000fe600000e0000 */
[----:B------:R-:W-:Y:S01]  /*a980*/  IMAD R9, R9, 0x40, R16 ;  /* 0x0000004009097824 */ /* 0x000fe200078e0210 */
[----:B------:R-:W0:Y:S04]  /*a990*/  SHFL.IDX PT, R13, R20, RZ, 0x1c1f ;  /* 0x001c1fff140d7589 */ /* 0x000e2800000e0000 */
[----:B------:R-:W1:Y:S01]  /*a9a0*/  SHFL.IDX PT, R15, R20, 0x1, 0x1c1f ;  /* 0x003c1f00140f7f89 */ /* 0x000e6200000e0000 */
[C---:B------:R-:W-:Y:S01]  /*a9b0*/  ISETP.GE.OR P1, PT, R9.reuse, R22, P0 ;  /* 0x000000160900720c */ /* 0x040fe20000726670 */
[----:B------:R-:W-:-:S05]  /*a9c0*/  VIADD R9, R9, 0x8 ;  /* 0x0000000809097836 */ /* 0x000fca0000000000 */
[----:B------:R-:W-:-:S07]  /*a9d0*/  ISETP.GE.OR P0, PT, R9, R22, P0 ;  /* 0x000000160900720c */ /* 0x000fce0000706670 */
[----:B0-----:R0:W-:Y:S06]  /*a9e0*/  @!P1 ST.E desc[UR38][R12.64], R3 ;  /* 0x000000030c009985 */ /* 0x0011ec000c101926 */
[----:B-1----:R0:W-:Y:S02]  /*a9f0*/  @!P0 ST.E desc[UR38][R14.64], R152 ;  /* 0x000000980e008985 */ /* 0x0021e4000c101926 */
.L_x_1086:
[----:B------:R-:W-:Y:S02]  /*aa00*/  ISETP.GT.AND P1, PT, R0, 0x1, PT ;  /* 0x000000010000780c */ /* 0x000fe40003f24270 */
[----:B------:R-:W-:-:S04]  /*aa10*/  ISETP.NE.U32.AND P0, PT, R10, RZ, PT ;  /* 0x000000ff0a00720c */ /* 0x000fc80003f05070 */
[----:B------:R-:W-:-:S04]  /*aa20*/  ISETP.NE.AND.EX P0, PT, R11, RZ, PT, P0 ;  /* 0x000000ff0b00720c */ /* 0x000fc80003f05300 */
[----:B------:R-:W-:-:S03]  /*aa30*/  SEL R187, R187, RZ, !P0 ;  /* 0x000000ffbbbb7207 */ /* 0x000fc60004000000 */
[----:B------:R-:W-:Y:S06]  /*aa40*/  @P1 BRA `(.L_x_1087) ;  /* 0x0000001000441947 */ /* 0x000fec0003800000 */
[----:B------:R-:W1:Y:S01]  /*aa50*/  S2R R0, SR_TID.X ;  /* 0x0000000000007919 */ /* 0x000e620000002100 */
[----:B------:R-:W2:Y:S01]  /*aa60*/  LDC R18, c[0x0][0xce8] ;  /* 0x00033a00ff127b82 */ /* 0x000ea20000000800 */
[----:B------:R-:W-:Y:S01]  /*aa70*/  ULDC.64 UR8, c[0x0][0xba0] ;  /* 0x0002e80000087ab9 */ /* 0x000fe20000000a00 */
[----:B------:R-:W-:Y:S01]  /*aa80*/  ULDC UR10, c[0x0][0xbc8] ;  /* 0x0002f200000a7ab9 */ /* 0x000fe20000000800 */
[----:B-1----:R-:W-:-:S05]  /*aa90*/  VIADD R0, R0, 0xffffff80 ;  /* 0xffffff8000007836 */ /* 0x002fca0000000000 */
[----:B0-----:R-:W-:-:S04]  /*aaa0*/  SHF.R.S32.HI R3, RZ, 0x1f, R0 ;  /* 0x0000001fff037819 */ /* 0x001fc80000011400 */
[----:B------:R-:W-:-:S04]  /*aab0*/  LEA.HI R10, R3, R0, RZ, 0x3 ;  /* 0x00000000030a7211 */ /* 0x000fc800078f18ff */
[----:B------:R-:W-:-:S05]  /*aac0*/  SHF.R.S32.HI R3, RZ, 0x3, R10 ;  /* 0x00000003ff037819 */ /* 0x000fca000001140a */
[----:B------:R-:W-:-:S04]  /*aad0*/  IMAD R9, R3, 0x40, R2 ;  /* 0x0000004003097824 */ /* 0x000fc800078e0202 */
[----:B------:R-:W-:-:S03]  /*aae0*/  IMAD.WIDE R4, R9, 0x2, R4 ;  /* 0x0000000209047825 */ /* 0x000fc600078e0204 */
[C---:B------:R-:W-:Y:S02]  /*aaf0*/  IADD3 R21, P3, R4.reuse, 0x1000, RZ ;  /* 0x0000100004157810 */ /* 0x040fe40007f7e0ff */
[----:B------:R-:W-:Y:S02]  /*ab00*/  IADD3 R45, P2, R4, 0x7000, RZ ;  /* 0x00007000042d7810 */ /* 0x000fe40007f5e0ff */
[----:B------:R-:W-:Y:S02]  /*ab10*/  LOP3.LUT R20, R21, 0x380, RZ, 0xc0, !PT ;  /* 0x0000038015147812 */ /* 0x000fe400078ec0ff */
[----:B------:R-:W-:Y:S02]  /*ab20*/  LOP3.LUT R44, R45, 0x380, RZ, 0xc0, !PT ;  /* 0x000003802d2c7812 */ /* 0x000fe400078ec0ff */
[----:B------:R-:W-:Y:S02]  /*ab30*/  SHF.R.U64 R20, R20, 0x3, RZ ;  /* 0x0000000314147819 */ /* 0x000fe400000012ff */
[----:B------:R-:W-:-:S02]  /*ab40*/  IADD3 R37, P0, R4, 0x5000, RZ ;  /* 0x0000500004257810 */ /* 0x000fc40007f1e0ff */
[----:B------:R-:W-:Y:S01]  /*ab50*/  LOP3.LUT R20, R20, R21, RZ, 0x3c, !PT ;  /* 0x0000001514147212 */ /* 0x000fe200078e3cff */
[----:B------:R-:W-:Y:S01]  /*ab60*/  IMAD.X R21, RZ, RZ, R5, P3 ;  /* 0x000000ffff157224 */ /* 0x000fe200018e0605 */
[----:B------:R-:W-:Y:S02]  /*ab70*/  SHF.R.U64 R44, R44, 0x3, RZ ;  /* 0x000000032c2c7819 */ /* 0x000fe400000012ff */
[C---:B------:R-:W-:Y:S02]  /*ab80*/  IADD3 R25, P4, R4.reuse, 0x2000, RZ ;  /* 0x0000200004197810 */ /* 0x040fe40007f9e0ff */
[C---:B------:R-:W-:Y:S01]  /*ab90*/  IADD3 R29, P5, R4.reuse, 0x3000, RZ ;  /* 0x00003000041d7810 */ /* 0x040fe20007fbe0ff */
[----:B------:R-:W-:Y:S01]  /*aba0*/  IMAD R7, R7, UR8, RZ ;  /* 0x0000000807077c24 */ /* 0x000fe2000f8e02ff */
[C---:B------:R-:W-:Y:S01]  /*abb0*/  IADD3 R33, P6, R4.reuse, 0x4000, RZ ;  /* 0x0000400004217810 */ /* 0x040fe20007fde0ff */
[----:B------:R-:W5:Y:S01]  /*abc0*/  LD.E.128 R20, desc[UR38][R20.64] ;  /* 0x0000002614147980 */ /* 0x000f62000c101d00 */
[----:B------:R-:W-:-:S02]  /*abd0*/  IADD3 R41, P1, R4, 0x6000, RZ ;  /* 0x0000600004297810 */ /* 0x000fc40007f3e0ff */
[----:B------:R-:W-:Y:S02]  /*abe0*/  LOP3.LUT R36, R37, 0x380, RZ, 0xc0, !PT ;  /* 0x0000038025247812 */ /* 0x000fe400078ec0ff */
[----:B------:R-:W-:Y:S02]  /*abf0*/  IADD3 R49, P3, R4, 0x8000, RZ ;  /* 0x0000800004317810 */ /* 0x000fe40007f7e0ff */
[----:B------:R-:W-:Y:S01]  /*ac00*/  LOP3.LUT R44, R44, R45, RZ, 0x3c, !PT ;  /* 0x0000002d2c2c7212 */ /* 0x000fe200078e3cff */
[----:B------:R-:W-:Y:S01]  /*ac10*/  IMAD.X R45, RZ, RZ, R5, P2 ;  /* 0x000000ffff2d7224 */ /* 0x000fe200010e0605 */
[----:B------:R-:W-:Y:S02]  /*ac20*/  LOP3.LUT R24, R25, 0x380, RZ, 0xc0, !PT ;  /* 0x0000038019187812 */ /* 0x000fe400078ec0ff */
[----:B------:R-:W-:Y:S02]  /*ac30*/  LOP3.LUT R28, R29, 0x380, RZ, 0xc0, !PT ;  /* 0x000003801d1c7812 */ /* 0x000fe400078ec0ff */
[----:B------:R-:W-:-:S02]  /*ac40*/  LOP3.LUT R32, R33, 0x380, RZ, 0xc0, !PT ;  /* 0x0000038021207812 */ /* 0x000fc400078ec0ff */
[----:B------:R-:W-:Y:S01]  /*ac50*/  LOP3.LUT R11, R4, 0x380, RZ, 0xc0, !PT ;  /* 0x00000380040b7812 */ /* 0x000fe200078ec0ff */
[----:B------:R-:W-:Y:S01]  /*ac60*/  IMAD R7, R8, UR9, R7 ;  /* 0x0000000908077c24 */ /* 0x000fe2000f8e0207 */
[----:B------:R-:W-:Y:S01]  /*ac70*/  LOP3.LUT R40, R41, 0x380, RZ, 0xc0, !PT ;  /* 0x0000038029287812 */ /* 0x000fe200078ec0ff */
[----:B------:R-:W5:Y:S01]  /*ac80*/  LD.E.128 R44, desc[UR38][R44.64] ;  /* 0x000000262c2c7980 */ /* 0x000f62000c101d00 */
[----:B------:R-:W-:Y:S02]  /*ac90*/  SHF.R.U64 R36, R36, 0x3, RZ ;  /* 0x0000000324247819 */ /* 0x000fe400000012ff */
[----:B------:R-:W-:Y:S02]  /*aca0*/  LOP3.LUT R48, R49, 0x380, RZ, 0xc0, !PT ;  /* 0x0000038031307812 */ /* 0x000fe400078ec0ff */
[----:B------:R-:W-:Y:S02]  /*acb0*/  IADD3 R73, P2, R4, 0xe000, RZ ;  /* 0x0000e00004497810 */ /* 0x000fe40007f5e0ff */
[----:B------:R-:W-:-:S02]  /*acc0*/  SHF.R.U64 R24, R24, 0x3, RZ ;  /* 0x0000000318187819 */ /* 0x000fc400000012ff */
[----:B------:R-:W-:Y:S02]  /*acd0*/  SHF.R.U64 R28, R28, 0x3, RZ ;  /* 0x000000031c1c7819 */ /* 0x000fe400000012ff */
[----:B------:R-:W-:Y:S02]  /*ace0*/  SHF.R.U64 R32, R32, 0x3, RZ ;  /* 0x0000000320207819 */ /* 0x000fe400000012ff */
[----:B------:R-:W-:Y:S02]  /*acf0*/  SHF.R.U64 R40, R40, 0x3, RZ ;  /* 0x0000000328287819 */ /* 0x000fe400000012ff */
[----:B------:R-:W-:Y:S01]  /*ad00*/  LOP3.LUT R36, R36, R37, RZ, 0x3c, !PT ;  /* 0x0000002524247212 */ /* 0x000fe200078e3cff */
[----:B------:R-:W-:Y:S01]  /*ad10*/  IMAD.X R37, RZ, RZ, R5, P0 ;  /* 0x000000ffff257224 */ /* 0x000fe200000e0605 */
[----:B------:R-:W-:Y:S02]  /*ad20*/  SHF.R.U64 R48, R48, 0x3, RZ ;  /* 0x0000000330307819 */ /* 0x000fe400000012ff */
[----:B------:R-:W-:-:S02]  /*ad30*/  LOP3.LUT R72, R73, 0x380, RZ, 0xc0, !PT ;  /* 0x0000038049487812 */ /* 0x000fc400078ec0ff */
[----:B------:R-:W-:Y:S01]  /*ad40*/  IADD3 R65, P0, R4, 0xc000, RZ ;  /* 0x0000c00004417810 */ /* 0x000fe20007f1e0ff */
[----:B------:R-:W5:Y:S01]  /*ad50*/  LD.E.128 R36, desc[UR38][R36.64] ;  /* 0x0000002624247980 */ /* 0x000f62000c101d00 */
        /* <DEDUP_REMOVED lines=10> */
[----:B------:R-:W-:Y:S01]  /*ae00*/  SHF.R.U64 R72, R72, 0x3, RZ ;  /* 0x0000000348487819 */ /* 0x000fe200000012ff */
[----:B------:R-:W5:Y:S01]  /*ae10*/  LD.E.128 R24, desc[UR38][R24.64] ;  /* 0x0000002618187980 */ /* 0x000f62000c101d00 */
[----:B------:R-:W-:-:S02]  /*ae20*/  IADD3 R53, P4, R4, 0x9000, RZ ;  /* 0x0000900004357810 */ /* 0x000fc40007f9e0ff */
[C---:B------:R-:W-:Y:S01]  /*ae30*/  IADD3 R57, P5, R4.reuse, 0xa000, RZ ;  /* 0x0000a00004397810 */ /* 0x040fe20007fbe0ff */
[----:B------:R-:W5:Y:S01]  /*ae40*/  LD.E.128 R28, desc[UR38][R28.64] ;  /* 0x000000261c1c7980 */ /* 0x000f62000c101d00 */
[C---:B------:R-:W-:Y:S02]  /*ae50*/  IADD3 R61, P6, R4.reuse, 0xb000, RZ ;  /* 0x0000b000043d7810 */ /* 0x040fe40007fde0ff */
[C---:B------:R-:W-:Y:S01]  /*ae60*/  IADD3 R69, P1, R4.reuse, 0xd000, RZ ;  /* 0x0000d00004457810 */ /* 0x040fe20007f3e0ff */
[----:B------:R-:W5:Y:S01]  /*ae70*/  LD.E.128 R32, desc[UR38][R32.64] ;  /* 0x0000002620207980 */ /* 0x000f62000c101d00 */
[----:B------:R-:W-:Y:S02]  /*ae80*/  LOP3.LUT R64, R65, 0x380, RZ, 0xc0, !PT ;  /* 0x0000038041407812 */ /* 0x000fe400078ec0ff */
[----:B------:R-:W-:Y:S01]  /*ae90*/  IADD3 R12, P3, R4, 0xf000, RZ ;  /* 0x0000f000040c7810 */ /* 0x000fe20007f7e0ff */
[----:B------:R-:W5:Y:S01]  /*aea0*/  LD.E.128 R40, desc[UR38][R40.64] ;  /* 0x0000002628287980 */ /* 0x000f62000c101d00 */
[----:B------:R-:W-:Y:S01]  /*aeb0*/  LOP3.LUT R72, R72, R73, RZ, 0x3c, !PT ;  /* 0x0000004948487212 */ /* 0x000fe200078e3cff */
[--C-:B------:R-:W-:Y:S01]  /*aec0*/  IMAD.X R73, RZ, RZ, R5.reuse, P2 ;  /* 0x000000ffff497224 */ /* 0x100fe200010e0605 */
[----:B------:R-:W-:Y:S01]  /*aed0*/  LOP3.LUT R52, R53, 0x380, RZ, 0xc0, !PT ;  /* 0x0000038035347812 */ /* 0x000fe200078ec0ff */
[----:B------:R-:W-:Y:S01]  /*aee0*/  IMAD.X R77, RZ, RZ, R5, P3 ;  /* 0x000000ffff4d7224 */ /* 0x000fe200018e0605 */
[----:B------:R-:W-:Y:S01]  /*aef0*/  LOP3.LUT R56, R57, 0x380, RZ, 0xc0, !PT ;  /* 0x0000038039387812 */ /* 0x000fe200078ec0ff */
[----:B------:R-:W5:Y:S01]  /*af00*/  LD.E.128 R48, desc[UR38][R48.64] ;  /* 0x0000002630307980 */ /* 0x000f62000c101d00 */
[----:B------:R-:W-:-:S02]  /*af10*/  LOP3.LUT R60, R61, 0x380, RZ, 0xc0, !PT ;  /* 0x000003803d3c7812 */ /* 0x000fc400078ec0ff */
[----:B------:R-:W-:Y:S01]  /*af20*/  LOP3.LUT R68, R69, 0x380, RZ, 0xc0, !PT ;  /* 0x0000038045447812 */ /* 0x000fe200078ec0ff */
[----:B------:R-:W5:Y:S01]  /*af30*/  LD.E.128 R72, desc[UR38][R72.64] ;  /* 0x0000002648487980 */ /* 0x000f62000c101d00 */
[----:B------:R-:W-:Y:S02]  /*af40*/  SHF.R.U64 R64, R64, 0x3, RZ ;  /* 0x0000000340407819 */ /* 0x000fe400000012ff */
[----:B------:R-:W-:Y:S02]  /*af50*/  SHF.R.U64 R11, R11, 0x3, RZ ;  /* 0x000000030b0b7819 */ /* 0x000fe400000012ff */
[----:B------:R-:W-:Y:S02]  /*af60*/  LOP3.LUT R9, R12, 0x380, RZ, 0xc0, !PT ;  /* 0x000003800c097812 */ /* 0x000fe400078ec0ff */
[----:B--2---:R-:W-:Y:S02]  /*af70*/  ISETP.NE.AND P2, PT, R18, 0x1, PT ;  /* 0x000000011200780c */ /* 0x004fe40003f45270 */
[----:B------:R-:W-:-:S02]  /*af80*/  SHF.R.U64 R52, R52, 0x3, RZ ;  /* 0x0000000334347819 */ /* 0x000fc400000012ff */
[----:B------:R-:W-:Y:S02]  /*af90*/  SHF.R.U64 R56, R56, 0x3, RZ ;  /* 0x0000000338387819 */ /* 0x000fe400000012ff */
[----:B------:R-:W-:Y:S02]  /*afa0*/  SHF.R.U64 R60, R60, 0x3, RZ ;  /* 0x000000033c3c7819 */ /* 0x000fe400000012ff */
[----:B------:R-:W-:Y:S02]  /*afb0*/  SHF.R.U64 R68, R68, 0x3, RZ ;  /* 0x0000000344447819 */ /* 0x000fe400000012ff */
[----:B------:R-:W-:Y:S01]  /*afc0*/  LOP3.LUT R64, R64, R65, RZ, 0x3c, !PT ;  /* 0x0000004140407212 */ /* 0x000fe200078e3cff */
[----:B------:R-:W-:Y:S01]  /*afd0*/  IMAD.X R65, RZ, RZ, R5, P0 ;  /* 0x000000ffff417224 */ /* 0x000fe200000e0605 */
[----:B------:R-:W-:Y:S01]  /*afe0*/  LOP3.LUT R4, R11, R4, RZ, 0x3c, !PT ;  /* 0x000000040b047212 */ /* 0x000fe200078e3cff */
[----:B------:R-:W0:Y:S01]  /*aff0*/  @P2 LDC R81, c[0x0][0xcec] ;  /* 0x00033b00ff512b82 */ /* 0x000e220000000800 */
[----:B------:R-:W-:-:S02]  /*b000*/  SHF.R.U64 R9, R9, 0x3, RZ ;  /* 0x0000000309097819 */ /* 0x000fc400000012ff */
[----:B------:R-:W-:Y:S01]  /*b010*/  ISETP.GE.AND P0, PT, R193, UR10, PT ;  /* 0x0000000ac1007c0c */ /* 0x000fe2000bf06270 */
        /* <DEDUP_REMOVED lines=10> */
[----:B------:R-:W-:Y:S01]  /*b0c0*/  IMAD.WIDE.U32 R8, R8, UR8, RZ ;  /* 0x0000000808087c25 */ /* 0x000fe2000f8e00ff */
[----:B------:R1:W5:Y:S01]  /*b0d0*/  LD.E.128 R12, desc[UR38][R4.64] ;  /* 0x00000026040c7980 */ /* 0x000362000c101d00 */
[----:B------:R-:W-:Y:S01]  /*b0e0*/  ISETP.GE.AND P1, PT, R2, UR10, PT ;  /* 0x0000000a02007c0c */ /* 0x000fe2000bf26270 */
[----:B------:R-:W2:Y:S01]  /*b0f0*/  @P2 LDC R83, c[0x0][0xcf0] ;  /* 0x00033c00ff532b82 */ /* 0x000ea20000000800 */
[----:B------:R-:W-:Y:S01]  /*b100*/  IMAD.IADD R9, R9, 0x1, R7 ;  /* 0x0000000109097824 */ /* 0x000fe200078e0207 */
[----:B------:R-:W-:Y:S01]  /*b110*/  LOP3.LUT R7, R10, 0xfffffff8, RZ, 0xc0, !PT ;  /* 0xfffffff80a077812 */ /* 0x000fe200078ec0ff */
[----:B------:R-:W-:Y:S01]  /*b120*/  ULDC.64 UR8, c[0x0][0xbe8] ;  /* 0x0002fa0000087ab9 */ /* 0x000fe20000000a00 */
[----:B------:R-:W5:Y:S01]  /*b130*/  LD.E.128 R52, desc[UR38][R52.64] ;  /* 0x0000002634347980 */ /* 0x000f62000c101d00 */
[----:B-1----:R-:W-:-:S03]  /*b140*/  SEL R5, RZ, 0xffffffff, P0 ;  /* 0xffffffffff057807 */ /* 0x002fc60000000000 */
[----:B------:R-:W5:Y:S01]  /*b150*/  LD.E.128 R56, desc[UR38][R56.64] ;  /* 0x0000002638387980 */ /* 0x000f62000c101d00 */
[----:B------:R-:W-:Y:S01]  /*b160*/  ISETP.GE.AND P0, PT, R192, UR10, PT ;  /* 0x0000000ac0007c0c */ /* 0x000fe2000bf06270 */
[----:B------:R-:W-:-:S03]  /*b170*/  IMAD.SHL.U32 R11, R5, 0x2, RZ ;  /* 0x00000002050b7824 */ /* 0x000fc600078e00ff */
[----:B------:R-:W-:Y:S01]  /*b180*/  SEL R5, RZ, 0xffffffff, P0 ;  /* 0xffffffffff057807 */ /* 0x000fe20000000000 */
[----:B------:R-:W5:Y:S01]  /*b190*/  LD.E.128 R60, desc[UR38][R60.64] ;  /* 0x000000263c3c7980 */ /* 0x000f62000c101d00 */
[----:B------:R-:W-:Y:S02]  /*b1a0*/  ISETP.GE.AND P0, PT, R191, UR10, PT ;  /* 0x0000000abf007c0c */ /* 0x000fe4000bf06270 */
[----:B------:R-:W-:Y:S01]  /*b1b0*/  SEL R4, RZ, 0x1, P1 ;  /* 0x00000001ff047807 */ /* 0x000fe20000800000 */
[----:B------:R-:W-:Y:S01]  /*b1c0*/  IMAD.IADD R10, R0, 0x1, -R7 ;  /* 0x00000001000a7824 */ /* 0x000fe200078e0a07 */
[----:B------:R-:W-:Y:S01]  /*b1d0*/  SEL R0, RZ, 0xffffffff, P0 ;  /* 0xffffffffff007807 */ /* 0x000fe20000000000 */
[----:B------:R-:W-:Y:S01]  /*b1e0*/  IMAD.SHL.U32 R5, R5, 0x4, RZ ;  /* 0x0000000405057824 */ /* 0x000fe200078e00ff */
[----:B------:R-:W-:Y:S01]  /*b1f0*/  LOP3.LUT R4, R11, 0x2, R4, 0xe2, !PT ;  /* 0x000000020b047812 */ /* 0x000fe200078ee204 */
[----:B------:R-:W-:Y:S01]  /*b200*/  IMAD.WIDE.U32 R8, R188, UR8, R8 ;  /* 0x00000008bc087c25 */ /* 0x000fe2000f8e0008 */
[----:B------:R-:W5:Y:S02]  /*b210*/  LD.E.128 R68, desc[UR38][R68.64] ;  /* 0x0000002644447980 */ /* 0x000f64000c101d00 */
[----:B------:R-:W-:Y:S01]  /*b220*/  LOP3.LUT R4, R5, 0x4, R4, 0xe2, !PT ;  /* 0x0000000405047812 */ /* 0x000fe200078ee204 */
[----:B------:R-:W-:Y:S01]  /*b230*/  IMAD.SHL.U32 R7, R0, 0x8, RZ ;  /* 0x0000000800077824 */ /* 0x000fe200078e00ff */
[----:B------:R-:W-:Y:S01]  /*b240*/  SHF.R.S32.HI R5, RZ, 0x1f, R187 ;  /* 0x0000001fff057819 */ /* 0x000fe200000114bb */
[----:B------:R-:W-:Y:S01]  /*b250*/  IMAD.U32 R11, RZ, RZ, UR42 ;  /* 0x0000002aff0b7e24 */ /* 0x000fe2000f8e00ff */
[----:B------:R-:W5:Y:S01]  /*b260*/  LD.E.128 R76, desc[UR38][R76.64] ;  /* 0x000000264c4c7980 */ /* 0x000f62000c101d00 */
[----:B------:R-:W-:-:S02]  /*b270*/  IMAD R0, R10, 0x20, R3 ;  /* 0x000000200a007824 */ /* 0x000fc400078e0203 */
[----:B------:R-:W-:Y:S01]  /*b280*/  IMAD R9, R188, UR9, R9 ;  /* 0x00000009bc097c24 */ /* 0x000fe2000f8e0209 */
[----:B------:R-:W-:Y:S01]  /*b290*/  ULDC.64 UR8, c[0x0][0xbf0] ;  /* 0x0002fc0000087ab9 */ /* 0x000fe20000000a00 */
[----:B------:R-:W-:Y:S01]  /*b2a0*/  IMAD R10, R11, 0x40, R0 ;  /* 0x000000400b0a7824 */ /* 0x000fe200078e0200 */
[----:B------:R-:W-:Y:S01]  /*b2b0*/  ISETP.GE.AND P1, PT, R190, UR10, PT ;  /* 0x0000000abe007c0c */ /* 0x000fe2000bf26270 */
[----:B------:R-:W-:Y:S01]  /*b2c0*/  IMAD R0, R5, UR8, RZ ;  /* 0x0000000805007c24 */ /* 0x000fe2000f8e02ff */
[----:B------:R-:W-:Y:S01]  /*b2d0*/  LOP3.LUT R4, R7, 0x8, R4, 0xe2, !PT ;  /* 0x0000000807047812 */ /* 0x000fe200078ee204 */
[----:B------:R-:W-:Y:S01]  /*b2e0*/  @!PT LDS RZ, [RZ] ;  /* 0x00000000fffff984 */ /* 0x000fe20000000800 */
[----:B------:R-:W-:Y:S01]  /*b2f0*/  @!PT LDS RZ, [RZ] ;  /* 0x00000000fffff984 */ /* 0x000fe20000000800 */
[----:B------:R-:W-:Y:S01]  /*b300*/  @!PT LDS RZ, [RZ] ;  /* 0x00000000fffff984 */ /* 0x000fe20000000800 */
[----:B------:R-:W-:Y:S01]  /*b310*/  @!PT LDS RZ, [RZ] ;  /* 0x00000000fffff984 */ /* 0x000fe20000000800 */
[----:B------:R1:W-:Y:S06]  /*b320*/  MEMBAR.ALL.CTA ;  /* 0x0000000000007992 */ /* 0x0003ec0000008000 */
[----:B-1----:R-:W1:Y:S01]  /*b330*/  FENCE.VIEW.ASYNC.S ;  /* 0x00000000000073c6 */ /* 0x002e620000000000 */
[----:B------:R-:W-:Y:S01]  /*b340*/  SEL R7, RZ, 0xffffffff, P1 ;  /* 0xffffffffff077807 */ /* 0x000fe20000800000 */
[----:B------:R-:W-:Y:S01]  /*b350*/  IMAD R11, R187, UR9, R0 ;  /* 0x00000009bb0b7c24 */ /* 0x000fe2000f8e0200 */
[----:B------:R-:W-:Y:S01]  /*b360*/  ISETP.GE.AND P0, PT, R189, UR10, PT ;  /* 0x0000000abd007c0c */ /* 0x000fe2000bf06270 */
[----:B0-----:R-:W-:-:S04]  /*b370*/  @P2 IMAD.HI.U32 R0, R10, R81, RZ ;  /* 0x000000510a002227 */ /* 0x001fc800078e00ff */
[----:B------:R-:W-:Y:S01]  /*b380*/  IMAD.SHL.U32 R81, R7, 0x10, RZ ;  /* 0x0000001007517824 */ /* 0x000fe200078e00ff */
[----:B------:R-:W-:Y:S01]  /*b390*/  SEL R7, RZ, 0xffffffff, P0 ;  /* 0xffffffffff077807 */ /* 0x000fe20000000000 */
[----:B------:R-:W-:Y:S01]  /*b3a0*/  IMAD.MOV.U32 R5, RZ, RZ, R10 ;  /* 0x000000ffff057224 */ /* 0x000fe200078e000a */
[----:B--2---:R-:W-:Y:S02]  /*b3b0*/  @P2 SHF.R.U32.HI R5, RZ, R83, R0 ;  /* 0x00000053ff052219 */ /* 0x004fe40000011600 */
[----:B------:R-:W-:Y:S01]  /*b3c0*/  LOP3.LUT R4, R81, 0x10, R4, 0xe2, !PT ;  /* 0x0000001051047812 */ /* 0x000fe200078ee204 */
[----:B------:R-:W-:Y:S01]  /*b3d0*/  IMAD.SHL.U32 R81, R7, 0x20, RZ ;  /* 0x0000002007517824 */ /* 0x000fe200078e00ff */
[--C-:B------:R-:W-:Y:S01]  /*b3e0*/  SHF.R.S32.HI R0, RZ, 0x1f, R5.reuse ;  /* 0x0000001fff007819 */ /* 0x100fe20000011405 */
[----:B------:R-:W-:Y:S02]  /*b3f0*/  IMAD.MOV R7, RZ, RZ, -R5 ;  /* 0x000000ffff077224 */ /* 0x000fe400078e0a05 */
[----:B------:R-:W-:Y:S01]  /*b400*/  IMAD.WIDE.U32 R8, R187, UR8, R8 ;  /* 0x00000008bb087c25 */ /* 0x000fe2000f8e0008 */
[----:B------:R-:W-:-:S03]  /*b410*/  ULDC.64 UR8, c[0x0][0xbe0] ;  /* 0x0002f80000087ab9 */ /* 0x000fc60000000a00 */
[----:B------:R-:W-:Y:S02]  /*b420*/  IMAD R0, R0, UR8, RZ ;  /* 0x0000000800007c24 */ /* 0x000fe4000f8e02ff */
[----:B------:R-:W-:Y:S02]  /*b430*/  IMAD R7, R18, R7, R10 ;  /* 0x0000000712077224 */ /* 0x000fe400078e020a */
[----:B------:R-:W-:Y:S01]  /*b440*/  IMAD.IADD R9, R9, 0x1, R11 ;  /* 0x0000000109097824 */ /* 0x000fe200078e020b */
[----:B------:R-:W-:Y:S01]  /*b450*/  ISETP.GE.AND P0, PT, R229, UR10, PT ;  /* 0x0000000ae5007c0c */ /* 0x000fe2000bf06270 */
[C---:B------:R-:W-:Y:S01]  /*b460*/  IMAD R11, R5.reuse, UR9, R0 ;  /* 0x00000009050b7c24 */ /* 0x040fe2000f8e0200 */
[----:B------:R-:W-:Y:S01]  /*b470*/  SHF.R.S32.HI R0, RZ, 0x1f, R7 ;  /* 0x0000001fff007819 */ /* 0x000fe20000011407 */
[----:B------:R-:W-:Y:S01]  /*b480*/  IMAD.WIDE.U32 R8, R5, UR8, R8 ;  /* 0x0000000805087c25 */ /* 0x000fe2000f8e0008 */
[----:B------:R-:W-:Y:S01]  /*b490*/  ULDC.64 UR8, c[0x0][0xbd8] ;  /* 0x0002f60000087ab9 */ /* 0x000fe20000000a00 */
[----:B------:R-:W-:-:S02]  /*b4a0*/  LOP3.LUT R4, R81, 0x20, R4, 0xe2, !PT ;  /* 0x0000002051047812 */ /* 0x000fc400078ee204 */
[----:B------:R-:W-:Y:S01]  /*b4b0*/  IMAD.U32 R80, RZ, RZ, UR42 ;  /* 0x0000002aff507e24 */ /* 0x000fe2000f8e00ff */
[----:B------:R-:W-:Y:S01]  /*b4c0*/  SEL R5, RZ, 0x40, P0 ;  /* 0x00000040ff057807 */ /* 0x000fe20000000000 */
[----:B------:R-:W-:Y:S01]  /*b4d0*/  IMAD.IADD R9, R9, 0x1, R11 ;  /* 0x0000000109097824 */ /* 0x000fe200078e020b */
[----:B------:R-:W-:Y:S01]  /*b4e0*/  ISETP.GE.AND P0, PT, R228, UR10, PT ;  /* 0x0000000ae4007c0c */ /* 0x000fe2000bf06270 */
[----:B------:R-:W-:Y:S02]  /*b4f0*/  IMAD R10, R0, UR8, RZ ;  /* 0x00000008000a7c24 */ /* 0x000fe4000f8e02ff */
        /* <DEDUP_REMOVED lines=13> */
[----:B-1----:R0:W1:Y:S01]  /*b5d0*/  SHFL.IDX PT, R4, R18, RZ, 0x181f ;  /* 0x00181fff12047589 */ /* 0x00206200000e0000 */
[----:B------:R-:W-:Y:S02]  /*b5e0*/  BSSY B1, `(.L_x_1088) ;  /* 0x000002b000017945 */ /* 0x000fe40003800000 */
[----:B------:R-:W-:Y:S01]  /*b5f0*/  SYNCS.ARRIVE.TRANS64.RED.A1T0 RZ, [UR7], RZ ;  /* 0x000000ffffff79a7 */ /* 0x000fe20008100407 */
        /* <DEDUP_REMOVED lines=11> */
[----:B-1----:R-:W-:Y:S01]  /*b6b0*/  @!P1 LEA R8, P2, R193, R4, 0x1 ;  /* 0x00000004c1089211 */ /* 0x002fe200078408ff */
[----:B--2---:R-:W-:-:S03]  /*b6c0*/  @!P0 IMAD.WIDE R10, R2, 0x2, R4 ;  /* 0x00000002020a8825 */ /* 0x004fc600078e0204 */
[----:B------:R-:W-:Y:S02]  /*b6d0*/  @!P1 LEA.HI.X R9, R193, R5, R152, 0x1, P2 ;  /* 0x00000005c1099211 */ /* 0x000fe400010f0c98 */
[----:B------:R-:W-:Y:S01]  /*b6e0*/  ISETP.GE.AND P2, PT, R190, UR10, PT ;  /* 0x0000000abe007c0c */ /* 0x000fe2000bf46270 */
[----:B-----5:R1:W-:Y:S01]  /*b6f0*/  @!P0 ST.E.128 desc[UR38][R10.64], R12 ;  /* 0x0000000c0a008985 */ /* 0x0203e2000c101d26 */
[----:B------:R-:W-:-:S03]  /*b700*/  LOP3.LUT P0, RZ, R0, 0x40, RZ, 0xc0, !PT ;  /* 0x0000004000ff7812 */ /* 0x000fc6000780c0ff */
[----:B------:R2:W-:Y:S01]  /*b710*/  @!P1 ST.E.128 desc[UR38][R8.64], R24 ;  /* 0x0000001808009985 */ /* 0x0005e2000c101d26 */
[----:B------:R-:W-:Y:S02]  /*b720*/  ISETP.GE.AND P1, PT, R189, UR10, PT ;  /* 0x0000000abd007c0c */ /* 0x000fe4000bf26270 */
[CC--:B-1----:R-:W-:Y:S02]  /*b730*/  @!P3 LEA R14, P6, R191.reuse, R4.reuse, 0x1 ;  /* 0x00000004bf0eb211 */ /* 0x0c2fe400078c08ff */
[CC--:B--2---:R-:W-:Y:S02]  /*b740*/  @!P4 LEA R24, P5, R192.reuse, R4.reuse, 0x1 ;  /* 0x00000004c018c211 */ /* 0x0c4fe400078a08ff */
[-C--:B------:R-:W-:Y:S02]  /*b750*/  @!P3 LEA.HI.X R15, R191, R5.reuse, R84, 0x1, P6 ;  /* 0x00000005bf0fb211 */ /* 0x080fe400030f0c54 */
[----:B------:R-:W-:Y:S02]  /*b760*/  @!P4 LEA.HI.X R25, R192, R5, R7, 0x1, P5 ;  /* 0x00000005c019c211 */ /* 0x000fe400028f0c07 */
[----:B------:R-:W-:-:S02]  /*b770*/  @!P2 LEA R12, P5, R190, R4, 0x1 ;  /* 0x00000004be0ca211 */ /* 0x000fc400078a08ff */
[----:B------:R-:W-:Y:S01]  /*b780*/  LOP3.LUT P6, RZ, R3, 0x80, RZ, 0xc0, !PT ;  /* 0x0000008003ff7812 */ /* 0x000fe200078cc0ff */
[----:B------:R3:W-:Y:S01]  /*b790*/  @!P4 ST.E.128 desc[UR38][R24.64], R32 ;  /* 0x000000201800c985 */ /* 0x0007e2000c101d26 */
[-C--:B------:R-:W-:Y:S02]  /*b7a0*/  @!P2 LEA.HI.X R13, R190, R5.reuse, R83, 0x1, P5 ;  /* 0x00000005be0da211 */ /* 0x080fe400028f0c53 */
[----:B------:R-:W-:Y:S01]  /*b7b0*/  SHF.R.S32.HI R7, RZ, 0x1f, R189 ;  /* 0x0000001fff077819 */ /* 0x000fe200000114bd */
[----:B------:R3:W-:Y:S01]  /*b7c0*/  @!P3 ST.E.128 desc[UR38][R14.64], R40 ;  /* 0x000000280e00b985 */ /* 0x0007e2000c101d26 */
[C---:B------:R-:W-:Y:S02]  /*b7d0*/  @!P1 LEA R10, P5, R189.reuse, R4, 0x1 ;  /* 0x00000004bd0a9211 */ /* 0x040fe400078a08ff */
[----:B------:R-:W-:Y:S01]  /*b7e0*/  SHF.R.S32.HI R9, RZ, 0x1f, R229 ;  /* 0x0000001fff097819 */ /* 0x000fe200000114e5 */
[----:B------:R3:W-:Y:S01]  /*b7f0*/  @!P2 ST.E.128 desc[UR38][R12.64], R48 ;  /* 0x000000300c00a985 */ /* 0x0007e2000c101d26 */
[----:B------:R-:W-:-:S02]  /*b800*/  @!P1 LEA.HI.X R11, R189, R5, R7, 0x1, P5 ;  /* 0x00000005bd0b9211 */ /* 0x000fc400028f0c07 */
[CC--:B------:R-:W-:Y:S02]  /*b810*/  @P0 LEA R8, P5, R229.reuse, R4.reuse, 0x1 ;  /* 0x00000004e5080211 */ /* 0x0c0fe400078a08ff */
[----:B------:R-:W-:Y:S01]  /*b820*/  SHF.R.S32.HI R7, RZ, 0x1f, R228 ;  /* 0x0000001fff077819 */ /* 0x000fe200000114e4 */
[----:B------:R3:W-:Y:S01]  /*b830*/  @!P1 ST.E.128 desc[UR38][R10.64], R56 ;  /* 0x000000380a009985 */ /* 0x0007e2000c101d26 */
[----:B------:R-:W-:Y:S02]  /*b840*/  @P0 LEA.HI.X R9, R229, R5, R9, 0x1, P5 ;  /* 0x00000005e5090211 */ /* 0x000fe400028f0c09 */
[----:B------:R-:W-:-:S03]  /*b850*/  @P6 LEA R4, P5, R228, R4, 0x1 ;  /* 0x00000004e4046211 */ /* 0x000fc600078a08ff */
[----:B------:R3:W-:Y:S01]  /*b860*/  @P0 ST.E.128 desc[UR38][R8.64], R64 ;  /* 0x0000004008000985 */ /* 0x0007e2000c101d26 */
[----:B------:R-:W-:-:S05]  /*b870*/  @P6 LEA.HI.X R5, R228, R5, R7, 0x1, P5 ;  /* 0x00000005e4056211 */ /* 0x000fca00028f0c07 */
[----:B------:R3:W-:Y:S04]  /*b880*/  @P6 ST.E.128 desc[UR38][R4.64], R72 ;  /* 0x0000004804006985 */ /* 0x0007e8000c101d26 */
.L_x_1089:
[----:B------:R-:W-:Y:S05]  /*b890*/  BSYNC B1 ;  /* 0x0000000000017941 */ /* 0x000fea0003800000 */
.L_x_1088:
[----:B------:R-:W-:Y:S01]  /*b8a0*/  VIADD R7, R81, 0x20 ;  /* 0x0000002051077836 */ /* 0x000fe20000000000 */
[----:B--23--:R2:W3:Y:S04]  /*b8b0*/  SHFL.IDX PT, R5, R80, 0x1, 0x181f ;  /* 0x00381f0050057f89 */ /* 0x00c4e800000e0000 */
[----:B------:R-:W-:Y:S01]  /*b8c0*/  ISETP.GE.AND P0, PT, R7, R82, PT ;  /* 0x000000520700720c */ /* 0x000fe20003f06270 */
[----:B-1----:R2:W1:-:S12]  /*b8d0*/  SHFL.IDX PT, R4, R18, 0x1, 0x181f ;  /* 0x00381f0012047f89 */ /* 0x00245800000e0000 */
[----:B--2---:R-:W-:Y:S05]  /*b8e0*/  @P0 BRA `(.L_x_1090) ;  /* 0x0000002400cc0947 */ /* 0x004fea0003800000 */
[----:B------:R-:W-:Y:S02]  /*b8f0*/  ISETP.GE.AND P0, PT, R193, UR10, PT ;  /* 0x0000000ac1007c0c */ /* 0x000fe4000bf06270 */
[----:B------:R-:W-:Y:S02]  /*b900*/  ISETP.GE.AND P5, PT, R2, UR10, PT ;  /* 0x0000000a02007c0c */ /* 0x000fe4000bfa6270 */
[----:B------:R-:W-:Y:S02]  /*b910*/  ISETP.GE.AND P2, PT, R192, UR10, PT ;  /* 0x0000000ac0007c0c */ /* 0x000fe4000bf46270 */
[----:B------:R-:W-:Y:S02]  /*b920*/  ISETP.GE.AND P1, PT, R191, UR10, PT ;  /* 0x0000000abf007c0c */ /* 0x000fe4000bf26270 */
[----:B------:R-:W-:Y:S02]  /*b930*/  ISETP.GE.AND P3, PT, R190, UR10, PT ;  /* 0x0000000abe007c0c */ /* 0x000fe4000bf66270 */
[----:B------:R-:W-:-:S02]  /*b940*/  SHF.R.S32.HI R7, RZ, 0x1f, R192 ;  /* 0x0000001fff077819 */ /* 0x000fc400000114c0 */
[----:B-----5:R-:W-:Y:S02]  /*b950*/  SHF.R.S32.HI R15, RZ, 0x1f, R191 ;  /* 0x0000001fff0f7819 */ /* 0x020fe400000114bf */
[C---:B-1----:R-:W-:Y:S01]  /*b960*/  @!P0 LEA R10, P4, R193.reuse, R4, 0x1 ;  /* 0x00000004c10a8211 */ /* 0x042fe200078808ff */
[----:B---3--:R-:W-:Y:S01]  /*b970*/  @!P5 IMAD.WIDE R8, R2, 0x2, R4 ;  /* 0x000000020208d825 */ /* 0x008fe200078e0204 */
[----:B0-----:R-:W-:Y:S02]  /*b980*/  SHF.R.S32.HI R18, RZ, 0x1f, R189 ;  /* 0x0000001fff127819 */ /* 0x001fe400000114bd */
        /* <DEDUP_REMOVED lines=8> */
[-C--:B------:R-:W-:Y:S02]  /*ba10*/  @!P1 LEA R14, P6, R191, R4.reuse, 0x1 ;  /* 0x00000004bf0e9211 */ /* 0x080fe400078c08ff */
        /* <DEDUP_REMOVED lines=20> */
.L_x_1087:
[----:B------:R-:W2:Y:S01]  /*bb60*/  LDL R5, [R1+0x68] ;  /* 0x0000680001057983 */ /* 0x000ea20000100800 */
[----:B------:R-:W-:Y:S01]  /*bb70*/  ULDC.64 UR8, c[0x0][0xc08] ;  /* 0x0003020000087ab9 */ /* 0x000fe20000000a00 */
[----:B------:R-:W-:Y:S01]  /*bb80*/  SHF.R.S32.HI R0, RZ, 0x1f, R187 ;  /* 0x0000001fff007819 */ /* 0x000fe200000114bb */
[----:B------:R-:W-:Y:S01]  /*bb90*/  IMAD R7, R7, UR8, RZ ;  /* 0x0000000807077c24 */ /* 0x000fe2000f8e02ff */
[----:B------:R-:W-:Y:S01]  /*bba0*/  ULDC.64 UR10, c[0x0][0xc40] ;  /* 0x00031000000a7ab9 */ /* 0x000fe20000000a00 */
[----:B------:R-:W-:Y:S01]  /*bbb0*/  IMAD.U32 R4, RZ, RZ, UR42 ;  /* 0x0000002aff047e24 */ /* 0x000fe2000f8e00ff */
[----:B------:R-:W-:Y:S01]  /*bbc0*/  BSSY B1, `(.L_x_1091) ;  /* 0x00000cc000017945 */ /* 0x000fe20003800000 */
[C---:B------:R-:W-:Y:S01]  /*bbd0*/  IMAD R7, R8.reuse, UR9, R7 ;  /* 0x0000000908077c24 */ /* 0x040fe2000f8e0207 */
[----:B------:R-:W-:Y:S01]  /*bbe0*/  SHF.R.S32.HI R23, RZ, 0x1f, R202 ;  /* 0x0000001fff177819 */ /* 0x000fe200000114ca */
[----:B------:R-:W-:Y:S01]  /*bbf0*/  IMAD.WIDE.U32 R8, R8, UR8, RZ ;  /* 0x0000000808087c25 */ /* 0x000fe2000f8e00ff */
[----:B------:R-:W-:Y:S01]  /*bc00*/  ULDC.64 UR8, c[0x0][0xc38] ;  /* 0x00030e0000087ab9 */ /* 0x000fe20000000a00 */
[----:B0-----:R-:W-:-:S02]  /*bc10*/  SHF.R.S32.HI R152, RZ, 0x1f, R203 ;  /* 0x0000001fff987819 */ /* 0x001fc400000114cb */
[----:B------:R-:W-:Y:S01]  /*bc20*/  IMAD.IADD R9, R9, 0x1, R7 ;  /* 0x0000000109097824 */ /* 0x000fe200078e0207 */
[----:B------:R-:W-:Y:S01]  /*bc30*/  SHF.R.S32.HI R153, RZ, 0x1f, R204 ;  /* 0x0000001fff997819 */ /* 0x000fe200000114cc */
[----:B------:R-:W-:Y:S01]  /*bc40*/  IMAD R0, R0, UR10, RZ ;  /* 0x0000000a00007c24 */ /* 0x000fe2000f8e02ff */
[----:B------:R-:W-:Y:S01]  /*bc50*/  SHF.R.S32.HI R154, RZ, 0x1f, R205 ;  /* 0x0000001fff9a7819 */ /* 0x000fe200000114cd */
[C---:B------:R-:W-:Y:S01]  /*bc60*/  IMAD.WIDE.U32 R8, R188.reuse, UR8, R8 ;  /* 0x00000008bc087c25 */ /* 0x040fe2000f8e0008 */
[----:B------:R-:W-:Y:S01]  /*bc70*/  ULDC UR8, c[0x0][0xce8] ;  /* 0x00033a0000087ab9 */ /* 0x000fe20000000800 */
[----:B------:R-:W-:Y:S01]  /*bc80*/  SHF.R.S32.HI R155, RZ, 0x1f, R206 ;  /* 0x0000001fff9b7819 */ /* 0x000fe200000114ce */
[----:B------:R-:W-:Y:S01]  /*bc90*/  UISETP.NE.AND UP0, UPT, UR8, 0x1, UPT ;  /* 0x000000010800788c */ /* 0x000fe2000bf05270 */
[----:B------:R-:W-:Y:S01]  /*bca0*/  IMAD R9, R188, UR9, R9 ;  /* 0x00000009bc097c24 */ /* 0x000fe2000f8e0209 */
[----:B------:R-:W-:Y:S01]  /*bcb0*/  UIMAD UR6, UR6, UR8, URZ ;  /* 0x00000008060672a4 */ /* 0x000fe2000f8e023f */
[C---:B------:R-:W-:Y:S01]  /*bcc0*/  IMAD R3, R187.reuse, UR11, R0 ;  /* 0x0000000bbb037c24 */ /* 0x040fe2000f8e0200 */
[----:B------:R-:W-:Y:S01]  /*bcd0*/  SHF.R.S32.HI R156, RZ, 0x1f, R207 ;  /* 0x0000001fff9c7819 */ /* 0x000fe200000114cf */
[----:B------:R-:W-:Y:S01]  /*bce0*/  IMAD.WIDE.U32 R8, R187, UR10, R8 ;  /* 0x0000000abb087c25 */ /* 0x000fe2000f8e0008 */
[----:B------:R-:W-:Y:S01]  /*bcf0*/  PLOP3.LUT P0, PT, PT, PT, UP0, 0x80, 0x0 ;  /* 0x000000000000781c */ /* 0x000fe20003f0f008 */
[----:B------:R-:W-:Y:S01]  /*bd00*/  ULDC.64 UR10, c[0x0][0xc48] ;  /* 0x00031200000a7ab9 */ /* 0x000fe20000000a00 */
[----:B------:R-:W-:Y:S01]  /*bd10*/  SHF.R.S32.HI R157, RZ, 0x1f, R208 ;  /* 0x0000001fff9d7819 */ /* 0x000fe200000114d0 */
[----:B------:R-:W-:Y:S01]  /*bd20*/  IMAD.IADD R9, R9, 0x1, R3 ;  /* 0x0000000109097824 */ /* 0x000fe200078e0203 */
[----:B------:R-:W-:Y:S01]  /*bd30*/  SHF.R.S32.HI R158, RZ, 0x1f, R209 ;  /* 0x0000001fff9e7819 */ /* 0x000fe200000114d1 */
[----:B------:R-:W-:Y:S01]  /*bd40*/  @UP0 ULDC UR7, c[0x0][0xcec] ;  /* 0x00033b0000070ab9 */ /* 0x000fe20000000800 */
[----:B------:R-:W-:Y:S01]  /*bd50*/  SHF.R.S32.HI R159, RZ, 0x1f, R210 ;  /* 0x0000001fff9f7819 */ /* 0x000fe200000114d2 */
[----:B------:R-:W-:Y:S01]  /*bd60*/  IMAD.WIDE.U32 R8, R194, UR10, R8 ;  /* 0x0000000ac2087c25 */ /* 0x000fe2000f8e0008 */
[----:B------:R-:W-:-:S02]  /*bd70*/  SHF.R.S32.HI R160, RZ, 0x1f, R211 ;  /* 0x0000001fffa07819 */ /* 0x000fc400000114d3 */
[----:B------:R-:W-:Y:S01]  /*bd80*/  SHF.R.S32.HI R161, RZ, 0x1f, R212 ;  /* 0x0000001fffa17819 */ /* 0x000fe200000114d4 */
[----:B------:R-:W-:Y:S01]  /*bd90*/  IMAD R9, R194, UR11, R9 ;  /* 0x0000000bc2097c24 */ /* 0x000fe2000f8e0209 */
[----:B------:R-:W-:Y:S01]  /*bda0*/  ULDC.64 UR10, c[0x0][0xc30] ;  /* 0x00030c00000a7ab9 */ /* 0x000fe20000000a00 */
[----:B------:R-:W-:Y:S02]  /*bdb0*/  SHF.R.S32.HI R162, RZ, 0x1f, R213 ;  /* 0x0000001fffa27819 */ /* 0x000fe400000114d5 */
[----:B------:R-:W-:Y:S02]  /*bdc0*/  SHF.R.S32.HI R163, RZ, 0x1f, R214 ;  /* 0x0000001fffa37819 */ /* 0x000fe400000114d6 */
[----:B------:R-:W-:Y:S02]  /*bdd0*/  SHF.R.S32.HI R164, RZ, 0x1f, R215 ;  /* 0x0000001fffa47819 */ /* 0x000fe400000114d7 */
[----:B------:R-:W-:Y:S02]  /*bde0*/  SHF.R.S32.HI R165, RZ, 0x1f, R216 ;  /* 0x0000001fffa57819 */ /* 0x000fe400000114d8 */
[----:B------:R-:W-:-:S02]  /*bdf0*/  SHF.R.S32.HI R166, RZ, 0x1f, R217 ;  /* 0x0000001fffa67819 */ /* 0x000fc400000114d9 */
[----:B------:R-:W-:Y:S02]  /*be00*/  SHF.R.S32.HI R167, RZ, 0x1f, R218 ;  /* 0x0000001fffa77819 */ /* 0x000fe400000114da */
[----:B------:R-:W-:Y:S02]  /*be10*/  SHF.R.S32.HI R168, RZ, 0x1f, R219 ;  /* 0x0000001fffa87819 */ /* 0x000fe400000114db */
[----:B------:R-:W-:Y:S02]  /*be20*/  SHF.R.S32.HI R169, RZ, 0x1f, R221 ;  /* 0x0000001fffa97819 */ /* 0x000fe400000114dd */
[----:B------:R-:W-:Y:S02]  /*be30*/  SHF.R.S32.HI R170, RZ, 0x1f, R222 ;  /* 0x0000001fffaa7819 */ /* 0x000fe400000114de */
[----:B------:R-:W-:Y:S02]  /*be40*/  SHF.R.S32.HI R171, RZ, 0x1f, R223 ;  /* 0x0000001fffab7819 */ /* 0x000fe400000114df */
[----:B------:R-:W-:-:S02]  /*be50*/  SHF.R.S32.HI R14, RZ, 0x1f, R224 ;  /* 0x0000001fff0e7819 */ /* 0x000fc400000114e0 */
[----:B------:R-:W-:Y:S02]  /*be60*/  SHF.R.S32.HI R15, RZ, 0x1f, R225 ;  /* 0x0000001fff0f7819 */ /* 0x000fe400000114e1 */
[----:B------:R-:W-:Y:S02]  /*be70*/  SHF.R.S32.HI R20, RZ, 0x1f, R226 ;  /* 0x0000001fff147819 */ /* 0x000fe400000114e2 */
[----:B------:R-:W-:Y:S01]  /*be80*/  SHF.R.S32.HI R21, RZ, 0x1f, R17 ;  /* 0x0000001fff157819 */ /* 0x000fe20000011411 */
[----:B--2---:R-:W-:-:S04]  /*be90*/  IMAD R4, R4, 0x40, R5 ;  /* 0x0000004004047824 */ /* 0x004fc800078e0205 */
[----:B------:R-:W-:Y:S01]  /*bea0*/  @P0 IMAD.HI.U32 R0, R4, UR7, RZ ;  /* 0x0000000704000c27 */ /* 0x000fe2000f8e00ff */
[----:B------:R-:W-:-:S03]  /*beb0*/  @UP0 ULDC UR7, c[0x0][0xcf0] ;  /* 0x00033c0000070ab9 */ /* 0x000fc60000000800 */
        /* <DEDUP_REMOVED lines=8> */
[----:B------:R-:W-:Y:S01]  /*bf40*/  IMAD R5, R5, UR8, R4 ;  /* 0x0000000805057c24 */ /* 0x000fe2000f8e0204 */
[----:B------:R-:W-:Y:S01]  /*bf50*/  ULDC.64 UR8, c[0x0][0xc00] ;  /* 0x0003000000087ab9 */ /* 0x000fe20000000a00 */
[----:B------:R-:W-:Y:S01]  /*bf60*/  IMAD R7, R3, UR11, R0 ;  /* 0x0000000b03077c24 */ /* 0x000fe2000f8e0200 */
[----:B------:R-:W-:Y:S01]  /*bf70*/  ULDC.64 UR10, c[0x0][0xc28] ;  /* 0x00030a00000a7ab9 */ /* 0x000fe20000000a00 */
[----:B------:R-:W-:Y:S01]  /*bf80*/  IMAD.U32 R3, RZ, RZ, UR42 ;  /* 0x0000002aff037e24 */ /* 0x000fe2000f8e00ff */
[----:B------:R-:W-:Y:S01]  /*bf90*/  SHF.R.S32.HI R0, RZ, 0x1f, R5 ;  /* 0x0000001fff007819 */ /* 0x000fe20000011405 */
[----:B------:R-:W-:Y:S01]  /*bfa0*/  IMAD.IADD R9, R9, 0x1, R7 ;  /* 0x0000000109097824 */ /* 0x000fe200078e0207 */
[----:B------:R-:W-:Y:S03]  /*bfb0*/  SYNCS.ARRIVE.TRANS64.RED.A1T0 RZ, [UR7], RZ ;  /* 0x000000ffffff79a7 */ /* 0x000fe60008100407 */
[----:B------:R-:W-:-:S02]  /*bfc0*/  IMAD R0, R0, UR10, RZ ;  /* 0x0000000a00007c24 */ /* 0x000fc4000f8e02ff */
[----:B------:R-:W-:-:S04]  /*bfd0*/  IMAD.WIDE.U32 R8, R5, UR10, R8 ;  /* 0x0000000a05087c25 */ /* 0x000fc8000f8e0008 */
[----:B------:R-:W-:Y:S02]  /*bfe0*/  IMAD R7, R5, UR11, R0 ;  /* 0x0000000b05077c24 */ /* 0x000fe4000f8e0200 */
[----:B------:R-:W-:Y:S01]  /*bff0*/  IMAD R0, R3, 0x40, R16 ;  /* 0x0000004003007824 */ /* 0x000fe200078e0210 */
[----:B------:R-:W-:Y:S01]  /*c000*/  LEA R3, P1, R8, UR8, 0x2 ;  /* 0x0000000808037c11 */ /* 0x000fe2000f8210ff */
[----:B------:R-:W-:-:S03]  /*c010*/  IMAD.IADD R7, R9, 0x1, R7 ;  /* 0x0000000109077824 */ /* 0x000fc600078e0207 */
[----:B------:R-:W-:Y:S01]  /*c020*/  ISETP.GE.AND P0, PT, R0, UR6, PT ;  /* 0x0000000600007c0c */ /* 0x000fe2000bf06270 */
[----:B------:R0:W1:Y:S01]  /*c030*/  SHFL.IDX PT, R12, R3, RZ, 0x1c1f ;  /* 0x001c1fff030c7589 */ /* 0x00006200000e0000 */
[----:B------:R-:W-:-:S05]  /*c040*/  LEA.HI.X R7, R8, UR9, R7, 0x2, P1 ;  /* 0x0000000908077c11 */ /* 0x000fca00088f1407 */
[----:B------:R0:W2:Y:S06]  /*c050*/  SHFL.IDX PT, R13, R7, RZ, 0x1c1f ;  /* 0x001c1fff070d7589 */ /* 0x0000ac00000e0000 */
[----:B------:R-:W-:Y:S05]  /*c060*/  @P0 BRA `(.L_x_1092) ;  /* 0x0000000800040947 */ /* 0x000fea0003800000 */
[----:B------:R-:W-:Y:S02]  /*c070*/  ULDC UR7, c[0x0][0xbc8] ;  /* 0x0002f20000077ab9 */ /* 0x000fe40000000800 */
[----:B------:R-:W-:Y:S02]  /*c080*/  ISETP.GE.AND P0, PT, R17, UR7, PT ;  /* 0x0000000711007c0c */ /* 0x000fe4000bf06270 */
[----:B------:R-:W-:Y:S02]  /*c090*/  ISETP.GE.AND P1, PT, R226, UR7, PT ;  /* 0x00000007e2007c0c */ /* 0x000fe4000bf26270 */
[----:B------:R-:W-:Y:S02]  /*c0a0*/  ISETP.GE.AND P3, PT, R224, UR7, PT ;  /* 0x00000007e0007c0c */ /* 0x000fe4000bf66270 */
[----:B------:R-:W-:-:S07]  /*c0b0*/  ISETP.GE.AND P4, PT, R223, UR7, PT ;  /* 0x00000007df007c0c */ /* 0x000fce000bf86270 */
[----:B-1----:R-:W-:-:S04]  /*c0c0*/  @!P0 LEA R4, P2, R17, R12, 0x2 ;  /* 0x0000000c11048211 */ /* 0x002fc800078410ff */
[----:B--2---:R-:W-:Y:S02]  /*c0d0*/  @!P0 LEA.HI.X R5, R17, R13, R21, 0x2, P2 ;  /* 0x0000000d11058211 */ /* 0x004fe400010f1415 */
[----:B------:R-:W-:-:S03]  /*c0e0*/  @!P4 LEA R8, P6, R223, R12, 0x2 ;  /* 0x0000000cdf08c211 */ /* 0x000fc600078c10ff */
[----:B------:R1:W-:Y:S01]  /*c0f0*/  @!P0 ST.E.64 desc[UR38][R4.64], R24 ;  /* 0x0000001804008985 */ /* 0x0003e2000c101b26 */
[----:B------:R-:W-:Y:S02]  /*c100*/  ISETP.GE.AND P0, PT, R225, UR7, PT ;  /* 0x00000007e1007c0c */ /* 0x000fe4000bf06270 */
[----:B------:R-:W-:Y:S02]  /*c110*/  @!P4 LEA.HI.X R9, R223, R13, R171, 0x2, P6 ;  /* 0x0000000ddf09c211 */ /* 0x000fe400030f14ab */
[----:B-1----:R-:W-:-:S04]  /*c120*/  @!P1 LEA R4, P2, R226, R12, 0x2 ;  /* 0x0000000ce2049211 */ /* 0x002fc800078410ff */
[----:B------:R-:W-:Y:S02]  /*c130*/  @!P1 LEA.HI.X R5, R226, R13, R20, 0x2, P2 ;  /* 0x0000000de2059211 */ /* 0x000fe400010f1414 */
[----:B------:R-:W-:-:S03]  /*c140*/  ISETP.GE.AND P2, PT, R219, UR7, PT ;  /* 0x00000007db007c0c */ /* 0x000fc6000bf46270 */
[----:B------:R1:W-:Y:S10]  /*c150*/  @!P1 ST.E.64 desc[UR38][R4.64], R28 ;  /* 0x0000001c04009985 */ /* 0x0003f4000c101b26 */
[----:B------:R-:W-:-:S02]  /*c160*/  @!P2 LEA R10, P6, R219, R12, 0x2 ;  /* 0x0000000cdb0aa211 */ /* 0x000fc400078c10ff */
[----:B-1----:R-:W-:Y:S02]  /*c170*/  @!P0 LEA R4, P1, R225, R12, 0x2 ;  /* 0x0000000ce1048211 */ /* 0x002fe400078210ff */
[-C--:B------:R-:W-:Y:S02]  /*c180*/  @!P2 LEA.HI.X R11, R219, R13.reuse, R168, 0x2, P6 ;  /* 0x0000000ddb0ba211 */ /* 0x080fe400030f14a8 */
[----:B------:R-:W-:Y:S02]  /*c190*/  @!P0 LEA.HI.X R5, R225, R13, R15, 0x2, P1 ;  /* 0x0000000de1058211 */ /* 0x000fe400008f140f */
[----:B------:R-:W-:-:S03]  /*c1a0*/  ISETP.GE.AND P1, PT, R221, UR7, PT ;  /* 0x00000007dd007c0c */ /* 0x000fc6000bf26270 */
[----:B------:R1:W-:Y:S01]  /*c1b0*/  @!P0 ST.E.64 desc[UR38][R4.64], R32 ;  /* 0x0000002004008985 */ /* 0x0003e2000c101b26 */
[----:B------:R-:W-:Y:S02]  /*c1c0*/  ISETP.GE.AND P0, PT, R222, UR7, PT ;  /* 0x00000007de007c0c */ /* 0x000fe4000bf06270 */
[----:B-1----:R-:W-:-:S04]  /*c1d0*/  @!P3 LEA R4, P5, R224, R12, 0x2 ;  /* 0x0000000ce004b211 */ /* 0x002fc800078a10ff */
[----:B------:R-:W-:-:S05]  /*c1e0*/  @!P3 LEA.HI.X R5, R224, R13, R14, 0x2, P5 ;  /* 0x0000000de005b211 */ /* 0x000fca00028f140e */
[----:B------:R1:W-:Y:S01]  /*c1f0*/  @!P3 ST.E.64 desc[UR38][R4.64], R36 ;  /* 0x000000240400b985 */ /* 0x0003e2000c101b26 */
[----:B------:R-:W-:-:S03]  /*c200*/  ISETP.GE.AND P3, PT, R218, UR7, PT ;  /* 0x00000007da007c0c */ /* 0x000fc6000bf66270 */
[----:B------:R2:W-:Y:S01]  /*c210*/  @!P4 ST.E.64 desc[UR38][R8.64], R40 ;  /* 0x000000280800c985 */ /* 0x0005e2000c101b26 */
[CC--:B-1----:R-:W-:Y:S02]  /*c220*/  @!P0 LEA R4, P4, R222.reuse, R12.reuse, 0x2 ;  /* 0x0000000cde048211 */ /* 0x0c2fe400078810ff */
[----:B--2---:R-:W-:Y:S02]  /*c230*/  @!P1 LEA R8, P5, R221, R12, 0x2 ;  /* 0x0000000cdd089211 */ /* 0x004fe400078a10ff */
[-C--:B------:R-:W-:Y:S02]  /*c240*/  @!P0 LEA.HI.X R5, R222, R13.reuse, R170, 0x2, P4 ;  /* 0x0000000dde058211 */ /* 0x080fe400020f14aa */
[----:B------:R-:W-:Y:S02]  /*c250*/  ISETP.GE.AND P4, PT, R217, UR7, PT ;  /* 0x00000007d9007c0c */ /* 0x000fe4000bf86270 */
[----:B------:R-:W-:Y:S01]  /*c260*/  @!P1 LEA.HI.X R9, R221, R13, R169, 0x2, P5 ;  /* 0x0000000ddd099211 */ /* 0x000fe200028f14a9 */
[----:B------:R1:W-:Y:S01]  /*c270*/  @!P0 ST.E.64 desc[UR38][R4.64], R44 ;  /* 0x0000002c04008985 */ /* 0x0003e2000c101b26 */
[----:B------:R-:W-:-:S02]  /*c280*/  ISETP.GE.AND P5, PT, R216, UR7, PT ;  /* 0x00000007d8007c0c */ /* 0x000fc4000bfa6270 */
[----:B------:R-:W-:Y:S01]  /*c290*/  ISETP.GE.AND P0, PT, R215, UR7, PT ;  /* 0x00000007d7007c0c */ /* 0x000fe2000bf06270 */
[----:B------:R2:W-:Y:S01]  /*c2a0*/  @!P1 ST.E.64 desc[UR38][R8.64], R48 ;  /* 0x0000003008009985 */ /* 0x0005e2000c101b26 */
[----:B------:R-:W-:-:S03]  /*c2b0*/  ISETP.GE.AND P1, PT, R214, UR7, PT ;  /* 0x00000007d6007c0c */ /* 0x000fc6000bf26270 */
[----:B------:R3:W-:Y:S01]  /*c2c0*/  @!P2 ST.E.64 desc[UR38][R10.64], R52 ;  /* 0x000000340a00a985 */ /* 0x0007e2000c101b26 */
[CC--:B-1----:R-:W-:Y:S02]  /*c2d0*/  @!P3 LEA R4, P6, R218.reuse, R12.reuse, 0x2 ;  /* 0x0000000cda04b211 */ /* 0x0c2fe400078c10ff */
[CC--:B--2---:R-:W-:Y:S02]  /*c2e0*/  @!P4 LEA R8, P2, R217.reuse, R12.reuse, 0x2 ;  /* 0x0000000cd908c211 */ /* 0x0c4fe400078410ff */
[-C--:B------:R-:W-:Y:S02]  /*c2f0*/  @!P3 LEA.HI.X R5, R218, R13.reuse, R167, 0x2, P6 ;  /* 0x0000000dda05b211 */ /* 0x080fe400030f14a7 */
[----:B---3--:R-:W-:Y:S02]  /*c300*/  @!P5 LEA R10, P6, R216, R12, 0x2 ;  /* 0x0000000cd80ad211 */ /* 0x008fe400078c10ff */
[----:B------:R-:W-:Y:S01]  /*c310*/  @!P4 LEA.HI.X R9, R217, R13, R166, 0x2, P2 ;  /* 0x0000000dd909c211 */ /* 0x000fe200010f14a6 */
[----:B------:R1:W-:Y:S01]  /*c320*/  @!P3 ST.E.64 desc[UR38][R4.64], R56 ;  /* 0x000000380400b985 */ /* 0x0003e2000c101b26 */
[----:B------:R-:W-:-:S02]  /*c330*/  ISETP.GE.AND P2, PT, R213, UR7, PT ;  /* 0x00000007d5007c0c */ /* 0x000fc4000bf46270 */
[-C--:B------:R-:W-:Y:S01]  /*c340*/  @!P5 LEA.HI.X R11, R216, R13.reuse, R165, 0x2, P6 ;  /* 0x0000000dd80bd211 */ /* 0x080fe200030f14a5 */
[----:B------:R2:W-:Y:S01]  /*c350*/  @!P4 ST.E.64 desc[UR38][R8.64], R60 ;  /* 0x0000003c0800c985 */ /* 0x0005e2000c101b26 */
[----:B------:R-:W-:Y:S02]  /*c360*/  ISETP.GE.AND P3, PT, R212, UR7, PT ;  /* 0x00000007d4007c0c */ /* 0x000fe4000bf66270 */
[----:B------:R-:W-:Y:S01]  /*c370*/  ISETP.GE.AND P4, PT, R211, UR7, PT ;  /* 0x00000007d3007c0c */ /* 0x000fe2000bf86270 */
[----:B------:R3:W-:Y:S01]  /*c380*/  @!P5 ST.E.64 desc[UR38][R10.64], R64 ;  /* 0x000000400a00d985 */ /* 0x0007e2000c101b26 */
[CC--:B-1----:R-:W-:Y:S02]  /*c390*/  @!P0 LEA R4, P6, R215.reuse, R12.reuse, 0x2 ;  /* 0x0000000cd7048211 */ /* 0x0c2fe400078c10ff */
[----:B--2---:R-:W-:Y:S02]  /*c3a0*/  @!P1 LEA R8, P5, R214, R12, 0x2 ;  /* 0x0000000cd6089211 */ /* 0x004fe400078a10ff */
[----:B------:R-:W-:-:S02]  /*c3b0*/  @!P0 LEA.HI.X R5, R215, R13, R164, 0x2, P6 ;  /* 0x0000000dd7058211 */ /* 0x000fc400030f14a4 */
        /* <DEDUP_REMOVED lines=47> */
[----:B-1----:R-:W-:Y:S01]  /*c6b0*/  @!P1 LEA R8, P5, R202, R12, 0x2 ;  /* 0x0000000cca089211 */ /* 0x002fe200078a10ff */
[----:B------:R1:W-:Y:S01]  /*c6c0*/  @!P2 ST.E.64 desc[UR38][R4.64], R116 ;  /* 0x000000740400a985 */ /* 0x0003e2000c101b26 */
[----:B------:R-:W-:Y:S02]  /*c6d0*/  ISETP.GE.AND P2, PT, R198, UR7, PT ;  /* 0x00000007c6007c0c */ /* 0x000fe4000bf46270 */
[----:B------:R-:W-:-:S02]  /*c6e0*/  @!P1 LEA.HI.X R9, R202, R13, R23, 0x2, P5 ;  /* 0x0000000dca099211 */ /* 0x000fc400028f1417 */
[----:B--2---:R-:W-:-:S03]  /*c6f0*/  @!P0 LEA R10, P6, R201, R12, 0x2 ;  /* 0x0000000cc90a8211 */ /* 0x004fc600078c10ff */
        /* <DEDUP_REMOVED lines=10> */
[----:B------:R-:W-:-:S02]  /*c7a0*/  @!P4 LEA.HI.X R9, R199, R13, R235, 0x2, P6 ;  /* 0x0000000dc709c211 */ /* 0x000fc400030f14eb */
[----:B-1----:R-:W-:-:S03]  /*c7b0*/  @!P1 LEA R10, P6, R197, R12, 0x2 ;  /* 0x0000000cc50a9211 */ /* 0x002fc600078c10ff */
[----:B------:R1:W-:Y:S01]  /*c7c0*/  @!P4 ST.E.64 desc[UR38][R8.64], R132 ;  /* 0x000000840800c985 */ /* 0x0003e2000c101b26 */
[----:B------:R-:W-:Y:S02]  /*c7d0*/  @!P1 LEA.HI.X R11, R197, R13, R233, 0x2, P6 ;  /* 0x0000000dc50b9211 */ /* 0x000fe400030f14e9 */
[----:B--2---:R-:W-:-:S04]  /*c7e0*/  @!P2 LEA R4, P3, R198, R12, 0x2 ;  /* 0x0000000cc604a211 */ /* 0x004fc800078610ff */
[----:B------:R-:W-:Y:S02]  /*c7f0*/  @!P2 LEA.HI.X R5, R198, R13, R234, 0x2, P3 ;  /* 0x0000000dc605a211 */ /* 0x000fe400018f14ea */
[----:B-1----:R-:W-:-:S03]  /*c800*/  @!P0 LEA R8, P4, R196, R12, 0x2 ;  /* 0x0000000cc4088211 */ /* 0x002fc600078810ff */
[----:B------:R3:W-:Y:S01]  /*c810*/  @!P2 ST.E.64 desc[UR38][R4.64], R136 ;  /* 0x000000880400a985 */ /* 0x0007e2000c101b26 */
[C---:B------:R-:W-:Y:S02]  /*c820*/  @!P5 LEA R12, P3, R195.reuse, R12, 0x2 ;  /* 0x0000000cc30cd211 */ /* 0x040fe400078610ff */
[-C--:B------:R-:W-:Y:S01]  /*c830*/  @!P0 LEA.HI.X R9, R196, R13.reuse, R232, 0x2, P4 ;  /* 0x0000000dc4098211 */ /* 0x080fe200020f14e8 */
[----:B------:R3:W-:Y:S01]  /*c840*/  @!P1 ST.E.64 desc[UR38][R10.64], R140 ;  /* 0x0000008c0a009985 */ /* 0x0007e2000c101b26 */
[----:B------:R-:W-:-:S03]  /*c850*/  @!P5 LEA.HI.X R13, R195, R13, R231, 0x2, P3 ;  /* 0x0000000dc30dd211 */ /* 0x000fc600018f14e7 */
[----:B------:R3:W-:Y:S04]  /*c860*/  @!P0 ST.E.64 desc[UR38][R8.64], R144 ;  /* 0x0000009008008985 */ /* 0x0007e8000c101b26 */
[----:B------:R3:W-:Y:S02]  /*c870*/  @!P5 ST.E.64 desc[UR38][R12.64], R148 ;  /* 0x000000940c00d985 */ /* 0x0007e4000c101b26 */
.L_x_1092:
[----:B------:R-:W-:Y:S05]  /*c880*/  BSYNC B1 ;  /* 0x0000000000017941 */ /* 0x000fea0003800000 */
.L_x_1091:
        /* <DEDUP_REMOVED lines=10> */
[----:B0--3--:R-:W-:-:S04]  /*c930*/  @!P4 LEA R4, P3, R17, R22, 0x2 ;  /* 0x000000161104c211 */ /* 0x009fc800078610ff */
[----:B------:R-:W-:Y:S02]  /*c940*/  @!P4 LEA.HI.X R5, R17, R18, R21, 0x2, P3 ;  /* 0x000000121105c211 */ /* 0x000fe400018f1415 */
[----:B------:R-:W-:Y:S02]  /*c950*/  ISETP.GE.AND P3, PT, R223, UR6, PT ;  /* 0x00000006df007c0c */ /* 0x000fe4000bf66270 */
[C---:B------:R-:W-:Y:S01]  /*c960*/  @!P1 LEA R8, P5, R225.reuse, R22, 0x2 ;  /* 0x00000016e1089211 */ /* 0x040fe200078a10ff */
        /* <DEDUP_REMOVED lines=8> */
[----:B------:R-:W-:Y:S02]  /*c9f0*/  @!P0 LEA.HI.X R11, R224, R18, R14, 0x2, P6 ;  /* 0x00000012e00b8211 */ /* 0x000fe400030f140e */
[CC--:B------:R-:W-:Y:S01]  /*ca00*/  @!P4 LEA R14, P2, R222.reuse, R22.reuse, 0x2 ;  /* 0x00000016de0ec211 */ /* 0x0c0fe200078410ff */
[----:B------:R3:W-:Y:S01]  /*ca10*/  @!P1 ST.E.64 desc[UR38][R8.64], R34 ;  /* 0x0000002208009985 */ /* 0x0007e2000c101b26 */
[----:B-1----:R-:W-:Y:S02]  /*ca20*/  @!P3 LEA R12, P1, R223, R22, 0x2 ;  /* 0x00000016df0cb211 */ /* 0x002fe400078210ff */
[-C--:B------:R-:W-:Y:S01]  /*ca30*/  @!P4 LEA.HI.X R15, R222, R18.reuse, R170, 0x2, P2 ;  /* 0x00000012de0fc211 */ /* 0x080fe200010f14aa */
[----:B------:R1:W-:Y:S01]  /*ca40*/  @!P0 ST.E.64 desc[UR38][R10.64], R38 ;  /* 0x000000260a008985 */ /* 0x0003e2000c101b26 */
[----:B------:R-:W-:Y:S02]  /*ca50*/  ISETP.GE.AND P0, PT, R219, UR6, PT ;  /* 0x00000006db007c0c */ /* 0x000fe4000bf06270 */
[----:B--2---:R-:W-:-:S02]  /*ca60*/  @!P3 LEA.HI.X R13, R223, R18, R171, 0x2, P1 ;  /* 0x00000012df0db211 */ /* 0x004fc400008f14ab */
[----:B------:R-:W-:Y:S02]  /*ca70*/  ISETP.GE.AND P1, PT, R218, UR6, PT ;  /* 0x00000006da007c0c */ /* 0x000fe4000bf26270 */
[----:B------:R-:W-:Y:S01]  /*ca80*/  ISETP.GE.AND P2, PT, R217, UR6, PT ;  /* 0x00000006d9007c0c */ /* 0x000fe2000bf46270 */
[----:B------:R2:W-:Y:S01]  /*ca90*/  @!P3 ST.E.64 desc[UR38][R12.64], R42 ;  /* 0x0000002a0c00b985 */ /* 0x0005e2000c101b26 */
[C---:B------:R-:W-:Y:S02]  /*caa0*/  @!P5 LEA R20, P6, R221.reuse, R22, 0x2 ;  /* 0x00000016dd14d211 */ /* 0x040fe400078c10ff */
[----:B------:R-:W-:Y:S01]  /*cab0*/  ISETP.GE.AND P3, PT, R216, UR6, PT ;  /* 0x00000006d8007c0c */ /* 0x000fe2000bf66270 */
[----:B------:R4:W-:Y:S01]  /*cac0*/  @!P4 ST.E.64 desc[UR38][R14.64], R46 ;  /* 0x0000002e0e00c985 */ /* 0x0009e2000c101b26 */
[----:B------:R-:W-:Y:S02]  /*cad0*/  @!P5 LEA.HI.X R21, R221, R18, R169, 0x2, P6 ;  /* 0x00000012dd15d211 */ /* 0x000fe400030f14a9 */
[----:B0-----:R-:W-:-:S02]  /*cae0*/  @!P0 LEA R4, P6, R219, R22, 0x2 ;  /* 0x00000016db048211 */ /* 0x001fc400078c10ff */
[----:B------:R-:W-:Y:S01]  /*caf0*/  ISETP.GE.AND P4, PT, R215, UR6, PT ;  /* 0x00000006d7007c0c */ /* 0x000fe2000bf86270 */
[----:B------:R0:W-:Y:S01]  /*cb00*/  @!P5 ST.E.64 desc[UR38][R20.64], R50 ;  /* 0x000000321400d985 */ /* 0x0001e2000c101b26 */
[C---:B---3--:R-:W-:Y:S02]  /*cb10*/  @!P1 LEA R8, P5, R218.reuse, R22, 0x2 ;  /* 0x00000016da089211 */ /* 0x048fe400078a10ff */
[----:B------:R-:W-:Y:S02]  /*cb20*/  @!P0 LEA.HI.X R5, R219, R18, R168, 0x2, P6 ;  /* 0x00000012db058211 */ /* 0x000fe400030f14a8 */
[----:B-1----:R-:W-:Y:S02]  /*cb30*/  @!P2 LEA R10, P6, R217, R22, 0x2 ;  /* 0x00000016d90aa211 */ /* 0x002fe400078c10ff */
[----:B------:R-:W-:Y:S01]  /*cb40*/  @!P1 LEA.HI.X R9, R218, R18, R167, 0x2, P5 ;  /* 0x00000012da099211 */ /* 0x000fe200028f14a7 */
[----:B------:R1:W-:Y:S01]  /*cb50*/  @!P0 ST.E.64 desc[UR38][R4.64], R54 ;  /* 0x0000003604008985 */ /* 0x0003e2000c101b26 */
[----:B------:R-:W-:-:S02]  /*cb60*/  ISETP.GE.AND P5, PT, R214, UR6, PT ;  /* 0x00000006d6007c0c */ /* 0x000fc4000bfa6270 */
[----:B------:R-:W-:Y:S01]  /*cb70*/  @!P2 LEA.HI.X R11, R217, R18, R166, 0x2, P6 ;  /* 0x00000012d90ba211 */ /* 0x000fe200030f14a6 */
[----:B------:R3:W-:Y:S01]  /*cb80*/  @!P1 ST.E.64 desc[UR38][R8.64], R58 ;  /* 0x0000003a08009985 */ /* 0x0007e2000c101b26 */
[----:B------:R-:W-:Y:S02]  /*cb90*/  ISETP.GE.AND P0, PT, R213, UR6, PT ;  /* 0x00000006d5007c0c */ /* 0x000fe4000bf06270 */
[-C--:B--2---:R-:W-:Y:S01]  /*cba0*/  @!P3 LEA R12, P6, R216, R22.reuse, 0x2 ;  /* 0x00000016d80cb211 */ /* 0x084fe200078c10ff */
[----:B------:R2:W-:Y:S01]  /*cbb0*/  @!P2 ST.E.64 desc[UR38][R10.64], R62 ;  /* 0x0000003e0a00a985 */ /* 0x0005e2000c101b26 */
[----:B----4-:R-:W-:Y:S02]  /*cbc0*/  @!P4 LEA R14, P2, R215, R22, 0x2 ;  /* 0x00000016d70ec211 */ /* 0x010fe400078410ff */
[----:B------:R-:W-:Y:S02]  /*cbd0*/  ISETP.GE.AND P1, PT, R212, UR6, PT ;  /* 0x00000006d4007c0c */ /* 0x000fe4000bf26270 */
[----:B------:R-:W-:-:S02]  /*cbe0*/  @!P3 LEA.HI.X R13, R216, R18, R165, 0x2, P6 ;  /* 0x00000012d80db211 */ /* 0x000fc400030f14a5 */
[----:B------:R-:W-:Y:S02]  /*cbf0*/  @!P4 LEA.HI.X R15, R215, R18, R164, 0x2, P2 ;  /* 0x00000012d70fc211 */ /* 0x000fe400010f14a4 */
[----:B------:R-:W-:Y:S01]  /*cc00*/  ISETP.GE.AND P2, PT, R211, UR6, PT ;  /* 0x00000006d3007c0c */ /* 0x000fe2000bf46270 */
[----:B------:R-:W-:Y:S01]  /*cc10*/  @!P3 ST.E.64 desc[UR38][R12.64], R66 ;  /* 0x000000420c00b985 */ /* 0x000fe2000c101b26 */
[----:B0-----:R-:W-:-:S03]  /*cc20*/  @!P5 LEA R20, P6, R214, R22, 0x2 ;  /* 0x00000016d614d211 */ /* 0x001fc600078c10ff */
[----:B------:R0:W-:Y:S01]  /*cc30*/  @!P4 ST.E.64 desc[UR38][R14.64], R70 ;  /* 0x000000460e00c985 */ /* 0x0001e2000c101b26 */
[----:B------:R-:W-:Y:S02]  /*cc40*/  @!P5 LEA.HI.X R21, R214, R18, R163, 0x2, P6 ;  /* 0x00000012d615d211 */ /* 0x000fe400030f14a3 */
[CC--:B-1----:R-:W-:Y:S02]  /*cc50*/  @!P0 LEA R4, P4, R213.reuse, R22.reuse, 0x2 ;  /* 0x00000016d5048211 */ /* 0x0c2fe400078810ff */
        /* <DEDUP_REMOVED lines=12> */
[----:B0-----:R-:W-:Y:S01]  /*cd20*/  @!P4 LEA R14, P0, R209, R22, 0x2 ;  /* 0x00000016d10ec211 */ /* 0x001fe200078010ff */
[----:B------:R0:W-:Y:S01]  /*cd30*/  @!P2 ST.E.64 desc[UR38][R10.64], R86 ;  /* 0x000000560a00a985 */ /* 0x0001e2000c101b26 */
[----:B------:R-:W-:-:S02]  /*cd40*/  ISETP.GE.AND P2, PT, R207, UR6, PT ;  /* 0x00000006cf007c0c */ /* 0x000fc4000bf46270 */
[C---:B------:R-:W-:Y:S02]  /*cd50*/  @!P5 LEA R12, P6, R210.reuse, R22, 0x2 ;  /* 0x00000016d20cd211 */ /* 0x040fe400078c10ff */
[-C--:B------:R-:W-:Y:S02]  /*cd60*/  @!P4 LEA.HI.X R15, R209, R18.reuse, R158, 0x2, P0 ;  /* 0x00000012d10fc211 */ /* 0x080fe400000f149e */
[----:B------:R-:W-:Y:S02]  /*cd70*/  @!P5 LEA.HI.X R13, R210, R18, R159, 0x2, P6 ;  /* 0x00000012d20dd211 */ /* 0x000fe400030f149f */
[----:B------:R-:W-:Y:S02]  /*cd80*/  ISETP.GE.AND P0, PT, R205, UR6, PT ;  /* 0x00000006cd007c0c */ /* 0x000fe4000bf06270 */
[----:B-1----:R-:W-:Y:S01]  /*cd90*/  @!P3 LEA R20, P6, R208, R22, 0x2 ;  /* 0x00000016d014b211 */ /* 0x002fe200078c10ff */
        /* <DEDUP_REMOVED lines=9> */
[----:B0-----:R-:W-:-:S02]  /*ce30*/  @!P0 LEA R10, P6, R205, R22, 0x2 ;  /* 0x00000016cd0a8211 */ /* 0x001fc400078c10ff */
[-C--:B------:R-:W-:Y:S01]  /*ce40*/  @!P1 LEA.HI.X R9, R206, R18.reuse, R155, 0x2, P3 ;  /* 0x00000012ce099211 */ /* 0x080fe200018f149b */
[----:B------:R0:W-:Y:S01]  /*ce50*/  @!P2 ST.E.64 desc[UR38][R4.64], R102 ;  /* 0x000000660400a985 */ /* 0x0001e2000c101b26 */
[----:B------:R-:W-:Y:S02]  /*ce60*/  ISETP.GE.AND P3, PT, R202, UR6, PT ;  /* 0x00000006ca007c0c */ /* 0x000fe4000bf66270 */
[----:B------:R-:W-:Y:S01]  /*ce70*/  @!P0 LEA.HI.X R11, R205, R18, R154, 0x2, P6 ;  /* 0x00000012cd0b8211 */ /* 0x000fe200030f149a */
[----:B------:R2:W-:Y:S01]  /*ce80*/  @!P1 ST.E.64 desc[UR38][R8.64], R106 ;  /* 0x0000006a08009985 */ /* 0x0005e2000c101b26 */
[-C--:B-1----:R-:W-:Y:S02]  /*ce90*/  @!P5 LEA R12, P1, R204, R22.reuse, 0x2 ;  /* 0x00000016cc0cd211 */ /* 0x082fe400078210ff */
        /* <DEDUP_REMOVED lines=12> */
[C---:B0-----:R-:W-:Y:S01]  /*cf60*/  @!P0 LEA R4, P5, R201.reuse, R22, 0x2 ;  /* 0x00000016c9048211 */ /* 0x041fe200078a10ff */
[----:B------:R0:W-:Y:S01]  /*cf70*/  @!P3 ST.E.64 desc[UR38][R20.64], R122 ;  /* 0x0000007a1400b985 */ /* 0x0001e2000c101b26 */
[----:B------:R-:W-:Y:S02]  /*cf80*/  ISETP.GE.AND P3, PT, R198, UR6, PT ;  /* 0x00000006c6007c0c */ /* 0x000fe4000bf66270 */
[----:B------:R-:W-:Y:S02]  /*cf90*/  @!P0 LEA.HI.X R5, R201, R18, R237, 0x2, P5 ;  /* 0x00000012c9058211 */ /* 0x000fe400028f14ed */
[----:B------:R-:W-:Y:S02]  /*cfa0*/  ISETP.GE.AND P5, PT, R196, UR6, PT ;  /* 0x00000006c4007c0c */ /* 0x000fe4000bfa6270 */
[-C--:B--2---:R-:W-:Y:S01]  /*cfb0*/  @!P1 LEA R8, P6, R200, R22.reuse, 0x2 ;  /* 0x00000016c8089211 */ /* 0x084fe200078c10ff */
[----:B------:R2:W-:Y:S02]  /*cfc0*/  @!P0 ST.E.64 desc[UR38][R4.64], R126 ;  /* 0x0000007e04008985 */ /* 0x0005e4000c101b26 */
[----:B-1----:R-:W-:-:S02]  /*cfd0*/  @!P4 LEA R10, P0, R199, R22, 0x2 ;  /* 0x00000016c70ac211 */ /* 0x002fc400078010ff */
[----:B------:R-:W-:Y:S02]  /*cfe0*/  @!P1 LEA.HI.X R9, R200, R18, R236, 0x2, P6 ;  /* 0x00000012c8099211 */ /* 0x000fe400030f14ec */
[----:B---3--:R-:W-:Y:S02]  /*cff0*/  @!P3 LEA R12, P6, R198, R22, 0x2 ;  /* 0x00000016c60cb211 */ /* 0x008fe400078c10ff */
[----:B------:R-:W-:Y:S01]  /*d000*/  @!P4 LEA.HI.X R11, R199, R18, R235, 0x2, P0 ;  /* 0x00000012c70bc211 */ /* 0x000fe200000f14eb */
[----:B------:R2:W-:Y:S01]  /*d010*/  @!P1 ST.E.64 desc[UR38][R8.64], R130 ;  /* 0x0000008208009985 */ /* 0x0005e2000c101b26 */
[-C--:B----4-:R-:W-:Y:S02]  /*d020*/  @!P2 LEA R14, P1, R197, R22.reuse, 0x2 ;  /* 0x00000016c50ea211 */ /* 0x090fe400078210ff */
[----:B0-----:R-:W-:Y:S01]  /*d030*/  @!P5 LEA R20, P0, R196, R22, 0x2 ;  /* 0x00000016c414d211 */ /* 0x001fe200078010ff */
        /* <DEDUP_REMOVED lines=13> */
.L_x_1084:
[----:B------:R-:W0:Y:S01]  /*d110*/  LDC.64 R8, c[0x0][0xd00] ;  /* 0x00034000ff087b82 */ /* 0x000e220000000a00 */
[----:B------:R-:W-:Y:S01]  /*d120*/  ULDC.64 UR6, c[0x0][0xd08] ;  /* 0x0003420000067ab9 */ /* 0x000fe20000000a00 */
[----:B------:R-:W-:Y:S01]  /*d130*/  IMAD.MOV.U32 R3, RZ, RZ, RZ ;  /* 0x000000ffff037224 */ /* 0x000fe200078e00ff */
[----:B------:R-:W-:-:S04]  /*d140*/  ISETP.NE.U32.AND P0, PT, RZ, UR6, PT ;  /* 0x00000006ff007c0c */ /* 0x000fc8000bf05070 */
[----:B------:R-:W-:Y:S01]  /*d150*/  ISETP.NE.AND.EX P1, PT, RZ, UR7, PT, P0 ;  /* 0x00000007ff007c0c */ /* 0x000fe2000bf25300 */
[----:B------:R-:W1:Y:S01]  /*d160*/  LDC.64 R4, c[0x0][0xd00] ;  /* 0x00034000ff047b82 */ /* 0x000e620000000a00 */
[----:B0-----:R-:W-:-:S04]  /*d170*/  ISETP.NE.U32.AND P0, PT, R8, RZ, PT ;  /* 0x000000ff0800720c */ /* 0x001fc80003f05070 */
[----:B------:R-:W-:-:S07]  /*d180*/  ISETP.NE.AND.EX P0, PT, R9, RZ, PT, P0 ;  /* 0x000000ff0900720c */ /* 0x000fce0003f05300 */
[----:B------:R-:W0:Y:S01]  /*d190*/  @P1 LDC.64 R8, c[0x0][0xd08] ;  /* 0x00034200ff081b82 */ /* 0x000e220000000a00 */
[----:B------:R-:W-:Y:S01]  /*d1a0*/  ULDC UR6, c[0x0][0xb88] ;  /* 0x0002e20000067ab9 */ /* 0x000fe20000000800 */
[----:B-1----:R-:W-:-:S04]  /*d1b0*/  IMAD.WIDE R10, R187, 0x4, R4 ;  /* 0x00000004bb0a7825 */ /* 0x002fc800078e0204 */
[----:B------:R-:W-:Y:S01]  /*d1c0*/  IMAD.U32 R0, RZ, RZ, UR6 ;  /* 0x00000006ff007e24 */ /* 0x000fe2000f8e00ff */
[----:B------:R1:W5:Y:S01]  /*d1d0*/  @P0 LDG.E R3, desc[UR38][R10.64] ;  /* 0x000000260a030981 */ /* 0x000362000c1e1900 */
[----:B0-----:R-:W-:-:S05]  /*d1e0*/  @P1 IMAD.WIDE R4, R187, 0x4, R8 ;  /* 0x00000004bb041825 */ /* 0x001fca00078e0208 */
[----:B------:R1:W5:Y:S01]  /*d1f0*/  @P1 LDG.E R0, desc[UR38][R4.64] ;  /* 0x0000002604001981 */ /* 0x000362000c1e1900 */
[----:B------:R-:W-:Y:S01]  /*d200*/  ISETP.NE.AND P2, PT, R22, RZ, PT ;  /* 0x000000ff1600720c */ /* 0x000fe20003f45270 */
[----:B------:R-:W0:-:S12]  /*d210*/  S2R R7, SR_TID.X ;  /* 0x0000000000077919 */ /* 0x000e180000002100 */
[----:B------:R-:W2:Y:S01]  /*d220*/  @!P2 LDC R22, c[0x0][0xbd4] ;  /* 0x0002f500ff16ab82 */ /* 0x000ea20000000800 */
[----:B0-----:R-:W-:Y:S01]  /*d230*/  VIADD R28, R7, 0xffffff80 ;  /* 0xffffff80071c7836 */ /* 0x001fe20000000000 */
[----:B--2---:R-:W-:-:S04]  /*d240*/  ISETP.GT.AND P2, PT, R22, 0x1, PT ;  /* 0x000000011600780c */ /* 0x004fc80003f44270 */
[----:B------:R-:W-:Y:S01]  /*d250*/  ISETP.GT.AND P3, PT, R28, 0x3f, PT ;  /* 0x0000003f1c00780c */ /* 0x000fe20003f64270 */
[----:B-1----:R-:W-:-:S12]  /*d260*/  @P1 BRA `(.L_x_1093) ;  /* 0x0000000000101947 */ /* 0x002fd80003800000 */
[----:B------:R-:W-:Y:S05]  /*d270*/  @!P0 BRA `(.L_x_1093) ;  /* 0x00000000000c8947 */ /* 0x000fea0003800000 */
[----:B------:R-:W2:Y:S04]  /*d280*/  LDG.E R5, desc[UR38][R10.64] ;  /* 0x000000260a057981 */ /* 0x000ea8000c1e1900 */
[----:B-----5:R-:W2:Y:S02]  /*d290*/  LDG.E R0, desc[UR38][R10.64+0x4] ;  /* 0x000004260a007981 */ /* 0x020ea4000c1e1900 */
[----:B--2---:R-:W-:-:S07]  /*d2a0*/  IMAD.IADD R0, R0, 0x1, -R5 ;  /* 0x0000000100007824 */ /* 0x004fce00078e0a05 */
.L_x_1093:
[----:B------:R-:W-:Y:S01]  /*d2b0*/  BSSY B1, `(.L_x_1094) ;  /* 0x0000038000017945 */ /* 0x000fe20003800000 */
[----:B------:R-:W-:Y:S02]  /*d2c0*/  SEL R187, R187, RZ, !P0 ;  /* 0x000000ffbbbb7207 */ /* 0x000fe40004000000 */
[----:B------:R-:W-:Y:S02]  /*d2d0*/  SEL R220, R220, RZ, !P0 ;  /* 0x000000ffdcdc7207 */ /* 0x000fe40004000000 */
[----:B-----5:R-:W-:Y:S01]  /*d2e0*/  SHF.R.S32.HI R24, RZ, 0x1f, R3 ;  /* 0x0000001fff187819 */ /* 0x020fe20000011403 */
[----:B------:R-:W-:Y:S06]  /*d2f0*/  @P3 BRA `(.L_x_1095) ;  /* 0x0000000000cc3947 */ /* 0x000fec0003800000 */
[----:B------:R-:W0:Y:S01]  /*d300*/  S2R R4, SR_TID.X ;  /* 0x0000000000047919 */ /* 0x000e220000002100 */
[----:B------:R-:W1:Y:S01]  /*d310*/  LDC R27, c[0x0][0xce8] ;  /* 0x00033a00ff1b7b82 */ /* 0x000e620000000800 */
[----:B------:R-:W-:-:S04]  /*d320*/  IMAD.U32 R5, RZ, RZ, UR42 ;  /* 0x0000002aff057e24 */ /* 0x000fc8000f8e00ff */
[----:B0-----:R-:W-:Y:S02]  /*d330*/  IMAD R4, R5, 0x40, R4 ;  /* 0x0000004005047824 */ /* 0x001fe400078e0204 */
[----:B-1----:R-:W-:Y:S02]  /*d340*/  IMAD R5, R0, R27, RZ ;  /* 0x0000001b00057224 */ /* 0x002fe400078e02ff */
[----:B------:R-:W-:-:S05]  /*d350*/  VIADD R26, R4, 0xffffff80 ;  /* 0xffffff80041a7836 */ /* 0x000fca0000000000 */
[----:B------:R-:W-:-:S13]  /*d360*/  ISETP.GE.AND P0, PT, R26, R5, PT ;  /* 0x000000051a00720c */ /* 0x000fda0003f06270 */
[----:B------:R-:W-:Y:S05]  /*d370*/  @P0 BRA `(.L_x_1095) ;  /* 0x0000000000ac0947 */ /* 0x000fea0003800000 */
[----:B------:R-:W-:Y:S01]  /*d380*/  ISETP.NE.AND P1, PT, R27, 0x1, PT ;  /* 0x000000011b00780c */ /* 0x000fe20003f25270 */
[----:B------:R-:W-:Y:S01]  /*d390*/  IMAD.MOV.U32 R18, RZ, RZ, 0xab8 ;  /* 0x00000ab8ff127424 */ /* 0x000fe200078e00ff */
[----:B------:R-:W-:Y:S01]  /*d3a0*/  ISETP.GT.AND P0, PT, R22, 0x1, PT ;  /* 0x000000011600780c */ /* 0x000fe20003f04270 */
[----:B------:R-:W0:Y:S01]  /*d3b0*/  LDC.64 R4, c[0x0][0xca8] ;  /* 0x00032a00ff047b82 */ /* 0x000e220000000a00 */
[----:B------:R-:W-:Y:S02]  /*d3c0*/  IMAD.MOV.U32 R23, RZ, RZ, R26 ;  /* 0x000000ffff177224 */ /* 0x000fe400078e001a */
[----:B------:R-:W-:-:S05]  /*d3d0*/  SEL R18, R18, 0xa78, P0 ;  /* 0x00000a7812127807 */ /* 0x000fca0000000000 */
[----:B------:R-:W1:Y:S08]  /*d3e0*/  LDC.64 R12, c[0x0][R18+0x220] ;  /* 0x00008800120c7b82 */ /* 0x000e700000000a00 */
[----:B------:R-:W2:Y:S08]  /*d3f0*/  @P1 LDC R7, c[0x0][0xcec] ;  /* 0x00033b00ff071b82 */ /* 0x000eb00000000800 */
[----:B------:R-:W3:Y:S08]  /*d400*/  LDC.64 R10, c[0x0][R18+0x218] ;  /* 0x00008600120a7b82 */ /* 0x000ef00000000a00 */
[----:B------:R-:W4:Y:S01]  /*d410*/  @P1 LDC R22, c[0x0][0xcf0] ;  /* 0x00033c00ff161b82 */ /* 0x000f220000000800 */
[----:B-1----:R-:W-:-:S02]  /*d420*/  IMAD R13, R13, R187, RZ ;  /* 0x000000bb0d0d7224 */ /* 0x002fc400078e02ff */
[----:B------:R-:W-:-:S04]  /*d430*/  IMAD.WIDE.U32 R20, R12, R187, RZ ;  /* 0x000000bb0c147225 */ /* 0x000fc800078e00ff */
[----:B------:R-:W-:Y:S01]  /*d440*/  IMAD R13, R12, R220, R13 ;  /* 0x000000dc0c0d7224 */ /* 0x000fe200078e020d */
[----:B------:R1:W5:Y:S01]  /*d450*/  LDC.64 R14, c[0x0][R18+0x228] ;  /* 0x00008a00120e7b82 */ /* 0x0003620000000a00 */
[----:B--2---:R-:W-:-:S07]  /*d460*/  @P1 IMAD.HI.U32 R7, R26, R7, RZ ;  /* 0x000000071a071227 */ /* 0x004fce00078e00ff */
[----:B------:R1:W2:Y:S01]  /*d470*/  LDC.64 R8, c[0x0][R18+0x210] ;  /* 0x0000840012087b82 */ /* 0x0002a20000000a00 */
[-C--:B---3--:R-:W-:Y:S02]  /*d480*/  IMAD R25, R11, R188.reuse, RZ ;  /* 0x000000bc0b197224 */ /* 0x088fe400078e02ff */
[----:B------:R-:W-:-:S04]  /*d490*/  IMAD.WIDE.U32 R10, R10, R188, RZ ;  /* 0x000000bc0a0a7225 */ /* 0x000fc800078e00ff */
[----:B------:R-:W-:Y:S01]  /*d4a0*/  IMAD.IADD R25, R11, 0x1, R25 ;  /* 0x000000010b197824 */ /* 0x000fe200078e0219 */
[----:B----4-:R-:W-:Y:S01]  /*d4b0*/  @P1 SHF.R.U32.HI R23, RZ, R22, R7 ;  /* 0x00000016ff171219 */ /* 0x010fe20000011607 */
[----:B0-----:R-:W0:Y:S01]  /*d4c0*/  @!P0 LDC R4, c[0x0][0xc50] ;  /* 0x00031400ff048b82 */ /* 0x001e220000000800 */
[----:B------:R-:W-:Y:S02]  /*d4d0*/  SEL R7, R194, RZ, P0 ;  /* 0x000000ffc2077207 */ /* 0x000fe40000000000 */
[----:B------:R-:W-:Y:S01]  /*d4e0*/  IADD3 R12, P1, P3, R20, R10, R3 ;  /* 0x0000000a140c7210 */ /* 0x000fe20007b3e003 */
[----:B------:R-:W-:Y:S02]  /*d4f0*/  IMAD.IADD R20, R21, 0x1, R13 ;  /* 0x0000000115147824 */ /* 0x000fe400078e020d */
[----:B-1----:R-:W-:Y:S02]  /*d500*/  IMAD.MOV R18, RZ, RZ, -R23 ;  /* 0x000000ffff127224 */ /* 0x002fe400078e0a17 */
[----:B-----5:R-:W-:Y:S01]  /*d510*/  IMAD.WIDE.U32 R10, R14, R7, RZ ;  /* 0x000000070e0a7225 */ /* 0x020fe200078e00ff */
[----:B------:R-:W1:Y:S01]  /*d520*/  @!P0 LDC R5, c[0x0][0xc54] ;  /* 0x00031500ff058b82 */ /* 0x000e620000000800 */
[----:B------:R-:W-:-:S02]  /*d530*/  IADD3.X R14, R20, R25, R24, P1, P3 ;  /* 0x00000019140e7210 */ /* 0x000fc40000fe6418 */
[----:B------:R-:W-:Y:S01]  /*d540*/  IMAD R13, R15, R7, RZ ;  /* 0x000000070f0d7224 */ /* 0x000fe200078e02ff */
[----:B------:R-:W-:Y:S01]  /*d550*/  IADD3 R10, P0, P1, R23, R12, R10 ;  /* 0x0000000c170a7210 */ /* 0x000fe2000791e00a */
[----:B------:R-:W-:Y:S01]  /*d560*/  IMAD R7, R27, R18, R26 ;  /* 0x000000121b077224 */ /* 0x000fe200078e021a */
[----:B------:R-:W-:Y:S01]  /*d570*/  SHF.R.S32.HI R23, RZ, 0x1f, R23 ;  /* 0x0000001fff177819 */ /* 0x000fe20000011417 */
[----:B------:R-:W-:Y:S02]  /*d580*/  IMAD.IADD R13, R11, 0x1, R13 ;  /* 0x000000010b0d7824 */ /* 0x000fe400078e020d */
[----:B--2---:R-:W-:-:S03]  /*d590*/  IMAD R9, R9, R7, RZ ;  /* 0x0000000709097224 */ /* 0x004fc600078e02ff */
[----:B------:R-:W-:Y:S02]  /*d5a0*/  IADD3.X R11, R23, R14, R13, P0, P1 ;  /* 0x0000000e170b7210 */ /* 0x000fe400007e240d */
[----:B------:R-:W-:-:S05]  /*d5b0*/  SHF.R.S32.HI R13, RZ, 0x1f, R7 ;  /* 0x0000001fff0d7819 */ /* 0x000fca0000011407 */
[C---:B------:R-:W-:Y:S02]  /*d5c0*/  IMAD R13, R8.reuse, R13, R9 ;  /* 0x0000000d080d7224 */ /* 0x040fe400078e0209 */
[----:B------:R-:W-:-:S04]  /*d5d0*/  IMAD.WIDE.U32 R8, R8, R7, R10 ;  /* 0x0000000708087225 */ /* 0x000fc800078e000a */
[----:B------:R-:W-:Y:S01]  /*d5e0*/  IMAD.IADD R7, R9, 0x1, R13 ;  /* 0x0000000109077824 */ /* 0x000fe200078e020d */
[----:B0-----:R-:W-:-:S04]  /*d5f0*/  LEA R4, P0, R8, R4, 0x2 ;  /* 0x0000000408047211 */ /* 0x001fc800078010ff */
[----:B-1----:R-:W-:Y:S01]  /*d600*/  LEA.HI.X R5, R8, R5, R7, 0x2, P0 ;  /* 0x0000000508057211 */ /* 0x002fe200000f1407 */
[----:B------:R-:W-:-:S05]  /*d610*/  IMAD.MOV.U32 R7, RZ, RZ, -0x800000 ;  /* 0xff800000ff077424 */ /* 0x000fca00078e00ff */
[----:B------:R0:W-:Y:S03]  /*d620*/  STG.E desc[UR38][R4.64], R7 ;  /* 0x0000000704007986 */ /* 0x0001e6000c101926 */
.L_x_1095:
[----:B------:R-:W-:Y:S05]  /*d630*/  BSYNC B1 ;  /* 0x0000000000017941 */ /* 0x000fea0003800000 */
.L_x_1094:
[----:B------:R-:W-:Y:S05]  /*d640*/  @P2 BRA `(.L_x_1090) ;  /* 0x0000000800742947 */ /* 0x000fea0003800000 */
[----:B------:R-:W1:Y:S01]  /*d650*/  LDC R11, c[0x0][0xce8] ;  /* 0x00033a00ff0b7b82 */ /* 0x000e620000000800 */
[----:B------:R-:W-:Y:S01]  /*d660*/  ULDC.64 UR6, c[0x0][0xba0] ;  /* 0x0002e80000067ab9 */ /* 0x000fe20000000a00 */
[----:B0-----:R-:W-:Y:S01]  /*d670*/  SHF.R.S32.HI R7, RZ, 0x1f, R28 ;  /* 0x0000001fff077819 */ /* 0x001fe2000001141c */
[----:B------:R-:W-:Y:S01]  /*d680*/  IMAD R8, R24, UR6, RZ ;  /* 0x0000000618087c24 */ /* 0x000fe2000f8e02ff */
[----:B------:R-:W-:Y:S01]  /*d690*/  ULDC UR8, c[0x0][0xbc8] ;  /* 0x0002f20000087ab9 */ /* 0x000fe20000000800 */
[----:B------:R-:W-:Y:S01]  /*d6a0*/  IMAD.WIDE.U32 R4, R3, UR6, RZ ;  /* 0x0000000603047c25 */ /* 0x000fe2000f8e00ff */
[----:B------:R-:W-:Y:S01]  /*d6b0*/  ISETP.GE.AND P2, PT, R193, UR8, PT ;  /* 0x00000008c1007c0c */ /* 0x000fe2000bf46270 */
[----:B------:R-:W-:Y:S01]  /*d6c0*/  BSSY B1, `(.L_x_1096) ;  /* 0x0000071000017945 */ /* 0x000fe20003800000 */
[----:B------:R-:W-:Y:S01]  /*d6d0*/  ISETP.GE.AND P1, PT, R192, UR8, PT ;  /* 0x00000008c0007c0c */ /* 0x000fe2000bf26270 */
[----:B------:R-:W-:Y:S01]  /*d6e0*/  IMAD R3, R3, UR7, R8 ;  /* 0x0000000703037c24 */ /* 0x000fe2000f8e0208 */
[----:B------:R-:W-:Y:S01]  /*d6f0*/  LEA.HI R8, R7, R28, RZ, 0x3 ;  /* 0x0000001c07087211 */ /* 0x000fe200078f18ff */
[----:B------:R-:W-:Y:S01]  /*d700*/  ULDC.64 UR6, c[0x0][0xbe8] ;  /* 0x0002fa0000067ab9 */ /* 0x000fe20000000a00 */
[----:B------:R-:W-:Y:S01]  /*d710*/  IMAD.U32 R10, RZ, RZ, UR42 ;  /* 0x0000002aff0a7e24 */ /* 0x000fe2000f8e00ff */
[----:B------:R-:W-:Y:S01]  /*d720*/  SEL R13, RZ, 0xffffffff, P2 ;  /* 0xffffffffff0d7807 */ /* 0x000fe20001000000 */
[----:B------:R-:W-:Y:S01]  /*d730*/  IMAD.IADD R5, R5, 0x1, R3 ;  /* 0x0000000105057824 */ /* 0x000fe200078e0203 */
[----:B------:R-:W-:-:S02]  /*d740*/  LOP3.LUT R3, R8, 0xfffffff8, RZ, 0xc0, !PT ;  /* 0xfffffff808037812 */ /* 0x000fc400078ec0ff */
[----:B------:R-:W-:Y:S01]  /*d750*/  SHF.R.S32.HI R24, RZ, 0x3, R8 ;  /* 0x00000003ff187819 */ /* 0x000fe20000011408 */
[----:B------:R-:W-:Y:S01]  /*d760*/  IMAD.WIDE.U32 R4, R188, UR6, R4 ;  /* 0x00000006bc047c25 */ /* 0x000fe2000f8e0004 */
[----:B------:R-:W-:Y:S02]  /*d770*/  ISETP.GE.AND P3, PT, R2, UR8, PT ;  /* 0x0000000802007c0c */ /* 0x000fe4000bf66270 */
[----:B------:R-:W-:Y:S01]  /*d780*/  SHF.R.S32.HI R25, RZ, 0x1f, R228 ;  /* 0x0000001fff197819 */ /* 0x000fe200000114e4 */
[----:B------:R-:W-:Y:S01]  /*d790*/  IMAD.IADD R3, R28, 0x1, -R3 ;  /* 0x000000011c037824 */ /* 0x000fe200078e0a03 */
[----:B------:R-:W-:Y:S01]  /*d7a0*/  SEL R12, RZ, 0x1, P3 ;  /* 0x00000001ff0c7807 */ /* 0x000fe20001800000 */
[----:B------:R-:W-:Y:S01]  /*d7b0*/  IMAD R5, R188, UR7, R5 ;  /* 0x00000007bc057c24 */ /* 0x000fe2000f8e0205 */
[----:B-1----:R-:W-:Y:S01]  /*d7c0*/  ISETP.NE.AND P0, PT, R11, 0x1, PT ;  /* 0x000000010b00780c */ /* 0x002fe20003f05270 */
[----:B------:R-:W-:Y:S01]  /*d7d0*/  IMAD R3, R3, 0x20, R24 ;  /* 0x0000002003037824 */ /* 0x000fe200078e0218 */
[----:B------:R-:W-:Y:S01]  /*d7e0*/  ULDC.64 UR6, c[0x0][0xbf0] ;  /* 0x0002fc0000067ab9 */ /* 0x000fe20000000a00 */
[----:B------:R-:W-:Y:S01]  /*d7f0*/  IMAD.SHL.U32 R15, R13, 0x2, RZ ;  /* 0x000000020d0f7824 */ /* 0x000fe200078e00ff */
[----:B------:R-:W-:Y:S01]  /*d800*/  SEL R13, RZ, 0xffffffff, P1 ;  /* 0xffffffffff0d7807 */ /* 0x000fe20000800000 */
[----:B------:R-:W-:Y:S01]  /*d810*/  IMAD R10, R10, 0x40, R3 ;  /* 0x000000400a0a7824 */ /* 0x000fe200078e0203 */
[----:B------:R-:W-:Y:S01]  /*d820*/  ISETP.GE.AND P1, PT, R228, UR8, PT ;  /* 0x00000008e4007c0c */ /* 0x000fe2000bf26270 */
[----:B------:R-:W-:Y:S01]  /*d830*/  IMAD R3, R220, UR6, RZ ;  /* 0x00000006dc037c24 */ /* 0x000fe2000f8e02ff */
[----:B------:R-:W-:Y:S01]  /*d840*/  LOP3.LUT R12, R15, 0x2, R12, 0xe2, !PT ;  /* 0x000000020f0c7812 */ /* 0x000fe200078ee20c */
[----:B------:R-:W-:Y:S01]  /*d850*/  IMAD.WIDE.U32 R4, R187, UR6, R4 ;  /* 0x00000006bb047c25 */ /* 0x000fe2000f8e0004 */
[----:B------:R-:W-:-:S02]  /*d860*/  SHF.R.S32.HI R26, RZ, 0x1f, R191 ;  /* 0x0000001fff1a7819 */ /* 0x000fc400000114bf */
[----:B------:R-:W-:Y:S01]  /*d870*/  SHF.R.S32.HI R27, RZ, 0x1f, R192 ;  /* 0x0000001fff1b7819 */ /* 0x000fe200000114c0 */
[----:B------:R-:W0:Y:S01]  /*d880*/  @P0 LDC R7, c[0x0][0xcec] ;  /* 0x00033b00ff070b82 */ /* 0x000e220000000800 */
[----:B------:R-:W-:Y:S01]  /*d890*/  IMAD R9, R187, UR7, R3 ;  /* 0x00000007bb097c24 */ /* 0x000fe2000f8e0203 */
[----:B------:R-:W-:Y:S01]  /*d8a0*/  ULDC.64 UR6, c[0x0][0xbe0] ;  /* 0x0002f80000067ab9 */ /* 0x000fe20000000a00 */
[----:B------:R-:W-:Y:S01]  /*d8b0*/  IMAD.MOV.U32 R3, RZ, RZ, R10 ;  /* 0x000000ffff037224 */ /* 0x000fe200078e000a */
[----:B------:R-:W-:Y:S01]  /*d8c0*/  SHF.R.S32.HI R28, RZ, 0x1f, R229 ;  /* 0x0000001fff1c7819 */ /* 0x000fe200000114e5 */
[----:B------:R-:W-:Y:S01]  /*d8d0*/  IMAD.SHL.U32 R13, R13, 0x4, RZ ;  /* 0x000000040d0d7824 */ /* 0x000fe200078e00ff */
[----:B------:R-:W-:Y:S01]  /*d8e0*/  SHF.R.S32.HI R29, RZ, 0x1f, R190 ;  /* 0x0000001fff1d7819 */ /* 0x000fe200000114be */
[----:B------:R-:W-:Y:S01]  /*d8f0*/  IMAD.IADD R5, R5, 0x1, R9 ;  /* 0x0000000105057824 */ /* 0x000fe200078e0209 */
[----:B------:R-:W1:Y:S01]  /*d900*/  @P0 LDC R8, c[0x0][0xcf0] ;  /* 0x00033c00ff080b82 */ /* 0x000e620000000800 */
[----:B------:R-:W-:Y:S01]  /*d910*/  IMAD R23, R0, R11, RZ ;  /* 0x0000000b00177224 */ /* 0x000fe200078e02ff */
[----:B------:R-:W-:-:S02]  /*d920*/  LOP3.LUT R12, R13, 0x4, R12, 0xe2, !PT ;  /* 0x000000040d0c7812 */ /* 0x000fc400078ee20c */
[----:B------:R-:W-:Y:S02]  /*d930*/  SHF.R.S32.HI R30, RZ, 0x1f, R189 ;  /* 0x0000001fff1e7819 */ /* 0x000fe400000114bd */
[----:B------:R-:W-:Y:S01]  /*d940*/  SHF.R.S32.HI R31, RZ, 0x1f, R193 ;  /* 0x0000001fff1f7819 */ /* 0x000fe200000114c1 */
[----:B0-----:R-:W-:-:S05]  /*d950*/  @P0 IMAD.HI.U32 R7, R10, R7, RZ ;  /* 0x000000070a070227 */ /* 0x001fca00078e00ff */
[----:B-1----:R-:W-:Y:S02]  /*d960*/  @P0 SHF.R.U32.HI R3, RZ, R8, R7 ;  /* 0x00000008ff030219 */ /* 0x002fe40000011607 */
[----:B------:R-:W-:Y:S02]  /*d970*/  ISETP.GE.AND P0, PT, R191, UR8, PT ;  /* 0x00000008bf007c0c */ /* 0x000fe4000bf06270 */
[--C-:B------:R-:W-:Y:S01]  /*d980*/  SHF.R.S32.HI R7, RZ, 0x1f, R3.reuse ;  /* 0x0000001fff077819 */ /* 0x100fe20000011403 */
[----:B------:R-:W-:Y:S01]  /*d990*/  IMAD.MOV R9, RZ, RZ, -R3 ;  /* 0x000000ffff097224 */ /* 0x000fe200078e0a03 */
[----:B------:R-:W-:Y:S01]  /*d9a0*/  SEL R13, RZ, 0xffffffff, P0 ;  /* 0xffffffffff0d7807 */ /* 0x000fe20000000000 */
[----:B------:R-:W-:Y:S01]  /*d9b0*/  IMAD.WIDE.U32 R4, R3, UR6, R4 ;  /* 0x0000000603047c25 */ /* 0x000fe2000f8e0004 */
[----:B------:R-:W-:-:S03]  /*d9c0*/  ISETP.GE.AND P0, PT, R190, UR8, PT ;  /* 0x00000008be007c0c */ /* 0x000fc6000bf06270 */
[----:B------:R-:W-:Y:S02]  /*d9d0*/  IMAD R8, R7, UR6, RZ ;  /* 0x0000000607087c24 */ /* 0x000fe4000f8e02ff */
[----:B------:R-:W-:Y:S02]  /*d9e0*/  IMAD R7, R11, R9, R10 ;  /* 0x000000090b077224 */ /* 0x000fe400078e020a */
[----:B------:R-:W-:Y:S01]  /*d9f0*/  IMAD R9, R3, UR7, R8 ;  /* 0x0000000703097c24 */ /* 0x000fe2000f8e0208 */
[----:B------:R-:W-:Y:S01]  /*da00*/  SEL R8, RZ, 0xffffffff, P0 ;  /* 0xffffffffff087807 */ /* 0x000fe20000000000 */
[----:B------:R-:W-:Y:S01]  /*da10*/  IMAD.SHL.U32 R13, R13, 0x8, RZ ;  /* 0x000000080d0d7824 */ /* 0x000fe200078e00ff */
[----:B------:R-:W-:Y:S01]  /*da20*/  ISETP.GE.AND P0, PT, R189, UR8, PT ;  /* 0x00000008bd007c0c */ /* 0x000fe2000bf06270 */
[----:B------:R-:W-:Y:S01]  /*da30*/  IMAD.IADD R5, R5, 0x1, R9 ;  /* 0x0000000105057824 */ /* 0x000fe200078e0209 */
[----:B------:R-:W-:Y:S01]  /*da40*/  SHF.R.S32.HI R3, RZ, 0x1f, R7 ;  /* 0x0000001fff037819 */ /* 0x000fe20000011407 */
[----:B------:R-:W-:Y:S01]  /*da50*/  ULDC.64 UR6, c[0x0][0xbd8] ;  /* 0x0002f60000067ab9 */ /* 0x000fe20000000a00 */
[----:B------:R-:W-:Y:S01]  /*da60*/  LOP3.LUT R12, R13, 0x8, R12, 0xe2, !PT ;  /* 0x000000080d0c7812 */ /* 0x000fe200078ee20c */
[----:B------:R-:W-:Y:S01]  /*da70*/  IMAD.SHL.U32 R13, R8, 0x10, RZ ;  /* 0x00000010080d7824 */ /* 0x000fe200078e00ff */
[----:B------:R-:W-:Y:S01]  /*da80*/  SEL R9, RZ, 0xffffffff, P0 ;  /* 0xffffffffff097807 */ /* 0x000fe20000000000 */
[----:B------:R-:W-:Y:S01]  /*da90*/  IMAD R8, R3, UR6, RZ ;  /* 0x0000000603087c24 */ /* 0x000fe2000f8e02ff */
[----:B------:R-:W-:Y:S01]  /*daa0*/  ISETP.GE.AND P0, PT, R229, UR8, PT ;  /* 0x00000008e5007c0c */ /* 0x000fe2000bf06270 */
[----:B------:R-:W-:Y:S01]  /*dab0*/  IMAD.WIDE.U32 R4, R7, UR6, R4 ;  /* 0x0000000607047c25 */ /* 0x000fe2000f8e0004 */
[----:B------:R-:W-:-:S03]  /*dac0*/  LOP3.LUT R12, R13, 0x10, R12, 0xe2, !PT ;  /* 0x000000100d0c7812 */ /* 0x000fc600078ee20c */
[----:B------:R-:W-:Y:S02]  /*dad0*/  IMAD.SHL.U32 R9, R9, 0x20, RZ ;  /* 0x0000002009097824 */ /* 0x000fe400078e00ff */
[----:B------:R-:W-:Y:S01]  /*dae0*/  IMAD R3, R7, UR7, R8 ;  /* 0x0000000707037c24 */ /* 0x000fe2000f8e0208 */
[----:B------:R-:W-:Y:S01]  /*daf0*/  ULDC.64 UR6, c[0x0][0xb80] ;  /* 0x0002e00000067ab9 */ /* 0x000fe20000000a00 */
[----:B------:R-:W-:Y:S01]  /*db00*/  IMAD.U32 R13, RZ, RZ, UR42 ;  /* 0x0000002aff0d7e24 */ /* 0x000fe2000f8e00ff */
[----:B------:R-:W-:Y:S01]  /*db10*/  LOP3.LUT R12, R9, 0x20, R12, 0xe2, !PT ;  /* 0x00000020090c7812 */ /* 0x000fe200078ee20c */
[----:B------:R-:W-:Y:S01]  /*db20*/  IMAD.IADD R3, R5, 0x1, R3 ;  /* 0x0000000105037824 */ /* 0x000fe200078e0203 */
[----:B------:R-:W-:Y:S01]  /*db30*/  SEL R9, RZ, 0x40, P0 ;  /* 0x00000040ff097807 */ /* 0x000fe20000000000 */
[----:B------:R-:W-:Y:S01]  /*db40*/  IMAD R24, R13, 0x40, R24 ;  /* 0x000000400d187824 */ /* 0x000fe200078e0218 */
[----:B------:R-:W-:Y:S02]  /*db50*/  LEA R7, P0, R4, UR6, 0x1 ;  /* 0x0000000604077c11 */ /* 0x000fe4000f8008ff */
[----:B------:R-:W-:-:S02]  /*db60*/  LOP3.LUT R18, R12, R9, RZ, 0xfc, !PT ;  /* 0x000000090c127212 */ /* 0x000fc400078efcff */
[----:B------:R-:W-:Y:S01]  /*db70*/  LEA.HI.X R3, R4, UR7, R3, 0x1, P0 ;  /* 0x0000000704037c11 */ /* 0x000fe200080f0c03 */
[----:B------:R0:W1:Y:S01]  /*db80*/  SHFL.IDX PT, R8, R7, RZ, 0x181f ;  /* 0x00181fff07087589 */ /* 0x00006200000e0000 */
[----:B------:R-:W-:Y:S02]  /*db90*/  ISETP.GE.AND P0, PT, R24, R23, PT ;  /* 0x000000171800720c */ /* 0x000fe40003f06270 */
[----:B------:R-:W-:Y:S01]  /*dba0*/  SEL R5, RZ, 0x80, P1 ;  /* 0x00000080ff057807 */ /* 0x000fe20000800000 */
[----:B------:R0:W2:Y:S03]  /*dbb0*/  SHFL.IDX PT, R9, R3, RZ, 0x181f ;  /* 0x00181fff03097589 */ /* 0x0000a600000e0000 */
[----:B------:R-:W-:-:S07]  /*dbc0*/  LOP3.LUT R22, R18, R5, RZ, 0xfc, !PT ;  /* 0x0000000512167212 */ /* 0x000fce00078efcff */
[----:B0-----:R-:W-:Y:S05]  /*dbd0*/  @P0 BRA `(.L_x_1097) ;  /* 0x00000000007c0947 */ /* 0x001fea0003800000 */
[----:B------:R-:W-:Y:S02]  /*dbe0*/  ISETP.GE.AND P2, PT, R193, UR8, PT ;  /* 0x00000008c1007c0c */ /* 0x000fe4000bf46270 */
[----:B------:R-:W-:Y:S02]  /*dbf0*/  ISETP.GE.AND P1, PT, R2, UR8, PT ;  /* 0x0000000802007c0c */ /* 0x000fe4000bf26270 */
[----:B------:R-:W-:Y:S02]  /*dc00*/  ISETP.GE.AND P5, PT, R192, UR8, PT ;  /* 0x00000008c0007c0c */ /* 0x000fe4000bfa6270 */
[----:B------:R-:W-:-:S07]  /*dc10*/  ISETP.GE.AND P3, PT, R191, UR8, PT ;  /* 0x00000008bf007c0c */ /* 0x000fce000bf66270 */
[CC--:B-1----:R-:W-:Y:S02]  /*dc20*/  @!P2 LEA R10, P0, R193.reuse, R8.reuse, 0x1 ;  /* 0x00000008c10aa211 */ /* 0x0c2fe400078008ff */
        /* <DEDUP_REMOVED lines=26> */
.L_x_1097:
[----:B------:R-:W-:Y:S05]  /*ddd0*/  BSYNC B1 ;  /* 0x0000000000017941 */ /* 0x000fea0003800000 */
.L_x_1096:
        /* <DEDUP_REMOVED lines=20> */
[-C--:B------:R-:W-:Y:S02]  /*df20*/  @!P2 LEA R20, P6, R190, R8.reuse, 0x1 ;  /* 0x00000008be14a211 */ /* 0x080fe400078c08ff */
        /* <DEDUP_REMOVED lines=15> */
.L_x_1090:
[----:B------:R-:W-:Y:S05]  /*e020*/  BSYNC B0 ;  /* 0x0000000000007941 */ /* 0x000fea0003800000 */
.L_x_1083:
[----:B------:R-:W-:Y:S02]  /*e030*/  ULDC UR6, c[0x0][0xd3c] ;  /* 0x00034f0000067ab9 */ /* 0x000fe40000000800 */
[----:B------:R-:W-:-:S06]  /*e040*/  UISETP.GE.AND UP0, UPT, UR5, UR6, UPT ;  /* 0x000000060500728c */ /* 0x000fcc000bf06270 */
[----:B------:R-:W-:-:S13]  /*e050*/  PLOP3.LUT P0, PT, PT, PT, UP0, 0x80, 0x0 ;  /* 0x000000000000781c */ /* 0x000fda0003f0f008 */
[----:B------:R-:W-:Y:S05]  /*e060*/  @!P0 BRA `(.L_x_1098) ;  /* 0xffffff3000dc8947 */ /* 0x000fea000383ffff */
[----:B------:R-:W-:Y:S05]  /*e070*/  EXIT ;  /* 0x000000000000794d */ /* 0x000fea0003800000 */
.L_x_1053:
[----:B------:R-:W-:-:S08]  /*e080*/  NOP ;  /* 0x0000000000007918 */ /* 0x000fd00000000000 */
[----:B------:R-:W0:-:S00]  /*e090*/  USETMAXREG.DEALLOC.CTAPOOL 0x18 ;  /* 0x00000018000079c8 */ /* 0x000e0000080e0500 */
[----:B0-----:R-:W-:Y:S01]  /*e0a0*/  LOP3.LUT R0, R0, 0x3, RZ, 0xc0, !PT ;  /* 0x0000000300007812 */ /* 0x001fe200078ec0ff */
[----:B------:R-:W-:Y:S01]  /*e0b0*/  IMAD.MOV.U32 R7, RZ, RZ, RZ ;  /* 0x000000ffff077224 */ /* 0x000fe200078e00ff */
[----:B------:R-:W-:-:S04]  /*e0c0*/  LOP3.LUT R19, R19, 0xffffffbf, RZ, 0xc0, !PT ;  /* 0xffffffbf13137812 */ /* 0x000fc800078ec0ff */
[----:B------:R-:W0:Y:S02]  /*e0d0*/  SHFL.IDX PT, R0, R0, RZ, 0x1f ;  /* 0x00001fff00007589 */ /* 0x000e2400000e0000 */
[----:B0-----:R-:W-:-:S13]  /*e0e0*/  ISETP.NE.AND P0, PT, R0, RZ, PT ;  /* 0x000000ff0000720c */ /* 0x001fda0003f05270 */
[----:B------:R-:W-:Y:S01]  /*e0f0*/  @P0 LOP3.LUT R19, R19, 0x40, RZ, 0xfc, !PT ;  /* 0x0000004013130812 */ /* 0x000fe200078efcff */
[----:B------:R-:W-:Y:S06]  /*e100*/  @!P0 BRA `(.L_x_1099) ;  /* 0x0000000000248947 */ /* 0x000fec0003800000 */
[----:B------:R-:W0:Y:S08]  /*e110*/  S2UR UR5, SR_CgaCtaId ;  /* 0x00000000000579c3 */ /* 0x000e300000008800 */
[----:B------:R-:W-:Y:S06]  /*e120*/  BAR.SYNC.DEFER_BLOCKING 0x5, 0x180 ;  /* 0x0146000000007b1d */ /* 0x000fec0000010000 */
[----:B------:R-:W-:-:S02]  /*e130*/  UMOV UR4, 0x400 ;  /* 0x0000040000047882 */ /* 0x000fc40000000000 */
[----:B0-----:R-:W-:-:S09]  /*e140*/  ULEA UR4, UR5, UR4, 0x18 ;  /* 0x0000000405047291 */ /* 0x001fd2000f8ec03f */
[----:B------:R-:W0:Y:S04]  /*e150*/  LDS.128 R8, [UR4+0x388d0] ;  /* 0x0388d004ff087984 */ /* 0x000e280008000c00 */
[----:B0-----:R2:W-:Y:S04]  /*e160*/  STL.64 [R1], R8 ;  /* 0x0000000801007387 */ /* 0x0015e80000100a00 */
[----:B------:R2:W-:Y:S01]  /*e170*/  STL.64 [R1+0x8], R10 ;  /* 0x0000080a01007387 */ /* 0x0005e20000100a00 */
[----:B------:R-:W-:Y:S06]  /*e180*/  BAR.ARV 0x4, 0x180 ;  /* 0x0106000000007b1d */ /* 0x000fec0000002000 */
[----:B------:R-:W-:Y:S05]  /*e190*/  BRA `(.L_x_1100) ;  /* 0x0000000800a47947 */ /* 0x000fea0003800000 */
.L_x_1099:
[----:B------:R-:W-:Y:S01]  /*e1a0*/  LOP3.LUT R0, R6, 0x1f, RZ, 0xc0, !PT ;  /* 0x0000001f06007812 */ /* 0x000fe200078ec0ff */
        /* <DEDUP_REMOVED lines=42> */
.L_x_1103:
        /* <DEDUP_REMOVED lines=38> */
.L_x_1101:
        /* <DEDUP_REMOVED lines=20> */
.L_x_1104:
        /* <DEDUP_REMOVED lines=54> */
.L_x_1102:
[----:B------:R-:W-:Y:S01]  /*eb50*/  IMAD.U32 R2, RZ, RZ, UR6 ;  /* 0x00000006ff027e24 */ /* 0x000fe2000f8e00ff */
[----:B------:R1:W-:Y:S04]  /*eb60*/  STL [R1+0x4], RZ ;  /* 0x000004ff01007387 */ /* 0x0003e80000100800 */
[----:B------:R1:W-:Y:S04]  /*eb70*/  STL [R1+0x8], RZ ;  /* 0x000008ff01007387 */ /* 0x0003e80000100800 */
[----:B------:R1:W-:Y:S02]  /*eb80*/  STL [R1], R2 ;  /* 0x0000000201007387 */ /* 0x0003e40000100800 */
.L_x_1105:
        /* <DEDUP_REMOVED lines=10> */
.L_x_1100:
[----:B0-----:R-:W3:Y:S01]  /*ec30*/  LDL R0, [R1+0xc] ;  /* 0x00000c0001007983 */ /* 0x001ee20000100800 */
[----:B------:R-:W-:-:S03]  /*ec40*/  ULDC UR4, c[0x0][0xd3c] ;  /* 0x00034f0000047ab9 */ /* 0x000fc60000000800 */
[----:B------:R0:W-:Y:S01]  /*ec50*/  STL [R1+0x10], RZ ;  /* 0x000010ff01007387 */ /* 0x0001e20000100800 */
[----:B---3--:R-:W-:Y:S01]  /*ec60*/  ISETP.GE.AND P0, PT, R0, UR4, PT ;  /* 0x0000000400007c0c */ /* 0x008fe2000bf06270 */
[----:B------:R-:W-:-:S05]  /*ec70*/  IMAD.MOV.U32 R0, RZ, RZ, 0x1 ;  /* 0x00000001ff007424 */ /* 0x000fca00078e00ff */
[----:B------:R0:W-:Y:S04]  /*ec80*/  STL [R1+0x18], R0 ;  /* 0x0000180001007387 */ /* 0x0001e80000100800 */
[----:B------:R0:W-:Y:S03]  /*ec90*/  STL [R1+0x64], RZ ;  /* 0x000064ff01007387 */ /* 0x0001e60000100800 */
[----:B------:R-:W-:Y:S05]  /*eca0*/  @P0 BRA `(.L_x_1106) ;  /* 0x0000007000bc0947 */ /* 0x000fea0003800000 */
[----:B------:R-:W3:Y:S01]  /*ecb0*/  S2UR UR5, SR_CgaCtaId ;  /* 0x00000000000579c3 */ /* 0x000ee20000008800 */
[C---:B0-----:R-:W-:Y:S01]  /*ecc0*/  IMAD.SHL.U32 R0, R6.reuse, 0x8, RZ ;  /* 0x0000000806007824 */ /* 0x041fe200078e00ff */
[----:B------:R-:W-:Y:S01]  /*ecd0*/  LOP3.LUT R4, R6, 0x7f, RZ, 0xc0, !PT ;  /* 0x0000007f06047812 */ /* 0x000fe200078ec0ff */
[----:B------:R-:W-:Y:S01]  /*ece0*/  UMOV UR4, 0x400 ;  /* 0x0000040000047882 */ /* 0x000fe20000000000 */
[----:B------:R-:W-:Y:S01]  /*ecf0*/  BSSY B8, `(.L_x_1106) ;  /* 0x000072a000087945 */ /* 0x000fe20003800000 */
[----:B------:R-:W-:Y:S01]  /*ed00*/  ULDC UR36, c[0x0][0xc] ;  /* 0x0000030000247ab9 */ /* 0x000fe20000000800 */
[----:B------:R-:W-:Y:S01]  /*ed10*/  LOP3.LUT R3, R0, 0x1f8, RZ, 0xc0, !PT ;  /* 0x000001f800037812 */ /* 0x000fe200078ec0ff */
[----:B-1----:R-:W-:Y:S01]  /*ed20*/  IMAD.SHL.U32 R2, R4, 0x8, RZ ;  /* 0x0000000804027824 */ /* 0x002fe200078e00ff */
[----:B------:R-:W-:Y:S01]  /*ed30*/  LOP3.LUT R0, R0, 0x38, RZ, 0xc0, !PT ;  /* 0x0000003800007812 */ /* 0x000fe200078ec0ff */
[----:B------:R-:W-:Y:S01]  /*ed40*/  ULDC.64 UR40, c[0x0][0x198] ;  /* 0x0000660000287ab9 */ /* 0x000fe20000000a00 */
[----:B------:R-:W-:Y:S01]  /*ed50*/  LOP3.LUT R3, R3, 0x38, R6, 0x78, !PT ;  /* 0x0000003803037812 */ /* 0x000fe200078e7806 */
[----:B------:R-:W-:-:S03]  /*ed60*/  IMAD.SHL.U32 R6, R6, 0x10, RZ ;  /* 0x0000001006067824 */ /* 0x000fc600078e00ff */
[----:B------:R-:W-:Y:S02]  /*ed70*/  LOP3.LUT R3, R3, 0x200, R2, 0xf8, !PT ;  /* 0x0000020003037812 */ /* 0x000fe400078ef802 */
[----:B------:R-:W-:-:S04]  /*ed80*/  SHF.R.U32.HI R2, RZ, 0x3, R4 ;  /* 0x00000003ff027819 */ /* 0x000fc80000011604 */
[----:B------:R-:W-:Y:S01]  /*ed90*/  LOP3.LUT R4, R2, 0x70, R6, 0xf8, !PT ;  /* 0x0000007002047812 */ /* 0x000fe200078ef806 */
[----:B------:R-:W-:Y:S01]  /*eda0*/  IMAD.MOV.U32 R2, RZ, RZ, 0x1 ;  /* 0x00000001ff027424 */ /* 0x000fe200078e00ff */
[C---:B------:R-:W-:Y:S01]  /*edb0*/  LOP3.LUT R4, R0.reuse, 0x40, RZ, 0xfc, !PT ;  /* 0x0000004000047812 */ /* 0x040fe200078efcff */
[----:B---3--:R-:W-:Y:S01]  /*edc0*/  ULEA UR4, UR5, UR4, 0x18 ;  /* 0x0000000405047291 */ /* 0x008fe2000f8ec03f */
[----:B------:R-:W-:-:S05]  /*edd0*/  LOP3.LUT R4, R0, 0x100, RZ, 0xfc, !PT ;  /* 0x0000010000047812 */ /* 0x000fca00078efcff */
[----:B------:R-:W-:-:S04]  /*ede0*/  IMAD.U32 R18, RZ, RZ, UR4 ;  /* 0x00000004ff127e24 */ /* 0x000fc8000f8e00ff */
[----:B------:R-:W-:-:S05]  /*edf0*/  IMAD R3, R3, 0x2, R18 ;  /* 0x0000000203037824 */ /* 0x000fca00078e0212 */
[----:B------:R0:W-:Y:S04]  /*ee00*/  STL [R1+0x14], R3 ;  /* 0x0000140301007387 */ /* 0x0001e80000100800 */
[----:B------:R-:W-:Y:S04]  /*ee10*/  STL [R1+0x64], RZ ;  /* 0x000064ff01007387 */ /* 0x000fe80000100800 */
[----:B------:R1:W-:Y:S01]  /*ee20*/  STL [R1+0x18], R2 ;  /* 0x0000180201007387 */ /* 0x0003e20000100800 */
[----:B0-----:R-:W-:-:S03]  /*ee30*/  LOP3.LUT R3, R0, 0x80, RZ, 0xfc, !PT ;  /* 0x0000008000037812 */ /* 0x001fc600078efcff */
[----:B------:R0:W-:Y:S01]  /*ee40*/  STL [R1+0x10], RZ ;  /* 0x000010ff01007387 */ /* 0x0001e20000100800 */
[C---:B------:R-:W-:Y:S02]  /*ee50*/  LOP3.LUT R3, R0.reuse, 0x140, RZ, 0xfc, !PT ;  /* 0x0000014000037812 */ /* 0x040fe400078efcff */
[C---:B-1----:R-:W-:Y:S02]  /*ee60*/  LOP3.LUT R2, R0.reuse, 0xc0, RZ, 0xfc, !PT ;  /* 0x000000c000027812 */ /* 0x042fe400078efcff */
[C---:B------:R-:W-:Y:S02]  /*ee70*/  LOP3.LUT R2, R0.reuse, 0x180, RZ, 0xfc, !PT ;  /* 0x0000018000027812 */ /* 0x040fe400078efcff */
[----:B0-----:R-:W-:-:S07]  /*ee80*/  LOP3.LUT R0, R0, 0x1c0, RZ, 0xfc, !PT ;  /* 0x000001c000007812 */ /* 0x001fce00078efcff */
.L_x_1230:
[----:B---3--:R-:W3:Y:S01]  /*ee90*/  LDL R0, [R1+0xc] ;  /* 0x00000c0001007983 */ /* 0x008ee20000100800 */
[----:B-1----:R-:W3:Y:S01]  /*eea0*/  LDC.64 R2, c[0x0][0xd88] ;  /* 0x00036200ff027b82 */ /* 0x002ee20000000a00 */
[----:B------:R-:W-:Y:S05]  /*eeb0*/  YIELD ;  /* 0x0000000000007946 */ /* 0x000fea0003800000 */
[----:B------:R-:W-:Y:S01]  /*eec0*/  ULDC.64 UR4, c[0x0][0xb20] ;  /* 0x0002c80000047ab9 */ /* 0x000fe20000000a00 */
[----:B--2---:R-:W-:Y:S01]  /*eed0*/  IMAD.MOV.U32 R6, RZ, RZ, RZ ;  /* 0x000000ffff067224 */ /* 0x004fe200078e00ff */
[----:B------:R-:W-:Y:S01]  /*eee0*/  ISETP.NE.U32.AND P0, PT, RZ, UR4, PT ;  /* 0x00000004ff007c0c */ /* 0x000fe2000bf05070 */
[----:B------:R-:W-:Y:S01]  /*eef0*/  ULDC.64 UR6, c[0x0][0xb10] ;  /* 0x0002c40000067ab9 */ /* 0x000fe20000000a00 */
[----:B------:R-:W-:Y:S01]  /*ef00*/  ULDC.64 UR8, c[0x0][0xb00] ;  /* 0x0002c00000087ab9 */ /* 0x000fe20000000a00 */
[----:B---3--:R-:W-:-:S05]  /*ef10*/  IMAD.WIDE R2, R0, 0x4, R2 ;  /* 0x0000000400027825 */ /* 0x008fca00078e0202 */
[----:B0-2---:R-:W2:Y:S01]  /*ef20*/  LDG.E R10, desc[UR38][R2.64] ;  /* 0x00000026020a7981 */ /* 0x005ea2000c1e1900 */
        /* <DEDUP_REMOVED lines=46> */
.L_x_1107:
        /* <DEDUP_REMOVED lines=18> */
.L_x_1108:
[----:B------:R-:W-:Y:S05]  /*f330*/  @!P0 BRA `(.L_x_1109) ;  /* 0x00000000000c8947 */ /* 0x000fea0003800000 */
[----:B------:R-:W2:Y:S04]  /*f340*/  LDG.E R6, desc[UR38][R4.64] ;  /* 0x0000002604067981 */ /* 0x000ea8000c1e1900 */
[----:B------:R-:W2:Y:S02]  /*f350*/  LDG.E R4, desc[UR38][R4.64+0x4] ;  /* 0x0000042604047981 */ /* 0x000ea4000c1e1900 */
[----:B--2---:R-:W-:-:S07]  /*f360*/  IMAD.IADD R6, R4, 0x1, -R6 ;  /* 0x0000000104067824 */ /* 0x004fce00078e0a06 */
.L_x_1109:
[----:B-----5:R-:W-:Y:S01]  /*f370*/  IMAD.IADD R6, R6, 0x1, -R0 ;  /* 0x0000000106067824 */ /* 0x020fe200078e0a00 */
[----:B------:R-:W-:Y:S01]  /*f380*/  LOP3.LUT R9, R2, 0xff, RZ, 0xc0, !PT ;  /* 0x000000ff02097812 */ /* 0x000fe200078ec0ff */
[----:B------:R-:W-:Y:S01]  /*f390*/  IMAD.MOV.U32 R4, RZ, RZ, RZ ;  /* 0x000000ffff047224 */ /* 0x000fe200078e00ff */
[----:B------:R-:W-:Y:S01]  /*f3a0*/  BSSY B0, `(.L_x_1110) ;  /* 0x000002a000007945 */ /* 0x000fe20003800000 */
[C---:B------:R-:W-:Y:S01]  /*f3b0*/  VIADD R0, R6.reuse, 0x3f ;  /* 0x0000003f06007836 */ /* 0x040fe20000000000 */
[----:B------:R-:W-:Y:S01]  /*f3c0*/  ISETP.GE.AND P0, PT, R6, 0x1, PT ;  /* 0x000000010600780c */ /* 0x000fe20003f06270 */
[----:B------:R-:W-:Y:S01]  /*f3d0*/  IMAD.MOV.U32 R10, RZ, RZ, R4 ;  /* 0x000000ffff0a7224 */ /* 0x000fe200078e0004 */
[----:B------:R3:W-:Y:S02]  /*f3e0*/  STL [R1+0x40], R4 ;  /* 0x0000400401007387 */ /* 0x0007e40000100800 */
[----:B-1----:R-:W-:-:S04]  /*f3f0*/  SHF.R.S32.HI R3, RZ, 0x1f, R0 ;  /* 0x0000001fff037819 */ /* 0x002fc80000011400 */
[----:B------:R-:W-:-:S04]  /*f400*/  LEA.HI R3, R3, R0, RZ, 0x6 ;  /* 0x0000000003037211 */ /* 0x000fc800078f30ff */
[----:B------:R-:W-:-:S05]  /*f410*/  SHF.R.S32.HI R8, RZ, 0x6, R3 ;  /* 0x00000006ff087819 */ /* 0x000fca0000011403 */
[----:B------:R3:W-:Y:S04]  /*f420*/  STL [R1+0x54], R8 ;  /* 0x0000540801007387 */ /* 0x0007e80000100800 */
[----:B------:R3:W-:Y:S01]  /*f430*/  STL [R1+0x68], R9 ;  /* 0x0000680901007387 */ /* 0x0007e20000100800 */
[----:B------:R-:W-:Y:S05]  /*f440*/  @!P0 BRA `(.L_x_1111) ;  /* 0x00000000007c8947 */ /* 0x000fea0003800000 */
[----:B------:R-:W-:-:S04]  /*f450*/  SHF.R.U32.HI R0, RZ, 0x10, R2 ;  /* 0x00000010ff007819 */ /* 0x000fc80000011602 */
[----:B------:R-:W-:-:S13]  /*f460*/  ISETP.NE.AND P0, PT, R0, RZ, PT ;  /* 0x000000ff0000720c */ /* 0x000fda0003f05270 */
[----:B------:R-:W3:Y:S02]  /*f470*/  @!P0 LDC R0, c[0x0][0xae8] ;  /* 0x0002ba00ff008b82 */ /* 0x000ee40000000800 */
[----:B---3--:R-:W-:-:S04]  /*f480*/  IABS R4, R0 ;  /* 0x0000000000047213 */ /* 0x008fc80000000000 */
        /* <DEDUP_REMOVED lines=27> */
.L_x_1111:
[----:B------:R-:W-:Y:S05]  /*f640*/  BSYNC B0 ;  /* 0x0000000000007941 */ /* 0x000fea0003800000 */
.L_x_1110:
        /* <DEDUP_REMOVED lines=13> */
[----:B------:R-:W-:Y:S02]  /*f720*/  VOTEU.ANY UR4, UPT, PT ;  /* 0x0000000000047886 */ /* 0x000fe400038e0100 */
[----:B------:R-:W4:Y:S08]  /*f730*/  FLO.U32 R0, UR4 ;  /* 0x0000000400007d00 */ /* 0x000f3000080e0000 */
[----:B---3--:R-:W3:Y:S01]  /*f740*/  POPC R4, UR4 ;  /* 0x0000000400047d09 */ /* 0x008ee20008000000 */
[----:B----4-:R-:W-:-:S02]  /*f750*/  ISETP.EQ.U32.AND P0, PT, R0, R2, PT ;  /* 0x000000020000720c */ /* 0x010fc40003f02070 */
[----:B------:R-:W3:Y:S11]  /*f760*/  LDC.64 R2, c[0x0][0xd60] ;  /* 0x00035800ff027b82 */ /* 0x000ef60000000a00 */
[----:B---3--:R-:W3:Y:S04]  /*f770*/  @P0 ATOMG.E.ADD.STRONG.GPU PT, R2, desc[UR38][R2.64], R4 ;  /* 0x00000004020209a8 */ /* 0x008ee800081ee1e6 */
[----:B---3--:R3:W4:Y:S02]  /*f780*/  SHFL.IDX PT, R2, R2, R0, 0x1f ;  /* 0x00001f0002027589 */ /* 0x00872400000e0000 */
[----:B---3--:R-:W3:Y:S02]  /*f790*/  S2R R0, SR_LTMASK ;  /* 0x0000000000007919 */ /* 0x008ee40000003900 */
[----:B---3--:R-:W-:-:S06]  /*f7a0*/  LOP3.LUT R0, R0, UR4, RZ, 0xc0, !PT ;  /* 0x0000000400007c12 */ /* 0x008fcc000f8ec0ff */
[----:B------:R-:W4:Y:S02]  /*f7b0*/  POPC R0, R0 ;  /* 0x0000000000007309 */ /* 0x000f240000000000 */
[----:B----4-:R-:W-:-:S05]  /*f7c0*/  IADD3 R0, R2, UR36, R0 ;  /* 0x0000002402007c10 */ /* 0x010fca000fffe000 */
[----:B------:R4:W-:Y:S01]  /*f7d0*/  STL [R1], R0 ;  /* 0x0000000001007387 */ /* 0x0009e20000100800 */
[----:B------:R-:W-:Y:S05]  /*f7e0*/  BRA `(.L_x_1114) ;  /* 0x0000005800847947 */ /* 0x000fea0003800000 */
.L_x_1113:
        /* <DEDUP_REMOVED lines=8> */
[----:B---3--:R-:W-:Y:S02]  /*f870*/  IMAD.U32 R4, RZ, RZ, UR6 ;  /* 0x00000006ff047e24 */ /* 0x008fe4000f8e00ff */
[----:B------:R-:W3:Y:S01]  /*f880*/  LDC.64 R2, c[0x4][R2] ;  /* 0x0100000002027b82 */ /* 0x000ee20000000a00 */
[----:B------:R-:W-:Y:S02]  /*f890*/  IMAD.U32 R5, RZ, RZ, UR7 ;  /* 0x00000007ff057e24 */ /* 0x000fe4000f8e00ff */
[----:B------:R-:W-:Y:S02]  /*f8a0*/  IMAD.U32 R6, RZ, RZ, UR8 ;  /* 0x00000008ff067e24 */ /* 0x000fe4000f8e00ff */
[----:B--2---:R-:W-:-:S02]  /*f8b0*/  IMAD.U32 R7, RZ, RZ, UR9 ;  /* 0x00000009ff077e24 */ /* 0x004fc4000f8e00ff */
[----:B-1----:R-:W-:Y:S02]  /*f8c0*/  IMAD.U32 R10, RZ, RZ, UR4 ;  /* 0x00000004ff0a7e24 */ /* 0x002fe4000f8e00ff */
[----:B0-----:R-:W-:Y:S02]  /*f8d0*/  IMAD.U32 R11, RZ, RZ, UR5 ;  /* 0x00000005ff0b7e24 */ /* 0x001fe4000f8e00ff */
[----:B------:R-:W-:Y:S02]  /*f8e0*/  IMAD.MOV.U32 R8, RZ, RZ, 0x70 ;  /* 0x00000070ff087424 */ /* 0x000fe400078e00ff */
[----:B------:R-:W-:Y:S02]  /*f8f0*/  IMAD.MOV.U32 R12, RZ, RZ, 0x1 ;  /* 0x00000001ff0c7424 */ /* 0x000fe400078e00ff */
[----:B------:R-:W-:-:S07]  /*f900*/  IMAD.MOV.U32 R13, RZ, RZ, RZ ;  /* 0x000000ffff0d7224 */ /* 0x000fce00078e00ff */
[----:B------:R-:W-:-:S07]  /*f910*/  LEPC R20, `(.L_x_1116) ;  /* 0x000000001014794e */ /* 0x000fce0000000000 */
[----:B---3--:R-:W-:Y:S05]  /*f920*/  CALL.ABS.NOINC R2 ;  /* 0x0000000002007343 */ /* 0x008fea0003c00000 */
.L_x_1116:
[----:B------:R-:W-:Y:S05]  /*f930*/  BSYNC B6 ;  /* 0x0000000000067941 */ /* 0x000fea0003800000 */
.L_x_1115:
        /* <DEDUP_REMOVED lines=9> */
[----:B---3--:R-:W-:Y:S02]  /*f9d0*/  IMAD.U32 R4, RZ, RZ, UR6 ;  /* 0x00000006ff047e24 */ /* 0x008fe4000f8e00ff */
        /* <DEDUP_REMOVED lines=9> */
[----:B----4-:R-:W-:Y:S05]  /*fa70*/  CALL.ABS.NOINC R2 ;  /* 0x0000000002007343 */ /* 0x010fea0003c00000 */
.L_x_1119:
        /* <DEDUP_REMOVED lines=16> */
.L_x_1118:
[----:B------:R-:W-:Y:S05]  /*fb80*/  BSYNC B6 ;  /* 0x0000000000067941 */ /* 0x000fea0003800000 */
.L_x_1117:
[----:B---3--:R-:W3:Y:S01]  /*fb90*/  LDL.LU R4, [R1+0x1c] ;  /* 0x00001c0001047983 */ /* 0x008ee20000300800 */
[----:B------:R-:W-:-:S03]  /*fba0*/  ULDC.64 UR4, c[0x0][0xaf0] ;  /* 0x0002bc0000047ab9 */ /* 0x000fc60000000a00 */
[----:B--2---:R-:W2:Y:S01]  /*fbb0*/  LDL R7, [R1+0x8] ;  /* 0x0000080001077983 */ /* 0x004ea20000100800 */
[----:B------:R-:W-:-:S03]  /*fbc0*/  ISETP.NE.U32.AND P0, PT, RZ, UR4, PT ;  /* 0x00000004ff007c0c */ /* 0x000fc6000bf05070 */
[----:B------:R-:W4:Y:S01]  /*fbd0*/  LDL R0, [R1+0x3c] ;  /* 0x00003c0001007983 */ /* 0x000f220000100800 */
[----:B------:R-:W-:-:S13]  /*fbe0*/  ISETP.NE.AND.EX P0, PT, RZ, UR5, PT, P0 ;  /* 0x00000005ff007c0c */ /* 0x000fda000bf05300 */
[----:B------:R-:W-:-:S04]  /*fbf0*/  @P0 IADD3 R2, P1, R16, UR4, RZ ;  /* 0x0000000410020c10 */ /* 0x000fc8000ff3e0ff */
[----:B---3--:R-:W-:Y:S01]  /*fc00*/  @P0 IADD3.X R3, R4, UR5, RZ, P1, !PT ;  /* 0x0000000504030c10 */ /* 0x008fe20008ffe4ff */
[----:B------:R-:W-:-:S04]  /*fc10*/  ULDC.64 UR4, c[0x0][0xb00] ;  /* 0x0002c00000047ab9 */ /* 0x000fc80000000a00 */
[----:B--2---:R2:W3:Y:S02]  /*fc20*/  @P0 LDG.E R7, desc[UR38][R2.64] ;  /* 0x0000002602070981 */ /* 0x0044e4000c1e1900 */
[----:B--2---:R-:W2:Y:S01]  /*fc30*/  LDC.64 R2, c[0x0][0x418] ;  /* 0x00010600ff027b82 */ /* 0x004ea20000000a00 */
[----:B----4-:R-:W-:Y:S01]  /*fc40*/  VIADD R0, R0, 0xffffffff ;  /* 0xffffffff00007836 */ /* 0x010fe20000000000 */
[----:B---3--:R-:W-:Y:S01]  /*fc50*/  SHF.R.S32.HI R8, RZ, 0x1f, R7 ;  /* 0x0000001fff087819 */ /* 0x008fe20000011407 */
[----:B------:R3:W-:Y:S04]  /*fc60*/  @P0 STL [R1+0x8], R7 ;  /* 0x0000080701000387 */ /* 0x0007e80000100800 */
[----:B------:R3:W-:Y:S01]  /*fc70*/  STL [R1+0x1c], R8 ;  /* 0x00001c0801007387 */ /* 0x0007e20000100800 */
[----:B--2---:R-:W-:Y:S01]  /*fc80*/  LOP3.LUT P0, RZ, R2, UR4, RZ, 0xfc, !PT ;  /* 0x0000000402ff7c12 */ /* 0x004fe2000f80fcff */
[----:B------:R-:W-:-:S03]  /*fc90*/  UMOV UR4, 0xffffffff ;  /* 0xffffffff00047882 */ /* 0x000fc60000000000 */
[----:B------:R-:W-:-:S04]  /*fca0*/  LOP3.LUT P0, RZ, R3, UR5, RZ, 0xfc, P0 ;  /* 0x0000000503ff7c12 */ /* 0x000fc8000800fcff */
[----:B------:R-:W-:Y:S01]  /*fcb0*/  SEL R16, R7, RZ, !P0 ;  /* 0x000000ff07107207 */ /* 0x000fe20004000000 */
[----:B---3--:R-:W-:Y:S08]  /*fcc0*/  BRA.DIV UR4, `(.L_x_1120) ;  /* 0x0000006a04147947 */ /* 0x008ff0000b800000 */
[----:B------:R-:W2:Y:S02]  /*fcd0*/  S2R R4, SR_TID.X ;  /* 0x0000000000047919 */ /* 0x000ea40000002100 */
[----:B--2---:R-:W-:-:S04]  /*fce0*/  SHF.R.U32.HI R4, RZ, 0x5, R4 ;  /* 0x00000005ff047819 */ /* 0x004fc80000011604 */
[----:B------:R-:W-:-:S05]  /*fcf0*/  LOP3.LUT R4, R4, 0x3, RZ, 0xc0, !PT ;  /* 0x0000000304047812 */ /* 0x000fca00078ec0ff */
[----:B------:R2:W3:Y:S02]  /*fd00*/  SHFL.IDX PT, R14, R4, RZ, 0x1f ;  /* 0x00001fff040e7589 */ /* 0x0004e400000e0000 */
.L_x_1245:
[----:B------:R4:W-:Y:S01]  /*fd10*/  STL [R1+0x30], R0 ;  /* 0x0000300001007387 */ /* 0x0009e20000100800 */
[----:B---3--:R-:W-:Y:S02]  /*fd20*/  ISETP.NE.AND P0, PT, R14, RZ, PT ;  /* 0x000000ff0e00720c */ /* 0x008fe40003f05270 */
[----:B------:R-:W-:Y:S02]  /*fd30*/  PLOP3.LUT P1, PT, PT, PT, PT, 0x8, 0x0 ;  /* 0x000000000000781c */ /* 0x000fe40003f2e170 */
[----:B------:R-:W-:-:S11]  /*fd40*/  LOP3.LUT R19, R19, 0xfffffffe, RZ, 0xc0, !PT ;  /* 0xfffffffe13137812 */ /* 0x000fd600078ec0ff */
[----:B------:R-:W-:Y:S01]  /*fd50*/  @P1 LOP3.LUT R19, R19, 0x1, RZ, 0xfc, !PT ;  /* 0x0000000113131812 */ /* 0x000fe200078efcff */
[----:B----4-:R-:W-:Y:S06]  /*fd60*/  @P0 BRA `(.L_x_1121) ;  /* 0x00000004000c0947 */ /* 0x010fec0003800000 */
[----:B------:R-:W-:-:S03]  /*fd70*/  UMOV UR4, 0xffffffff ;  /* 0xffffffff00047882 */ /* 0x000fc60000000000 */
[----:B------:R-:W-:Y:S05]  /*fd80*/  BRA.DIV UR4, `(.L_x_1122) ;  /* 0x0000006a04187947 */ /* 0x000fea000b800000 */
[----:B------:R-:W-:-:S13]  /*fd90*/  ELECT P6, URZ, PT ;  /* 0x00000000003f782f */ /* 0x000fda00038c0000 */
.L_x_1248:
[----:B------:R-:W-:Y:S05]  /*fda0*/  @!P6 BRA `(.L_x_1121) ;  /* 0x0000000000fce947 */ /* 0x000fea0003800000 */
[----:B------:R-:W-:-:S04]  /*fdb0*/  ISETP.NE.U32.AND P0, PT, R2, RZ, PT ;  /* 0x000000ff0200720c */ /* 0x000fc80003f05070 */
[----:B------:R-:W-:-:S13]  /*fdc0*/  ISETP.NE.AND.EX P0, PT, R3, RZ, PT, P0 ;  /* 0x000000ff0300720c */ /* 0x000fda0003f05300 */
[----:B------:R-:W-:Y:S05]  /*fdd0*/  @!P0 BRA `(.L_x_1123) ;  /* 0x0000000000508947 */ /* 0x000fea0003800000 */
[----:B------:R-:W3:Y:S01]  /*fde0*/  LDC R6, c[0x0][0x43c] ;  /* 0x00010f00ff067b82 */ /* 0x000ee20000000800 */
[----:B------:R-:W-:Y:S01]  /*fdf0*/  IMAD.MOV.U32 R9, RZ, RZ, R0 ;  /* 0x000000ffff097224 */ /* 0x000fe200078e0000 */
[----:B------:R-:W-:-:S03]  /*fe00*/  ULDC.64 UR4, c[0x0][0x428] ;  /* 0x00010a0000047ab9 */ /* 0x000fc60000000a00 */
[----:B------:R-:W-:Y:S01]  /*fe10*/  IMAD.MOV.U32 R0, RZ, RZ, R9 ;  /* 0x000000ffff007224 */ /* 0x000fe200078e0009 */
[----:B---3--:R-:W-:-:S13]  /*fe20*/  ISETP.NE.AND P0, PT, R6, 0x1, PT ;  /* 0x000000010600780c */ /* 0x008fda0003f05270 */
[----:B--2---:R-:W2:Y:S02]  /*fe30*/  @P0 LDC.64 R4, c[0x0][0x440] ;  /* 0x00011000ff040b82 */ /* 0x004ea40000000a00 */
[----:B--2---:R-:W-:-:S05]  /*fe40*/  @P0 IMAD.HI.U32 R4, R9, R4, RZ ;  /* 0x0000000409040227 */ /* 0x004fca00078e00ff */
        /* <DEDUP_REMOVED lines=13> */
.L_x_1123:
[----:B------:R-:W4:Y:S04]  /*ff20*/  LDL R0, [R1+0x10] ;  /* 0x0000100001007983 */ /* 0x000f280000100800 */
[----:B---3--:R-:W3:Y:S01]  /*ff30*/  LDL R2, [R1+0x18] ;  /* 0x0000180001027983 */ /* 0x008ee20000100800 */
[----:B----4-:R-:W-:Y:S01]  /*ff40*/  IMAD R0, R0, 0x8, R18 ;  /* 0x0000000800007824 */ /* 0x010fe200078e0212 */
[----:B---3--:R-:W-:-:S04]  /*ff50*/  SHF.L.U32 R2, R2, 0x1f, RZ ;  /* 0x0000001f02027819 */ /* 0x008fc800000006ff */
[----:B------:R-:W3:Y:S02]  /*ff60*/  SYNCS.PHASECHK.TRANS64.TRYWAIT P0, [R0+URZ+0x38840], R2 ;  /* 0x03884002000075a7 */ /* 0x000ee4000800017f */
[----:B---3--:R-:W-:Y:S05]  /*ff70*/  @!P0 BRA `(.L_x_1124) ;  /* 0x0000006400bc8947 */ /* 0x008fea0003800000 */
.L_x_1249:
[----:B------:R-:W4:Y:S02]  /*ff80*/  S2R R3, SR_TID.X ;  /* 0x0000000000037919 */ /* 0x000f240000002100 */
[----:B----4-:R-:W-:-:S04]  /*ff90*/  LOP3.LUT R3, R3, 0x7f, RZ, 0xc0, !PT ;  /* 0x0000007f03037812 */ /* 0x010fc800078ec0ff */
[----:B------:R-:W-:-:S13]  /*ffa0*/  ISETP.NE.AND P0, PT, R3, RZ, PT ;  /* 0x000000ff0300720c */ /* 0x000fda0003f05270 */
[----:B------:R-:W-:Y:S05]  /*ffb0*/  @P0 BRA `(.L_x_1125) ;  /* 0x00000000001c0947 */ /* 0x000fea0003800000 */
[----:B------:R-:W4:Y:S01]  /*ffc0*/  S2R R3, SR_TID.X ;  /* 0x0000000000037919 */ /* 0x000f220000002100 */
[----:B---3--:R-:W-:-:S04]  /*ffd0*/  IMAD.MOV.U32 R2, RZ, RZ, 0x2000 ;  /* 0x00002000ff027424 */ /* 0x008fc800078e00ff */
[----:B------:R3:W-:Y:S01]  /*ffe0*/  SYNCS.ARRIVE.TRANS64 RZ, [R0+URZ+0x38830], R2 ;  /* 0x0388300200ff79a7 */ /* 0x0007e2000800003f */
[----:B----4-:R-:W-:-:S04]  /*fff0*/  LOP3.LUT R3, R3, 0x1f, RZ, 0xc0, !PT ;  /* 0x0000001f03037812 */ /* 0x010fc800078ec0ff */
[----:B------:R-:W-:-:S13]  /*10000*/  ISETP.NE.AND P0, PT, R3, RZ, PT ;  /* 0x000000ff0300720c */ /* 0x000fda0003f05270 */
[----:B---3--:R-:W-:Y:S05]  /*10010*/  @!P0 BRA `(.L_x_1125) ;  /* 0x0000000000048947 */ /* 0x008fea0003800000 */
[----:B------:R-:W-:Y:S01]  /*10020*/  BPT.TRAP 0x1 ;  /* 0x000000040000795c */ /* 0x000fe20000300000 */
.L_x_1125:
[----:B------:R-:W4:Y:S04]  /*10030*/  LDL R3, [R1+0x10] ;  /* 0x0000100001037983 */ /* 0x000f280000100800 */
[----:B--2---:R-:W2:Y:S04]  /*10040*/  LDL R4, [R1+0x30] ;  /* 0x0000300001047983 */ /* 0x004ea80000100800 */
[----:B---3--:R-:W3:Y:S01]  /*10050*/  LDL R2, [R1+0x20] ;  /* 0x0000200001027983 */ /* 0x008ee20000100800 */
[----:B------:R-:W-:Y:S01]  /*10060*/  R2UR UR9, R0 ;  /* 0x00000000000972ca */ /* 0x000fe200000e0000 */
[----:B------:R-:W-:Y:S01]  /*10070*/  UIADD3 UR6, UP0, UR40, 0x370, URZ ;  /* 0x0000037028067890 */ /* 0x000fe2000ff1e03f */
[----:B------:R-:W-:-:S02]  /*10080*/  R2UR UR12, R17 ;  /* 0x00000000110c72ca */ /* 0x000fc400000e0000 */
[----:B-----5:R-:W-:Y:S01]  /*10090*/  R2UR UR13, R16 ;  /* 0x00000000100d72ca */ /* 0x020fe200000e0000 */
[----:B------:R-:W-:-:S08]  /*100a0*/  UIADD3.X UR7, URZ, UR41, URZ, UP0, !UPT ;  /* 0x000000293f077290 */ /* 0x000fd000087fe43f */
[----:B------:R-:W-:Y:S01]  /*100b0*/  UIADD3 UR9, UR9, 0x38830, URZ ;  /* 0x0003883009097890 */ /* 0x000fe2000fffe03f */
[----:B------:R-:W-:Y:S01]  /*100c0*/  UMOV UR5, 0x14f00000 ;  /* 0x14f0000000057882 */ /* 0x000fe20000000000 */
[----:B------:R-:W-:Y:S01]  /*100d0*/  UMOV UR10, URZ ;  /* 0x0000003f000a7c82 */ /* 0x000fe20008000000 */
[----:B------:R-:W-:Y:S02]  /*100e0*/  PLOP3.LUT P0, PT, PT, PT, PT, 0x80, 0x0 ;  /* 0x000000000000781c */ /* 0x000fe40003f0f070 */
[----:B------:R-:W-:-:S11]  /*100f0*/  LOP3.LUT R19, R19, 0xfffffffe, RZ, 0xc0, !PT ;  /* 0xfffffffe13137812 */ /* 0x000fd600078ec0ff */
[----:B------:R-:W-:Y:S01]  /*10100*/  @P0 LOP3.LUT R19, R19, 0x1, RZ, 0xfc, !PT ;  /* 0x0000000113130812 */ /* 0x000fe200078efcff */
[----:B----4-:R-:W-:Y:S01]  /*10110*/  IMAD R0, R3, 0x2000, R18 ;  /* 0x0000200003007824 */ /* 0x010fe200078e0212 */
[----:B--2---:R-:W-:-:S04]  /*10120*/  R2UR UR11, R4 ;  /* 0x00000000040b72ca */ /* 0x004fc800000e0000 */
[----:B------:R-:W-:Y:S02]  /*10130*/  R2UR UR8, R0 ;  /* 0x00000000000872ca */ /* 0x000fe400000e0000 */
[----:B---3--:R-:W-:-:S11]  /*10140*/  R2UR UR4, R2 ;  /* 0x00000000020472ca */ /* 0x008fd600000e0000 */
[----:B------:R-:W-:Y:S02]  /*10150*/  UIADD3 UR8, UR8, 0x22400, URZ ;  /* 0x0002240008087890 */ /* 0x000fe4000fffe03f */
[----:B------:R-:W-:-:S03]  /*10160*/  ULEA UR11, UR11, UR4, 0x6 ;  /* 0x000000040b0b7291 */ /* 0x000fc6000f8e303f */
[----:B------:R-:W-:-:S06]  /*10170*/  UMOV UR4, 0x0 ;  /* 0x0000000000047882 */ /* 0x000fcc0000000000 */
[----:B------:R3:W-:Y:S02]  /*10180*/  UTMALDG.4D [UR8], [UR6], desc[UR4] ;  /* 0x00000408060075b4 */ /* 0x0007e40008019000 */
[----:B---3--:R-:W-:Y:S01]  /*10190*/  NOP ;  /* 0x0000000000007918 */ /* 0x008fe20000000000 */
.L_x_1121:
[----:B--2---:R-:W2:Y:S04]  /*101a0*/  LDL.LU R4, [R1+0x28] ;  /* 0x0000280001047983 */ /* 0x004ea80000300800 */
[----:B------:R-:W3:Y:S04]  /*101b0*/  LDL.LU R3, [R1+0x48] ;  /* 0x0000480001037983 */ /* 0x000ee80000300800 */
[----:B------:R-:W4:Y:S01]  /*101c0*/  LDL R2, [R1+0x2c] ;  /* 0x00002c0001027983 */ /* 0x000f220000100800 */
[----:B------:R-:W-:Y:S05]  /*101d0*/  WARPSYNC.ALL ;  /* 0x0000000000007948 */ /* 0x000fea0003800000 */
[----:B------:R-:W-:Y:S01]  /*101e0*/  ULDC.64 UR4, c[0x0][0xaf8] ;  /* 0x0002be0000047ab9 */ /* 0x000fe20000000a00 */
[----:B------:R-:W-:Y:S01]  /*101f0*/  VIADD R0, R18, 0x20400 ;  /* 0x0002040012007836 */ /* 0x000fe20000000000 */
[----:B------:R-:W-:Y:S01]  /*10200*/  BAR.SYNC.DEFER_BLOCKING 0x8, 0x100 ;  /* 0x0204000000007b1d */ /* 0x000fe20000010000 */
[----:B------:R-:W-:-:S03]  /*10210*/  ISETP.NE.U32.AND P0, PT, RZ, UR4, PT ;  /* 0x00000004ff007c0c */ /* 0x000fc6000bf05070 */
[----:B------:R-:W-:Y:S02]  /*10220*/  LOP3.LUT P1, RZ, R0, 0x3ff, RZ, 0xc0, !PT ;  /* 0x000003ff00ff7812 */ /* 0x000fe4000782c0ff */
[----:B------:R-:W-:Y:S01]  /*10230*/  ISETP.NE.AND.EX P0, PT, RZ, UR5, PT, P0 ;  /* 0x00000005ff007c0c */ /* 0x000fe2000bf05300 */
[----:B------:R-:W-:Y:S03]  /*10240*/  BSSY B6, `(.L_x_1126) ;  /* 0x0000018000067945 */ /* 0x000fe60003800000 */
[----:B--2---:R-:W-:Y:S02]  /*10250*/  SEL R4, R4, RZ, !P0 ;  /* 0x000000ff04047207 */ /* 0x004fe40004000000 */
[----:B---3--:R-:W-:-:S03]  /*10260*/  SEL R3, R3, RZ, !P0 ;  /* 0x000000ff03037207 */ /* 0x008fc60004000000 */
[----:B------:R2:W-:Y:S01]  /*10270*/  STL [R1+0x34], R4 ;  /* 0x0000340401007387 */ /* 0x0005e20000100800 */
[----:B----4-:R-:W-:-:S05]  /*10280*/  SHF.R.S32.HI R0, RZ, 0x1f, R2 ;  /* 0x0000001fff007819 */ /* 0x010fca0000011402 */
[----:B------:R2:W-:Y:S04]  /*10290*/  STL [R1+0x48], R0 ;  /* 0x0000480001007387 */ /* 0x0005e80000100800 */
[----:B------:R2:W-:Y:S01]  /*102a0*/  STL [R1+0x58], R3 ;  /* 0x0000580301007387 */ /* 0x0005e20000100800 */
[----:B------:R-:W-:Y:S05]  /*102b0*/  @!P1 BRA `(.L_x_1127) ;  /* 0x0000000000409947 */ /* 0x000fea0003800000 */
[----:B------:R-:W-:Y:S01]  /*102c0*/  MOV R2, 0x0 ;  /* 0x0000000000027802 */ /* 0x000fe20000000f00 */
[----:B------:R-:W-:Y:S01]  /*102d0*/  ULDC.64 UR4, c[0x4][0x90] ;  /* 0x0100240000047ab9 */ /* 0x000fe20000000a00 */
[----:B------:R-:W-:Y:S01]  /*102e0*/  ULDC.64 UR6, c[0x4][0x98] ;  /* 0x0100260000067ab9 */ /* 0x000fe20000000a00 */
[----:B------:R-:W-:Y:S01]  /*102f0*/  ULDC.64 UR8, c[0x4][0x20] ;  /* 0x0100080000087ab9 */ /* 0x000fe20000000a00 */
[----:B--2---:R-:W-:Y:S02]  /*10300*/  IMAD.U32 R4, RZ, RZ, UR4 ;  /* 0x00000004ff047e24 */ /* 0x004fe4000f8e00ff */
[----:B------:R-:W2:Y:S01]  /*10310*/  LDC.64 R2, c[0x4][R2] ;  /* 0x0100000002027b82 */ /* 0x000ea20000000a00 */
[----:B------:R-:W-:Y:S02]  /*10320*/  IMAD.U32 R5, RZ, RZ, UR5 ;  /* 0x00000005ff057e24 */ /* 0x000fe4000f8e00ff */
[----:B------:R-:W-:Y:S02]  /*10330*/  IMAD.U32 R6, RZ, RZ, UR6 ;  /* 0x00000006ff067e24 */ /* 0x000fe4000f8e00ff */
[----:B------:R-:W-:-:S02]  /*10340*/  IMAD.U32 R7, RZ, RZ, UR7 ;  /* 0x00000007ff077e24 */ /* 0x000fc4000f8e00ff */
[----:B-1----:R-:W-:Y:S02]  /*10350*/  IMAD.U32 R10, RZ, RZ, UR8 ;  /* 0x00000008ff0a7e24 */ /* 0x002fe4000f8e00ff */
[----:B0-----:R-:W-:Y:S02]  /*10360*/  IMAD.U32 R11, RZ, RZ, UR9 ;  /* 0x00000009ff0b7e24 */ /* 0x001fe4000f8e00ff */
[----:B------:R-:W-:Y:S02]  /*10370*/  IMAD.MOV.U32 R8, RZ, RZ, 0x70 ;  /* 0x00000070ff087424 */ /* 0x000fe400078e00ff */
[----:B------:R-:W-:Y:S02]  /*10380*/  IMAD.MOV.U32 R12, RZ, RZ, 0x1 ;  /* 0x00000001ff0c7424 */ /* 0x000fe400078e00ff */
[----:B------:R-:W-:-:S07]  /*10390*/  IMAD.MOV.U32 R13, RZ, RZ, RZ ;  /* 0x000000ffff0d7224 */ /* 0x000fce00078e00ff */
[----:B------:R-:W-:-:S07]  /*103a0*/  LEPC R20, `(.L_x_1127) ;  /* 0x000000001014794e */ /* 0x000fce0000000000 */
[----:B--2---:R-:W-:Y:S05]  /*103b0*/  CALL.ABS.NOINC R2 ;  /* 0x0000000002007343 */ /* 0x004fea0003c00000 */
.L_x_1127:
[----:B------:R-:W-:Y:S05]  /*103c0*/  BSYNC B6 ;  /* 0x0000000000067941 */ /* 0x000fea0003800000 */
.L_x_1126:
[----:B-1----:R-:W3:Y:S01]  /*103d0*/  LDL R10, [R1+0x4] ;  /* 0x00000400010a7983 */ /* 0x002ee20000100800 */
[----:B------:R-:W1:Y:S01]  /*103e0*/  LDC R7, c[0x0][0x448] ;  /* 0x00011200ff077b82 */ /* 0x000e620000000800 */
[----:B------:R-:W-:Y:S01]  /*103f0*/  ULDC.64 UR4, c[0x0][0x298] ;  /* 0x0000a60000047ab9 */ /* 0x000fe20000000a00 */
[----:B------:R-:W-:Y:S01]  /*10400*/  ULDC.64 UR6, c[0x0][0x280] ;  /* 0x0000a00000067ab9 */ /* 0x000fe20000000a00 */
[----:B--2---:R-:W2:Y:S04]  /*10410*/  LDL R4, [R1+0x48] ;  /* 0x0000480001047983 */ /* 0x004ea80000100800 */
[----:B------:R-:W4:Y:S04]  /*10420*/  LDL R9, [R1+0x2c] ;  /* 0x00002c0001097983 */ /* 0x000f280000100800 */
[----:B------:R-:W4:Y:S01]  /*10430*/  LDL R8, [R1+0x58] ;  /* 0x0000580001087983 */ /* 0x000f220000100800 */
[----:B------:R-:W0:Y:S01]  /*10440*/  S2R R2, SR_TID.X ;  /* 0x0000000000027919 */ /* 0x000e220000002100 */
[----:B------:R-:W0:Y:S02]  /*10450*/  S2R R0, SR_TID.X ;  /* 0x0000000000007919 */ /* 0x000e240000002100 */
[----:B------:R-:W4:Y:S01]  /*10460*/  LDL R6, [R1+0x34] ;  /* 0x0000340001067983 */ /* 0x000f220000100800 */
[----:B-1----:R-:W-:-:S13]  /*10470*/  ISETP.NE.AND P0, PT, R7, 0x1, PT ;  /* 0x000000010700780c */ /* 0x002fda0003f05270 */
[----:B------:R-:W1:Y:S01]  /*10480*/  @P0 LDC R3, c[0x0][0x450] ;  /* 0x00011400ff030b82 */ /* 0x000e620000000800 */
[----:B0-----:R-:W-:-:S04]  /*10490*/  LOP3.LUT R2, R2, 0x7f, RZ, 0xc0, !PT ;  /* 0x0000007f02027812 */ /* 0x001fc800078ec0ff */
[----:B------:R-:W-:Y:S01]  /*104a0*/  SHF.R.U32.HI R2, RZ, 0x3, R2 ;  /* 0x00000003ff027819 */ /* 0x000fe20000011602 */
[----:B------:R-:W-:-:S05]  /*104b0*/  IMAD.SHL.U32 R0, R0, 0x10, RZ ;  /* 0x0000001000007824 */ /* 0x000fca00078e00ff */
[----:B------:R-:W-:Y:S02]  /*104c0*/  LOP3.LUT R0, R2, 0x70, R0, 0xf8, !PT ;  /* 0x0000007002007812 */ /* 0x000fe400078ef800 */
[----:B------:R-:W0:Y:S03]  /*104d0*/  @P0 LDC R2, c[0x0][0x44c] ;  /* 0x00011300ff020b82 */ /* 0x000e260000000800 */
[----:B---3--:R-:W-:-:S04]  /*104e0*/  IMAD R5, R10, 0x40, R0 ;  /* 0x000000400a057824 */ /* 0x008fc800078e0200 */
[----:B0-----:R-:W-:-:S04]  /*104f0*/  @P0 IMAD.HI.U32 R2, R5, R2, RZ ;  /* 0x0000000205020227 */ /* 0x001fc800078e00ff */
[----:B------:R-:W-:Y:S01]  /*10500*/  IMAD.MOV.U32 R0, RZ, RZ, R5 ;  /* 0x000000ffff007224 */ /* 0x000fe200078e0005 */
[----:B-1----:R-:W-:Y:S01]  /*10510*/  @P0 SHF.R.U32.HI R0, RZ, R3, R2 ;  /* 0x00000003ff000219 */ /* 0x002fe20000011602 */
[----:B--2---:R-:W-:-:S04]  /*10520*/  IMAD R2, R4, UR4, RZ ;  /* 0x0000000404027c24 */ /* 0x004fc8000f8e02ff */
[C---:B----4-:R-:W-:Y:S02]  /*10530*/  IMAD R4, R9.reuse, UR5, R2 ;  /* 0x0000000509047c24 */ /* 0x050fe4000f8e0202 */
[----:B------:R-:W-:Y:S01]  /*10540*/  IMAD.WIDE.U32 R2, R9, UR4, RZ ;  /* 0x0000000409027c25 */ /* 0x000fe2000f8e00ff */
[----:B------:R-:W-:-:S03]  /*10550*/  ULDC.64 UR4, c[0x0][0x2d8] ;  /* 0x0000b60000047ab9 */ /* 0x000fc60000000a00 */
[----:B------:R-:W-:Y:S02]  /*10560*/  IMAD.IADD R3, R3, 0x1, R4 ;  /* 0x0000000103037824 */ /* 0x000fe400078e0204 */
[C---:B------:R-:W-:Y:S01]  /*10570*/  IMAD.WIDE.U32 R2, R17.reuse, UR4, R2 ;  /* 0x0000000411027c25 */ /* 0x040fe2000f8e0002 */
[----:B------:R0:W-:Y:S03]  /*10580*/  STL [R1+0x28], R5 ;  /* 0x0000280501007387 */ /* 0x0001e60000100800 */
[----:B------:R-:W-:Y:S01]  /*10590*/  IMAD R3, R17, UR5, R3 ;  /* 0x0000000511037c24 */ /* 0x000fe2000f8e0203 */
[----:B------:R-:W-:Y:S02]  /*105a0*/  ULDC.64 UR4, c[0x0][0x2e0] ;  /* 0x0000b80000047ab9 */ /* 0x000fe40000000a00 */
[----:B------:R-:W-:Y:S02]  /*105b0*/  IMAD R4, R8, UR4, RZ ;  /* 0x0000000408047c24 */ /* 0x000fe4000f8e02ff */
[----:B------:R1:W5:Y:S01]  /*105c0*/  LDL R8, [R1+0x14] ;  /* 0x0000140001087983 */ /* 0x0003620000100800 */
[C---:B------:R-:W-:Y:S01]  /*105d0*/  IMAD.WIDE.U32 R2, R6.reuse, UR4, R2 ;  /* 0x0000000406027c25 */ /* 0x040fe2000f8e0002 */
[----:B------:R-:W2:Y:S03]  /*105e0*/  S2R R9, SR_TID.X ;  /* 0x0000000000097919 */ /* 0x000ea60000002100 */
[----:B------:R-:W-:Y:S01]  /*105f0*/  IMAD R4, R6, UR5, R4 ;  /* 0x0000000506047c24 */ /* 0x000fe2000f8e0204 */
[----:B------:R-:W-:-:S03]  /*10600*/  ULDC.64 UR4, c[0x0][0x2d0] ;  /* 0x0000b40000047ab9 */ /* 0x000fc60000000a00 */
[----:B------:R-:W-:Y:S01]  /*10610*/  IMAD.IADD R3, R3, 0x1, R4 ;  /* 0x0000000103037824 */ /* 0x000fe200078e0204 */
[----:B------:R-:W-:-:S05]  /*10620*/  SHF.R.S32.HI R4, RZ, 0x1f, R0 ;  /* 0x0000001fff047819 */ /* 0x000fca0000011400 */
[----:B------:R-:W-:Y:S02]  /*10630*/  IMAD R4, R4, UR4, RZ ;  /* 0x0000000404047c24 */ /* 0x000fe4000f8e02ff */
[----:B------:R-:W-:-:S04]  /*10640*/  IMAD.WIDE.U32 R2, R0, UR4, R2 ;  /* 0x0000000400027c25 */ /* 0x000fc8000f8e0002 */
[----:B------:R-:W-:Y:S01]  /*10650*/  IMAD R4, R0, UR5, R4 ;  /* 0x0000000500047c24 */ /* 0x000fe2000f8e0204 */
[----:B------:R-:W-:Y:S01]  /*10660*/  ULDC.64 UR4, c[0x0][0x2c8] ;  /* 0x0000b20000047ab9 */ /* 0x000fe20000000a00 */
[----:B------:R-:W-:-:S04]  /*10670*/  IMAD.MOV R0, RZ, RZ, -R0 ;  /* 0x000000ffff007224 */ /* 0x000fc800078e0a00 */
[----:B------:R-:W-:-:S05]  /*10680*/  IMAD R0, R7, R0, R5 ;  /* 0x0000000007007224 */ /* 0x000fca00078e0205 */
[----:B------:R-:W-:Y:S01]  /*10690*/  SHF.R.S32.HI R6, RZ, 0x1f, R0 ;  /* 0x0000001fff067819 */ /* 0x000fe20000011400 */
[----:B------:R-:W-:Y:S02]  /*106a0*/  IMAD.IADD R3, R3, 0x1, R4 ;  /* 0x0000000103037824 */ /* 0x000fe400078e0204 */
[----:B--2---:R-:W-:Y:S02]  /*106b0*/  IMAD.SHL.U32 R9, R9, 0x8, RZ ;  /* 0x0000000809097824 */ /* 0x004fe400078e00ff */
[----:B------:R-:W-:Y:S02]  /*106c0*/  IMAD R6, R6, UR4, RZ ;  /* 0x0000000406067c24 */ /* 0x000fe4000f8e02ff */
[C---:B0-----:R-:W-:Y:S01]  /*106d0*/  IMAD.WIDE.U32 R4, R0.reuse, UR4, R2 ;  /* 0x0000000400047c25 */ /* 0x041fe2000f8e0002 */
[----:B------:R-:W-:Y:S01]  /*106e0*/  LOP3.LUT R9, R9, 0x38, RZ, 0xc0, !PT ;  /* 0x0000003809097812 */ /* 0x000fe200078ec0ff */
[----:B------:R-:W-:Y:S02]  /*106f0*/  ULDC UR4, c[0x0][0x2b8] ;  /* 0x0000ae0000047ab9 */ /* 0x000fe40000000800 */
[----:B------:R-:W-:Y:S01]  /*10700*/  IMAD R0, R0, UR5, R6 ;  /* 0x0000000500007c24 */ /* 0x000fe2000f8e0206 */
[----:B------:R-:W-:-:S03]  /*10710*/  LEA R3, P1, R4, UR6, 0x1 ;  /* 0x0000000604037c11 */ /* 0x000fc6000f8208ff */
[----:B------:R-:W-:Y:S01]  /*10720*/  IMAD.IADD R0, R5, 0x1, R0 ;  /* 0x0000000105007824 */ /* 0x000fe200078e0200 */
[----:B------:R-:W-:Y:S01]  /*10730*/  ISETP.GE.AND P0, PT, R9, UR4, PT ;  /* 0x0000000409007c0c */ /* 0x000fe2000bf06270 */
[----:B------:R-:W-:-:S03]  /*10740*/  UMOV UR4, 0xffffffff ;  /* 0xffffffff00047882 */ /* 0x000fc60000000000 */
[----:B------:R-:W-:Y:S01]  /*10750*/  LEA.HI.X R2, R4, UR7, R0, 0x1, P1 ;  /* 0x0000000704027c11 */ /* 0x000fe200088f0c00 */
[----:B-1----:R-:W-:Y:S08]  /*10760*/  BRA.DIV UR4, `(.L_x_1128) ;  /* 0x0000005e04d47947 */ /* 0x002ff0000b800000 */
[----:B------:R-:W2:Y:S01]  /*10770*/  LDL R11, [R1+0x38] ;  /* 0x00003800010b7983 */ /* 0x000ea20000100800 */
[----:B------:R-:W0:Y:S03]  /*10780*/  S2R R5, SR_TID.X ;  /* 0x0000000000057919 */ /* 0x000e260000002100 */
[----:B------:R-:W-:Y:S01]  /*10790*/  SHFL.IDX PT, R4, R2, RZ, 0x181f ;  /* 0x00181fff02047589 */ /* 0x000fe200000e0000 */
[----:B0-----:R-:W-:-:S04]  /*107a0*/  LOP3.LUT R5, R5, 0x7f, RZ, 0xc0, !PT ;  /* 0x0000007f05057812 */ /* 0x001fc800078ec0ff */
[----:B------:R-:W-:Y:S02]  /*107b0*/  SHF.R.U32.HI R6, RZ, 0x3, R5 ;  /* 0x00000003ff067819 */ /* 0x000fe40000011605 */
[----:B------:R-:W0:Y:S03]  /*107c0*/  SHFL.IDX PT, R5, R3, RZ, 0x181f ;  /* 0x00181fff03057589 */ /* 0x000e2600000e0000 */
[----:B------:R-:W-:Y:S02]  /*107d0*/  IMAD R10, R10, 0x40, R6 ;  /* 0x000000400a0a7824 */ /* 0x000fe400078e0206 */
[----:B------:R-:W-:Y:S04]  /*107e0*/  SHFL.IDX PT, R6, R2, 0x1, 0x181f ;  /* 0x00381f0002067f89 */ /* 0x000fe800000e0000 */
[----:B------:R-:W-:Y:S01]  /*107f0*/  STL [R1+0x4], R10 ;  /* 0x0000040a01007387 */ /* 0x000fe20000100800 */
[----:B--2---:R-:W-:-:S05]  /*10800*/  IMAD R0, R11, R7, RZ ;  /* 0x000000070b007224 */ /* 0x004fca00078e02ff */
[----:B------:R-:W-:-:S13]  /*10810*/  ISETP.GE.AND P1, PT, R10, R0, PT ;  /* 0x000000000a00720c */ /* 0x000fda0003f26270 */
[----:B0-----:R-:W-:-:S05]  /*10820*/  @!P1 LEA R5, P2, R9, R5, 0x1 ;  /* 0x0000000509059211 */ /* 0x001fca00078408ff */
[----:B------:R-:W-:-:S05]  /*10830*/  @!P1 IMAD.X R4, RZ, RZ, R4, P2 ;  /* 0x000000ffff049224 */ /* 0x000fca00010e0604 */
[----:B------:R-:W-:-:S04]  /*10840*/  @!P1 LOP3.LUT R5, R5, R4, RZ, 0x3c, !PT ;  /* 0x0000000405059212 */ /* 0x000fc800078e3cff */
[----:B------:R-:W-:-:S04]  /*10850*/  @!P1 LOP3.LUT R4, R5, R4, RZ, 0x3c, !PT ;  /* 0x0000000405049212 */ /* 0x000fc800078e3cff */
[----:B------:R-:W-:-:S05]  /*10860*/  @!P1 LOP3.LUT R5, R5, R4, RZ, 0x3c, !PT ;  /* 0x0000000405059212 */ /* 0x000fca00078e3cff */
[----:B-----5:R0:W-:Y:S01]  /*10870*/  @!P1 LDGSTS.E.BYPASS.LTC128B.128 [R8+0x20400], desc[UR38][R4.64], !P0 ;  /* 0x2040000004089fae */ /* 0x0201e2000c101d66 */
[----:B------:R-:W-:-:S03]  /*10880*/  VIADD R7, R10, 0x10 ;  /* 0x000000100a077836 */ /* 0x000fc60000000000 */
[----:B0-----:R-:W0:Y:S02]  /*10890*/  SHFL.IDX PT, R4, R3, 0x1, 0x181f ;  /* 0x00381f0003047f89 */ /* 0x001e2400000e0000 */
[----:B------:R-:W-:-:S13]  /*108a0*/  ISETP.GE.AND P1, PT, R7, R0, PT ;  /* 0x000000000700720c */ /* 0x000fda0003f26270 */
[----:B0-----:R-:W-:-:S05]  /*108b0*/  @!P1 LEA R5, P2, R9, R4, 0x1 ;  /* 0x0000000409059211 */ /* 0x001fca00078408ff */
[----:B------:R-:W-:-:S05]  /*108c0*/  @!P1 IMAD.X R4, RZ, RZ, R6, P2 ;  /* 0x000000ffff049224 */ /* 0x000fca00010e0606 */
[----:B------:R-:W-:-:S04]  /*108d0*/  @!P1 LOP3.LUT R5, R5, R4, RZ, 0x3c, !PT ;  /* 0x0000000405059212 */ /* 0x000fc800078e3cff */
[----:B------:R-:W-:-:S04]  /*108e0*/  @!P1 LOP3.LUT R4, R5, R4, RZ, 0x3c, !PT ;  /* 0x0000000405049212 */ /* 0x000fc800078e3cff */
[----:B------:R-:W-:-:S05]  /*108f0*/  @!P1 LOP3.LUT R5, R5, R4, RZ, 0x3c, !PT ;  /* 0x0000000405059212 */ /* 0x000fca00078e3cff */
[----:B------:R0:W-:Y:S04]  /*10900*/  @!P1 LDGSTS.E.BYPASS.LTC128B.128 [R8+0x20c00], desc[UR38][R4.64], !P0 ;  /* 0x20c0000004089fae */ /* 0x0001e8000c101d66 */
[----:B------:R1:W-:Y:S04]  /*10910*/  STL [R1+0x50], R7 ;  /* 0x0000500701007387 */ /* 0x0003e80000100800 */
[----:B0-----:R-:W0:Y:S01]  /*10920*/  SHFL.IDX PT, R4, R3, 0x2, 0x181f ;  /* 0x00581f0003047f89 */ /* 0x001e2200000e0000 */
[----:B-1----:R-:W-:-:S03]  /*10930*/  VIADD R7, R10, 0x20 ;  /* 0x000000200a077836 */ /* 0x002fc60000000000 */
[----:B------:R-:W1:Y:S02]  /*10940*/  SHFL.IDX PT, R6, R2, 0x2, 0x181f ;  /* 0x00581f0002067f89 */ /* 0x000e6400000e0000 */
[----:B------:R-:W-:-:S13]  /*10950*/  ISETP.GE.AND P1, PT, R7, R0, PT ;  /* 0x000000000700720c */ /* 0x000fda0003f26270 */
[----:B0-----:R-:W-:-:S05]  /*10960*/  @!P1 LEA R5, P2, R9, R4, 0x1 ;  /* 0x0000000409059211 */ /* 0x001fca00078408ff */
[----:B-1----:R-:W-:-:S05]  /*10970*/  @!P1 IMAD.X R4, RZ, RZ, R6, P2 ;  /* 0x000000ffff049224 */ /* 0x002fca00010e0606 */
[----:B------:R-:W-:-:S04]  /*10980*/  @!P1 LOP3.LUT R5, R5, R4, RZ, 0x3c, !PT ;  /* 0x0000000405059212 */ /* 0x000fc800078e3cff */
[----:B------:R-:W-:-:S04]  /*10990*/  @!P1 LOP3.LUT R4, R5, R4, RZ, 0x3c, !PT ;  /* 0x0000000405049212 */ /* 0x000fc800078e3cff */
[----:B------:R-:W-:Y:S01]  /*109a0*/  @!P1 LOP3.LUT R5, R5, R4, RZ, 0x3c, !PT ;  /* 0x0000000405059212 */ /* 0x000fe200078e3cff */
[----:B------:R0:W-:Y:S04]  /*109b0*/  STL [R1+0x5c], R7 ;  /* 0x00005c0701007387 */ /* 0x0001e80000100800 */
[----:B------:R1:W-:Y:S04]  /*109c0*/  @!P1 LDGSTS.E.BYPASS.LTC128B.128 [R8+0x21400], desc[UR38][R4.64], !P0 ;  /* 0x2140000004089fae */ /* 0x0003e8000c101d66 */
[----:B------:R-:W2:Y:S04]  /*109d0*/  SHFL.IDX PT, R3, R3, 0x3, 0x181f ;  /* 0x00781f0003037f89 */ /* 0x000ea800000e0000 */
[----:B-1----:R0:W1:Y:S02]  /*109e0*/  SHFL.IDX PT, R4, R2, 0x3, 0x181f ;  /* 0x00781f0002047f89 */ /* 0x00206400000e0000 */
.L_x_1258:
[----:B0-----:R-:W3:Y:S02]  /*109f0*/  LDL R2, [R1+0x4] ;  /* 0x0000040001027983 */ /* 0x001ee40000100800 */
[----:B---3--:R-:W-:-:S05]  /*10a00*/  VIADD R2, R2, 0x30 ;  /* 0x0000003002027836 */ /* 0x008fca0000000000 */
[----:B------:R-:W-:Y:S01]  /*10a10*/  ISETP.GE.AND P1, PT, R2, R0, PT ;  /* 0x000000000200720c */ /* 0x000fe20003f26270 */
[----:B------:R2:W-:-:S12]  /*10a20*/  STL [R1+0x60], R2 ;  /* 0x0000600201007387 */ /* 0x0005d80000100800 */
[----:B--2---:R-:W-:-:S05]  /*10a30*/  @!P1 LEA R2, P2, R9, R3, 0x1 ;  /* 0x0000000309029211 */ /* 0x004fca00078408ff */
[----:B-1----:R-:W-:-:S05]  /*10a40*/  @!P1 IMAD.X R3, RZ, RZ, R4, P2 ;  /* 0x000000ffff039224 */ /* 0x002fca00010e0604 */
[----:B------:R-:W-:Y:S01]  /*10a50*/  @!PT LDS RZ, [RZ] ;  /* 0x00000000fffff984 */ /* 0x000fe20000000800 */
[----:B------:R-:W-:Y:S01]  /*10a60*/  @!PT LDS RZ, [RZ] ;  /* 0x00000000fffff984 */ /* 0x000fe20000000800 */
[----:B------:R-:W-:Y:S01]  /*10a70*/  @!PT LDS RZ, [RZ] ;  /* 0x00000000fffff984 */ /* 0x000fe20000000800 */
[----:B------:R0:W-:Y:S01]  /*10a80*/  @!P1 LDGSTS.E.BYPASS.LTC128B.128 [R8+0x21c00], desc[UR38][R2.64], !P0 ;  /* 0x21c0000002089fae */ /* 0x0001e2000c101d66 */
[----:B------:R-:W-:Y:S01]  /*10a90*/  PLOP3.LUT P0, PT, PT, PT, PT, 0x80, 0x0 ;  /* 0x000000000000781c */ /* 0x000fe20003f0f070 */
[----:B------:R-:W-:-:S12]  /*10aa0*/  NOP ;  /* 0x0000000000007918 */ /* 0x000fd80000000000 */
.L_x_1129:
[----:B------:R-:W-:Y:S02]  /*10ab0*/  PLOP3.LUT P1, PT, P1, P0, PT, 0xa2, 0x0 ;  /* 0x000000000000781c */ /* 0x000fe40000f21472 */
[----:B------:R-:W-:-:S08]  /*10ac0*/  @P0 R2UR P1, UR4, R18 ;  /* 0x00000000120402ca */ /* 0x000fd00000020000 */
[----:B------:R-:W-:-:S05]  /*10ad0*/  @P0 PLOP3.LUT P0, PT, P1, PT, PT, 0x80, 0x0 ;  /* 0x000000000000081c */ /* 0x000fca0000f0f070 */
[----:B------:R-:W-:Y:S01]  /*10ae0*/  @!P1 SYNCS.ARRIVE.TRANS64.RED.A0T1 RZ, [UR4+0x38800], RZ ;  /* 0x038800ffffff99a7 */ /* 0x000fe20008200404 */
[----:B------:R-:W-:Y:S07]  /*10af0*/  @!P1 ARRIVES.LDGSTSBAR.64.TRANSCNT [UR4+0x38800] ;  /* 0x03880000ff0099b0 */ /* 0x000fee0008000a84 */
[----:B------:R-:W-:Y:S05]  /*10b00*/  @P0 BRA.U.ANY `(.L_x_1129) ;  /* 0xfffffffd00e80947 */ /* 0x000fea000393ffff */
[----:B------:R-:W-:Y:S01]  /*10b10*/  NOP ;  /* 0x0000000000007918 */ /* 0x000fe20000000000 */
[----:B------:R-:W2:Y:S01]  /*10b20*/  LDL.LU R0, [R1+0x48] ;  /* 0x0000480001007983 */ /* 0x000ea20000300800 */
[----:B------:R-:W-:Y:S01]  /*10b30*/  ULDC.64 UR4, c[0x0][0x398] ;  /* 0x0000e60000047ab9 */ /* 0x000fe20000000a00 */
[----:B------:R1:W-:Y:S02]  /*10b40*/  SYNCS.ARRIVE.TRANS64.A1T0 RZ, [R18+URZ+0x38800], RZ ;  /* 0x038800ff12ff79a7 */ /* 0x0003e4000810003f */
[----:B0-----:R-:W3:Y:S01]  /*10b50*/  LDL.LU R3, [R1+0x2c] ;  /* 0x00002c0001037983 */ /* 0x001ee20000300800 */
[----:B------:R-:W-:Y:S01]  /*10b60*/  BSSY B6, `(.L_x_1130) ;  /* 0x000001a000067945 */ /* 0x000fe20003800000 */
[----:B--2---:R-:W-:Y:S02]  /*10b70*/  IMAD R2, R0, UR4, RZ ;  /* 0x0000000400027c24 */ /* 0x004fe4000f8e02ff */
[----:B------:R-:W-:Y:S02]  /*10b80*/  VIADD R0, R18, 0x26400 ;  /* 0x0002640012007836 */ /* 0x000fe40000000000 */
[----:B---3--:R-:W-:-:S02]  /*10b90*/  IMAD R2, R3, UR5, R2 ;  /* 0x0000000503027c24 */ /* 0x008fc4000f8e0202 */
[----:B------:R-:W-:Y:S01]  /*10ba0*/  IMAD.WIDE.U32 R4, R3, UR4, RZ ;  /* 0x0000000403047c25 */ /* 0x000fe2000f8e00ff */
[----:B------:R-:W-:-:S03]  /*10bb0*/  LOP3.LUT P0, RZ, R0, 0x3ff, RZ, 0xc0, !PT ;  /* 0x000003ff00ff7812 */ /* 0x000fc6000780c0ff */
[----:B------:R-:W-:Y:S01]  /*10bc0*/  IMAD.IADD R0, R5, 0x1, R2 ;  /* 0x0000000105007824 */ /* 0x000fe200078e0202 */
[----:B------:R1:W-:Y:S04]  /*10bd0*/  STL.64 [R1+0x48], R4 ;  /* 0x0000480401007387 */ /* 0x0003e80000100a00 */
[----:B------:R1:W-:Y:S05]  /*10be0*/  STL [R1+0x2c], R0 ;  /* 0x00002c0001007387 */ /* 0x0003ea0000100800 */
[----:B------:R-:W-:Y:S05]  /*10bf0*/  @!P0 BRA `(.L_x_1131) ;  /* 0x0000000000408947 */ /* 0x000fea0003800000 */
[----:B------:R-:W-:Y:S01]  /*10c00*/  MOV R2, 0x0 ;  /* 0x0000000000027802 */ /* 0x000fe20000000f00 */
[----:B------:R-:W-:Y:S01]  /*10c10*/  ULDC.64 UR6, c[0x4][0x90] ;  /* 0x0100240000067ab9 */ /* 0x000fe20000000a00 */
[----:B------:R-:W-:Y:S01]  /*10c20*/  ULDC.64 UR8, c[0x4][0x98] ;  /* 0x0100260000087ab9 */ /* 0x000fe20000000a00 */
[----:B------:R-:W-:Y:S01]  /*10c30*/  ULDC.64 UR4, c[0x4][0x28] ;  /* 0x01000a0000047ab9 */ /* 0x000fe20000000a00 */
[----:B-1----:R-:W-:Y:S02]  /*10c40*/  IMAD.U32 R4, RZ, RZ, UR6 ;  /* 0x00000006ff047e24 */ /* 0x002fe4000f8e00ff */
        /* <DEDUP_REMOVED lines=11> */
.L_x_1131:
[----:B------:R-:W-:Y:S05]  /*10d00*/  BSYNC B6 ;  /* 0x0000000000067941 */ /* 0x000fea0003800000 */
.L_x_1130:
[----:B-1----:R-:W2:Y:S01]  /*10d10*/  LDL.LU R5, [R1+0x2c] ;  /* 0x00002c0001057983 */ /* 0x002ea20000300800 */
[----:B------:R-:W0:Y:S01]  /*10d20*/  LDC R7, c[0x0][0x448] ;  /* 0x00011200ff077b82 */ /* 0x000e220000000800 */
[----:B------:R-:W-:Y:S02]  /*10d30*/  ULDC.64 UR4, c[0x0][0x3d8] ;  /* 0x0000f60000047ab9 */ /* 0x000fe40000000a00 */
[----:B------:R-:W2:Y:S04]  /*10d40*/  LDL.LU.64 R2, [R1+0x48] ;  /* 0x0000480001027983 */ /* 0x000ea80000300a00 */
[----:B------:R-:W3:Y:S04]  /*10d50*/  LDL.LU R0, [R1+0x58] ;  /* 0x0000580001007983 */ /* 0x000ee80000300800 */
[----:B------:R-:W4:Y:S04]  /*10d60*/  LDL.LU R4, [R1+0x34] ;  /* 0x0000340001047983 */ /* 0x000f280000300800 */
[----:B------:R-:W5:Y:S01]  /*10d70*/  LDL.LU R6, [R1+0x28] ;  /* 0x0000280001067983 */ /* 0x000f620000300800 */
[----:B------:R-:W-:Y:S01]  /*10d80*/  LOP3.LUT R19, R19, 0xfffffff7, RZ, 0xc0, !PT ;  /* 0xfffffff713137812 */ /* 0x000fe200078ec0ff */
[----:B------:R-:W1:Y:S01]  /*10d90*/  S2R R10, SR_TID.X ;  /* 0x00000000000a7919 */ /* 0x000e620000002100 */
[----:B0-----:R-:W-:Y:S01]  /*10da0*/  ISETP.NE.AND P0, PT, R7, 0x1, PT ;  /* 0x000000010700780c */ /* 0x001fe20003f05270 */
[----:B-1----:R-:W-:-:S05]  /*10db0*/  IMAD.SHL.U32 R10, R10, 0x8, RZ ;  /* 0x000000080a0a7824 */ /* 0x002fca00078e00ff */
[----:B------:R-:W-:Y:S01]  /*10dc0*/  LOP3.LUT R10, R10, 0x38, RZ, 0xc0, !PT ;  /* 0x000000380a0a7812 */ /* 0x000fe200078ec0ff */
[----:B--2---:R-:W-:-:S06]  /*10dd0*/  IMAD.MOV.U32 R3, RZ, RZ, R5 ;  /* 0x000000ffff037224 */ /* 0x004fcc00078e0005 */
[----:B------:R-:W0:Y:S01]  /*10de0*/  @P0 LDC R5, c[0x0][0x450] ;  /* 0x00011400ff050b82 */ /* 0x000e220000000800 */
[----:B------:R-:W-:-:S04]  /*10df0*/  IMAD.WIDE.U32 R2, R17, UR4, R2 ;  /* 0x0000000411027c25 */ /* 0x000fc8000f8e0002 */
[----:B------:R-:W-:Y:S01]  /*10e00*/  IMAD R3, R17, UR5, R3 ;  /* 0x0000000511037c24 */ /* 0x000fe2000f8e0203 */
[----:B------:R-:W-:Y:S02]  /*10e10*/  ULDC.64 UR4, c[0x0][0x3e0] ;  /* 0x0000f80000047ab9 */ /* 0x000fe40000000a00 */
[----:B---3--:R-:W-:Y:S02]  /*10e20*/  IMAD R0, R0, UR4, RZ ;  /* 0x0000000400007c24 */ /* 0x008fe4000f8e02ff */
[----:B----4-:R-:W-:-:S04]  /*10e30*/  IMAD.WIDE.U32 R2, R4, UR4, R2 ;  /* 0x0000000404027c25 */ /* 0x010fc8000f8e0002 */
[----:B------:R-:W-:Y:S01]  /*10e40*/  IMAD R0, R4, UR5, R0 ;  /* 0x0000000504007c24 */ /* 0x000fe2000f8e0200 */
[----:B------:R-:W-:Y:S01]  /*10e50*/  ULDC.64 UR4, c[0x0][0x3d0] ;  /* 0x0000f40000047ab9 */ /* 0x000fe20000000a00 */
[----:B-----5:R-:W-:Y:S02]  /*10e60*/  IMAD.MOV.U32 R4, RZ, RZ, R6 ;  /* 0x000000ffff047224 */ /* 0x020fe400078e0006 */
[----:B------:R-:W-:Y:S02]  /*10e70*/  IMAD.IADD R3, R3, 0x1, R0 ;  /* 0x0000000103037824 */ /* 0x000fe400078e0200 */
[----:B------:R-:W1:Y:S02]  /*10e80*/  @P0 LDC R0, c[0x0][0x44c] ;  /* 0x00011300ff000b82 */ /* 0x000e640000000800 */
[----:B-1----:R-:W-:-:S05]  /*10e90*/  @P0 IMAD.HI.U32 R0, R6, R0, RZ ;  /* 0x0000000006000227 */ /* 0x002fca00078e00ff */
[----:B0-----:R-:W-:-:S04]  /*10ea0*/  @P0 SHF.R.U32.HI R4, RZ, R5, R0 ;  /* 0x00000005ff040219 */ /* 0x001fc80000011600 */
[--C-:B------:R-:W-:Y:S01]  /*10eb0*/  SHF.R.S32.HI R5, RZ, 0x1f, R4.reuse ;  /* 0x0000001fff057819 */ /* 0x100fe20000011404 */
[----:B------:R-:W-:Y:S02]  /*10ec0*/  IMAD.MOV R0, RZ, RZ, -R4 ;  /* 0x000000ffff007224 */ /* 0x000fe400078e0a04 */
[----:B------:R-:W-:-:S04]  /*10ed0*/  IMAD.WIDE.U32 R2, R4, UR4, R2 ;  /* 0x0000000404027c25 */ /* 0x000fc8000f8e0002 */
[----:B------:R-:W-:Y:S02]  /*10ee0*/  IMAD R0, R7, R0, R6 ;  /* 0x0000000007007224 */ /* 0x000fe400078e0206 */
[----:B------:R-:W0:Y:S01]  /*10ef0*/  S2R R6, SR_TID.X ;  /* 0x0000000000067919 */ /* 0x000e220000002100 */
        /* <DEDUP_REMOVED lines=8> */
[----:B------:R-:W-:-:S03]  /*10f80*/  ULDC.64 UR4, c[0x0][0x390] ;  /* 0x0000e40000047ab9 */ /* 0x000fc60000000a00 */
[----:B------:R-:W-:Y:S01]  /*10f90*/  IMAD.IADD R4, R3, 0x1, R0 ;  /* 0x0000000103047824 */ /* 0x000fe200078e0200 */
[----:B------:R-:W-:Y:S01]  /*10fa0*/  LEA R0, P0, R2, UR4, 0x1 ;  /* 0x0000000402007c11 */ /* 0x000fe2000f8008ff */
[----:B------:R-:W-:Y:S02]  /*10fb0*/  ULDC UR4, c[0x0][0x3b8] ;  /* 0x0000ee0000047ab9 */ /* 0x000fe40000000800 */
[----:B------:R-:W-:Y:S02]  /*10fc0*/  ISETP.GE.AND P3, PT, R10, UR4, PT ;  /* 0x000000040a007c0c */ /* 0x000fe4000bf66270 */
[----:B------:R-:W-:Y:S01]  /*10fd0*/  LEA.HI.X R4, R2, UR5, R4, 0x1, P0 ;  /* 0x0000000502047c11 */ /* 0x000fe200080f0c04 */
[----:B0-----:R-:W-:Y:S01]  /*10fe0*/  IMAD.SHL.U32 R6, R6, 0x8, RZ ;  /* 0x0000000806067824 */ /* 0x001fe200078e00ff */
[----:B------:R-:W-:-:S04]  /*10ff0*/  SEL R5, RZ, 0x1, P3 ;  /* 0x00000001ff057807 */ /* 0x000fc80001800000 */
[----:B------:R-:W-:-:S04]  /*11000*/  LOP3.LUT R6, R6, 0x38, RZ, 0xc0, !PT ;  /* 0x0000003806067812 */ /* 0x000fc800078ec0ff */
[C---:B------:R-:W-:Y:S02]  /*11010*/  LOP3.LUT R8, R6.reuse, 0x80, RZ, 0xfc, !PT ;  /* 0x0000008006087812 */ /* 0x040fe400078efcff */
[----:B------:R-:W-:Y:S02]  /*11020*/  LOP3.LUT R6, R6, 0x40, RZ, 0xfc, !PT ;  /* 0x0000004006067812 */ /* 0x000fe400078efcff */
[----:B------:R-:W-:Y:S02]  /*11030*/  ISETP.GE.AND P2, PT, R8, UR4, PT ;  /* 0x0000000408007c0c */ /* 0x000fe4000bf46270 */
[----:B------:R-:W-:Y:S02]  /*11040*/  ISETP.GE.AND P1, PT, R6, UR4, PT ;  /* 0x0000000406007c0c */ /* 0x000fe4000bf26270 */
[----:B------:R-:W0:Y:S01]  /*11050*/  S2R R6, SR_TID.X ;  /* 0x0000000000067919 */ /* 0x000e220000002100 */
[----:B------:R-:W-:Y:S02]  /*11060*/  @P3 LOP3.LUT R19, R19, 0x8, RZ, 0xfc, !PT ;  /* 0x0000000813133812 */ /* 0x000fe400078efcff */
[----:B------:R-:W-:-:S02]  /*11070*/  SEL R3, RZ, 0x4, P2 ;  /* 0x00000004ff037807 */ /* 0x000fc40001000000 */
[----:B------:R-:W-:Y:S02]  /*11080*/  LOP3.LUT R19, R19, 0xfffffffd, RZ, 0xc0, !PT ;  /* 0xfffffffd13137812 */ /* 0x000fe400078ec0ff */
[----:B------:R-:W-:Y:S02]  /*11090*/  SEL R2, RZ, 0x2, P1 ;  /* 0x00000002ff027807 */ /* 0x000fe40000800000 */
[----:B------:R-:W-:Y:S02]  /*110a0*/  @P2 LOP3.LUT R19, R19, 0x2, RZ, 0xfc, !PT ;  /* 0x0000000213132812 */ /* 0x000fe400078efcff */
[----:B------:R-:W-:Y:S02]  /*110b0*/  IADD3 R2, R3, R2, R5 ;  /* 0x0000000203027210 */ /* 0x000fe40007ffe005 */
[----:B------:R-:W-:-:S04]  /*110c0*/  LOP3.LUT R19, R19, 0xfffffffb, RZ, 0xc0, !PT ;  /* 0xfffffffb13137812 */ /* 0x000fc800078ec0ff */
[----:B------:R-:W-:Y:S01]  /*110d0*/  @P1 LOP3.LUT R19, R19, 0x4, RZ, 0xfc, !PT ;  /* 0x0000000413131812 */ /* 0x000fe200078efcff */
[----:B0-----:R-:W-:-:S05]  /*110e0*/  IMAD.SHL.U32 R6, R6, 0x8, RZ ;  /* 0x0000000806067824 */ /* 0x001fca00078e00ff */
[----:B------:R-:W-:-:S04]  /*110f0*/  LOP3.LUT R6, R6, 0x38, RZ, 0xc0, !PT ;  /* 0x0000003806067812 */ /* 0x000fc800078ec0ff */
[C---:B------:R-:W-:Y:S02]  /*11100*/  LOP3.LUT R8, R6.reuse, 0x100, RZ, 0xfc, !PT ;  /* 0x0000010006087812 */ /* 0x040fe400078efcff */
[----:B------:R-:W-:Y:S02]  /*11110*/  LOP3.LUT R6, R6, 0xc0, RZ, 0xfc, !PT ;  /* 0x000000c006067812 */ /* 0x000fe400078efcff */
[----:B------:R-:W-:Y:S02]  /*11120*/  ISETP.GE.AND P0, PT, R8, UR4, PT ;  /* 0x0000000408007c0c */ /* 0x000fe4000bf06270 */
[----:B------:R-:W0:Y:S01]  /*11130*/  S2R R8, SR_TID.X ;  /* 0x0000000000087919 */ /* 0x000e220000002100 */
[----:B------:R-:W-:Y:S02]  /*11140*/  ISETP.GE.AND P5, PT, R6, UR4, PT ;  /* 0x0000000406007c0c */ /* 0x000fe4000bfa6270 */
[----:B------:R-:W-:Y:S01]  /*11150*/  SEL R5, RZ, 0x10, P0 ;  /* 0x00000010ff057807 */ /* 0x000fe20000000000 */
[----:B------:R-:W1:Y:S01]  /*11160*/  S2R R6, SR_TID.X ;  /* 0x0000000000067919 */ /* 0x000e620000002100 */
[----:B------:R-:W-:-:S04]  /*11170*/  SEL R3, RZ, 0x8, P5 ;  /* 0x00000008ff037807 */ /* 0x000fc80002800000 */
[----:B------:R-:W-:Y:S01]  /*11180*/  IADD3 R2, R5, R2, R3 ;  /* 0x0000000205027210 */ /* 0x000fe20007ffe003 */
[----:B0-----:R-:W-:Y:S02]  /*11190*/  IMAD.SHL.U32 R8, R8, 0x8, RZ ;  /* 0x0000000808087824 */ /* 0x001fe400078e00ff */
[----:B-1----:R-:W-:-:S03]  /*111a0*/  IMAD.SHL.U32 R6, R6, 0x8, RZ ;  /* 0x0000000806067824 */ /* 0x002fc600078e00ff */
[----:B------:R-:W-:-:S04]  /*111b0*/  LOP3.LUT R8, R8, 0x38, RZ, 0xc0, !PT ;  /* 0x0000003808087812 */ /* 0x000fc800078ec0ff */
[----:B------:R-:W-:Y:S02]  /*111c0*/  LOP3.LUT R9, R8, 0x180, RZ, 0xfc, !PT ;  /* 0x0000018008097812 */ /* 0x000fe400078efcff */
[----:B------:R-:W-:Y:S02]  /*111d0*/  LOP3.LUT R6, R6, 0x38, RZ, 0xc0, !PT ;  /* 0x0000003806067812 */ /* 0x000fe400078ec0ff */
[----:B------:R-:W-:Y:S02]  /*111e0*/  ISETP.GE.AND P1, PT, R9, UR4, PT ;  /* 0x0000000409007c0c */ /* 0x000fe4000bf26270 */
[C---:B------:R-:W-:Y:S02]  /*111f0*/  LOP3.LUT R8, R6.reuse, 0x140, RZ, 0xfc, !PT ;  /* 0x0000014006087812 */ /* 0x040fe400078efcff */
[----:B------:R-:W-:Y:S02]  /*11200*/  SEL R5, RZ, 0x40, P1 ;  /* 0x00000040ff057807 */ /* 0x000fe40000800000 */
[----:B------:R-:W-:-:S02]  /*11210*/  LOP3.LUT R6, R6, 0x1c0, RZ, 0xfc, !PT ;  /* 0x000001c006067812 */ /* 0x000fc400078efcff */
[----:B------:R-:W-:Y:S02]  /*11220*/  ISETP.GE.AND P1, PT, R8, UR4, PT ;  /* 0x0000000408007c0c */ /* 0x000fe4000bf26270 */
[----:B------:R-:W-:Y:S01]  /*11230*/  ISETP.GE.AND P2, PT, R6, UR4, PT ;  /* 0x0000000406007c0c */ /* 0x000fe2000bf46270 */
[----:B------:R-:W-:Y:S01]  /*11240*/  UMOV UR4, 0xffffffff ;  /* 0xffffffff00047882 */ /* 0x000fe20000000000 */
[----:B------:R-:W-:Y:S02]  /*11250*/  SEL R3, RZ, 0x20, P1 ;  /* 0x00000020ff037807 */ /* 0x000fe40000800000 */
[----:B------:R-:W-:Y:S02]  /*11260*/  SEL R6, RZ, 0x80, P2 ;  /* 0x00000080ff067807 */ /* 0x000fe40001000000 */
[----:B------:R-:W-:-:S05]  /*11270*/  IADD3 R5, R5, R2, R3 ;  /* 0x0000000205057210 */ /* 0x000fca0007ffe003 */
[----:B------:R-:W-:Y:S01]  /*11280*/  IMAD.IADD R6, R5, 0x1, R6 ;  /* 0x0000000105067824 */ /* 0x000fe200078e0206 */
[----:B------:R-:W-:Y:S06]  /*11290*/  BRA.DIV UR4, `(.L_x_1132) ;  /* 0x0000005a04687947 */ /* 0x000fec000b800000 */
[----:B------:R-:W2:Y:S04]  /*112a0*/  LDL.LU R8, [R1+0x38] ;  /* 0x0000380001087983 */ /* 0x000ea80000300800 */
[----:B------:R-:W3:Y:S04]  /*112b0*/  LDL.LU R3, [R1+0x4] ;  /* 0x0000040001037983 */ /* 0x000ee80000300800 */
[----:B------:R-:W4:Y:S04]  /*112c0*/  LDL.LU R2, [R1+0x50] ;  /* 0x0000500001027983 */ /* 0x000f280000300800 */
[----:B------:R-:W5:Y:S01]  /*112d0*/  LDL R11, [R1+0x14] ;  /* 0x00001400010b7983 */ /* 0x000f620000100800 */
[----:B------:R-:W-:-:S03]  /*112e0*/  LOP3.LUT R19, R19, 0xfffffbff, RZ, 0xc0, !PT ;  /* 0xfffffbff13137812 */ /* 0x000fc600078ec0ff */
[----:B------:R-:W5:Y:S01]  /*112f0*/  LDL.LU R10, [R1+0x5c] ;  /* 0x00005c00010a7983 */ /* 0x000f620000300800 */
[----:B------:R-:W-:Y:S01]  /*11300*/  @P1 LOP3.LUT R19, R19, 0x400, RZ, 0xfc, !PT ;  /* 0x0000040013131812 */ /* 0x000fe200078efcff */
[----:B------:R-:W0:Y:S03]  /*11310*/  S2R R12, SR_TID.X ;  /* 0x00000000000c7919 */ /* 0x000e260000002100 */
[C---:B------:R-:W-:Y:S02]  /*11320*/  LOP3.LUT P1, RZ, R19.reuse, 0x8, RZ, 0xc0, !PT ;  /* 0x0000000813ff7812 */ /* 0x040fe4000782c0ff */
[C---:B------:R-:W-:Y:S02]  /*11330*/  LOP3.LUT P4, RZ, R19.reuse, 0x2, RZ, 0xc0, !PT ;  /* 0x0000000213ff7812 */ /* 0x040fe4000788c0ff */
[----:B------:R-:W-:Y:S01]  /*11340*/  LOP3.LUT R19, R19, 0xfffffeff, RZ, 0xc0, !PT ;  /* 0xfffffeff13137812 */ /* 0x000fe200078ec0ff */
[----:B0-----:R-:W-:-:S05]  /*11350*/  IMAD.SHL.U32 R12, R12, 0x8, RZ ;  /* 0x000000080c0c7824 */ /* 0x001fca00078e00ff */
[----:B------:R-:W-:Y:S01]  /*11360*/  LOP3.LUT R12, R12, 0x38, RZ, 0xc0, !PT ;  /* 0x000000380c0c7812 */ /* 0x000fe200078ec0ff */
[----:B------:R-:W-:Y:S01]  /*11370*/  SHFL.IDX PT, R14, R0, 0x1, 0x181f ;  /* 0x00381f00000e7f89 */ /* 0x000fe200000e0000 */
[----:B--2---:R-:W-:-:S05]  /*11380*/  IMAD R7, R8, R7, RZ ;  /* 0x0000000708077224 */ /* 0x004fca00078e02ff */
[-C--:B---3--:R-:W-:Y:S02]  /*11390*/  ISETP.GE.AND P2, PT, R3, R7.reuse, PT ;  /* 0x000000070300720c */ /* 0x088fe40003f46270 */
[----:B----4-:R-:W-:-:S11]  /*113a0*/  ISETP.GE.AND P3, PT, R2, R7, PT ;  /* 0x000000070200720c */ /* 0x010fd60003f66270 */
[----:B------:R-:W-:-:S04]  /*113b0*/  @!P2 LOP3.LUT R2, R5, 0x40, RZ, 0xc0, !PT ;  /* 0x000000400502a812 */ /* 0x000fc800078ec0ff */
[----:B------:R-:W-:Y:S02]  /*113c0*/  @!P2 SHF.R.U32.HI R2, RZ, 0x2, R2 ;  /* 0x00000002ff02a819 */ /* 0x000fe40000011602 */
[----:B------:R-:W-:Y:S02]  /*113d0*/  @P3 LOP3.LUT R19, R19, 0x100, RZ, 0xfc, !PT ;  /* 0x0000010013133812 */ /* 0x000fe400078efcff */
[----:B------:R-:W-:Y:S02]  /*113e0*/  @!P2 ISETP.NE.U32.AND P3, PT, R2, RZ, PT ;  /* 0x000000ff0200a20c */ /* 0x000fe40003f65070 */
[----:B------:R-:W-:Y:S01]  /*113f0*/  @!P2 LOP3.LUT R2, R6, 0x80, RZ, 0xc0, !PT ;  /* 0x000000800602a812 */ /* 0x000fe200078ec0ff */
[----:B------:R-:W0:Y:S01]  /*11400*/  SHFL.IDX PT, R3, R0, RZ, 0x181f ;  /* 0x00181fff00037589 */ /* 0x000e2200000e0000 */
[----:B------:R-:W-:Y:S02]  /*11410*/  LOP3.LUT R19, R19, 0xffffffdf, RZ, 0xc0, !PT ;  /* 0xffffffdf13137812 */ /* 0x000fe400078ec0ff */
[----:B------:R-:W-:-:S07]  /*11420*/  @!P2 SHF.R.U32.HI R2, RZ, 0x3, R2 ;  /* 0x00000003ff02a819 */ /* 0x000fce0000011602 */
[----:B------:R-:W-:Y:S02]  /*11430*/  @P3 LOP3.LUT R19, R19, 0x20, RZ, 0xfc, !PT ;  /* 0x0000002013133812 */ /* 0x000fe400078efcff */
[----:B------:R-:W-:Y:S02]  /*11440*/  @!P2 ISETP.NE.U32.AND P3, PT, R2, RZ, PT ;  /* 0x000000ff0200a20c */ /* 0x000fe40003f65070 */
[----:B------:R-:W1:Y:S01]  /*11450*/  SHFL.IDX PT, R2, R4, RZ, 0x181f ;  /* 0x00181fff04027589 */ /* 0x000e6200000e0000 */
[----:B0-----:R-:W-:Y:S02]  /*11460*/  @!P2 LEA R3, P6, R12, R3, 0x1 ;  /* 0x000000030c03a211 */ /* 0x001fe400078c08ff */
[----:B------:R-:W-:-:S03]  /*11470*/  LOP3.LUT R19, R19, 0xfffffdff, RZ, 0xc0, !PT ;  /* 0xfffffdff13137812 */ /* 0x000fc600078ec0ff */
[----:B-1----:R-:W-:-:S05]  /*11480*/  @!P2 IMAD.X R2, RZ, RZ, R2, P6 ;  /* 0x000000ffff02a224 */ /* 0x002fca00030e0602 */
[-C--:B------:R-:W-:Y:S02]  /*11490*/  @!P2 LOP3.LUT R3, R3, R2.reuse, RZ, 0x3c, !PT ;  /* 0x000000020303a212 */ /* 0x080fe400078e3cff */
[----:B------:R-:W-:Y:S02]  /*114a0*/  @P3 LOP3.LUT R19, R19, 0x200, RZ, 0xfc, !PT ;  /* 0x0000020013133812 */ /* 0x000fe400078efcff */
[----:B------:R-:W-:Y:S02]  /*114b0*/  @!P2 LOP3.LUT R2, R3, R2, RZ, 0x3c, !PT ;  /* 0x000000020302a212 */ /* 0x000fe400078e3cff */
[----:B------:R-:W-:Y:S02]  /*114c0*/  LOP3.LUT P6, RZ, R19, 0x4, RZ, 0xc0, !PT ;  /* 0x0000000413ff7812 */ /* 0x000fe400078cc0ff */
[----:B------:R-:W-:Y:S02]  /*114d0*/  @!P2 LOP3.LUT R3, R3, R2, RZ, 0x3c, !PT ;  /* 0x000000020303a212 */ /* 0x000fe400078e3cff */
[----:B------:R-:W-:-:S03]  /*114e0*/  LOP3.LUT P3, RZ, R19, 0x20, RZ, 0xc0, !PT ;  /* 0x0000002013ff7812 */ /* 0x000fc6000786c0ff */
[----:B-----5:R-:W-:Y:S01]  /*114f0*/  @!P2 LDGSTS.E.BYPASS.LTC128B.128 [R11+0x26400], desc[UR38][R2.64], !P1 ;  /* 0x26400000020bafae */ /* 0x020fe2000c901d66 */
[----:B------:R-:W-:-:S05]  /*11500*/  LOP3.LUT P1, RZ, R19, 0x400, RZ, 0xc0, !PT ;  /* 0x0000040013ff7812 */ /* 0x000fca000782c0ff */
[----:B------:R-:W-:Y:S04]  /*11510*/  @!P2 LDGSTS.E.BYPASS.LTC128B.128 [R11+0x28400], desc[UR38][R2.64+0x80], !P6 ;  /* 0x28400080020bafae */ /* 0x000fe8000f101d66 */
[----:B------:R-:W-:Y:S04]  /*11520*/  @!P2 LDGSTS.E.BYPASS.LTC128B.128 [R11+0x2a400], desc[UR38][R2.64+0x100], !P4 ;  /* 0x2a400100020bafae */ /* 0x000fe8000e101d66 */
[----:B------:R-:W-:Y:S04]  /*11530*/  @!P2 LDGSTS.E.BYPASS.LTC128B.128 [R11+0x2c400], desc[UR38][R2.64+0x180], !P5 ;  /* 0x2c400180020bafae */ /* 0x000fe8000e901d66 */
[----:B------:R-:W-:Y:S04]  /*11540*/  @!P2 LDGSTS.E.BYPASS.LTC128B.128 [R11+0x2e400], desc[UR38][R2.64+0x200], !P0 ;  /* 0x2e400200020bafae */ /* 0x000fe8000c101d66 */
[----:B------:R-:W-:Y:S04]  /*11550*/  @!P2 LDGSTS.E.BYPASS.LTC128B.128 [R11+0x30400], desc[UR38][R2.64+0x280], !P1 ;  /* 0x30400280020bafae */ /* 0x000fe8000c901d66 */
[----:B------:R-:W-:Y:S01]  /*11560*/  @!P2 LDGSTS.E.BYPASS.LTC128B.128 [R11+0x32400], desc[UR38][R2.64+0x300], P3 ;  /* 0x32400300020bafae */ /* 0x000fe20009901d66 */
[----:B------:R-:W-:-:S03]  /*11570*/  LOP3.LUT P3, RZ, R19, 0x200, RZ, 0xc0, !PT ;  /* 0x0000020013ff7812 */ /* 0x000fc6000786c0ff */
[----:B------:R-:W0:Y:S10]  /*11580*/  SHFL.IDX PT, R8, R4, 0x1, 0x181f ;  /* 0x00381f0004087f89 */ /* 0x000e3400000e0000 */
[----:B------:R1:W-:Y:S01]  /*11590*/  @!P2 LDGSTS.E.BYPASS.LTC128B.128 [R11+0x34400], desc[UR38][R2.64+0x380], P3 ;  /* 0x34400380020bafae */ /* 0x0003e20009901d66 */
[----:B------:R-:W-:-:S13]  /*115a0*/  LOP3.LUT P3, RZ, R19, 0x100, RZ, 0xc0, !PT ;  /* 0x0000010013ff7812 */ /* 0x000fda000786c0ff */
[----:B------:R-:W-:-:S05]  /*115b0*/  @!P3 LEA R21, P2, R12, R14, 0x1 ;  /* 0x0000000e0c15b211 */ /* 0x000fca00078408ff */
[----:B0-----:R-:W-:Y:S01]  /*115c0*/  @!P3 IMAD.X R8, RZ, RZ, R8, P2 ;  /* 0x000000ffff08b224 */ /* 0x001fe200010e0608 */
[----:B------:R-:W-:Y:S02]  /*115d0*/  LOP3.LUT P2, RZ, R19, 0x8, RZ, 0xc0, !PT ;  /* 0x0000000813ff7812 */ /* 0x000fe4000784c0ff */
[----:B------:R-:W-:Y:S01]  /*115e0*/  @!P3 LOP3.LUT R9, R5, 0x40, RZ, 0xc0, !PT ;  /* 0x000000400509b812 */ /* 0x000fe200078ec0ff */
[----:B-1----:R-:W-:Y:S02]  /*115f0*/  @!P3 IMAD.MOV.U32 R2, RZ, RZ, R21 ;  /* 0x000000ffff02b224 */ /* 0x002fe400078e0015 */
[----:B------:R-:W-:Y:S01]  /*11600*/  @!P3 IMAD.MOV.U32 R3, RZ, RZ, R8 ;  /* 0x000000ffff03b224 */ /* 0x000fe200078e0008 */
[----:B------:R-:W-:-:S07]  /*11610*/  @!P3 SHF.R.U32.HI R9, RZ, 0x2, R9 ;  /* 0x00000002ff09b819 */ /* 0x000fce0000011609 */
[----:B------:R-:W-:Y:S01]  /*11620*/  @!P3 LDGSTS.E.BYPASS.LTC128B.128 [R11+0x26c00], desc[UR38][R2.64], !P2 ;  /* 0x26c00000020bbfae */ /* 0x000fe2000d101d66 */
[----:B------:R-:W-:Y:S02]  /*11630*/  @!P3 ISETP.NE.U32.AND P2, PT, R9, RZ, PT ;  /* 0x000000ff0900b20c */ /* 0x000fe40003f45070 */
[----:B------:R-:W-:Y:S01]  /*11640*/  @!P3 LOP3.LUT R8, R6, 0x80, RZ, 0xc0, !PT ;  /* 0x000000800608b812 */ /* 0x000fe200078ec0ff */
[----:B------:R-:W-:Y:S03]  /*11650*/  @!P3 LDGSTS.E.BYPASS.LTC128B.128 [R11+0x28c00], desc[UR38][R2.64+0x80], !P6 ;  /* 0x28c00080020bbfae */ /* 0x000fe6000f101d66 */
[----:B------:R-:W-:Y:S01]  /*11660*/  @!P3 SHF.R.U32.HI R8, RZ, 0x3, R8 ;  /* 0x00000003ff08b819 */ /* 0x000fe20000011608 */
[----:B------:R-:W-:Y:S04]  /*11670*/  @!P3 LDGSTS.E.BYPASS.LTC128B.128 [R11+0x2ac00], desc[UR38][R2.64+0x100], !P4 ;  /* 0x2ac00100020bbfae */ /* 0x000fe8000e101d66 */
[----:B------:R-:W-:Y:S04]  /*11680*/  @!P3 LDGSTS.E.BYPASS.LTC128B.128 [R11+0x2cc00], desc[UR38][R2.64+0x180], !P5 ;  /* 0x2cc00180020bbfae */ /* 0x000fe8000e901d66 */
[----:B------:R-:W-:Y:S04]  /*11690*/  @!P3 LDGSTS.E.BYPASS.LTC128B.128 [R11+0x2ec00], desc[UR38][R2.64+0x200], !P0 ;  /* 0x2ec00200020bbfae */ /* 0x000fe8000c101d66 */
[----:B------:R-:W-:Y:S04]  /*116a0*/  @!P3 LDGSTS.E.BYPASS.LTC128B.128 [R11+0x30c00], desc[UR38][R2.64+0x280], !P1 ;  /* 0x30c00280020bbfae */ /* 0x000fe8000c901d66 */
[----:B------:R-:W-:Y:S01]  /*116b0*/  @!P3 LDGSTS.E.BYPASS.LTC128B.128 [R11+0x32c00], desc[UR38][R2.64+0x300], P2 ;  /* 0x32c00300020bbfae */ /* 0x000fe20009101d66 */
[----:B------:R-:W-:-:S13]  /*116c0*/  @!P3 ISETP.NE.U32.AND P2, PT, R8, RZ, PT ;  /* 0x000000ff0800b20c */ /* 0x000fda0003f45070 */
[----:B------:R0:W-:Y:S01]  /*116d0*/  @!P3 LDGSTS.E.BYPASS.LTC128B.128 [R11+0x34c00], desc[UR38][R2.64+0x380], P2 ;  /* 0x34c00380020bbfae */ /* 0x0001e20009101d66 */
[----:B------:R-:W-:-:S03]  /*116e0*/  ISETP.GE.AND P2, PT, R10, R7, PT ;  /* 0x000000070a00720c */ /* 0x000fc60003f46270 */
[----:B------:R-:W-:Y:S04]  /*116f0*/  SHFL.IDX PT, R10, R4, 0x2, 0x181f ;  /* 0x00581f00040a7f89 */ /* 0x000fe800000e0000 */
[----:B0-----:R-:W0:Y:S01]  /*11700*/  SHFL.IDX PT, R3, R0, 0x2, 0x181f ;  /* 0x00581f0000037f89 */ /* 0x001e2200000e0000 */
[----:B------:R-:W-:-:S04]  /*11710*/  LOP3.LUT R19, R19, 0xffffff7f, RZ, 0xc0, !PT ;  /* 0xffffff7f13137812 */ /* 0x000fc800078ec0ff */
[----:B------:R-:W-:Y:S02]  /*11720*/  @P6 LOP3.LUT R19, R19, 0x80, RZ, 0xfc, !PT ;  /* 0x0000008013136812 */ /* 0x000fe400078efcff */
[----:B------:R-:W-:Y:S02]  /*11730*/  @!P2 LOP3.LUT R2, R5, 0x40, RZ, 0xc0, !PT ;  /* 0x000000400502a812 */ /* 0x000fe400078ec0ff */
[----:B------:R-:W-:Y:S02]  /*11740*/  LOP3.LUT P3, RZ, R19, 0x8, RZ, 0xc0, !PT ;  /* 0x0000000813ff7812 */ /* 0x000fe4000786c0ff */
[----:B------:R-:W-:Y:S02]  /*11750*/  @!P2 SHF.R.U32.HI R9, RZ, 0x2, R2 ;  /* 0x00000002ff09a819 */ /* 0x000fe40000011602 */
[----:B0-----:R-:W-:-:S05]  /*11760*/  @!P2 LEA R8, P6, R12, R3, 0x1 ;  /* 0x000000030c08a211 */ /* 0x001fca00078c08ff */
[----:B------:R-:W-:Y:S01]  /*11770*/  @!P2 IMAD.X R3, RZ, RZ, R10, P6 ;  /* 0x000000ffff03a224 */ /* 0x000fe200030e060a */
[----:B------:R-:W-:Y:S01]  /*11780*/  LOP3.LUT P6, RZ, R19, 0x80, RZ, 0xc0, !PT ;  /* 0x0000008013ff7812 */ /* 0x000fe200078cc0ff */
[----:B------:R-:W-:Y:S01]  /*11790*/  @!P2 IMAD.MOV.U32 R2, RZ, RZ, R8 ;  /* 0x000000ffff02a224 */ /* 0x000fe200078e0008 */
[----:B------:R-:W-:-:S04]  /*117a0*/  @!P2 LOP3.LUT R8, R6, 0x80, RZ, 0xc0, !PT ;  /* 0x000000800608a812 */ /* 0x000fc800078ec0ff */
[----:B------:R-:W-:Y:S01]  /*117b0*/  @!P2 SHF.R.U32.HI R8, RZ, 0x3, R8 ;  /* 0x00000003ff08a819 */ /* 0x000fe20000011608 */
[----:B------:R0:W-:Y:S03]  /*117c0*/  @!P2 LDGSTS.E.BYPASS.LTC128B.128 [R11+0x27400], desc[UR38][R2.64], !P3 ;  /* 0x27400000020bafae */ /* 0x0001e6000d901d66 */
[----:B------:R-:W-:-:S03]  /*117d0*/  @!P2 ISETP.NE.U32.AND P3, PT, R8, RZ, PT ;  /* 0x000000ff0800a20c */ /* 0x000fc60003f65070 */
[----:B------:R0:W-:Y:S01]  /*117e0*/  @!P2 LDGSTS.E.BYPASS.LTC128B.128 [R11+0x29400], desc[UR38][R2.64+0x80], !P6 ;  /* 0x29400080020bafae */ /* 0x0001e2000f101d66 */
[----:B------:R-:W-:-:S03]  /*117f0*/  @!P2 ISETP.NE.U32.AND P6, PT, R9, RZ, PT ;  /* 0x000000ff0900a20c */ /* 0x000fc60003fc5070 */
[----:B------:R0:W-:Y:S04]  /*11800*/  @!P2 LDGSTS.E.BYPASS.LTC128B.128 [R11+0x2b400], desc[UR38][R2.64+0x100], !P4 ;  /* 0x2b400100020bafae */ /* 0x0001e8000e101d66 */
[----:B------:R0:W-:Y:S04]  /*11810*/  @!P2 LDGSTS.E.BYPASS.LTC128B.128 [R11+0x2d400], desc[UR38][R2.64+0x180], !P5 ;  /* 0x2d400180020bafae */ /* 0x0001e8000e901d66 */
[----:B------:R0:W-:Y:S04]  /*11820*/  @!P2 LDGSTS.E.BYPASS.LTC128B.128 [R11+0x2f400], desc[UR38][R2.64+0x200], !P0 ;  /* 0x2f400200020bafae */ /* 0x0001e8000c101d66 */
[----:B------:R0:W-:Y:S04]  /*11830*/  @!P2 LDGSTS.E.BYPASS.LTC128B.128 [R11+0x31400], desc[UR38][R2.64+0x280], !P1 ;  /* 0x31400280020bafae */ /* 0x0001e8000c901d66 */
[----:B------:R0:W-:Y:S04]  /*11840*/  @!P2 LDGSTS.E.BYPASS.LTC128B.128 [R11+0x33400], desc[UR38][R2.64+0x300], P6 ;  /* 0x33400300020bafae */ /* 0x0001e8000b101d66 */
[----:B------:R0:W-:Y:S04]  /*11850*/  @!P2 LDGSTS.E.BYPASS.LTC128B.128 [R11+0x35400], desc[UR38][R2.64+0x380], P3 ;  /* 0x35400380020bafae */ /* 0x0001e80009901d66 */
[----:B------:R-:W1:Y:S04]  /*11860*/  SHFL.IDX PT, R4, R4, 0x3, 0x181f ;  /* 0x00781f0004047f89 */ /* 0x000e6800000e0000 */
[----:B------:R-:W2:Y:S02]  /*11870*/  SHFL.IDX PT, R0, R0, 0x3, 0x181f ;  /* 0x00781f0000007f89 */ /* 0x000ea400000e0000 */
.L_x_1268:
[----:B0-----:R-:W3:Y:S01]  /*11880*/  LDL.LU R2, [R1+0x60] ;  /* 0x0000600001027983 */ /* 0x001ee20000300800 */
[----:B------:R-:W-:Y:S01]  /*11890*/  BSSY B0, `(.L_x_1133) ;  /* 0x000001d000007945 */ /* 0x000fe20003800000 */
[----:B---3--:R-:W-:-:S13]  /*118a0*/  ISETP.GE.AND P2, PT, R2, R7, PT ;  /* 0x000000070200720c */ /* 0x008fda0003f46270 */
[----:B------:R-:W-:Y:S05]  /*118b0*/  @P2 BRA `(.L_x_1134) ;  /* 0x0000000000682947 */ /* 0x000fea0003800000 */
[----:B------:R-:W3:Y:S01]  /*118c0*/  LDL R8, [R1+0x14] ;  /* 0x0000140001087983 */ /* 0x000ee20000100800 */
[C---:B------:R-:W-:Y:S02]  /*118d0*/  LOP3.LUT P6, RZ, R19.reuse, 0x8, RZ, 0xc0, !PT ;  /* 0x0000000813ff7812 */ /* 0x040fe400078cc0ff */
[C---:B------:R-:W-:Y:S01]  /*118e0*/  LOP3.LUT P4, RZ, R19.reuse, 0x4, RZ, 0xc0, !PT ;  /* 0x0000000413ff7812 */ /* 0x040fe2000788c0ff */
[----:B------:R-:W0:Y:S01]  /*118f0*/  S2R R2, SR_TID.X ;  /* 0x0000000000027919 */ /* 0x000e220000002100 */
[----:B------:R-:W-:Y:S02]  /*11900*/  LOP3.LUT P3, RZ, R19, 0x2, RZ, 0xc0, !PT ;  /* 0x0000000213ff7812 */ /* 0x000fe4000786c0ff */
[----:B------:R-:W-:Y:S02]  /*11910*/  LOP3.LUT R5, R5, 0x40, RZ, 0xc0, !PT ;  /* 0x0000004005057812 */ /* 0x000fe400078ec0ff */
[----:B------:R-:W-:Y:S02]  /*11920*/  LOP3.LUT R6, R6, 0x80, RZ, 0xc0, !PT ;  /* 0x0000008006067812 */ /* 0x000fe400078ec0ff */
[----:B------:R-:W-:-:S02]  /*11930*/  SHF.R.U32.HI R5, RZ, 0x2, R5 ;  /* 0x00000002ff057819 */ /* 0x000fc40000011605 */
[----:B------:R-:W-:Y:S01]  /*11940*/  SHF.R.U32.HI R6, RZ, 0x3, R6 ;  /* 0x00000003ff067819 */ /* 0x000fe20000011606 */
[----:B0-----:R-:W-:-:S05]  /*11950*/  IMAD.SHL.U32 R2, R2, 0x8, RZ ;  /* 0x0000000802027824 */ /* 0x001fca00078e00ff */
[----:B------:R-:W-:-:S04]  /*11960*/  LOP3.LUT R2, R2, 0x38, RZ, 0xc0, !PT ;  /* 0x0000003802027812 */ /* 0x000fc800078ec0ff */
[----:B--2---:R-:W-:-:S05]  /*11970*/  LEA R2, P2, R2, R0, 0x1 ;  /* 0x0000000002027211 */ /* 0x004fca00078408ff */
[----:B-1----:R-:W-:Y:S01]  /*11980*/  IMAD.X R3, RZ, RZ, R4, P2 ;  /* 0x000000ffff037224 */ /* 0x002fe200010e0604 */
[----:B------:R-:W-:-:S04]  /*11990*/  ISETP.NE.U32.AND P2, PT, R5, RZ, PT ;  /* 0x000000ff0500720c */ /* 0x000fc80003f45070 */
[----:B------:R-:W-:Y:S01]  /*119a0*/  @!PT LDS RZ, [RZ] ;  /* 0x00000000fffff984 */ /* 0x000fe20000000800 */
[----:B------:R-:W-:Y:S01]  /*119b0*/  @!PT LDS RZ, [RZ] ;  /* 0x00000000fffff984 */ /* 0x000fe20000000800 */
[----:B------:R-:W-:Y:S01]  /*119c0*/  @!PT LDS RZ, [RZ] ;  /* 0x00000000fffff984 */ /* 0x000fe20000000800 */
[----:B---3--:R0:W-:Y:S04]  /*119d0*/  LDGSTS.E.BYPASS.LTC128B.128 [R8+0x27c00], desc[UR38][R2.64], !P6 ;  /* 0x27c0000002087fae */ /* 0x0081e8000f101d66 */
        /* <DEDUP_REMOVED lines=8> */
.L_x_1134:
[----:B------:R-:W-:Y:S05]  /*11a60*/  BSYNC B0 ;  /* 0x0000000000007941 */ /* 0x000fea0003800000 */
.L_x_1133:
[----:B------:R-:W-:Y:S01]  /*11a70*/  NOP ;  /* 0x0000000000007918 */ /* 0x000fe20000000000 */
[----:B------:R-:W-:-:S13]  /*11a80*/  PLOP3.LUT P0, PT, PT, PT, PT, 0x80, 0x0 ;  /* 0x000000000000781c */ /* 0x000fda0003f0f070 */
.L_x_1135:
[----:B------:R-:W-:Y:S02]  /*11a90*/  PLOP3.LUT P1, PT, P1, P0, PT, 0xa2, 0x0 ;  /* 0x000000000000781c */ /* 0x000fe40000f21472 */
[----:B------:R-:W-:-:S08]  /*11aa0*/  @P0 R2UR P1, UR4, R18 ;  /* 0x00000000120402ca */ /* 0x000fd00000020000 */
[----:B------:R-:W-:-:S05]  /*11ab0*/  @P0 PLOP3.LUT P0, PT, P1, PT, PT, 0x80, 0x0 ;  /* 0x000000000000081c */ /* 0x000fca0000f0f070 */
[----:B------:R-:W-:Y:S01]  /*11ac0*/  @!P1 SYNCS.ARRIVE.TRANS64.RED.A0T1 RZ, [UR4+0x38810], RZ ;  /* 0x038810ffffff99a7 */ /* 0x000fe20008200404 */
[----:B------:R-:W-:Y:S07]  /*11ad0*/  @!P1 ARRIVES.LDGSTSBAR.64.TRANSCNT [UR4+0x38810] ;  /* 0x03881000ff0099b0 */ /* 0x000fee0008000a84 */
[----:B------:R-:W-:Y:S05]  /*11ae0*/  @P0 BRA.U.ANY `(.L_x_1135) ;  /* 0xfffffffd00e80947 */ /* 0x000fea000393ffff */
[----:B0-----:R-:W3:Y:S02]  /*11af0*/  LDL.LU R2, [R1+0x64] ;  /* 0x0000640001027983 */ /* 0x001ee40000300800 */
[----:B---3--:R-:W-:-:S05]  /*11b00*/  VIADD R2, R2, 0x1 ;  /* 0x0000000102027836 */ /* 0x008fca0000000000 */
[----:B------:R0:W-:Y:S01]  /*11b10*/  STL [R1+0x64], R2 ;  /* 0x0000640201007387 */ /* 0x0001e20000100800 */
[----:B--2---:R-:W-:-:S04]  /*11b20*/  LEA.HI R0, R2, R2, RZ, 0x1 ;  /* 0x0000000202007211 */ /* 0x004fc800078f08ff */
[----:B------:R-:W-:-:S05]  /*11b30*/  LOP3.LUT R0, R0, 0xfffffffe, RZ, 0xc0, !PT ;  /* 0xfffffffe00007812 */ /* 0x000fca00078ec0ff */
[----:B------:R-:W-:-:S05]  /*11b40*/  IMAD.IADD R0, R2, 0x1, -R0 ;  /* 0x0000000102007824 */ /* 0x000fca00078e0a00 */
[----:B------:R-:W-:Y:S01]  /*11b50*/  SHF.L.U32 R0, R0, 0x1f, RZ ;  /* 0x0000001f00007819 */ /* 0x000fe200000006ff */
[----:B------:R-:W-:Y:S01]  /*11b60*/  NOP ;  /* 0x0000000000007918 */ /* 0x000fe20000000000 */
[----:B------:R0:W-:Y:S01]  /*11b70*/  SYNCS.ARRIVE.TRANS64.A1T0 RZ, [R18+URZ+0x38810], RZ ;  /* 0x038810ff12ff79a7 */ /* 0x0001e2000810003f */
[----:B------:R-:W-:Y:S01]  /*11b80*/  BSSY B0, `(.L_x_1136) ;  /* 0x0000003000007945 */ /* 0x000fe20003800000 */
[----:B------:R-:W2:Y:S03]  /*11b90*/  SYNCS.PHASECHK.TRANS64.TRYWAIT P0, [R18+URZ+0x38820], R0 ;  /* 0x03882000120075a7 */ /* 0x000ea6000800017f */
[----:B0-2---:R-:W-:Y:S05]  /*11ba0*/  @!P0 BRA `(.L_x_1137) ;  /* 0x0000005800f08947 */ /* 0x005fea0003800000 */
.L_x_1269:
[----:B------:R-:W-:Y:S05]  /*11bb0*/  BSYNC B0 ;  /* 0x0000000000007941 */ /* 0x000fea0003800000 */
.L_x_1136:
[----:B------:R-:W-:Y:S01]  /*11bc0*/  LOP3.LUT P0, RZ, R19, 0x1, RZ, 0xc0, !PT ;  /* 0x0000000113ff7812 */ /* 0x000fe2000780c0ff */
[----:B------:R-:W-:-:S12]  /*11bd0*/  BSSY B0, `(.L_x_1138) ;  /* 0x0000097000007945 */ /* 0x000fd80003800000 */
[----:B------:R-:W-:Y:S05]  /*11be0*/  @!P0 BRA `(.L_x_1139) ;  /* 0x0000000800548947 */ /* 0x000fea0003800000 */
[----:B-1----:R-:W0:Y:S04]  /*11bf0*/  LDL R4, [R1+0x10] ;  /* 0x0000100001047983 */ /* 0x002e280000100800 */
[----:B------:R-:W2:Y:S01]  /*11c00*/  LDL R2, [R1+0x18] ;  /* 0x0000180001027983 */ /* 0x000ea20000100800 */
[----:B------:R-:W-:Y:S01]  /*11c10*/  BSSY B1, `(.L_x_1140) ;  /* 0x0000008000017945 */ /* 0x000fe20003800000 */
[----:B------:R-:W1:Y:S02]  /*11c20*/  S2R R3, SR_TID.X ;  /* 0x0000000000037919 */ /* 0x000e640000002100 */
[----:B-1----:R-:W-:-:S04]  /*11c30*/  LOP3.LUT R3, R3, 0x7f, RZ, 0xc0, !PT ;  /* 0x0000007f03037812 */ /* 0x002fc800078ec0ff */
[----:B------:R-:W-:Y:S01]  /*11c40*/  ISETP.NE.AND P1, PT, R3, RZ, PT ;  /* 0x000000ff0300720c */ /* 0x000fe20003f25270 */
[----:B0-----:R-:W-:Y:S01]  /*11c50*/  IMAD R0, R4, 0x8, R18 ;  /* 0x0000000804007824 */ /* 0x001fe200078e0212 */
[----:B--2---:R-:W-:-:S04]  /*11c60*/  SHF.L.U32 R2, R2, 0x1f, RZ ;  /* 0x0000001f02027819 */ /* 0x004fc800000006ff */
[----:B------:R-:W0:Y:S02]  /*11c70*/  SYNCS.PHASECHK.TRANS64.TRYWAIT P0, [R0+URZ+0x38860], R2 ;  /* 0x03886002000075a7 */ /* 0x000e24000800017f */
[----:B0-----:R-:W-:Y:S05]  /*11c80*/  @!P0 BRA `(.L_x_1141) ;  /* 0x0000005800cc8947 */ /* 0x001fea0003800000 */
.L_x_1270:
[----:B------:R-:W-:Y:S05]  /*11c90*/  BSYNC B1 ;  /* 0x0000000000017941 */ /* 0x000fea0003800000 */
.L_x_1140:
        /* <DEDUP_REMOVED lines=9> */
.L_x_1143:
[----:B------:R-:W-:Y:S05]  /*11d30*/  BSYNC B1 ;  /* 0x0000000000017941 */ /* 0x000fea0003800000 */
.L_x_1142:
[----:B------:R-:W2:Y:S04]  /*11d40*/  LDL R4, [R1+0x20] ;  /* 0x0000200001047983 */ /* 0x000ea80000100800 */
[----:B------:R-:W2:Y:S04]  /*11d50*/  LDL.LU R3, [R1+0x30] ;  /* 0x0000300001037983 */ /* 0x000ea80000300800 */
[----:B0-----:R-:W3:Y:S01]  /*11d60*/  LDL R2, [R1+0x10] ;  /* 0x0000100001027983 */ /* 0x001ee20000100800 */
        /* <DEDUP_REMOVED lines=8> */
[----:B---3--:R-:W-:-:S04]  /*11df0*/  IMAD R2, R2, 0x10000, R18 ;  /* 0x0001000002027824 */ /* 0x008fc800078e0212 */
[----:B------:R-:W-:-:S07]  /*11e00*/  VIADD R4, R2, 0x400 ;  /* 0x0000040002047836 */ /* 0x000fce0000000000 */
.L_x_1144:
        /* <DEDUP_REMOVED lines=15> */
.L_x_1145:
        /* <DEDUP_REMOVED lines=15> */
.L_x_1146:
        /* <DEDUP_REMOVED lines=15> */
.L_x_1147:
        /* <DEDUP_REMOVED lines=15> */
.L_x_1148:
        /* <DEDUP_REMOVED lines=15> */
.L_x_1149:
        /* <DEDUP_REMOVED lines=15> */
.L_x_1150:
        /* <DEDUP_REMOVED lines=15> */
.L_x_1151:
        /* <DEDUP_REMOVED lines=10> */
.L_x_1139:
[----:B------:R-:W-:Y:S05]  /*12540*/  BSYNC B0 ;  /* 0x0000000000007941 */ /* 0x000fea0003800000 */
.L_x_1138:
[----:B-1----:R-:W0:Y:S04]  /*12550*/  LDL R4, [R1+0x3c] ;  /* 0x00003c0001047983 */ /* 0x002e280000100800 */
        /* <DEDUP_REMOVED lines=19> */
[----:B------:R-:W2:Y:S04]  /*12690*/  LDL.LU R5, [R1+0x10] ;  /* 0x0000100001057983 */ /* 0x000ea80000300800 */
[----:B------:R-:W3:Y:S01]  /*126a0*/  LDL.LU R9, [R1+0x18] ;  /* 0x0000180001097983 */ /* 0x000ee20000300800 */
[----:B------:R-:W-:Y:S01]  /*126b0*/  LOP3.LUT P2, RZ, R19, 0x1, RZ, 0xc0, !PT ;  /* 0x0000000113ff7812 */ /* 0x000fe2000784c0ff */
[----:B------:R-:W-:Y:S01]  /*126c0*/  BSSY B1, `(.L_x_1156) ;  /* 0x00000d7000017945 */ /* 0x000fe20003800000 */
[----:B--2---:R-:W-:-:S05]  /*126d0*/  VIADD R2, R5, 0x1 ;  /* 0x0000000105027836 */ /* 0x004fca0000000000 */
[----:B------:R-:W-:-:S04]  /*126e0*/  ISETP.NE.AND P0, PT, R2, 0x2, PT ;  /* 0x000000020200780c */ /* 0x000fc80003f05270 */
[----:B------:R-:W-:Y:S02]  /*126f0*/  SEL R3, RZ, 0x1, P0 ;  /* 0x00000001ff037807 */ /* 0x000fe40000000000 */
[----:B------:R-:W-:Y:S02]  /*12700*/  SEL R10, R2, RZ, P0 ;  /* 0x000000ff020a7207 */ /* 0x000fe40000000000 */
[----:B---3--:R-:W-:-:S05]  /*12710*/  LOP3.LUT R9, R9, R3, RZ, 0x3c, !PT ;  /* 0x0000000309097212 */ /* 0x008fca00078e3cff */
[----:B------:R0:W-:Y:S04]  /*12720*/  STL [R1+0x18], R9 ;  /* 0x0000180901007387 */ /* 0x0001e80000100800 */
[----:B------:R0:W-:Y:S01]  /*12730*/  STL [R1+0x10], R10 ;  /* 0x0000100a01007387 */ /* 0x0001e20000100800 */
        /* <DEDUP_REMOVED lines=24> */
.L_x_1158:
[----:B------:R-:W-:Y:S01]  /*128c0*/  IMAD R3, R10, 0x8, R18 ;  /* 0x000000080a037824 */ /* 0x000fe200078e0212 */
[----:B------:R-:W-:Y:S01]  /*128d0*/  SHF.L.U32 R2, R9, 0x1f, RZ ;  /* 0x0000001f09027819 */ /* 0x000fe200000006ff */
[----:B------:R-:W2:Y:S01]  /*128e0*/  S2R R5, SR_TID.X ;  /* 0x0000000000057919 */ /* 0x000ea20000002100 */
[----:B------:R-:W-:Y:S02]  /*128f0*/  BSSY B3, `(.L_x_1159) ;  /* 0x0000005000037945 */ /* 0x000fe40003800000 */
[----:B------:R-:W3:Y:S01]  /*12900*/  SYNCS.PHASECHK.TRANS64.TRYWAIT P0, [R3+URZ+0x38840], R2 ;  /* 0x03884002030075a7 */ /* 0x000ee2000800017f */
[----:B--2---:R-:W-:-:S04]  /*12910*/  LOP3.LUT R5, R5, 0x7f, RZ, 0xc0, !PT ;  /* 0x0000007f05057812 */ /* 0x004fc800078ec0ff */
[----:B------:R-:W-:Y:S01]  /*12920*/  ISETP.NE.AND P1, PT, R5, RZ, PT ;  /* 0x000000ff0500720c */ /* 0x000fe20003f25270 */
[----:B---3--:R-:W-:-:S12]  /*12930*/  @!P0 BRA `(.L_x_1160) ;  /* 0x0000004c00b48947 */ /* 0x008fd80003800000 */
.L_x_1271:
[----:B------:R-:W-:Y:S05]  /*12940*/  BSYNC B3 ;  /* 0x0000000000037941 */ /* 0x000fea0003800000 */
.L_x_1159:
[----:B------:R-:W-:Y:S04]  /*12950*/  BSSY B3, `(.L_x_1161) ;  /* 0x0000009000037945 */ /* 0x000fe80003800000 */
[----:B------:R-:W-:Y:S05]  /*12960*/  @P1 BRA `(.L_x_1162) ;  /* 0x00000000001c1947 */ /* 0x000fea0003800000 */
[----:B-1----:R-:W1:Y:S01]  /*12970*/  S2R R6, SR_TID.X ;  /* 0x0000000000067919 */ /* 0x002e620000002100 */
[----:B------:R-:W-:-:S04]  /*12980*/  IMAD.MOV.U32 R5, RZ, RZ, 0x2000 ;  /* 0x00002000ff057424 */ /* 0x000fc800078e00ff */
[----:B------:R3:W-:Y:S01]  /*12990*/  SYNCS.ARRIVE.TRANS64 RZ, [R3+URZ+0x38830], R5 ;  /* 0x0388300503ff79a7 */ /* 0x0007e2000800003f */
[----:B-1----:R-:W-:-:S04]  /*129a0*/  LOP3.LUT R6, R6, 0x1f, RZ, 0xc0, !PT ;  /* 0x0000001f06067812 */ /* 0x002fc800078ec0ff */
[----:B------:R-:W-:-:S13]  /*129b0*/  ISETP.NE.AND P0, PT, R6, RZ, PT ;  /* 0x000000ff0600720c */ /* 0x000fda0003f05270 */
[----:B---3--:R-:W-:Y:S05]  /*129c0*/  @!P0 BRA `(.L_x_1162) ;  /* 0x0000000000048947 */ /* 0x008fea0003800000 */
[----:B------:R-:W-:Y:S01]  /*129d0*/  BPT.TRAP 0x1 ;  /* 0x000000040000795c */ /* 0x000fe20000300000 */
.L_x_1162:
[----:B------:R-:W-:Y:S05]  /*129e0*/  BSYNC B3 ;  /* 0x0000000000037941 */ /* 0x000fea0003800000 */
.L_x_1161:
[----:B------:R-:W3:Y:S04]  /*129f0*/  LDL R5, [R1+0x10] ;  /* 0x0000100001057983 */ /* 0x000ee80000100800 */
[----:B-1----:R-:W4:Y:S01]  /*12a00*/  LDL R6, [R1+0x20] ;  /* 0x0000200001067983 */ /* 0x002f220000100800 */
[----:B0-----:R-:W-:Y:S01]  /*12a10*/  IMAD.MOV.U32 R9, RZ, RZ, RZ ;  /* 0x000000ffff097224 */ /* 0x001fe200078e00ff */
[----:B------:R-:W-:Y:S01]  /*12a20*/  UIADD3 UR4, UP0, UR40, 0x370, URZ ;  /* 0x0000037028047890 */ /* 0x000fe2000ff1e03f */
[----:B------:R-:W-:Y:S01]  /*12a30*/  PLOP3.LUT P0, PT, PT, PT, PT, 0x80, 0x0 ;  /* 0x000000000000781c */ /* 0x000fe20003f0f070 */
[----:B------:R-:W-:Y:S01]  /*12a40*/  UMOV UR6, 0x0 ;  /* 0x0000000000067882 */ /* 0x000fe20000000000 */
[----:B------:R-:W-:Y:S01]  /*12a50*/  UMOV UR7, 0x14f00000 ;  /* 0x14f0000000077882 */ /* 0x000fe20000000000 */
[----:B------:R-:W-:Y:S01]  /*12a60*/  R2UR UR10, R9 ;  /* 0x00000000090a72ca */ /* 0x000fe200000e0000 */
[----:B------:R-:W-:Y:S01]  /*12a70*/  UIADD3.X UR5, URZ, UR41, URZ, UP0, !UPT ;  /* 0x000000293f057290 */ /* 0x000fe200087fe43f */
[----:B---3--:R-:W-:-:S02]  /*12a80*/  IMAD R5, R5, 0x2000, R18 ;  /* 0x0000200005057824 */ /* 0x008fc400078e0212 */
[----:B----4-:R-:W-:Y:S02]  /*12a90*/  IMAD R0, R0, 0x40, R6 ;  /* 0x0000004000007824 */ /* 0x010fe400078e0206 */
[----:B------:R-:W-:Y:S02]  /*12aa0*/  VIADD R5, R5, 0x22400 ;  /* 0x0002240005057836 */ /* 0x000fe40000000000 */
[----:B------:R-:W-:-:S07]  /*12ab0*/  VIADD R6, R3, 0x38830 ;  /* 0x0003883003067836 */ /* 0x000fce0000000000 */
.L_x_1163:
        /* <DEDUP_REMOVED lines=13> */
.L_x_1272:
[----:B------:R-:W-:Y:S05]  /*12b90*/  BSYNC B3 ;  /* 0x0000000000037941 */ /* 0x000fea0003800000 */
.L_x_1164:
[----:B------:R-:W-:Y:S01]  /*12ba0*/  BSSY B3, `(.L_x_1166) ;  /* 0x000000b000037945 */ /* 0x000fe20003800000 */
[----:B------:R-:W-:Y:S02]  /*12bb0*/  IMAD.MOV.U32 R6, RZ, RZ, 0x0 ;  /* 0x00000000ff067424 */ /* 0x000fe400078e00ff */
[----:B------:R-:W-:Y:S01]  /*12bc0*/  IMAD.MOV.U32 R7, RZ, RZ, 0x14f00000 ;  /* 0x14f00000ff077424 */ /* 0x000fe200078e00ff */
[----:B------:R-:W-:Y:S06]  /*12bd0*/  @P1 BRA `(.L_x_1167) ;  /* 0x00000000001c1947 */ /* 0x000fec0003800000 */
[----:B------:R-:W1:Y:S01]  /*12be0*/  S2R R5, SR_TID.X ;  /* 0x0000000000057919 */ /* 0x000e620000002100 */
[----:B0-2---:R-:W-:-:S04]  /*12bf0*/  IMAD.MOV.U32 R2, RZ, RZ, 0x10000 ;  /* 0x00010000ff027424 */ /* 0x005fc800078e00ff */
[----:B------:R3:W-:Y:S01]  /*12c00*/  SYNCS.ARRIVE.TRANS64 RZ, [R3+URZ+0x38850], R2 ;  /* 0x0388500203ff79a7 */ /* 0x0007e2000800003f */
[----:B-1----:R-:W-:-:S04]  /*12c10*/  LOP3.LUT R5, R5, 0x1f, RZ, 0xc0, !PT ;  /* 0x0000001f05057812 */ /* 0x002fc800078ec0ff */
[----:B------:R-:W-:-:S13]  /*12c20*/  ISETP.NE.AND P0, PT, R5, RZ, PT ;  /* 0x000000ff0500720c */ /* 0x000fda0003f05270 */
[----:B---3--:R-:W-:Y:S05]  /*12c30*/  @!P0 BRA `(.L_x_1167) ;  /* 0x0000000000048947 */ /* 0x008fea0003800000 */
[----:B------:R-:W-:Y:S01]  /*12c40*/  BPT.TRAP 0x1 ;  /* 0x000000040000795c */ /* 0x000fe20000300000 */
.L_x_1167:
[----:B------:R-:W-:Y:S05]  /*12c50*/  BSYNC B3 ;  /* 0x0000000000037941 */ /* 0x000fea0003800000 */
.L_x_1166:
[----:B0-2---:R-:W2:Y:S01]  /*12c60*/  LDL R2, [R1+0x10] ;  /* 0x0000100001027983 */ /* 0x005ea20000100800 */
        /* <DEDUP_REMOVED lines=9> */
.L_x_1168:
        /* <DEDUP_REMOVED lines=15> */
.L_x_1169:
        /* <DEDUP_REMOVED lines=15> */
.L_x_1170:
        /* <DEDUP_REMOVED lines=15> */
.L_x_1171:
        /* <DEDUP_REMOVED lines=15> */
.L_x_1172:
        /* <DEDUP_REMOVED lines=15> */
.L_x_1173:
        /* <DEDUP_REMOVED lines=15> */
.L_x_1174:
        /* <DEDUP_REMOVED lines=15> */
.L_x_1175:
        /* <DEDUP_REMOVED lines=10> */
.L_x_1157:
[----:B------:R-:W-:Y:S05]  /*13430*/  BSYNC B1 ;  /* 0x0000000000017941 */ /* 0x000fea0003800000 */
.L_x_1156:
[----:B------:R-:W2:Y:S02]  /*13440*/  LDL.LU R5, [R1+0x3c] ;  /* 0x00003c0001057983 */ /* 0x000ea40000300800 */
[----:B--2---:R-:W-:-:S07]  /*13450*/  VIADD R0, R5, 0xfffffffd ;  /* 0xfffffffd05007836 */ /* 0x004fce0000000000 */
.L_x_1155:
[----:B------:R-:W-:Y:S05]  /*13460*/  BSYNC B2 ;  /* 0x0000000000027941 */ /* 0x000fea0003800000 */
.L_x_1154:
[----:B------:R-:W-:Y:S01]  /*13470*/  VIADD R8, R8, 0xfffffffe ;  /* 0xfffffffe08087836 */ /* 0x000fe20000000000 */
[----:B------:R-:W-:-:S04]  /*13480*/  LOP3.LUT R4, RZ, R4, RZ, 0x33, !PT ;  /* 0x00000004ff047212 */ /* 0x000fc800078e33ff */
[----:B------:R-:W-:-:S13]  /*13490*/  ISETP.NE.AND P0, PT, R8, R4, PT ;  /* 0x000000040800720c */ /* 0x000fda0003f05270 */
[----:B------:R-:W-:Y:S05]  /*134a0*/  @!P0 BRA `(.L_x_1153) ;  /* 0x0000001800e08947 */ /* 0x000fea0003800000 */
.L_x_1216:
[----:B------:R-:W2:Y:S04]  /*134b0*/  LDL.LU R3, [R1+0x10] ;  /* 0x0000100001037983 */ /* 0x000ea80000300800 */
[----:B------:R-:W3:Y:S01]  /*134c0*/  LDL.LU R2, [R1+0x18] ;  /* 0x0000180001027983 */ /* 0x000ee20000300800 */
[----:B------:R-:W-:Y:S01]  /*134d0*/  LOP3.LUT P1, RZ, R19, 0x1, RZ, 0xc0, !PT ;  /* 0x0000000113ff7812 */ /* 0x000fe2000782c0ff */
[----:B------:R-:W-:Y:S05]  /*134e0*/  YIELD ;  /* 0x0000000000007946 */ /* 0x000fea0003800000 */
[----:B------:R-:W-:Y:S01]  /*134f0*/  BSSY B1, `(.L_x_1176) ;  /* 0x00000d4000017945 */ /* 0x000fe20003800000 */
[----:B--2---:R-:W-:-:S05]  /*13500*/  VIADD R7, R3, 0x1 ;  /* 0x0000000103077836 */ /* 0x004fca0000000000 */
[----:B------:R-:W-:-:S04]  /*13510*/  ISETP.NE.AND P0, PT, R7, 0x2, PT ;  /* 0x000000020700780c */ /* 0x000fc80003f05270 */
[----:B------:R-:W-:Y:S02]  /*13520*/  SEL R6, RZ, 0x1, P0 ;  /* 0x00000001ff067807 */ /* 0x000fe40000000000 */
[----:B------:R-:W-:Y:S02]  /*13530*/  SEL R7, R7, RZ, P0 ;  /* 0x000000ff07077207 */ /* 0x000fe40000000000 */
[----:B---3--:R-:W-:Y:S01]  /*13540*/  LOP3.LUT R6, R2, R6, RZ, 0x3c, !PT ;  /* 0x0000000602067212 */ /* 0x008fe200078e3cff */
[----:B0-----:R-:W-:Y:S06]  /*13550*/  @!P1 BRA `(.L_x_1177) ;  /* 0x0000000c00349947 */ /* 0x001fec0003800000 */
        /* <DEDUP_REMOVED lines=24> */
.L_x_1178:
        /* <DEDUP_REMOVED lines=8> */
.L_x_1273:
[----:B------:R-:W-:Y:S05]  /*13760*/  BSYNC B2 ;  /* 0x0000000000027941 */ /* 0x000fea0003800000 */
.L_x_1179:
        /* <DEDUP_REMOVED lines=9> */
.L_x_1182:
[----:B------:R-:W-:Y:S05]  /*13800*/  BSYNC B2 ;  /* 0x0000000000027941 */ /* 0x000fea0003800000 */
.L_x_1181:
        /* <DEDUP_REMOVED lines=12> */
.L_x_1183:
        /* <DEDUP_REMOVED lines=13> */
.L_x_1274:
[----:B------:R-:W-:Y:S05]  /*139a0*/  BSYNC B2 ;  /* 0x0000000000027941 */ /* 0x000fea0003800000 */
.L_x_1184:
        /* <DEDUP_REMOVED lines=11> */
.L_x_1187:
[----:B------:R-:W-:Y:S05]  /*13a60*/  BSYNC B2 ;  /* 0x0000000000027941 */ /* 0x000fea0003800000 */
.L_x_1186:
        /* <DEDUP_REMOVED lines=9> */
.L_x_1188:
        /* <DEDUP_REMOVED lines=15> */
.L_x_1189:
        /* <DEDUP_REMOVED lines=15> */
.L_x_1190:
        /* <DEDUP_REMOVED lines=15> */
.L_x_1191:
        /* <DEDUP_REMOVED lines=15> */
.L_x_1192:
        /* <DEDUP_REMOVED lines=15> */
.L_x_1193:
        /* <DEDUP_REMOVED lines=15> */
.L_x_1194:
        /* <DEDUP_REMOVED lines=15> */
.L_x_1195:
        /* <DEDUP_REMOVED lines=10> */
.L_x_1177:
[----:B------:R-:W-:Y:S05]  /*14230*/  BSYNC B1 ;  /* 0x0000000000017941 */ /* 0x000fea0003800000 */
.L_x_1176:
[----:B------:R-:W-:Y:S01]  /*14240*/  VIADD R7, R7, 0x1 ;  /* 0x0000000107077836 */ /* 0x000fe20000000000 */
[----:B------:R-:W-:Y:S01]  /*14250*/  LOP3.LUT P2, RZ, R19, 0x1, RZ, 0xc0, !PT ;  /* 0x0000000113ff7812 */ /* 0x000fe2000784c0ff */
[----:B------:R-:W-:Y:S03]  /*14260*/  BSSY B1, `(.L_x_1196) ;  /* 0x00000d8000017945 */ /* 0x000fe60003800000 */
[----:B------:R-:W-:-:S04]  /*14270*/  ISETP.NE.AND P0, PT, R7, 0x2, PT ;  /* 0x000000020700780c */ /* 0x000fc80003f05270 */
[----:B------:R-:W-:Y:S02]  /*14280*/  SEL R2, RZ, 0x1, P0 ;  /* 0x00000001ff027807 */ /* 0x000fe40000000000 */
[----:B0-----:R-:W-:Y:S02]  /*14290*/  SEL R9, R7, RZ, P0 ;  /* 0x000000ff07097207 */ /* 0x001fe40000000000 */
[----:B------:R-:W-:Y:S01]  /*142a0*/  LOP3.LUT R8, R6, R2, RZ, 0x3c, !PT ;  /* 0x0000000206087212 */ /* 0x000fe200078e3cff */
[----:B------:R-:W-:-:S04]  /*142b0*/  VIADD R6, R0, 0xffffffff ;  /* 0xffffffff00067836 */ /* 0x000fc80000000000 */
[----:B------:R0:W-:Y:S04]  /*142c0*/  STL [R1+0x18], R8 ;  /* 0x0000180801007387 */ /* 0x0001e80000100800 */
[----:B------:R0:W-:Y:S01]  /*142d0*/  STL [R1+0x10], R9 ;  /* 0x0000100901007387 */ /* 0x0001e20000100800 */
        /* <DEDUP_REMOVED lines=25> */
.L_x_1198:
        /* <DEDUP_REMOVED lines=8> */
.L_x_1275:
[----:B------:R-:W-:Y:S05]  /*144f0*/  BSYNC B2 ;  /* 0x0000000000027941 */ /* 0x000fea0003800000 */
.L_x_1199:
        /* <DEDUP_REMOVED lines=9> */
.L_x_1202:
[----:B------:R-:W-:Y:S05]  /*14590*/  BSYNC B2 ;  /* 0x0000000000027941 */ /* 0x000fea0003800000 */
.L_x_1201:
[----:B------:R-:W2:Y:S04]  /*145a0*/  LDL R3, [R1+0x10] ;  /* 0x0000100001037983 */ /* 0x000ea80000100800 */
[----:B------:R-:W3:Y:S01]  /*145b0*/  LDL R5, [R1+0x20] ;  /* 0x0000200001057983 */ /* 0x000ee20000100800 */
[----:B0-----:R-:W-:Y:S01]  /*145c0*/  IMAD.MOV.U32 R8, RZ, RZ, RZ ;  /* 0x000000ffff087224 */ /* 0x001fe200078e00ff */
[----:B------:R-:W-:Y:S01]  /*145d0*/  UIADD3 UR4, UP0, UR40, 0x370, URZ ;  /* 0x0000037028047890 */ /* 0x000fe2000ff1e03f */
[----:B------:R-:W-:Y:S01]  /*145e0*/  PLOP3.LUT P0, PT, PT, PT, PT, 0x80, 0x0 ;  /* 0x000000000000781c */ /* 0x000fe20003f0f070 */
[----:B------:R-:W-:Y:S01]  /*145f0*/  UMOV UR6, 0x0 ;  /* 0x0000000000067882 */ /* 0x000fe20000000000 */
[----:B------:R-:W-:Y:S01]  /*14600*/  UMOV UR7, 0x14f00000 ;  /* 0x14f0000000077882 */ /* 0x000fe20000000000 */
[----:B------:R-:W-:Y:S01]  /*14610*/  R2UR UR10, R8 ;  /* 0x00000000080a72ca */ /* 0x000fe200000e0000 */
[----:B------:R-:W-:Y:S01]  /*14620*/  UIADD3.X UR5, URZ, UR41, URZ, UP0, !UPT ;  /* 0x000000293f057290 */ /* 0x000fe200087fe43f */
[----:B--2---:R-:W-:-:S02]  /*14630*/  IMAD R3, R3, 0x2000, R18 ;  /* 0x0000200003037824 */ /* 0x004fc400078e0212 */
[----:B---3--:R-:W-:Y:S02]  /*14640*/  IMAD R7, R7, 0x40, R5 ;  /* 0x0000004007077824 */ /* 0x008fe400078e0205 */
[----:B------:R-:W-:Y:S02]  /*14650*/  VIADD R3, R3, 0x22400 ;  /* 0x0002240003037836 */ /* 0x000fe40000000000 */
[----:B------:R-:W-:-:S07]  /*14660*/  VIADD R5, R4, 0x38830 ;  /* 0x0003883004057836 */ /* 0x000fce0000000000 */
.L_x_1203:
        /* <DEDUP_REMOVED lines=13> */
.L_x_1276:
[----:B------:R-:W-:Y:S05]  /*14740*/  BSYNC B2 ;  /* 0x0000000000027941 */ /* 0x000fea0003800000 */
.L_x_1204:
        /* <DEDUP_REMOVED lines=11> */
.L_x_1207:
[----:B------:R-:W-:Y:S05]  /*14800*/  BSYNC B2 ;  /* 0x0000000000027941 */ /* 0x000fea0003800000 */
.L_x_1206:
[----:B------:R-:W2:Y:S01]  /*14810*/  LDL R5, [R1+0x10] ;  /* 0x0000100001057983 */ /* 0x000ea20000100800 */
        /* <DEDUP_REMOVED lines=9> */
.L_x_1208:
        /* <DEDUP_REMOVED lines=15> */
.L_x_1209:
        /* <DEDUP_REMOVED lines=15> */
.L_x_1210:
        /* <DEDUP_REMOVED lines=15> */
.L_x_1211:
        /* <DEDUP_REMOVED lines=15> */
.L_x_1212:
        /* <DEDUP_REMOVED lines=15> */
.L_x_1213:
        /* <DEDUP_REMOVED lines=15> */
.L_x_1214:
        /* <DEDUP_REMOVED lines=15> */
.L_x_1215:
        /* <DEDUP_REMOVED lines=10> */
.L_x_1197:
[----:B------:R-:W-:Y:S05]  /*14fe0*/  BSYNC B1 ;  /* 0x0000000000017941 */ /* 0x000fea0003800000 */
.L_x_1196:
[----:B------:R-:W2:Y:S01]  /*14ff0*/  LDL R2, [R1+0x24] ;  /* 0x0000240001027983 */ /* 0x000ea20000100800 */
[----:B------:R-:W-:Y:S01]  /*15000*/  VIADD R0, R0, 0xfffffffe ;  /* 0xfffffffe00007836 */ /* 0x000fe20000000000 */
[----:B--2---:R-:W-:-:S13]  /*15010*/  ISETP.GT.AND P0, PT, R6, R2, PT ;  /* 0x000000020600720c */ /* 0x004fda0003f04270 */
[----:B------:R-:W-:Y:S05]  /*15020*/  @P0 BRA `(.L_x_1216) ;  /* 0xffffffe400200947 */ /* 0x000fea000383ffff */
.L_x_1153:
[----:B------:R-:W-:Y:S05]  /*15030*/  BSYNC B0 ;  /* 0x0000000000007941 */ /* 0x000fea0003800000 */
.L_x_1152:
[----:B------:R-:W2:Y:S04]  /*15040*/  LDL.LU R4, [R1+0x10] ;  /* 0x0000100001047983 */ /* 0x000ea80000300800 */
[----:B------:R-:W3:Y:S01]  /*15050*/  LDL.LU R3, [R1+0x18] ;  /* 0x0000180001037983 */ /* 0x000ee20000300800 */
[----:B------:R-:W1:Y:S01]  /*15060*/  S2R R2, SR_TID.X ;  /* 0x0000000000027919 */ /* 0x000e620000002100 */
[----:B------:R-:W-:Y:S01]  /*15070*/  BSSY B0, `(.L_x_1217) ;  /* 0x0000016000007945 */ /* 0x000fe20003800000 */
[----:B-1----:R-:W-:-:S04]  /*15080*/  LOP3.LUT R2, R2, 0x7f, RZ, 0xc0, !PT ;  /* 0x0000007f02027812 */ /* 0x002fc800078ec0ff */
[----:B------:R-:W-:Y:S01]  /*15090*/  ISETP.NE.AND P1, PT, R2, RZ, PT ;  /* 0x000000ff0200720c */ /* 0x000fe20003f25270 */
[----:B--2---:R-:W-:-:S05]  /*150a0*/  VIADD R0, R4, 0x1 ;  /* 0x0000000104007836 */ /* 0x004fca0000000000 */
[----:B------:R-:W-:-:S04]  /*150b0*/  ISETP.NE.AND P0, PT, R0, 0x2, PT ;  /* 0x000000020000780c */ /* 0x000fc80003f05270 */
[----:B------:R-:W-:-:S04]  /*150c0*/  SEL R2, RZ, 0x1, P0 ;  /* 0x00000001ff027807 */ /* 0x000fc80000000000 */
[----:B---3--:R-:W-:-:S05]  /*150d0*/  LOP3.LUT R3, R3, R2, RZ, 0x3c, !PT ;  /* 0x0000000203037212 */ /* 0x008fca00078e3cff */
[----:B------:R1:W-:Y:S01]  /*150e0*/  STL [R1+0x18], R3 ;  /* 0x0000180301007387 */ /* 0x0003e20000100800 */
[----:B------:R-:W-:Y:S05]  /*150f0*/  @P1 BRA `(.L_x_1218) ;  /* 0x0000000000341947 */ /* 0x000fea0003800000 */
[----:B------:R-:W2:Y:S01]  /*15100*/  S2R R2, SR_LANEID ;  /* 0x0000000000027919 */ /* 0x000ea20000000000 */
[----:B------:R-:W-:Y:S02]  /*15110*/  VOTEU.ANY UR4, UPT, PT ;  /* 0x0000000000047886 */ /* 0x000fe400038e0100 */
[----:B------:R-:W2:Y:S08]  /*15120*/  FLO.U32 R4, UR4 ;  /* 0x0000000400047d00 */ /* 0x000eb000080e0000 */
[----:B------:R-:W3:Y:S01]  /*15130*/  POPC R5, UR4 ;  /* 0x0000000400057d09 */ /* 0x000ee20008000000 */
[----:B--2---:R-:W-:-:S02]  /*15140*/  ISETP.EQ.U32.AND P1, PT, R4, R2, PT ;  /* 0x000000020400720c */ /* 0x004fc40003f22070 */
[----:B-1----:R-:W3:Y:S11]  /*15150*/  LDC.64 R2, c[0x0][0xd60] ;  /* 0x00035800ff027b82 */ /* 0x002ef60000000a00 */
[----:B---3--:R1:W2:Y:S02]  /*15160*/  @P1 ATOMG.E.ADD.STRONG.GPU PT, R2, desc[UR38][R2.64], R5 ;  /* 0x00000005020219a8 */ /* 0x0082a400081ee1e6 */
[----:B-1----:R-:W1:Y:S02]  /*15170*/  S2R R3, SR_LTMASK ;  /* 0x0000000000037919 */ /* 0x002e640000003900 */
[----:B-1----:R-:W-:-:S06]  /*15180*/  LOP3.LUT R3, R3, UR4, RZ, 0xc0, !PT ;  /* 0x0000000403037c12 */ /* 0x002fcc000f8ec0ff */
[----:B------:R-:W1:Y:S01]  /*15190*/  POPC R3, R3 ;  /* 0x0000000300037309 */ /* 0x000e620000000000 */
[----:B--2---:R-:W1:Y:S02]  /*151a0*/  SHFL.IDX PT, R2, R2, R4, 0x1f ;  /* 0x00001f0402027589 */ /* 0x004e6400000e0000 */
[----:B-1----:R-:W-:-:S05]  /*151b0*/  IADD3 R2, R2, UR36, R3 ;  /* 0x0000002402027c10 */ /* 0x002fca000fffe003 */
[----:B------:R2:W-:Y:S02]  /*151c0*/  STL [R1], R2 ;  /* 0x0000000201007387 */ /* 0x0005e40000100800 */
.L_x_1218:
[----:B------:R-:W-:Y:S05]  /*151d0*/  BSYNC B0 ;  /* 0x0000000000007941 */ /* 0x000fea0003800000 */
.L_x_1217:
[----:B------:R-:W-:-:S05]  /*151e0*/  SEL R0, R0, RZ, P0 ;  /* 0x000000ff00007207 */ /* 0x000fca0000000000 */
[----:B------:R3:W-:Y:S02]  /*151f0*/  STL [R1+0x10], R0 ;  /* 0x0000100001007387 */ /* 0x0007e40000100800 */
.L_x_1114:
[----:B------:R-:W-:Y:S05]  /*15200*/  BSYNC B7 ;  /* 0x0000000000077941 */ /* 0x000fea0003800000 */
.L_x_1112:
[----:B------:R-:W-:-:S13]  /*15210*/  LOP3.LUT P0, RZ, R19, 0x40, RZ, 0xc0, !PT ;  /* 0x0000004013ff7812 */ /* 0x000fda000780c0ff */
[----:B------:R-:W-:Y:S05]  /*15220*/  @!P0 BRA `(.L_x_1219) ;  /* 0x00000000002c8947 */ /* 0x000fea0003800000 */
[----:B------:R-:W-:Y:S05]  /*15230*/  WARPSYNC.ALL ;  /* 0x0000000000007948 */ /* 0x000fea0003800000 */
[----:B------:R-:W5:Y:S08]  /*15240*/  S2UR UR5, SR_CgaCtaId ;  /* 0x00000000000579c3 */ /* 0x000f700000008800 */
[----:B------:R-:W-:Y:S06]  /*15250*/  BAR.SYNC.DEFER_BLOCKING 0x5, 0x180 ;  /* 0x0146000000007b1d */ /* 0x000fec0000010000 */
[----:B------:R-:W-:-:S02]  /*15260*/  UMOV UR4, 0x400 ;  /* 0x0000040000047882 */ /* 0x000fc40000000000 */
[----:B-----5:R-:W-:-:S06]  /*15270*/  ULEA UR4, UR5, UR4, 0x18 ;  /* 0x0000000405047291 */ /* 0x020fcc000f8ec03f */
[----:B------:R-:W-:-:S05]  /*15280*/  IMAD.U32 R18, RZ, RZ, UR4 ;  /* 0x00000004ff127e24 */ /* 0x000fca000f8e00ff */
[----:B--23--:R-:W2:Y:S04]  /*15290*/  LDS.128 R4, [R18+0x388d0] ;  /* 0x0388d00012047984 */ /* 0x00cea80000000c00 */
[----:B--2---:R2:W-:Y:S04]  /*152a0*/  STL.64 [R1], R4 ;  /* 0x0000000401007387 */ /* 0x0045e80000100a00 */
[----:B------:R2:W-:Y:S01]  /*152b0*/  STL.64 [R1+0x8], R6 ;  /* 0x0000080601007387 */ /* 0x0005e20000100a00 */
[----:B------:R-:W-:Y:S06]  /*152c0*/  BAR.ARV 0x4, 0x180 ;  /* 0x0106000000007b1d */ /* 0x000fec0000002000 */
[----:B------:R-:W-:Y:S05]  /*152d0*/  BRA `(.L_x_1220) ;  /* 0x0000000c001c7947 */ /* 0x000fea0003800000 */
.L_x_1219:
[----:B------:R-:W5:Y:S01]  /*152e0*/  S2R R16, SR_TID.X ;  /* 0x0000000000107919 */ /* 0x000f620000002100 */
[----:B------:R-:W-:Y:S01]  /*152f0*/  UMOV UR4, 0xffffffff ;  /* 0xffffffff00047882 */ /* 0x000fe20000000000 */
[----:B-----5:R-:W-:-:S04]  /*15300*/  LOP3.LUT R16, R16, 0x1f, RZ, 0xc0, !PT ;  /* 0x0000001f10107812 */ /* 0x020fc800078ec0ff */
[----:B------:R-:W-:Y:S01]  /*15310*/  ISETP.NE.AND P0, PT, R16, 0x1f, PT ;  /* 0x0000001f1000780c */ /* 0x000fe20003f05270 */
[----:B------:R-:W-:-:S12]  /*15320*/  BRA.DIV UR4, `(.L_x_1221) ;  /* 0x0000002604b07947 */ /* 0x000fd8000b800000 */
[----:B-1----:R-:W0:Y:S01]  /*15330*/  LDL.LU R3, [R1] ;  /* 0x0000000001037983 */ /* 0x002e220000300800 */
[----:B------:R-:W-:-:S03]  /*15340*/  ULDC UR4, c[0x0][0xd3c] ;  /* 0x00034f0000047ab9 */ /* 0x000fc60000000800 */
[----:B---3--:R-:W4:Y:S01]  /*15350*/  LDL R4, [R1+0xc] ;  /* 0x00000c0001047983 */ /* 0x008f220000100800 */
[----:B0-----:R-:W-:Y:S02]  /*15360*/  IMAD.MOV.U32 R10, RZ, RZ, R3 ;  /* 0x000000ffff0a7224 */ /* 0x001fe400078e0003 */
[----:B----4-:R-:W-:-:S05]  /*15370*/  IMAD.IADD R0, R4, 0x1, R16 ;  /* 0x0000000104007824 */ /* 0x010fca00078e0210 */
[----:B------:R-:W-:-:S13]  /*15380*/  ISETP.GE.OR P1, PT, R0, UR4, !P0 ;  /* 0x0000000400007c0c */ /* 0x000fda000c726670 */
[----:B--2---:R-:W0:Y:S08]  /*15390*/  @!P1 LDC.64 R2, c[0x0][0xd80] ;  /* 0x00036000ff029b82 */ /* 0x004e300000000a00 */
[----:B------:R-:W1:Y:S01]  /*153a0*/  @!P1 LDC.64 R4, c[0x0][0xd78] ;  /* 0x00035e00ff049b82 */ /* 0x000e620000000a00 */
[----:B0-----:R-:W-:-:S05]  /*153b0*/  @!P1 IMAD.WIDE R2, R0, 0x4, R2 ;  /* 0x0000000400029825 */ /* 0x001fca00078e0202 */
[----:B------:R1:W2:Y:S02]  /*153c0*/  @!P1 LDG.E R6, desc[UR38][R2.64] ;  /* 0x0000002602069981 */ /* 0x0002a4000c1e1900 */
[----:B-1----:R-:W-:-:S06]  /*153d0*/  @!P1 IMAD.WIDE R2, R0, 0x4, R4 ;  /* 0x0000000400029825 */ /* 0x002fcc00078e0204 */
[----:B------:R-:W3:Y:S01]  /*153e0*/  @!P1 LDG.E R2, desc[UR38][R2.64] ;  /* 0x0000002602029981 */ /* 0x000ee2000c1e1900 */
[----:B------:R-:W-:Y:S01]  /*153f0*/  IMAD.MOV.U32 R5, RZ, RZ, RZ ;  /* 0x000000ffff057224 */ /* 0x000fe200078e00ff */
[C---:B------:R-:W-:Y:S02]  /*15400*/  ISETP.GE.U32.AND P2, PT, R16.reuse, 0x2, PT ;  /* 0x000000021000780c */ /* 0x040fe40003f46070 */
[C---:B------:R-:W-:Y:S01]  /*15410*/  ISETP.GE.U32.AND P3, PT, R16.reuse, 0x4, PT ;  /* 0x000000041000780c */ /* 0x040fe20003f66070 */
[----:B------:R-:W-:Y:S01]  /*15420*/  SHFL.IDX PT, R0, R10, RZ, 0x1f ;  /* 0x00001fff0a007589 */ /* 0x000fe200000e0000 */
[C---:B------:R-:W-:Y:S02]  /*15430*/  ISETP.GE.U32.AND P4, PT, R16.reuse, 0x8, PT ;  /* 0x000000081000780c */ /* 0x040fe40003f86070 */
[----:B------:R-:W-:Y:S01]  /*15440*/  ISETP.GE.U32.AND P5, PT, R16, 0x10, PT ;  /* 0x000000101000780c */ /* 0x000fe20003fa6070 */
[----:B------:R-:W-:Y:S01]  /*15450*/  SHFL.IDX PT, R8, R10, 0x1, 0x1f ;  /* 0x00201f000a087f89 */ /* 0x000fe200000e0000 */
[----:B--2---:R-:W-:Y:S01]  /*15460*/  @!P1 IMAD.MOV.U32 R5, RZ, RZ, R6 ;  /* 0x000000ffff059224 */ /* 0x004fe200078e0006 */
[----:B------:R-:W-:-:S02]  /*15470*/  CS2R R6, SRZ ;  /* 0x0000000000067805 */ /* 0x000fc4000001ff00 */
[----:B---3--:R-:W-:Y:S01]  /*15480*/  @!P1 IMAD.MOV.U32 R7, RZ, RZ, R2 ;  /* 0x000000ffff079224 */ /* 0x008fe200078e0002 */
[----:B------:R-:W-:-:S03]  /*15490*/  ISETP.NE.AND P1, PT, R16, RZ, PT ;  /* 0x000000ff1000720c */ /* 0x000fc60003f25270 */
        /* <DEDUP_REMOVED lines=17> */
.L_x_1286:
[----:B------:R-:W-:Y:S02]  /*155b0*/  ULDC UR4, c[0x0][0xd38] ;  /* 0x00034e0000047ab9 */ /* 0x000fe40000000800 */
[----:B------:R-:W-:-:S04]  /*155c0*/  IMAD.U32 R3, RZ, RZ, UR4 ;  /* 0x00000004ff037e24 */ /* 0x000fc8000f8e00ff */
[----:B-1----:R-:W-:-:S04]  /*155d0*/  IMAD R9, R9, R3, RZ ;  /* 0x0000000309097224 */ /* 0x002fc800078e02ff */
[----:B------:R-:W-:-:S05]  /*155e0*/  IMAD.IADD R4, R8, 0x1, R9 ;  /* 0x0000000108047824 */ /* 0x000fca00078e0209 */
[----:B------:R-:W-:-:S13]  /*155f0*/  ISETP.GT.AND P6, PT, R4, R0, PT ;  /* 0x000000000400720c */ /* 0x000fda0003fc4270 */
[----:B------:R-:W-:Y:S05]  /*15600*/  @P6 BRA `(.L_x_1222) ;  /* 0x0000000000ac6947 */ /* 0x000fea0003800000 */
.L_x_1225:
        /* <DEDUP_REMOVED lines=37> */
.L_x_1294:
[----:B------:R-:W-:Y:S02]  /*15860*/  ULDC UR4, c[0x0][0xd38] ;  /* 0x00034e0000047ab9 */ /* 0x000fe40000000800 */
[----:B------:R-:W-:-:S04]  /*15870*/  IMAD.U32 R3, RZ, RZ, UR4 ;  /* 0x00000004ff037e24 */ /* 0x000fc8000f8e00ff */
[----:B-1----:R-:W-:-:S04]  /*15880*/  IMAD R9, R9, R3, RZ ;  /* 0x0000000309097224 */ /* 0x002fc800078e02ff */
[----:B------:R-:W-:-:S05]  /*15890*/  IMAD.IADD R4, R9, 0x1, R4 ;  /* 0x0000000109047824 */ /* 0x000fca00078e0204 */
[----:B------:R-:W-:-:S13]  /*158a0*/  ISETP.GT.AND P6, PT, R4, R0, PT ;  /* 0x000000000400720c */ /* 0x000fda0003fc4270 */
[----:B------:R-:W-:Y:S05]  /*158b0*/  @!P6 BRA `(.L_x_1225) ;  /* 0xfffffffc0054e947 */ /* 0x000fea000383ffff */
.L_x_1222:
        /* <DEDUP_REMOVED lines=9> */
.L_x_1299:
[----:B------:R-:W-:-:S13]  /*15950*/  ISETP.NE.AND P0, PT, R8, RZ, PT ;  /* 0x000000ff0800720c */ /* 0x000fda0003f05270 */
[----:B------:R-:W-:Y:S05]  /*15960*/  @!P0 BRA `(.L_x_1227) ;  /* 0x0000000000148947 */ /* 0x000fea0003800000 */
[----:B------:R-:W-:Y:S01]  /*15970*/  UMOV UR4, 0xffffffff ;  /* 0xffffffff00047882 */ /* 0x000fe20000000000 */
[----:B------:R-:W-:Y:S02]  /*15980*/  VIADD R12, R4, 0xffffffff ;  /* 0xffffffff040c7836 */ /* 0x000fe40000000000 */
[----:B------:R-:W-:Y:S05]  /*15990*/  BRA.DIV UR4, `(.L_x_1228) ;  /* 0x0000002a04a47947 */ /* 0x000fea000b800000 */
[----:B0-----:R0:W4:Y:S02]  /*159a0*/  SHFL.IDX PT, R2, R2, R12, 0x1f ;  /* 0x00001f0c02027589 */ /* 0x00112400000e0000 */
.L_x_1302:
[----:B----4-:R-:W-:-:S07]  /*159b0*/  IMAD.MOV.U32 R6, RZ, RZ, R2 ;  /* 0x000000ffff067224 */ /* 0x010fce00078e0002 */
.L_x_1227:
[----:B------:R-:W4:Y:S01]  /*159c0*/  LDL.LU R10, [R1+0xc] ;  /* 0x00000c00010a7983 */ /* 0x000f220000300800 */
[----:B------:R-:W-:Y:S01]  /*159d0*/  IMAD R9, R6, R3, R9 ;  /* 0x0000000306097224 */ /* 0x000fe200078e0209 */
[----:B--2---:R-:W-:-:S03]  /*159e0*/  IABS R6, R5 ;  /* 0x0000000500067213 */ /* 0x004fc60000000000 */
[----:B------:R-:W-:Y:S01]  /*159f0*/  IMAD.IADD R0, R0, 0x1, -R9 ;  /* 0x0000000100007824 */ /* 0x000fe200078e0a09 */
[----:B0-----:R-:W0:Y:S01]  /*15a00*/  I2F.RP R2, R6 ;  /* 0x0000000600027306 */ /* 0x001e220000209400 */
        /* <DEDUP_REMOVED lines=52> */
[----:B-1----:R-:W-:Y:S02]  /*15d50*/  IMAD.IADD R4, R0, 0x1, -R5 ;  /* 0x0000000100047824 */ /* 0x002fe400078e0a05 */
[----:B------:R-:W-:-:S05]  /*15d60*/  IMAD R0, R3, 0x10000, R2 ;  /* 0x0001000003007824 */ /* 0x000fca00078e0202 */
[----:B------:R0:W-:Y:S04]  /*15d70*/  STL [R1+0x8], R0 ;  /* 0x0000080001007387 */ /* 0x0001e80000100800 */
[----:B------:R0:W-:Y:S04]  /*15d80*/  STL [R1+0xc], R10 ;  /* 0x00000c0a01007387 */ /* 0x0001e80000100800 */
[----:B------:R0:W-:Y:S01]  /*15d90*/  STL [R1+0x4], R4 ;  /* 0x0000040401007387 */ /* 0x0001e20000100800 */
[----:B------:R-:W-:Y:S05]  /*15da0*/  BRA `(.L_x_1229) ;  /* 0x0000000000287947 */ /* 0x000fea0003800000 */
.L_x_1223:
        /* <DEDUP_REMOVED lines=10> */
.L_x_1229:
        /* <DEDUP_REMOVED lines=9> */
[----:B------:R-:W0:Y:S01]  /*15ee0*/  @!P0 S2R R0, SR_CgaCtaId ;  /* 0x0000000000008919 */ /* 0x000e220000008800 */
[----:B--2---:R-:W-:Y:S01]  /*15ef0*/  IMAD.MOV.U32 R7, RZ, RZ, R2 ;  /* 0x000000ffff077224 */ /* 0x004fe200078e0002 */
[----:B------:R-:W-:Y:S01]  /*15f00*/  @!P0 MOV R2, 0x400 ;  /* 0x0000040000028802 */ /* 0x000fe20000000f00 */
[----:B---3--:R-:W-:-:S03]  /*15f10*/  IMAD.MOV.U32 R6, RZ, RZ, R3 ;  /* 0x000000ffff067224 */ /* 0x008fc600078e0003 */
[----:B0-----:R-:W-:-:S05]  /*15f20*/  @!P0 LEA R18, R0, R2, 0x18 ;  /* 0x0000000200128211 */ /* 0x001fca00078ec0ff */
[----:B----4-:R3:W-:Y:S01]  /*15f30*/  @!P0 STS.128 [R18+0x388d0], R4 ;  /* 0x0388d00412008388 */ /* 0x0107e20000000c00 */
[----:B------:R-:W-:Y:S06]  /*15f40*/  BAR.ARV 0x5, 0x180 ;  /* 0x0146000000007b1d */ /* 0x000fec0000002000 */
.L_x_1220:
[----:B----4-:R-:W4:Y:S01]  /*15f50*/  LDL R0, [R1+0xc] ;  /* 0x00000c0001007983 */ /* 0x010f220000100800 */
[----:B------:R-:W-:Y:S02]  /*15f60*/  ULDC UR4, c[0x0][0xd3c] ;  /* 0x00034f0000047ab9 */ /* 0x000fe40000000800 */
[----:B----4-:R-:W-:-:S13]  /*15f70*/  ISETP.GE.AND P0, PT, R0, UR4, PT ;  /* 0x0000000400007c0c */ /* 0x010fda000bf06270 */
[----:B------:R-:W-:Y:S05]  /*15f80*/  @!P0 BRA `(.L_x_1230) ;  /* 0xffffff8c00c08947 */ /* 0x000fea000383ffff */
[----:B------:R-:W-:Y:S05]  /*15f90*/  BSYNC B8 ;  /* 0x0000000000087941 */ /* 0x000fea0003800000 */
.L_x_1106:
[----:B0-----:R-:W4:Y:S01]  /*15fa0*/  LDL.LU R0, [R1+0x64] ;  /* 0x0000640001007983 */ /* 0x001f220000300800 */
[----:B------:R-:W-:Y:S01]  /*15fb0*/  BSSY B0, `(.L_x_1231) ;  /* 0x000000b000007945 */ /* 0x000fe20003800000 */
[----:B--23--:R-:W0:Y:S01]  /*15fc0*/  S2R R5, SR_CgaCtaId ;  /* 0x0000000000057919 */ /* 0x00ce220000008800 */
[----:B----4-:R-:W-:-:S05]  /*15fd0*/  VIADD R0, R0, 0x1 ;  /* 0x0000000100007836 */ /* 0x010fca0000000000 */
[----:B-1----:R-:W-:-:S04]  /*15fe0*/  LEA.HI R2, R0, R0, RZ, 0x1 ;  /* 0x0000000000027211 */ /* 0x002fc800078f08ff */
[----:B------:R-:W-:Y:S02]  /*15ff0*/  LOP3.LUT R3, R2, 0xfffffffe, RZ, 0xc0, !PT ;  /* 0xfffffffe02037812 */ /* 0x000fe400078ec0ff */
[----:B------:R-:W-:-:S03]  /*16000*/  MOV R2, 0x400 ;  /* 0x0000040000027802 */ /* 0x000fc60000000f00 */
[----:B------:R-:W-:Y:S01]  /*16010*/  IMAD.IADD R0, R0, 0x1, -R3 ;  /* 0x0000000100007824 */ /* 0x000fe200078e0a03 */
[----:B0-----:R-:W-:-:S04]  /*16020*/  LEA R9, R5, R2, 0x18 ;  /* 0x0000000205097211 */ /* 0x001fc800078ec0ff */
[----:B------:R-:W-:-:S04]  /*16030*/  SHF.L.U32 R0, R0, 0x1f, RZ ;  /* 0x0000001f00007819 */ /* 0x000fc800000006ff */
[----:B------:R-:W0:Y:S02]  /*16040*/  SYNCS.PHASECHK.TRANS64.TRYWAIT P0, [R9+URZ+0x38820], R0 ;  /* 0x03882000090075a7 */ /* 0x000e24000800017f */
[----:B0-----:R-:W-:Y:S05]  /*16050*/  @!P0 BRA `(.L_x_1232) ;  /* 0x00000024001c8947 */ /* 0x001fea0003800000 */
.L_x_1303:
[----:B------:R-:W-:Y:S05]  /*16060*/  BSYNC B0 ;  /* 0x0000000000007941 */ /* 0x000fea0003800000 */
.L_x_1231:
[----:B------:R-:W-:-:S03]  /*16070*/  UMOV UR4, 0xffffffff ;  /* 0xffffffff00047882 */ /* 0x000fc60000000000 */
[----:B------:R-:W-:Y:S05]  /*16080*/  BRA.DIV UR4, `(.L_x_1233) ;  /* 0x0000002604247947 */ /* 0x000fea000b800000 */
[----:B0-----:R-:W0:Y:S02]  /*16090*/  S2R R0, SR_TID.X ;  /* 0x0000000000007919 */ /* 0x001e240000002100 */
[----:B0-----:R-:W-:-:S04]  /*160a0*/  SHF.R.U32.HI R0, RZ, 0x5, R0 ;  /* 0x00000005ff007819 */ /* 0x001fc80000011600 */
[----:B------:R-:W-:-:S05]  /*160b0*/  LOP3.LUT R0, R0, 0x3, RZ, 0xc0, !PT ;  /* 0x0000000300007812 */ /* 0x000fca00078ec0ff */
[----:B------:R0:W1:Y:S02]  /*160c0*/  SHFL.IDX PT, R14, R0, RZ, 0x1f ;  /* 0x00001fff000e7589 */ /* 0x00006400000e0000 */
.L_x_1306:
[----:B-1----:R-:W-:Y:S01]  /*160d0*/  ISETP.NE.AND P0, PT, R14, RZ, PT ;  /* 0x000000ff0e00720c */ /* 0x002fe20003f05270 */
[----:B------:R-:W-:-:S12]  /*160e0*/  BSSY B0, `(.L_x_1234) ;  /* 0x0000020000007945 */ /* 0x000fd80003800000 */
[----:B------:R-:W-:Y:S05]  /*160f0*/  @P0 BRA `(.L_x_1235) ;  /* 0x0000000000780947 */ /* 0x000fea0003800000 */
[----:B------:R-:W-:-:S03]  /*16100*/  UMOV UR4, 0xffffffff ;  /* 0xffffffff00047882 */ /* 0x000fc60000000000 */
[----:B------:R-:W-:Y:S05]  /*16110*/  BRA.DIV UR4, `(.L_x_1236) ;  /* 0x0000002604347947 */ /* 0x000fea000b800000 */
[----:B------:R-:W-:-:S13]  /*16120*/  ELECT P6, URZ, PT ;  /* 0x00000000003f782f */ /* 0x000fda00038c0000 */
.L_x_1309:
[----:B------:R-:W-:Y:S05]  /*16130*/  @!P6 BRA `(.L_x_1235) ;  /* 0x000000000068e947 */ /* 0x000fea0003800000 */
[----:B------:R-:W2:Y:S04]  /*16140*/  LDL R2, [R1+0x10] ;  /* 0x0000100001027983 */ /* 0x000ea80000100800 */
[----:B------:R-:W3:Y:S01]  /*16150*/  LDL.LU R6, [R1+0x18] ;  /* 0x0000180001067983 */ /* 0x000ee20000300800 */
[----:B0-----:R-:W-:-:S04]  /*16160*/  VIADD R0, R9, 0x38840 ;  /* 0x0003884009007836 */ /* 0x001fc80000000000 */
[C---:B--2---:R-:W-:Y:S02]  /*16170*/  IMAD R5, R2.reuse, 0x8, R0 ;  /* 0x0000000802057824 */ /* 0x044fe400078e0200 */
[----:B------:R-:W-:Y:S01]  /*16180*/  VIADD R2, R2, 0x1 ;  /* 0x0000000102027836 */ /* 0x000fe20000000000 */
[----:B---3--:R-:W-:-:S04]  /*16190*/  SHF.L.U32 R4, R6, 0x1f, RZ ;  /* 0x0000001f06047819 */ /* 0x008fc800000006ff */
[----:B------:R-:W-:Y:S01]  /*161a0*/  ISETP.NE.AND P1, PT, R2, 0x2, PT ;  /* 0x000000020200780c */ /* 0x000fe20003f25270 */
[----:B------:R-:W0:Y:S03]  /*161b0*/  SYNCS.PHASECHK.TRANS64.TRYWAIT P0, [R5+URZ], R4 ;  /* 0x00000004050075a7 */ /* 0x000e26000800017f */
[----:B------:R-:W-:-:S04]  /*161c0*/  SEL R3, RZ, 0x1, P1 ;  /* 0x00000001ff037807 */ /* 0x000fc80000800000 */
[----:B------:R-:W-:Y:S02]  /*161d0*/  LOP3.LUT R6, R6, R3, RZ, 0x3c, !PT ;  /* 0x0000000306067212 */ /* 0x000fe400078e3cff */
[----:B------:R-:W-:Y:S02]  /*161e0*/  SEL R3, R2, RZ, P1 ;  /* 0x000000ff02037207 */ /* 0x000fe40000800000 */
[----:B------:R-:W-:-:S03]  /*161f0*/  SHF.L.U32 R2, R6, 0x1f, RZ ;  /* 0x0000001f06027819 */ /* 0x000fc600000006ff */
[----:B------:R-:W-:Y:S01]  /*16200*/  IMAD R7, R3, 0x8, R0 ;  /* 0x0000000803077824 */ /* 0x000fe200078e0200 */
[----:B0-----:R-:W-:Y:S06]  /*16210*/  @!P0 BRA `(.L_x_1237) ;  /* 0x0000002400148947 */ /* 0x001fec0003800000 */
.L_x_1310:
[----:B------:R-:W0:Y:S01]  /*16220*/  LDL.LU R6, [R1+0x10] ;  /* 0x0000100001067983 */ /* 0x000e220000300800 */
[----:B------:R-:W1:Y:S01]  /*16230*/  SYNCS.PHASECHK.TRANS64.TRYWAIT P0, [R7+URZ], R2 ;  /* 0x00000002070075a7 */ /* 0x000e62000800017f */
[----:B------:R-:W-:-:S04]  /*16240*/  VIADD R0, R9, 0x38860 ;  /* 0x0003886009007836 */ /* 0x000fc80000000000 */
[----:B0-----:R-:W-:Y:S01]  /*16250*/  IMAD R5, R6, 0x8, R0 ;  /* 0x0000000806057824 */ /* 0x001fe200078e0200 */
[----:B-1----:R-:W-:Y:S06]  /*16260*/  @!P0 BRA `(.L_x_1238) ;  /* 0x0000002400148947 */ /* 0x002fec0003800000 */
.L_x_1311:
[----:B------:R-:W1:Y:S02]  /*16270*/  SYNCS.PHASECHK.TRANS64.TRYWAIT P0, [R5+URZ], R4 ;  /* 0x00000004050075a7 */ /* 0x000e64000800017f */
[----:B-1----:R-:W-:Y:S05]  /*16280*/  @!P0 BRA `(.L_x_1239) ;  /* 0x0000002400208947 */ /* 0x002fea0003800000 */
.L_x_1312:
[----:B------:R-:W-:-:S07]  /*16290*/  IMAD R3, R3, 0x8, R0 ;  /* 0x0000000803037824 */ /* 0x000fce00078e0200 */
.L_x_1240:
[----:B--2---:R2:W3:Y:S02]  /*162a0*/  SYNCS.PHASECHK.TRANS64.TRYWAIT P0, [R3+URZ], R2 ;  /* 0x00000002030075a7 */ /* 0x0044e4000800017f */
[----:B---3--:R-:W-:Y:S05]  /*162b0*/  @!P0 NANOSLEEP.SYNCS 0x989680 ;  /* 0x009896800000895d */ /* 0x008fea0003900000 */
[----:B------:R-:W3:Y:S02]  /*162c0*/  @!P0 SYNCS.PHASECHK.TRANS64 P0, [R3+URZ], R2 ;  /* 0x00000002030085a7 */ /* 0x000ee4000800007f */
[----:B---3--:R-:W-:Y:S05]  /*162d0*/  @!P0 BRA `(.L_x_1240) ;  /* 0xfffffffc00f08947 */ /* 0x008fea000383ffff */
.L_x_1235:
[----:B------:R-:W-:Y:S05]  /*162e0*/  BSYNC B0 ;  /* 0x0000000000007941 */ /* 0x000fea0003800000 */
.L_x_1234:
[----:B------:R-:W-:Y:S05]  /*162f0*/  EXIT ;  /* 0x000000000000794d */ /* 0x000fea0003800000 */
.L_x_1063:
[----:B0-----:R-:W-:-:S04]  /*16300*/  IMAD.U32 R0, RZ, RZ, UR41 ;  /* 0x00000029ff007e24 */ /* 0x001fc8000f8e00ff */
[----:B------:R0:W1:Y:S03]  /*16310*/  SYNCS.PHASECHK.TRANS64.TRYWAIT P1, [R0+URZ+0x38800], R3 ;  /* 0x03880003000075a7 */ /* 0x000066000802017f */
[----:B-1----:R-:W-:Y:S05]  /*16320*/  @!P1 NANOSLEEP.SYNCS 0x989680 ;  /* 0x009896800000995d */ /* 0x002fea0003900000 */
[----:B------:R-:W1:Y:S02]  /*16330*/  @!P1 SYNCS.PHASECHK.TRANS64 P1, [R0+URZ+0x38800], R3 ;  /* 0x03880003000095a7 */ /* 0x000e64000802007f */
[----:B-1----:R-:W-:Y:S05]  /*16340*/  @!P1 BRA `(.L_x_1063) ;  /* 0xfffffffc00ec9947 */ /* 0x002fea000383ffff */
[----:B------:R-:W-:Y:S05]  /*16350*/  BRA `(.L_x_1241) ;  /* 0xfffffed800907947 */ /* 0x000fea000383ffff */
.L_x_1067:
[----:B--2---:R2:W3:Y:S02]  /*16360*/  SYNCS.PHASECHK.TRANS64.TRYWAIT P1, [R6+URZ+0x38830], R5 ;  /* 0x03883005060075a7 */ /* 0x0044e4000802017f */
[----:B---3--:R-:W-:Y:S05]  /*16370*/  @!P1 NANOSLEEP.SYNCS 0x989680 ;  /* 0x009896800000995d */ /* 0x008fea0003900000 */
[----:B------:R-:W3:Y:S02]  /*16380*/  @!P1 SYNCS.PHASECHK.TRANS64 P1, [R6+URZ+0x38830], R5 ;  /* 0x03883005060095a7 */ /* 0x000ee4000802007f */
[----:B---3--:R-:W-:Y:S05]  /*16390*/  @!P1 BRA `(.L_x_1067) ;  /* 0xfffffffc00f09947 */ /* 0x008fea000383ffff */
[----:B------:R-:W-:Y:S05]  /*163a0*/  BRA `(.L_x_1066) ;  /* 0xfffffed800ac7947 */ /* 0x000fea000383ffff */
.L_x_1068:
[----:B0-----:R-:W-:-:S04]  /*163b0*/  IMAD.U32 R4, RZ, RZ, UR41 ;  /* 0x00000029ff047e24 */ /* 0x001fc8000f8e00ff */
[----:B------:R0:W3:Y:S03]  /*163c0*/  SYNCS.PHASECHK.TRANS64.TRYWAIT P1, [R4+URZ+0x38810], R3 ;  /* 0x03881003040075a7 */ /* 0x0000e6000802017f */
[----:B---3--:R-:W-:Y:S05]  /*163d0*/  @!P1 NANOSLEEP.SYNCS 0x989680 ;  /* 0x009896800000995d */ /* 0x008fea0003900000 */
[----:B------:R-:W3:Y:S02]  /*163e0*/  @!P1 SYNCS.PHASECHK.TRANS64 P1, [R4+URZ+0x38810], R3 ;  /* 0x03881003040095a7 */ /* 0x000ee4000802007f */
[----:B---3--:R-:W-:Y:S05]  /*163f0*/  @!P1 BRA `(.L_x_1068) ;  /* 0xfffffffc00ec9947 */ /* 0x008fea000383ffff */
[----:B------:R-:W-:Y:S05]  /*16400*/  BRA `(.L_x_1242) ;  /* 0xfffffedc00347947 */ /* 0x000fea000383ffff */
.L_x_1072:
[----:B----4-:R4:W0:Y:S02]  /*16410*/  SYNCS.PHASECHK.TRANS64.TRYWAIT P1, [R6+URZ+0x38850], R5 ;  /* 0x03885005060075a7 */ /* 0x010824000802017f */
[----:B0-----:R-:W-:Y:S05]  /*16420*/  @!P1 NANOSLEEP.SYNCS 0x989680 ;  /* 0x009896800000995d */ /* 0x001fea0003900000 */
[----:B------:R-:W0:Y:S02]  /*16430*/  @!P1 SYNCS.PHASECHK.TRANS64 P1, [R6+URZ+0x38850], R5 ;  /* 0x03885005060095a7 */ /* 0x000e24000802007f */
[----:B0-----:R-:W-:Y:S05]  /*16440*/  @!P1 BRA `(.L_x_1072) ;  /* 0xfffffffc00f09947 */ /* 0x001fea000383ffff */
[----:B------:R-:W-:Y:S05]  /*16450*/  BRA `(.L_x_1071) ;  /* 0xfffffedc00407947 */ /* 0x000fea000383ffff */
.L_x_1077:
[----:B-1----:R-:W-:-:S04]  /*16460*/  IMAD.U32 R5, RZ, RZ, UR5 ;  /* 0x00000005ff057e24 */ /* 0x002fc8000f8e00ff */
[----:B------:R1:W2:Y:S03]  /*16470*/  SYNCS.PHASECHK.TRANS64.TRYWAIT P3, [R5+URZ+0x38830], R4 ;  /* 0x03883004050075a7 */ /* 0x0002a6000806017f */
[----:B--2---:R-:W-:Y:S05]  /*16480*/  @!P3 NANOSLEEP.SYNCS 0x989680 ;  /* 0x009896800000b95d */ /* 0x004fea0003900000 */
[----:B------:R-:W2:Y:S02]  /*16490*/  @!P3 SYNCS.PHASECHK.TRANS64 P3, [R5+URZ+0x38830], R4 ;  /* 0x038830040500b5a7 */ /* 0x000ea4000806007f */
[----:B--2---:R-:W-:Y:S05]  /*164a0*/  @!P3 BRA `(.L_x_1077) ;  /* 0xfffffffc00ecb947 */ /* 0x004fea000383ffff */
[----:B------:R-:W-:Y:S05]  /*164b0*/  BRA `(.L_x_1076) ;  /* 0xfffffefc00cc7947 */ /* 0x000fea000383ffff */
.L_x_1081:
[----:B-1----:R-:W-:-:S04]  /*164c0*/  IMAD.U32 R5, RZ, RZ, UR5 ;  /* 0x00000005ff057e24 */ /* 0x002fc8000f8e00ff */
[----:B------:R1:W3:Y:S03]  /*164d0*/  SYNCS.PHASECHK.TRANS64.TRYWAIT P3, [R5+URZ+0x38850], R4 ;  /* 0x03885004050075a7 */ /* 0x0002e6000806017f */
[----:B---3--:R-:W-:Y:S05]  /*164e0*/  @!P3 NANOSLEEP.SYNCS 0x989680 ;  /* 0x009896800000b95d */ /* 0x008fea0003900000 */
[----:B------:R-:W3:Y:S02]  /*164f0*/  @!P3 SYNCS.PHASECHK.TRANS64 P3, [R5+URZ+0x38850], R4 ;  /* 0x038850040500b5a7 */ /* 0x000ee4000806007f */
[----:B---3--:R-:W-:Y:S05]  /*16500*/  @!P3 BRA `(.L_x_1081) ;  /* 0xfffffffc00ecb947 */ /* 0x008fea000383ffff */
[----:B------:R-:W-:Y:S05]  /*16510*/  BRA `(.L_x_1080) ;  /* 0xffffff0000487947 */ /* 0x000fea000383ffff */
.L_x_1120:
[----:B------:R-:W2:Y:S01]  /*16520*/  S2R R4, SR_TID.X ;  /* 0x0000000000047919 */ /* 0x000ea20000002100 */
[----:B------:R-:W-:Y:S01]  /*16530*/  BSSY B0, `(.L_x_1243) ;  /* 0x000000a000007945 */ /* 0x000fe20003800000 */
[----:B------:R-:W-:Y:S02]  /*16540*/  IMAD.MOV.U32 R12, RZ, RZ, RZ ;  /* 0x000000ffff0c7224 */ /* 0x000fe400078e00ff */
[----:B0-----:R-:W-:Y:S02]  /*16550*/  IMAD.MOV.U32 R11, RZ, RZ, 0x1f ;  /* 0x0000001fff0b7424 */ /* 0x001fe400078e00ff */
[----:B------:R-:W-:Y:S01]  /*16560*/  IMAD.MOV.U32 R15, RZ, RZ, -0x1 ;  /* 0xffffffffff0f7424 */ /* 0x000fe200078e00ff */
[----:B--2---:R-:W-:-:S04]  /*16570*/  SHF.R.U32.HI R4, RZ, 0x5, R4 ;  /* 0x00000005ff047819 */ /* 0x004fc80000011604 */
[----:B------:R-:W-:-:S05]  /*16580*/  LOP3.LUT R4, R4, 0x3, RZ, 0xc0, !PT ;  /* 0x0000000304047812 */ /* 0x000fca00078ec0ff */
[----:B------:R-:W-:-:S07]  /*16590*/  IMAD.MOV.U32 R13, RZ, RZ, R4 ;  /* 0x000000ffff0d7224 */ /* 0x000fce00078e0004 */
[----:B-1----:R-:W-:Y:S05]  /*165a0*/  WARPSYNC.COLLECTIVE R15, `(.L_x_1244) ;  /* 0x000000000f087348 */ /* 0x002fea0003c00000 */
[----:B------:R0:W2:Y:S02]  /*165b0*/  SHFL.IDX P6, R14, R13, R12, R11 ;  /* 0x0000000c0d0e7389 */ /* 0x0000a400000c000b */
[----:B012---:R-:W-:Y:S01]  /*165c0*/  ENDCOLLECTIVE ;  /* 0x000000000000791b */ /* 0x007fe20003800000 */
.L_x_1244:
[----:B------:R-:W-:Y:S05]  /*165d0*/  BSYNC B0 ;  /* 0x0000000000007941 */ /* 0x000fea0003800000 */
.L_x_1243:
[----:B------:R-:W-:Y:S05]  /*165e0*/  BRA `(.L_x_1245) ;  /* 0xffffff9400c87947 */ /* 0x000fea000383ffff */
.L_x_1122:
[----:B------:R-:W-:Y:S01]  /*165f0*/  BSSY B0, `(.L_x_1246) ;  /* 0x0000006000007945 */ /* 0x000fe20003800000 */
[----:B------:R-:W-:-:S07]  /*16600*/  IMAD.MOV.U32 R15, RZ, RZ, -0x1 ;  /* 0xffffffffff0f7424 */ /* 0x000fce00078e00ff */
[----:B012---:R-:W-:Y:S05]  /*16610*/  WARPSYNC.COLLECTIVE R15, `(.L_x_1247) ;  /* 0x000000000f0c7348 */ /* 0x007fea0003c00000 */
[----:B------:R-:W-:Y:S02]  /*16620*/  ELECT P6, UR62, PT ;  /* 0x00000000003e782f */ /* 0x000fe400038c0000 */
[----:B------:R-:W-:Y:S01]  /*16630*/  MOV R14, UR62 ;  /* 0x0000003e000e7c02 */ /* 0x000fe20008000f00 */
[----:B012---:R-:W-:Y:S10]  /*16640*/  ENDCOLLECTIVE ;  /* 0x000000000000791b */ /* 0x007ff40003800000 */
.L_x_1247:
[----:B------:R-:W-:Y:S05]  /*16650*/  BSYNC B0 ;  /* 0x0000000000007941 */ /* 0x000fea0003800000 */
.L_x_1246:
[----:B------:R-:W-:Y:S05]  /*16660*/  BRA `(.L_x_1248) ;  /* 0xffffff9400cc7947 */ /* 0x000fea000383ffff */
.L_x_1124:
[----:B---3--:R3:W4:Y:S02]  /*16670*/  SYNCS.PHASECHK.TRANS64.TRYWAIT P0, [R0+URZ+0x38840], R2 ;  /* 0x03884002000075a7 */ /* 0x008724000800017f */
[----:B----4-:R-:W-:Y:S05]  /*16680*/  @!P0 NANOSLEEP.SYNCS 0x989680 ;  /* 0x009896800000895d */ /* 0x010fea0003900000 */
[----:B------:R-:W4:Y:S02]  /*16690*/  @!P0 SYNCS.PHASECHK.TRANS64 P0, [R0+URZ+0x38840], R2 ;  /* 0x03884002000085a7 */ /* 0x000f24000800007f */
[----:B----4-:R-:W-:Y:S05]  /*166a0*/  @!P0 BRA `(.L_x_1124) ;  /* 0xfffffffc00f08947 */ /* 0x010fea000383ffff */
[----:B------:R-:W-:Y:S05]  /*166b0*/  BRA `(.L_x_1249) ;  /* 0xffffff9800307947 */ /* 0x000fea000383ffff */
.L_x_1128:
[----:B------:R0:W5:Y:S01]  /*166c0*/  LDL R0, [R1+0x38] ;  /* 0x0000380001007983 */ /* 0x0001620000100800 */
[----:B------:R-:W-:Y:S02]  /*166d0*/  IMAD.MOV.U32 R13, RZ, RZ, R2 ;  /* 0x000000ffff0d7224 */ /* 0x000fe400078e0002 */
[----:B------:R-:W-:Y:S01]  /*166e0*/  IMAD.MOV.U32 R12, RZ, RZ, RZ ;  /* 0x000000ffff0c7224 */ /* 0x000fe200078e00ff */
[----:B------:R-:W1:Y:S01]  /*166f0*/  S2R R6, SR_TID.X ;  /* 0x0000000000067919 */ /* 0x000e620000002100 */
[----:B------:R-:W-:Y:S02]  /*16700*/  IMAD.MOV.U32 R11, RZ, RZ, 0x181f ;  /* 0x0000181fff0b7424 */ /* 0x000fe400078e00ff */
[----:B------:R-:W-:-:S07]  /*16710*/  IMAD.MOV.U32 R15, RZ, RZ, -0x1 ;  /* 0xffffffffff0f7424 */ /* 0x000fce00078e00ff */
[----:B01---5:R-:W-:Y:S05]  /*16720*/  WARPSYNC.COLLECTIVE R15, `(.L_x_1250) ;  /* 0x000000000f087348 */ /* 0x023fea0003c00000 */
[----:B------:R2:W3:Y:S02]  /*16730*/  SHFL.IDX P6, R14, R13, R12, R11 ;  /* 0x0000000c0d0e7389 */ /* 0x0004e400000c000b */
[----:B0123-5:R-:W-:Y:S01]  /*16740*/  ENDCOLLECTIVE ;  /* 0x000000000000791b */ /* 0x02ffe20003800000 */
.L_x_1250:
[----:B------:R-:W-:Y:S02]  /*16750*/  IMAD.MOV.U32 R13, RZ, RZ, R3 ;  /* 0x000000ffff0d7224 */ /* 0x000fe400078e0003 */
[----:B------:R-:W-:Y:S01]  /*16760*/  IMAD.MOV.U32 R4, RZ, RZ, R14 ;  /* 0x000000ffff047224 */ /* 0x000fe200078e000e */
[----:B------:R-:W-:-:S07]  /*16770*/  LOP3.LUT R6, R6, 0x7f, RZ, 0xc0, !PT ;  /* 0x0000007f06067812 */ /* 0x000fce00078ec0ff */
[----:B------:R-:W-:Y:S05]  /*16780*/  WARPSYNC.COLLECTIVE R15, `(.L_x_1251) ;  /* 0x000000000f087348 */ /* 0x000fea0003c00000 */
[----:B------:R0:W1:Y:S02]  /*16790*/  SHFL.IDX P6, R14, R13, R12, R11 ;  /* 0x0000000c0d0e7389 */ /* 0x00006400000c000b */
[----:B01----:R-:W-:Y:S01]  /*167a0*/  ENDCOLLECTIVE ;  /* 0x000000000000791b */ /* 0x003fe20003800000 */
.L_x_1251:
[----:B------:R-:W-:-:S05]  /*167b0*/  SHF.R.U32.HI R6, RZ, 0x3, R6 ;  /* 0x00000003ff067819 */ /* 0x000fca0000011606 */
[----:B------:R-:W-:-:S05]  /*167c0*/  IMAD R10, R10, 0x40, R6 ;  /* 0x000000400a0a7824 */ /* 0x000fca00078e0206 */
[----:B------:R0:W-:Y:S01]  /*167d0*/  STL [R1+0x4], R10 ;  /* 0x0000040a01007387 */ /* 0x0001e20000100800 */
[----:B------:R-:W-:Y:S02]  /*167e0*/  IMAD.MOV.U32 R13, RZ, RZ, R2 ;  /* 0x000000ffff0d7224 */ /* 0x000fe400078e0002 */
[----:B------:R-:W-:Y:S02]  /*167f0*/  IMAD.MOV.U32 R12, RZ, RZ, 0x1 ;  /* 0x00000001ff0c7424 */ /* 0x000fe400078e00ff */
[----:B------:R-:W-:-:S07]  /*16800*/  IMAD.MOV.U32 R5, RZ, RZ, R14 ;  /* 0x000000ffff057224 */ /* 0x000fce00078e000e */
[----:B0-----:R-:W-:Y:S05]  /*16810*/  WARPSYNC.COLLECTIVE R15, `(.L_x_1252) ;  /* 0x000000000f087348 */ /* 0x001fea0003c00000 */
[----:B------:R1:W2:Y:S02]  /*16820*/  SHFL.IDX P6, R14, R13, R12, R11 ;  /* 0x0000000c0d0e7389 */ /* 0x0002a400000c000b */
[----:B012---:R-:W-:Y:S01]  /*16830*/  ENDCOLLECTIVE ;  /* 0x000000000000791b */ /* 0x007fe20003800000 */
.L_x_1252:
[----:B------:R-:W-:Y:S02]  /*16840*/  IMAD.MOV.U32 R13, RZ, RZ, R3 ;  /* 0x000000ffff0d7224 */ /* 0x000fe400078e0003 */
[----:B------:R-:W-:-:S07]  /*16850*/  IMAD.MOV.U32 R6, RZ, RZ, R14 ;  /* 0x000000ffff067224 */ /* 0x000fce00078e000e */
[----:B------:R-:W-:Y:S05]  /*16860*/  WARPSYNC.COLLECTIVE R15, `(.L_x_1253) ;  /* 0x000000000f087348 */ /* 0x000fea0003c00000 */
[----:B------:R0:W1:Y:S02]  /*16870*/  SHFL.IDX P6, R14, R13, R12, R11 ;  /* 0x0000000c0d0e7389 */ /* 0x00006400000c000b */
[----:B01----:R-:W-:Y:S01]  /*16880*/  ENDCOLLECTIVE ;  /* 0x000000000000791b */ /* 0x003fe20003800000 */
.L_x_1253:
[----:B------:R-:W-:Y:S02]  /*16890*/  IMAD.MOV.U32 R13, RZ, RZ, R2 ;  /* 0x000000ffff0d7224 */ /* 0x000fe400078e0002 */
[----:B------:R-:W-:Y:S02]  /*168a0*/  IMAD.MOV.U32 R12, RZ, RZ, 0x2 ;  /* 0x00000002ff0c7424 */ /* 0x000fe400078e00ff */
[----:B------:R-:W-:Y:S02]  /*168b0*/  IMAD R0, R0, R7, RZ ;  /* 0x0000000700007224 */ /* 0x000fe400078e02ff */
[----:B------:R-:W-:-:S03]  /*168c0*/  VIADD R7, R10, 0x10 ;  /* 0x000000100a077836 */ /* 0x000fc60000000000 */
[----:B------:R-:W-:Y:S02]  /*168d0*/  ISETP.GE.AND P1, PT, R10, R0, PT ;  /* 0x000000000a00720c */ /* 0x000fe40003f26270 */
[----:B------:R0:W-:Y:S11]  /*168e0*/  STL [R1+0x50], R7 ;  /* 0x0000500701007387 */ /* 0x0001f60000100800 */
        /* <DEDUP_REMOVED lines=8> */
[----:B------:R1:W-:Y:S01]  /*16970*/  @!P1 LDGSTS.E.BYPASS.LTC128B.128 [R8+0x20400], desc[UR38][R4.64], !P0 ;  /* 0x2040000004089fae */ /* 0x0003e2000c101d66 */
[----:B------:R-:W-:Y:S01]  /*16980*/  ISETP.GE.AND P1, PT, R7, R0, PT ;  /* 0x000000000700720c */ /* 0x000fe20003f26270 */
[----:B0-----:R-:W-:-:S05]  /*16990*/  VIADD R7, R10, 0x20 ;  /* 0x000000200a077836 */ /* 0x001fca0000000000 */
[----:B------:R0:W-:Y:S01]  /*169a0*/  STL [R1+0x5c], R7 ;  /* 0x00005c0701007387 */ /* 0x0001e20000100800 */
[----:B-1----:R-:W-:-:S07]  /*169b0*/  IMAD.MOV.U32 R4, RZ, RZ, R14 ;  /* 0x000000ffff047224 */ /* 0x002fce00078e000e */
[----:B0-----:R-:W-:Y:S05]  /*169c0*/  WARPSYNC.COLLECTIVE R15, `(.L_x_1254) ;  /* 0x000000000f087348 */ /* 0x001fea0003c00000 */
[----:B------:R1:W2:Y:S02]  /*169d0*/  SHFL.IDX P6, R14, R13, R12, R11 ;  /* 0x0000000c0d0e7389 */ /* 0x0002a400000c000b */
[----:B012---:R-:W-:Y:S01]  /*169e0*/  ENDCOLLECTIVE ;  /* 0x000000000000791b */ /* 0x007fe20003800000 */
.L_x_1254:
[----:B------:R-:W-:-:S05]  /*169f0*/  @!P1 LEA R5, P2, R9, R4, 0x1 ;  /* 0x0000000409059211 */ /* 0x000fca00078408ff */
[----:B------:R-:W-:-:S05]  /*16a00*/  @!P1 IMAD.X R4, RZ, RZ, R6, P2 ;  /* 0x000000ffff049224 */ /* 0x000fca00010e0606 */
[----:B------:R-:W-:Y:S01]  /*16a10*/  @!P1 LOP3.LUT R5, R5, R4, RZ, 0x3c, !PT ;  /* 0x0000000405059212 */ /* 0x000fe200078e3cff */
[----:B------:R-:W-:-:S03]  /*16a20*/  IMAD.MOV.U32 R13, RZ, RZ, R3 ;  /* 0x000000ffff0d7224 */ /* 0x000fc600078e0003 */
[----:B------:R-:W-:-:S04]  /*16a30*/  @!P1 LOP3.LUT R4, R5, R4, RZ, 0x3c, !PT ;  /* 0x0000000405049212 */ /* 0x000fc800078e3cff */
[----:B------:R-:W-:Y:S01]  /*16a40*/  @!P1 LOP3.LUT R5, R5, R4, RZ, 0x3c, !PT ;  /* 0x0000000405059212 */ /* 0x000fe200078e3cff */
[----:B------:R-:W-:-:S07]  /*16a50*/  IMAD.MOV.U32 R6, RZ, RZ, R14 ;  /* 0x000000ffff067224 */ /* 0x000fce00078e000e */
[----:B------:R-:W-:Y:S05]  /*16a60*/  WARPSYNC.COLLECTIVE R15, `(.L_x_1255) ;  /* 0x000000000f087348 */ /* 0x000fea0003c00000 */
[----:B------:R0:W1:Y:S02]  /*16a70*/  SHFL.IDX P6, R14, R13, R12, R11 ;  /* 0x0000000c0d0e7389 */ /* 0x00006400000c000b */
[----:B01----:R-:W-:Y:S01]  /*16a80*/  ENDCOLLECTIVE ;  /* 0x000000000000791b */ /* 0x003fe20003800000 */
.L_x_1255:
[----:B------:R-:W-:Y:S01]  /*16a90*/  @!PT LDS RZ, [RZ] ;  /* 0x00000000fffff984 */ /* 0x000fe20000000800 */
[----:B------:R-:W-:Y:S01]  /*16aa0*/  @!PT LDS RZ, [RZ] ;  /* 0x00000000fffff984 */ /* 0x000fe20000000800 */
[----:B------:R-:W-:Y:S01]  /*16ab0*/  @!PT LDS RZ, [RZ] ;  /* 0x00000000fffff984 */ /* 0x000fe20000000800 */
[----:B------:R0:W-:Y:S01]  /*16ac0*/  @!P1 LDGSTS.E.BYPASS.LTC128B.128 [R8+0x20c00], desc[UR38][R4.64], !P0 ;  /* 0x20c0000004089fae */ /* 0x0001e2000c101d66 */
[----:B------:R-:W-:Y:S01]  /*16ad0*/  ISETP.GE.AND P1, PT, R7, R0, PT ;  /* 0x000000000700720c */ /* 0x000fe20003f26270 */
[----:B------:R-:W-:Y:S02]  /*16ae0*/  IMAD.MOV.U32 R13, RZ, RZ, R2 ;  /* 0x000000ffff0d7224 */ /* 0x000fe400078e0002 */
[----:B------:R-:W-:Y:S02]  /*16af0*/  IMAD.MOV.U32 R12, RZ, RZ, 0x3 ;  /* 0x00000003ff0c7424 */ /* 0x000fe400078e00ff */
[----:B0-----:R-:W-:-:S08]  /*16b00*/  IMAD.MOV.U32 R4, RZ, RZ, R14 ;  /* 0x000000ffff047224 */ /* 0x001fd000078e000e */
[----:B------:R-:W-:Y:S05]  /*16b10*/  WARPSYNC.COLLECTIVE R15, `(.L_x_1256) ;  /* 0x000000000f087348 */ /* 0x000fea0003c00000 */
[----:B------:R0:W1:Y:S02]  /*16b20*/  SHFL.IDX P6, R14, R13, R12, R11 ;  /* 0x0000000c0d0e7389 */ /* 0x00006400000c000b */
[----:B01----:R-:W-:Y:S01]  /*16b30*/  ENDCOLLECTIVE ;  /* 0x000000000000791b */ /* 0x003fe20003800000 */
.L_x_1256:
        /* <DEDUP_REMOVED lines=9> */
[----:B------:R0:W-:Y:S02]  /*16bd0*/  @!P1 LDGSTS.E.BYPASS.LTC128B.128 [R8+0x21400], desc[UR38][R4.64], !P0 ;  /* 0x2140000004089fae */ /* 0x0001e4000c101d66 */
[----:B0-----:R-:W-:-:S07]  /*16be0*/  IMAD.MOV.U32 R4, RZ, RZ, R14 ;  /* 0x000000ffff047224 */ /* 0x001fce00078e000e */
[----:B------:R-:W-:Y:S05]  /*16bf0*/  WARPSYNC.COLLECTIVE R15, `(.L_x_1257) ;  /* 0x000000000f087348 */ /* 0x000fea0003c00000 */
[----:B------:R0:W1:Y:S02]  /*16c00*/  SHFL.IDX P6, R14, R13, R12, R11 ;  /* 0x0000000c0d0e7389 */ /* 0x00006400000c000b */
[----:B01----:R-:W-:Y:S01]  /*16c10*/  ENDCOLLECTIVE ;  /* 0x000000000000791b */ /* 0x003fe20003800000 */
.L_x_1257:
[----:B------:R-:W-:Y:S01]  /*16c20*/  IMAD.MOV.U32 R3, RZ, RZ, R14 ;  /* 0x000000ffff037224 */ /* 0x000fe200078e000e */
[----:B------:R-:W-:Y:S06]  /*16c30*/  BRA `(.L_x_1258) ;  /* 0xffffff9c006c7947 */ /* 0x000fec000383ffff */
.L_x_1132:
[----:B------:R-:W2:Y:S04]  /*16c40*/  LDL.LU R12, [R1+0x38] ;  /* 0x00003800010c7983 */ /* 0x000ea80000300800 */
[----:B------:R-:W3:Y:S04]  /*16c50*/  LDL.LU R11, [R1+0x4] ;  /* 0x00000400010b7983 */ /* 0x000ee80000300800 */
[----:B------:R-:W4:Y:S04]  /*16c60*/  LDL.LU R9, [R1+0x50] ;  /* 0x0000500001097983 */ /* 0x000f280000300800 */
[----:B------:R-:W5:Y:S01]  /*16c70*/  LDL.LU R8, [R1+0x5c] ;  /* 0x00005c0001087983 */ /* 0x000f620000300800 */
[----:B------:R-:W-:Y:S01]  /*16c80*/  LOP3.LUT R19, R19, 0xffffffdf, RZ, 0xc0, !PT ;  /* 0xffffffdf13137812 */ /* 0x000fe200078ec0ff */
[----:B------:R-:W-:Y:S01]  /*16c90*/  BSSY B0, `(.L_x_1259) ;  /* 0x0000015000007945 */ /* 0x000fe20003800000 */
[----:B------:R-:W-:-:S02]  /*16ca0*/  IMAD.MOV.U32 R13, RZ, RZ, R4 ;  /* 0x000000ffff0d7224 */ /* 0x000fc400078e0004 */
[----:B------:R-:W-:Y:S02]  /*16cb0*/  IMAD.MOV.U32 R15, RZ, RZ, -0x1 ;  /* 0xffffffffff0f7424 */ /* 0x000fe400078e00ff */
[----:B--2---:R-:W-:Y:S02]  /*16cc0*/  IMAD R7, R12, R7, RZ ;  /* 0x000000070c077224 */ /* 0x004fe400078e02ff */
[----:B------:R-:W-:-:S03]  /*16cd0*/  IMAD.MOV.U32 R12, RZ, RZ, RZ ;  /* 0x000000ffff0c7224 */ /* 0x000fc600078e00ff */
[-C--:B---3--:R-:W-:Y:S01]  /*16ce0*/  ISETP.GE.AND P2, PT, R11, R7.reuse, PT ;  /* 0x000000070b00720c */ /* 0x088fe20003f46270 */
[----:B------:R-:W-:Y:S01]  /*16cf0*/  IMAD.MOV.U32 R11, RZ, RZ, 0x181f ;  /* 0x0000181fff0b7424 */ /* 0x000fe200078e00ff */
[-C--:B----4-:R-:W-:Y:S02]  /*16d00*/  ISETP.GE.AND P3, PT, R9, R7.reuse, PT ;  /* 0x000000070900720c */ /* 0x090fe40003f66270 */
[----:B-----5:R-:W-:-:S09]  /*16d10*/  ISETP.GE.AND P4, PT, R8, R7, PT ;  /* 0x000000070800720c */ /* 0x020fd20003f86270 */
[----:B------:R-:W-:-:S04]  /*16d20*/  @!P2 LOP3.LUT R2, R5, 0x40, RZ, 0xc0, !PT ;  /* 0x000000400502a812 */ /* 0x000fc800078ec0ff */
[----:B------:R-:W-:-:S04]  /*16d30*/  @!P2 SHF.R.U32.HI R2, RZ, 0x2, R2 ;  /* 0x00000002ff02a819 */ /* 0x000fc80000011602 */
[----:B------:R-:W-:Y:S02]  /*16d40*/  @!P2 ISETP.NE.U32.AND P6, PT, R2, RZ, PT ;  /* 0x000000ff0200a20c */ /* 0x000fe40003fc5070 */
[----:B------:R-:W-:-:S04]  /*16d50*/  @!P2 LOP3.LUT R2, R6, 0x80, RZ, 0xc0, !PT ;  /* 0x000000800602a812 */ /* 0x000fc800078ec0ff */
[----:B------:R-:W-:-:S07]  /*16d60*/  @!P2 SHF.R.U32.HI R2, RZ, 0x3, R2 ;  /* 0x00000003ff02a819 */ /* 0x000fce0000011602 */
[----:B------:R-:W-:Y:S02]  /*16d70*/  @P6 LOP3.LUT R19, R19, 0x20, RZ, 0xfc, !PT ;  /* 0x0000002013136812 */ /* 0x000fe400078efcff */
[----:B------:R-:W-:Y:S02]  /*16d80*/  @!P2 ISETP.NE.U32.AND P6, PT, R2, RZ, PT ;  /* 0x000000ff0200a20c */ /* 0x000fe40003fc5070 */
[----:B------:R-:W-:-:S11]  /*16d90*/  LOP3.LUT R19, R19, 0xffffffef, RZ, 0xc0, !PT ;  /* 0xffffffef13137812 */ /* 0x000fd600078ec0ff */
[----:B------:R-:W-:-:S07]  /*16da0*/  @P6 LOP3.LUT R19, R19, 0x10, RZ, 0xfc, !PT ;  /* 0x0000001013136812 */ /* 0x000fce00078efcff */
[----:B------:R-:W-:Y:S05]  /*16db0*/  WARPSYNC.COLLECTIVE R15, `(.L_x_1260) ;  /* 0x000000000f087348 */ /* 0x000fea0003c00000 */
[----:B------:R0:W1:Y:S02]  /*16dc0*/  SHFL.IDX P6, R14, R13, R12, R11 ;  /* 0x0000000c0d0e7389 */ /* 0x00006400000c000b */
[----:B01----:R-:W-:Y:S01]  /*16dd0*/  ENDCOLLECTIVE ;  /* 0x000000000000791b */ /* 0x003fe20003800000 */
.L_x_1260:
[----:B------:R-:W-:Y:S05]  /*16de0*/  BSYNC B0 ;  /* 0x0000000000007941 */ /* 0x000fea0003800000 */
.L_x_1259:
[----:B------:R0:W-:Y:S04]  /*16df0*/  STL [R1+0x74], R7 ;  /* 0x0000740701007387 */ /* 0x0001e80000100800 */
[----:B0-----:R0:W5:Y:S01]  /*16e00*/  LDL R7, [R1+0x14] ;  /* 0x0000140001077983 */ /* 0x0011620000100800 */
[----:B------:R-:W-:Y:S01]  /*16e10*/  IMAD.MOV.U32 R13, RZ, RZ, R0 ;  /* 0x000000ffff0d7224 */ /* 0x000fe200078e0000 */
[----:B------:R-:W-:Y:S01]  /*16e20*/  LOP3.LUT R19, R19, 0xffff7fff, RZ, 0xc0, !PT ;  /* 0xffff7fff13137812 */ /* 0x000fe200078ec0ff */
[----:B------:R-:W-:Y:S02]  /*16e30*/  IMAD.MOV.U32 R12, RZ, RZ, RZ ;  /* 0x000000ffff0c7224 */ /* 0x000fe400078e00ff */
[----:B------:R-:W-:Y:S01]  /*16e40*/  IMAD.MOV.U32 R11, RZ, RZ, 0x181f ;  /* 0x0000181fff0b7424 */ /* 0x000fe200078e00ff */
[----:B------:R-:W-:Y:S01]  /*16e50*/  @P0 LOP3.LUT R19, R19, 0x8000, RZ, 0xfc, !PT ;  /* 0x0000800013130812 */ /* 0x000fe200078efcff */
[----:B------:R-:W-:-:S02]  /*16e60*/  IMAD.MOV.U32 R15, RZ, RZ, -0x1 ;  /* 0xffffffffff0f7424 */ /* 0x000fc400078e00ff */
[----:B------:R-:W-:Y:S01]  /*16e70*/  IMAD.MOV.U32 R2, RZ, RZ, R14 ;  /* 0x000000ffff027224 */ /* 0x000fe200078e000e */
[----:B0-----:R-:W-:-:S13]  /*16e80*/  LOP3.LUT P0, RZ, R19, 0x8, RZ, 0xc0, !PT ;  /* 0x0000000813ff7812 */ /* 0x001fda000780c0ff */
[----:B-----5:R-:W-:Y:S05]  /*16e90*/  WARPSYNC.COLLECTIVE R15, `(.L_x_1261) ;  /* 0x000000000f087348 */ /* 0x020fea0003c00000 */
[----:B------:R0:W1:Y:S02]  /*16ea0*/  SHFL.IDX P6, R14, R13, R12, R11 ;  /* 0x0000000c0d0e7389 */ /* 0x00006400000c000b */
[----:B01---5:R-:W-:Y:S01]  /*16eb0*/  ENDCOLLECTIVE ;  /* 0x000000000000791b */ /* 0x023fe20003800000 */
.L_x_1261:
[----:B------:R-:W-:-:S04]  /*16ec0*/  LOP3.LUT R19, R19, 0xffffbfff, RZ, 0xc0, !PT ;  /* 0xffffbfff13137812 */ /* 0x000fc800078ec0ff */
[----:B------:R-:W-:-:S04]  /*16ed0*/  @P1 LOP3.LUT R19, R19, 0x4000, RZ, 0xfc, !PT ;  /* 0x0000400013131812 */ /* 0x000fc800078efcff */
[C---:B------:R-:W-:Y:S02]  /*16ee0*/  LOP3.LUT P1, RZ, R19.reuse, 0x4, RZ, 0xc0, !PT ;  /* 0x0000000413ff7812 */ /* 0x040fe4000782c0ff */
[----:B------:R-:W-:Y:S01]  /*16ef0*/  LOP3.LUT R19, R19, 0xffffdfff, RZ, 0xc0, !PT ;  /* 0xffffdfff13137812 */ /* 0x000fe200078ec0ff */
[----:B------:R-:W-:-:S03]  /*16f00*/  IMAD.MOV.U32 R13, RZ, RZ, R4 ;  /* 0x000000ffff0d7224 */ /* 0x000fc600078e0004 */
[----:B------:R-:W-:Y:S01]  /*16f10*/  @P3 LOP3.LUT R19, R19, 0x2000, RZ, 0xfc, !PT ;  /* 0x0000200013133812 */ /* 0x000fe200078efcff */
[----:B------:R-:W-:-:S03]  /*16f20*/  IMAD.MOV.U32 R12, RZ, RZ, 0x1 ;  /* 0x00000001ff0c7424 */ /* 0x000fc600078e00ff */
[C---:B------:R-:W-:Y:S02]  /*16f30*/  LOP3.LUT P3, RZ, R19.reuse, 0x2, RZ, 0xc0, !PT ;  /* 0x0000000213ff7812 */ /* 0x040fe4000786c0ff */
[----:B------:R-:W-:Y:S01]  /*16f40*/  LOP3.LUT R19, R19, 0xfffffbff, RZ, 0xc0, !PT ;  /* 0xfffffbff13137812 */ /* 0x000fe200078ec0ff */
[----:B------:R-:W-:-:S03]  /*16f50*/  IMAD.MOV.U32 R3, RZ, RZ, R14 ;  /* 0x000000ffff037224 */ /* 0x000fc600078e000e */
[----:B------:R-:W-:Y:S02]  /*16f60*/  @P4 LOP3.LUT R19, R19, 0x400, RZ, 0xfc, !PT ;  /* 0x0000040013134812 */ /* 0x000fe400078efcff */
[----:B------:R-:W-:Y:S02]  /*16f70*/  @!P2 LEA R3, P6, R10, R3, 0x1 ;  /* 0x000000030a03a211 */ /* 0x000fe400078c08ff */
[----:B------:R-:W-:-:S03]  /*16f80*/  LOP3.LUT P4, RZ, R19, 0x10, RZ, 0xc0, !PT ;  /* 0x0000001013ff7812 */ /* 0x000fc6000788c0ff */
[----:B------:R-:W-:Y:S01]  /*16f90*/  @!P2 IMAD.X R2, RZ, RZ, R2, P6 ;  /* 0x000000ffff02a224 */ /* 0x000fe200030e0602 */
[----:B------:R-:W-:-:S04]  /*16fa0*/  LOP3.LUT P6, RZ, R19, 0x20, RZ, 0xc0, !PT ;  /* 0x0000002013ff7812 */ /* 0x000fc800078cc0ff */
[----:B------:R-:W-:-:S04]  /*16fb0*/  @!P2 LOP3.LUT R3, R3, R2, RZ, 0x3c, !PT ;  /* 0x000000020303a212 */ /* 0x000fc800078e3cff */
[----:B------:R-:W-:-:S04]  /*16fc0*/  @!P2 LOP3.LUT R2, R3, R2, RZ, 0x3c, !PT ;  /* 0x000000020302a212 */ /* 0x000fc800078e3cff */
[----:B------:R-:W-:-:S05]  /*16fd0*/  @!P2 LOP3.LUT R3, R3, R2, RZ, 0x3c, !PT ;  /* 0x000000020303a212 */ /* 0x000fca00078e3cff */
[----:B------:R-:W-:Y:S01]  /*16fe0*/  @!PT LDS RZ, [RZ] ;  /* 0x00000000fffff984 */ /* 0x000fe20000000800 */
[----:B------:R-:W-:Y:S01]  /*16ff0*/  @!PT LDS RZ, [RZ] ;  /* 0x00000000fffff984 */ /* 0x000fe20000000800 */
[----:B------:R-:W-:Y:S01]  /*17000*/  @!PT LDS RZ, [RZ] ;  /* 0x00000000fffff984 */ /* 0x000fe20000000800 */
[----:B------:R0:W-:Y:S01]  /*17010*/  @!P2 LDGSTS.E.BYPASS.LTC128B.128 [R7+0x26400], desc[UR38][R2.64], !P0 ;  /* 0x264000000207afae */ /* 0x0001e2000c101d66 */
[----:B------:R-:W-:-:S03]  /*17020*/  LOP3.LUT P0, RZ, R19, 0x8000, RZ, 0xc0, !PT ;  /* 0x0000800013ff7812 */ /* 0x000fc6000780c0ff */
[----:B------:R0:W-:Y:S01]  /*17030*/  @!P2 LDGSTS.E.BYPASS.LTC128B.128 [R7+0x28400], desc[UR38][R2.64+0x80], !P1 ;  /* 0x284000800207afae */ /* 0x0001e2000c901d66 */
[----:B------:R-:W-:-:S03]  /*17040*/  LOP3.LUT P1, RZ, R19, 0x4000, RZ, 0xc0, !PT ;  /* 0x0000400013ff7812 */ /* 0x000fc6000782c0ff */
[----:B------:R0:W-:Y:S01]  /*17050*/  @!P2 LDGSTS.E.BYPASS.LTC128B.128 [R7+0x2a400], desc[UR38][R2.64+0x100], !P3 ;  /* 0x2a4001000207afae */ /* 0x0001e2000d901d66 */
[C---:B------:R-:W-:Y:S02]  /*17060*/  LOP3.LUT P3, RZ, R19.reuse, 0x2000, RZ, 0xc0, !PT ;  /* 0x0000200013ff7812 */ /* 0x040fe4000786c0ff */
[----:B------:R-:W-:Y:S01]  /*17070*/  LOP3.LUT R19, R19, 0xfffff7ff, RZ, 0xc0, !PT ;  /* 0xfffff7ff13137812 */ /* 0x000fe200078ec0ff */
[----:B------:R0:W-:Y:S03]  /*17080*/  @!P2 LDGSTS.E.BYPASS.LTC128B.128 [R7+0x2c400], desc[UR38][R2.64+0x180], !P5 ;  /* 0x2c4001800207afae */ /* 0x0001e6000e901d66 */
[----:B------:R-:W-:Y:S01]  /*17090*/  @P5 LOP3.LUT R19, R19, 0x800, RZ, 0xfc, !PT ;  /* 0x0000080013135812 */ /* 0x000fe200078efcff */
[----:B------:R0:W-:Y:S03]  /*170a0*/  @!P2 LDGSTS.E.BYPASS.LTC128B.128 [R7+0x2e400], desc[UR38][R2.64+0x200], !P0 ;  /* 0x2e4002000207afae */ /* 0x0001e6000c101d66 */
[C---:B------:R-:W-:Y:S01]  /*170b0*/  LOP3.LUT P5, RZ, R19.reuse, 0x4, RZ, 0xc0, !PT ;  /* 0x0000000413ff7812 */ /* 0x040fe200078ac0ff */
[----:B------:R0:W-:Y:S01]  /*170c0*/  @!P2 LDGSTS.E.BYPASS.LTC128B.128 [R7+0x30400], desc[UR38][R2.64+0x280], !P1 ;  /* 0x304002800207afae */ /* 0x0001e2000c901d66 */
[----:B------:R-:W-:-:S02]  /*170d0*/  LOP3.LUT R19, R19, 0xffffefff, RZ, 0xc0, !PT ;  /* 0xffffefff13137812 */ /* 0x000fc400078ec0ff */
[----:B------:R-:W-:Y:S01]  /*170e0*/  @!P3 LOP3.LUT R8, R6, 0x80, RZ, 0xc0, !PT ;  /* 0x000000800608b812 */ /* 0x000fe200078ec0ff */
[----:B------:R0:W-:Y:S01]  /*170f0*/  @!P2 LDGSTS.E.BYPASS.LTC128B.128 [R7+0x32400], desc[UR38][R2.64+0x300], P6 ;  /* 0x324003000207afae */ /* 0x0001e2000b101d66 */
[----:B------:R-:W-:Y:S02]  /*17100*/  @!P3 LOP3.LUT R9, R5, 0x40, RZ, 0xc0, !PT ;  /* 0x000000400509b812 */ /* 0x000fe400078ec0ff */
[----:B------:R-:W-:-:S07]  /*17110*/  @!P3 SHF.R.U32.HI R8, RZ, 0x3, R8 ;  /* 0x00000003ff08b819 */ /* 0x000fce0000011608 */
[----:B0-----:R-:W-:Y:S05]  /*17120*/  WARPSYNC.COLLECTIVE R15, `(.L_x_1262) ;  /* 0x000000000f087348 */ /* 0x001fea0003c00000 */
[----:B------:R1:W2:Y:S02]  /*17130*/  SHFL.IDX P6, R14, R13, R12, R11 ;  /* 0x0000000c0d0e7389 */ /* 0x0002a400000c000b */
[----:B012---:R-:W-:Y:S01]  /*17140*/  ENDCOLLECTIVE ;  /* 0x000000000000791b */ /* 0x007fe20003800000 */
.L_x_1262:
[----:B------:R-:W-:Y:S01]  /*17150*/  @!P3 SHF.R.U32.HI R9, RZ, 0x2, R9 ;  /* 0x00000002ff09b819 */ /* 0x000fe20000011609 */
[----:B------:R-:W-:Y:S01]  /*17160*/  @!PT LDS RZ, [RZ] ;  /* 0x00000000fffff984 */ /* 0x000fe20000000800 */
[----:B------:R-:W-:Y:S01]  /*17170*/  @!PT LDS RZ, [RZ] ;  /* 0x00000000fffff984 */ /* 0x000fe20000000800 */
[----:B------:R-:W-:Y:S01]  /*17180*/  @!PT LDS RZ, [RZ] ;  /* 0x00000000fffff984 */ /* 0x000fe20000000800 */
[----:B------:R0:W-:Y:S01]  /*17190*/  @!P2 LDGSTS.E.BYPASS.LTC128B.128 [R7+0x34400], desc[UR38][R2.64+0x380], P4 ;  /* 0x344003800207afae */ /* 0x0001e2000a101d66 */
[----:B------:R-:W-:Y:S02]  /*171a0*/  @!P3 ISETP.NE.U32.AND P4, PT, R8, RZ, PT ;  /* 0x000000ff0800b20c */ /* 0x000fe40003f85070 */
[----:B------:R-:W-:Y:S02]  /*171b0*/  @!P3 ISETP.NE.U32.AND P2, PT, R9, RZ, PT ;  /* 0x000000ff0900b20c */ /* 0x000fe40003f45070 */
[----:B------:R-:W-:-:S04]  /*171c0*/  @P5 LOP3.LUT R19, R19, 0x1000, RZ, 0xfc, !PT ;  /* 0x0000100013135812 */ /* 0x000fc800078efcff */
[C---:B------:R-:W-:Y:S01]  /*171d0*/  LOP3.LUT P5, RZ, R19.reuse, 0x8, RZ, 0xc0, !PT ;  /* 0x0000000813ff7812 */ /* 0x040fe200078ac0ff */
[----:B------:R-:W-:Y:S01]  /*171e0*/  IMAD.MOV.U32 R13, RZ, RZ, R0 ;  /* 0x000000ffff0d7224 */ /* 0x000fe200078e0000 */
[----:B------:R-:W-:-:S05]  /*171f0*/  LOP3.LUT R19, R19, 0xffffffdf, RZ, 0xc0, !PT ;  /* 0xffffffdf13137812 */ /* 0x000fca00078ec0ff */
[----:B------:R-:W-:Y:S01]  /*17200*/  @P2 LOP3.LUT R19, R19, 0x20, RZ, 0xfc, !PT ;  /* 0x0000002013132812 */ /* 0x000fe200078efcff */
[----:B0-----:R-:W-:-:S07]  /*17210*/  IMAD.MOV.U32 R8, RZ, RZ, R14 ;  /* 0x000000ffff087224 */ /* 0x001fce00078e000e */
[----:B------:R-:W-:Y:S05]  /*17220*/  WARPSYNC.COLLECTIVE R15, `(.L_x_1263) ;  /* 0x000000000f087348 */ /* 0x000fea0003c00000 */
[----:B------:R0:W1:Y:S02]  /*17230*/  SHFL.IDX P6, R14, R13, R12, R11 ;  /* 0x0000000c0d0e7389 */ /* 0x00006400000c000b */
[----:B01----:R-:W-:Y:S01]  /*17240*/  ENDCOLLECTIVE ;  /* 0x000000000000791b */ /* 0x003fe20003800000 */
.L_x_1263:
[----:B------:R-:W-:Y:S02]  /*17250*/  IMAD.MOV.U32 R13, RZ, RZ, R4 ;  /* 0x000000ffff0d7224 */ /* 0x000fe400078e0004 */
[----:B------:R-:W-:Y:S01]  /*17260*/  IMAD.MOV.U32 R12, RZ, RZ, 0x2 ;  /* 0x00000002ff0c7424 */ /* 0x000fe200078e00ff */
[----:B------:R-:W-:Y:S02]  /*17270*/  @!P3 LEA R21, P2, R10, R14, 0x1 ;  /* 0x0000000e0a15b211 */ /* 0x000fe400078408ff */
[----:B------:R-:W-:-:S03]  /*17280*/  LOP3.LUT P6, RZ, R19, 0x20, RZ, 0xc0, !PT ;  /* 0x0000002013ff7812 */ /* 0x000fc600078cc0ff */
[----:B------:R-:W-:Y:S01]  /*17290*/  @!P3 IMAD.X R8, RZ, RZ, R8, P2 ;  /* 0x000000ffff08b224 */ /* 0x000fe200010e0608 */
[----:B------:R-:W-:Y:S01]  /*172a0*/  LOP3.LUT P2, RZ, R19, 0x2, RZ, 0xc0, !PT ;  /* 0x0000000213ff7812 */ /* 0x000fe2000784c0ff */
[----:B------:R-:W-:Y:S02]  /*172b0*/  @!P3 IMAD.MOV.U32 R2, RZ, RZ, R21 ;  /* 0x000000ffff02b224 */ /* 0x000fe400078e0015 */
[----:B------:R-:W-:-:S05]  /*172c0*/  @!P3 IMAD.MOV.U32 R3, RZ, RZ, R8 ;  /* 0x000000ffff03b224 */ /* 0x000fca00078e0008 */
[----:B------:R-:W-:Y:S01]  /*172d0*/  @!PT LDS RZ, [RZ] ;  /* 0x00000000fffff984 */ /* 0x000fe20000000800 */
[----:B------:R-:W-:Y:S01]  /*172e0*/  @!PT LDS RZ, [RZ] ;  /* 0x00000000fffff984 */ /* 0x000fe20000000800 */
[----:B------:R-:W-:Y:S01]  /*172f0*/  @!PT LDS RZ, [RZ] ;  /* 0x00000000fffff984 */ /* 0x000fe20000000800 */
[----:B------:R0:W-:Y:S01]  /*17300*/  @!P3 LDGSTS.E.BYPASS.LTC128B.128 [R7+0x26c00], desc[UR38][R2.64], !P5 ;  /* 0x26c000000207bfae */ /* 0x0001e2000e901d66 */
[----:B------:R-:W-:-:S13]  /*17310*/  LOP3.LUT P5, RZ, R19, 0x1000, RZ, 0xc0, !PT ;  /* 0x0000100013ff7812 */ /* 0x000fda00078ac0ff */
[----:B------:R0:W-:Y:S01]  /*17320*/  @!P3 LDGSTS.E.BYPASS.LTC128B.128 [R7+0x28c00], desc[UR38][R2.64+0x80], !P5 ;  /* 0x28c000800207bfae */ /* 0x0001e2000e901d66 */
[C---:B------:R-:W-:Y:S02]  /*17330*/  LOP3.LUT P5, RZ, R19.reuse, 0x800, RZ, 0xc0, !PT ;  /* 0x0000080013ff7812 */ /* 0x040fe400078ac0ff */
[----:B------:R-:W-:Y:S01]  /*17340*/  LOP3.LUT R19, R19, 0xffffff7f, RZ, 0xc0, !PT ;  /* 0xffffff7f13137812 */ /* 0x000fe200078ec0ff */
[----:B------:R0:W-:Y:S03]  /*17350*/  @!P3 LDGSTS.E.BYPASS.LTC128B.128 [R7+0x2ac00], desc[UR38][R2.64+0x100], !P2 ;  /* 0x2ac001000207bfae */ /* 0x0001e6000d101d66 */
[----:B------:R-:W-:-:S04]  /*17360*/  @P2 LOP3.LUT R19, R19, 0x80, RZ, 0xfc, !PT ;  /* 0x0000008013132812 */ /* 0x000fc800078efcff */
[C---:B------:R-:W-:Y:S02]  /*17370*/  LOP3.LUT P2, RZ, R19.reuse, 0x4, RZ, 0xc0, !PT ;  /* 0x0000000413ff7812 */ /* 0x040fe4000784c0ff */
[----:B------:R-:W-:Y:S01]  /*17380*/  LOP3.LUT R19, R19, 0xfffffeff, RZ, 0xc0, !PT ;  /* 0xfffffeff13137812 */ /* 0x000fe200078ec0ff */
[----:B------:R0:W-:Y:S04]  /*17390*/  @!P3 LDGSTS.E.BYPASS.LTC128B.128 [R7+0x2cc00], desc[UR38][R2.64+0x180], !P5 ;  /* 0x2cc001800207bfae */ /* 0x0001e8000e901d66 */
[----:B------:R0:W-:Y:S04]  /*173a0*/  @!P3 LDGSTS.E.BYPASS.LTC128B.128 [R7+0x2ec00], desc[UR38][R2.64+0x200], !P0 ;  /* 0x2ec002000207bfae */ /* 0x0001e8000c101d66 */
[----:B------:R0:W-:Y:S02]  /*173b0*/  @!P3 LDGSTS.E.BYPASS.LTC128B.128 [R7+0x30c00], desc[UR38][R2.64+0x280], !P1 ;  /* 0x30c002800207bfae */ /* 0x0001e4000c901d66 */
[----:B------:R-:W-:-:S02]  /*173c0*/  @P2 LOP3.LUT R19, R19, 0x100, RZ, 0xfc, !PT ;  /* 0x0000010013132812 */ /* 0x000fc400078efcff */
[----:B------:R0:W-:Y:S02]  /*173d0*/  @!P3 LDGSTS.E.BYPASS.LTC128B.128 [R7+0x32c00], desc[UR38][R2.64+0x300], P6 ;  /* 0x32c003000207bfae */ /* 0x0001e4000b101d66 */
[----:B------:R-:W-:-:S13]  /*173e0*/  LOP3.LUT P2, RZ, R19, 0x8, RZ, 0xc0, !PT ;  /* 0x0000000813ff7812 */ /* 0x000fda000784c0ff */
[----:B0-----:R-:W-:Y:S05]  /*173f0*/  WARPSYNC.COLLECTIVE R15, `(.L_x_1264) ;  /* 0x000000000f087348 */ /* 0x001fea0003c00000 */
[----:B------:R1:W2:Y:S02]  /*17400*/  SHFL.IDX P6, R14, R13, R12, R11 ;  /* 0x0000000c0d0e7389 */ /* 0x0002a400000c000b */
[----:B012---:R-:W-:Y:S01]  /*17410*/  ENDCOLLECTIVE ;  /* 0x000000000000791b */ /* 0x007fe20003800000 */
.L_x_1264:
[----:B------:R-:W-:Y:S01]  /*17420*/  LOP3.LUT R19, R19, 0xfffffdff, RZ, 0xc0, !PT ;  /* 0xfffffdff13137812 */ /* 0x000fe200078ec0ff */
[----:B------:R-:W-:Y:S01]  /*17430*/  @!PT LDS RZ, [RZ] ;  /* 0x00000000fffff984 */ /* 0x000fe20000000800 */
[----:B------:R-:W-:Y:S01]  /*17440*/  @!PT LDS RZ, [RZ] ;  /* 0x00000000fffff984 */ /* 0x000fe20000000800 */
[----:B------:R-:W-:Y:S01]  /*17450*/  @!PT LDS RZ, [RZ] ;  /* 0x00000000fffff984 */ /* 0x000fe20000000800 */
[----:B------:R0:W-:Y:S03]  /*17460*/  @!P3 LDGSTS.E.BYPASS.LTC128B.128 [R7+0x34c00], desc[UR38][R2.64+0x380], P4 ;  /* 0x34c003800207bfae */ /* 0x0001e6000a101d66 */
[----:B------:R-:W-:Y:S01]  /*17470*/  @P2 LOP3.LUT R19, R19, 0x200, RZ, 0xfc, !PT ;  /* 0x0000020013132812 */ /* 0x000fe200078efcff */
[----:B------:R-:W-:-:S03]  /*17480*/  IMAD.MOV.U32 R13, RZ, RZ, R0 ;  /* 0x000000ffff0d7224 */ /* 0x000fc600078e0000 */
[----:B------:R-:W-:Y:S01]  /*17490*/  LOP3.LUT P4, RZ, R19, 0x400, RZ, 0xc0, !PT ;  /* 0x0000040013ff7812 */ /* 0x000fe2000788c0ff */
[----:B------:R-:W-:-:S12]  /*174a0*/  IMAD.MOV.U32 R10, RZ, RZ, R14 ;  /* 0x000000ffff0a7224 */ /* 0x000fd800078e000e */
[----:B0-----:R-:W-:Y:S05]  /*174b0*/  WARPSYNC.COLLECTIVE R15, `(.L_x_1265) ;  /* 0x000000000f087348 */ /* 0x001fea0003c00000 */
[----:B------:R1:W2:Y:S02]  /*174c0*/  SHFL.IDX P6, R14, R13, R12, R11 ;  /* 0x0000000c0d0e7389 */ /* 0x0002a400000c000b */
[----:B012---:R-:W-:Y:S01]  /*174d0*/  ENDCOLLECTIVE ;  /* 0x000000000000791b */ /* 0x007fe20003800000 */
.L_x_1265:
[----:B------:R-:W-:Y:S02]  /*174e0*/  @!P4 LOP3.LUT R8, R6, 0x80, RZ, 0xc0, !PT ;  /* 0x000000800608c812 */ /* 0x000fe400078ec0ff */
[----:B------:R-:W-:Y:S02]  /*174f0*/  @!P4 LOP3.LUT R2, R5, 0x40, RZ, 0xc0, !PT ;  /* 0x000000400502c812 */ /* 0x000fe400078ec0ff */
[----:B------:R-:W-:Y:S02]  /*17500*/  @!P4 SHF.R.U32.HI R8, RZ, 0x3, R8 ;  /* 0x00000003ff08c819 */ /* 0x000fe40000011608 */
[----:B------:R-:W-:Y:S02]  /*17510*/  @!P4 SHF.R.U32.HI R9, RZ, 0x2, R2 ;  /* 0x00000002ff09c819 */ /* 0x000fe40000011602 */
[----:B------:R-:W-:Y:S01]  /*17520*/  @!P4 ISETP.NE.U32.AND P3, PT, R8, RZ, PT ;  /* 0x000000ff0800c20c */ /* 0x000fe20003f65070 */
[----:B------:R-:W0:Y:S01]  /*17530*/  S2R R15, SR_TID.X ;  /* 0x00000000000f7919 */ /* 0x000e220000002100 */
[----:B------:R-:W-:Y:S01]  /*17540*/  IMAD.MOV.U32 R3, RZ, RZ, R14 ;  /* 0x000000ffff037224 */ /* 0x000fe200078e000e */
[----:B------:R-:W-:Y:S01]  /*17550*/  @!P4 ISETP.NE.U32.AND P6, PT, R9, RZ, PT ;  /* 0x000000ff0900c20c */ /* 0x000fe20003fc5070 */
[----:B0-----:R-:W-:-:S05]  /*17560*/  IMAD.SHL.U32 R15, R15, 0x8, RZ ;  /* 0x000000080f0f7824 */ /* 0x001fca00078e00ff */
[----:B------:R-:W-:-:S04]  /*17570*/  LOP3.LUT R15, R15, 0x38, RZ, 0xc0, !PT ;  /* 0x000000380f0f7812 */ /* 0x000fc800078ec0ff */
[----:B------:R-:W-:-:S05]  /*17580*/  @!P4 LEA R8, P2, R15, R3, 0x1 ;  /* 0x000000030f08c211 */ /* 0x000fca00078408ff */
[----:B------:R-:W-:Y:S01]  /*17590*/  @!P4 IMAD.X R3, RZ, RZ, R10, P2 ;  /* 0x000000ffff03c224 */ /* 0x000fe200010e060a */
[----:B------:R-:W-:Y:S01]  /*175a0*/  LOP3.LUT P2, RZ, R19, 0x200, RZ, 0xc0, !PT ;  /* 0x0000020013ff7812 */ /* 0x000fe2000784c0ff */
[----:B------:R-:W-:-:S12]  /*175b0*/  @!P4 IMAD.MOV.U32 R2, RZ, RZ, R8 ;  /* 0x000000ffff02c224 */ /* 0x000fd800078e0008 */
[----:B------:R-:W-:Y:S01]  /*175c0*/  @!PT LDS RZ, [RZ] ;  /* 0x00000000fffff984 */ /* 0x000fe20000000800 */
[----:B------:R-:W-:Y:S01]  /*175d0*/  @!PT LDS RZ, [RZ] ;  /* 0x00000000fffff984 */ /* 0x000fe20000000800 */
[----:B------:R-:W-:Y:S01]  /*175e0*/  @!PT LDS RZ, [RZ] ;  /* 0x00000000fffff984 */ /* 0x000fe20000000800 */
[----:B------:R0:W-:Y:S01]  /*175f0*/  @!P4 LDGSTS.E.BYPASS.LTC128B.128 [R7+0x27400], desc[UR38][R2.64], !P2 ;  /* 0x274000000207cfae */ /* 0x0001e2000d101d66 */
[----:B------:R-:W-:-:S13]  /*17600*/  LOP3.LUT P2, RZ, R19, 0x100, RZ, 0xc0, !PT ;  /* 0x0000010013ff7812 */ /* 0x000fda000784c0ff */
[----:B------:R0:W-:Y:S01]  /*17610*/  @!P4 LDGSTS.E.BYPASS.LTC128B.128 [R7+0x29400], desc[UR38][R2.64+0x80], !P2 ;  /* 0x294000800207cfae */ /* 0x0001e2000d101d66 */
[----:B------:R-:W-:-:S13]  /*17620*/  LOP3.LUT P2, RZ, R19, 0x80, RZ, 0xc0, !PT ;  /* 0x0000008013ff7812 */ /* 0x000fda000784c0ff */
[----:B------:R0:W-:Y:S04]  /*17630*/  @!P4 LDGSTS.E.BYPASS.LTC128B.128 [R7+0x2b400], desc[UR38][R2.64+0x100], !P2 ;  /* 0x2b4001000207cfae */ /* 0x0001e8000d101d66 */
[----:B------:R0:W-:Y:S04]  /*17640*/  @!P4 LDGSTS.E.BYPASS.LTC128B.128 [R7+0x2d400], desc[UR38][R2.64+0x180], !P5 ;  /* 0x2d4001800207cfae */ /* 0x0001e8000e901d66 */
[----:B------:R0:W-:Y:S04]  /*17650*/  @!P4 LDGSTS.E.BYPASS.LTC128B.128 [R7+0x2f400], desc[UR38][R2.64+0x200], !P0 ;  /* 0x2f4002000207cfae */ /* 0x0001e8000c101d66 */
[----:B------:R0:W-:Y:S04]  /*17660*/  @!P4 LDGSTS.E.BYPASS.LTC128B.128 [R7+0x31400], desc[UR38][R2.64+0x280], !P1 ;  /* 0x314002800207cfae */ /* 0x0001e8000c901d66 */
[----:B------:R0:W-:Y:S04]  /*17670*/  @!P4 LDGSTS.E.BYPASS.LTC128B.128 [R7+0x33400], desc[UR38][R2.64+0x300], P6 ;  /* 0x334003000207cfae */ /* 0x0001e8000b101d66 */
[----:B------:R0:W-:Y:S04]  /*17680*/  @!P4 LDGSTS.E.BYPASS.LTC128B.128 [R7+0x35400], desc[UR38][R2.64+0x380], P3 ;  /* 0x354003800207cfae */ /* 0x0001e80009901d66 */
[----:B------:R0:W5:Y:S01]  /*17690*/  LDL.LU R7, [R1+0x74] ;  /* 0x0000740001077983 */ /* 0x0001620000300800 */
[----:B------:R-:W-:-:S02]  /*176a0*/  IMAD.MOV.U32 R13, RZ, RZ, R4 ;  /* 0x000000ffff0d7224 */ /* 0x000fc400078e0004 */
[----:B------:R-:W-:Y:S02]  /*176b0*/  IMAD.MOV.U32 R12, RZ, RZ, 0x3 ;  /* 0x00000003ff0c7424 */ /* 0x000fe400078e00ff */
[----:B------:R-:W-:-:S07]  /*176c0*/  IMAD.MOV.U32 R15, RZ, RZ, -0x1 ;  /* 0xffffffffff0f7424 */ /* 0x000fce00078e00ff */
[----:B0----5:R-:W-:Y:S05]  /*176d0*/  WARPSYNC.COLLECTIVE R15, `(.L_x_1266) ;  /* 0x000000000f087348 */ /* 0x021fea0003c00000 */
[----:B------:R1:W2:Y:S02]  /*176e0*/  SHFL.IDX P6, R14, R13, R12, R11 ;  /* 0x0000000c0d0e7389 */ /* 0x0002a400000c000b */
[----:B012--5:R-:W-:Y:S01]  /*176f0*/  ENDCOLLECTIVE ;  /* 0x000000000000791b */ /* 0x027fe20003800000 */
.L_x_1266:
[----:B------:R-:W-:Y:S02]  /*17700*/  IMAD.MOV.U32 R13, RZ, RZ, R0 ;  /* 0x000000ffff0d7224 */ /* 0x000fe400078e0000 */
[----:B------:R-:W-:-:S07]  /*17710*/  IMAD.MOV.U32 R4, RZ, RZ, R14 ;  /* 0x000000ffff047224 */ /* 0x000fce00078e000e */
[----:B------:R-:W-:Y:S05]  /*17720*/  WARPSYNC.COLLECTIVE R15, `(.L_x_1267) ;  /* 0x000000000f087348 */ /* 0x000fea0003c00000 */
[----:B------:R0:W1:Y:S02]  /*17730*/  SHFL.IDX P6, R14, R13, R12, R11 ;  /* 0x0000000c0d0e7389 */ /* 0x00006400000c000b */
[----:B01----:R-:W-:Y:S01]  /*17740*/  ENDCOLLECTIVE ;  /* 0x000000000000791b */ /* 0x003fe20003800000 */
.L_x_1267:
[----:B------:R-:W-:Y:S01]  /*17750*/  IMAD.MOV.U32 R0, RZ, RZ, R14 ;  /* 0x000000ffff007224 */ /* 0x000fe200078e000e */
[----:B------:R-:W-:Y:S06]  /*17760*/  BRA `(.L_x_1268) ;  /* 0xffffffa000447947 */ /* 0x000fec000383ffff */
.L_x_1137:
[----:B0-----:R0:W2:Y:S02]  /*17770*/  SYNCS.PHASECHK.TRANS64.TRYWAIT P0, [R18+URZ+0x38820], R0 ;  /* 0x03882000120075a7 */ /* 0x0010a4000800017f */
[----:B--2---:R-:W-:Y:S05]  /*17780*/  @!P0 NANOSLEEP.SYNCS 0x989680 ;  /* 0x009896800000895d */ /* 0x004fea0003900000 */
[----:B------:R-:W2:Y:S02]  /*17790*/  @!P0 SYNCS.PHASECHK.TRANS64 P0, [R18+URZ+0x38820], R0 ;  /* 0x03882000120085a7 */ /* 0x000ea4000800007f */
[----:B--2---:R-:W-:Y:S05]  /*177a0*/  @!P0 BRA `(.L_x_1137) ;  /* 0xfffffffc00f08947 */ /* 0x004fea000383ffff */
[----:B------:R-:W-:Y:S05]  /*177b0*/  BRA `(.L_x_1269) ;  /* 0xffffffa000fc7947 */ /* 0x000fea000383ffff */
.L_x_1141:
[----:B0-----:R0:W1:Y:S02]  /*177c0*/  SYNCS.PHASECHK.TRANS64.TRYWAIT P0, [R0+URZ+0x38860], R2 ;  /* 0x03886002000075a7 */ /* 0x001064000800017f */
[----:B-1----:R-:W-:Y:S05]  /*177d0*/  @!P0 NANOSLEEP.SYNCS 0x989680 ;  /* 0x009896800000895d */ /* 0x002fea0003900000 */
[----:B------:R-:W1:Y:S02]  /*177e0*/  @!P0 SYNCS.PHASECHK.TRANS64 P0, [R0+URZ+0x38860], R2 ;  /* 0x03886002000085a7 */ /* 0x000e64000800007f */
[----:B-1----:R-:W-:Y:S05]  /*177f0*/  @!P0 BRA `(.L_x_1141) ;  /* 0xfffffffc00f08947 */ /* 0x002fea000383ffff */
[----:B------:R-:W-:Y:S05]  /*17800*/  BRA `(.L_x_1270) ;  /* 0xffffffa400207947 */ /* 0x000fea000383ffff */
.L_x_1160:
[----:B--2---:R2:W3:Y:S02]  /*17810*/  SYNCS.PHASECHK.TRANS64.TRYWAIT P0, [R3+URZ+0x38840], R2 ;  /* 0x03884002030075a7 */ /* 0x0044e4000800017f */
[----:B---3--:R-:W-:Y:S05]  /*17820*/  @!P0 NANOSLEEP.SYNCS 0x989680 ;  /* 0x009896800000895d */ /* 0x008fea0003900000 */
[----:B------:R-:W3:Y:S02]  /*17830*/  @!P0 SYNCS.PHASECHK.TRANS64 P0, [R3+URZ+0x38840], R2 ;  /* 0x03884002030085a7 */ /* 0x000ee4000800007f */
[----:B---3--:R-:W-:Y:S05]  /*17840*/  @!P0 BRA `(.L_x_1160) ;  /* 0xfffffffc00f08947 */ /* 0x008fea000383ffff */
[----:B------:R-:W-:Y:S05]  /*17850*/  BRA `(.L_x_1271) ;  /* 0xffffffb000387947 */ /* 0x000fea000383ffff */
.L_x_1165:
[----:B0-----:R0:W1:Y:S02]  /*17860*/  SYNCS.PHASECHK.TRANS64.TRYWAIT P0, [R3+URZ+0x38860], R2 ;  /* 0x03886002030075a7 */ /* 0x001064000800017f */
[----:B-1----:R-:W-:Y:S05]  /*17870*/  @!P0 NANOSLEEP.SYNCS 0x989680 ;  /* 0x009896800000895d */ /* 0x002fea0003900000 */
[----:B------:R-:W1:Y:S02]  /*17880*/  @!P0 SYNCS.PHASECHK.TRANS64 P0, [R3+URZ+0x38860], R2 ;  /* 0x03886002030085a7 */ /* 0x000e64000800007f */
[----:B-1----:R-:W-:Y:S05]  /*17890*/  @!P0 BRA `(.L_x_1165) ;  /* 0xfffffffc00f08947 */ /* 0x002fea000383ffff */
[----:B------:R-:W-:Y:S05]  /*178a0*/  BRA `(.L_x_1272) ;  /* 0xffffffb000b87947 */ /* 0x000fea000383ffff */
.L_x_1180:
[----:B-1----:R1:W2:Y:S02]  /*178b0*/  SYNCS.PHASECHK.TRANS64.TRYWAIT P0, [R4+URZ+0x38840], R2 ;  /* 0x03884002040075a7 */ /* 0x0022a4000800017f */
[----:B--2---:R-:W-:Y:S05]  /*178c0*/  @!P0 NANOSLEEP.SYNCS 0x989680 ;  /* 0x009896800000895d */ /* 0x004fea0003900000 */
[----:B------:R-:W2:Y:S02]  /*178d0*/  @!P0 SYNCS.PHASECHK.TRANS64 P0, [R4+URZ+0x38840], R2 ;  /* 0x03884002040085a7 */ /* 0x000ea4000800007f */
[----:B--2---:R-:W-:Y:S05]  /*178e0*/  @!P0 BRA `(.L_x_1180) ;  /* 0xfffffffc00f08947 */ /* 0x004fea000383ffff */
[----:B------:R-:W-:Y:S05]  /*178f0*/  BRA `(.L_x_1273) ;  /* 0xffffffbc00987947 */ /* 0x000fea000383ffff */
.L_x_1185:
[----:B0-----:R0:W2:Y:S02]  /*17900*/  SYNCS.PHASECHK.TRANS64.TRYWAIT P0, [R4+URZ+0x38860], R2 ;  /* 0x03886002040075a7 */ /* 0x0010a4000800017f */
[----:B--2---:R-:W-:Y:S05]  /*17910*/  @!P0 NANOSLEEP.SYNCS 0x989680 ;  /* 0x009896800000895d */ /* 0x004fea0003900000 */
[----:B------:R-:W2:Y:S02]  /*17920*/  @!P0 SYNCS.PHASECHK.TRANS64 P0, [R4+URZ+0x38860], R2 ;  /* 0x03886002040085a7 */ /* 0x000ea4000800007f */
[----:B--2---:R-:W-:Y:S05]  /*17930*/  @!P0 BRA `(.L_x_1185) ;  /* 0xfffffffc00f08947 */ /* 0x004fea000383ffff */
[----:B------:R-:W-:Y:S05]  /*17940*/  BRA `(.L_x_1274) ;  /* 0xffffffc000147947 */ /* 0x000fea000383ffff */
.L_x_1200:
[----:B-1----:R1:W2:Y:S02]  /*17950*/  SYNCS.PHASECHK.TRANS64.TRYWAIT P0, [R4+URZ+0x38840], R2 ;  /* 0x03884002040075a7 */ /* 0x0022a4000800017f */
[----:B--2---:R-:W-:Y:S05]  /*17960*/  @!P0 NANOSLEEP.SYNCS 0x989680 ;  /* 0x009896800000895d */ /* 0x004fea0003900000 */
[----:B------:R-:W2:Y:S02]  /*17970*/  @!P0 SYNCS.PHASECHK.TRANS64 P0, [R4+URZ+0x38840], R2 ;  /* 0x03884002040085a7 */ /* 0x000ea4000800007f */
[----:B--2---:R-:W-:Y:S05]  /*17980*/  @!P0 BRA `(.L_x_1200) ;  /* 0xfffffffc00f08947 */ /* 0x004fea000383ffff */
[----:B------:R-:W-:Y:S05]  /*17990*/  BRA `(.L_x_1275) ;  /* 0xffffffc800d47947 */ /* 0x000fea000383ffff */
.L_x_1205:
[----:B0-----:R0:W2:Y:S02]  /*179a0*/  SYNCS.PHASECHK.TRANS64.TRYWAIT P0, [R4+URZ+0x38860], R2 ;  /* 0x03886002040075a7 */ /* 0x0010a4000800017f */
[----:B--2---:R-:W-:Y:S05]  /*179b0*/  @!P0 NANOSLEEP.SYNCS 0x989680 ;  /* 0x009896800000895d */ /* 0x004fea0003900000 */
[----:B------:R-:W2:Y:S02]  /*179c0*/  @!P0 SYNCS.PHASECHK.TRANS64 P0, [R4+URZ+0x38860], R2 ;  /* 0x03886002040085a7 */ /* 0x000ea4000800007f */
[----:B--2---:R-:W-:Y:S05]  /*179d0*/  @!P0 BRA `(.L_x_1205) ;  /* 0xfffffffc00f08947 */ /* 0x004fea000383ffff */
[----:B------:R-:W-:Y:S05]  /*179e0*/  BRA `(.L_x_1276) ;  /* 0xffffffcc00547947 */ /* 0x000fea000383ffff */
.L_x_1221:
[----:B-1----:R-:W5:Y:S01]  /*179f0*/  LDL R3, [R1] ;  /* 0x0000000001037983 */ /* 0x002f620000100800 */
[----:B------:R-:W-:Y:S01]  /*17a00*/  BSSY B0, `(.L_x_1277) ;  /* 0x0000008000007945 */ /* 0x000fe20003800000 */
[----:B------:R-:W-:Y:S02]  /*17a10*/  IMAD.MOV.U32 R12, RZ, RZ, RZ ;  /* 0x000000ffff0c7224 */ /* 0x000fe400078e00ff */
[----:B0-----:R-:W-:Y:S02]  /*17a20*/  IMAD.MOV.U32 R11, RZ, RZ, 0x1f ;  /* 0x0000001fff0b7424 */ /* 0x001fe400078e00ff */
[----:B------:R-:W-:Y:S02]  /*17a30*/  IMAD.MOV.U32 R15, RZ, RZ, -0x1 ;  /* 0xffffffffff0f7424 */ /* 0x000fe400078e00ff */
[----:B-----5:R-:W-:-:S07]  /*17a40*/  IMAD.MOV.U32 R13, RZ, RZ, R3 ;  /* 0x000000ffff0d7224 */ /* 0x020fce00078e0003 */
[----:B--234-:R-:W-:Y:S05]  /*17a50*/  WARPSYNC.COLLECTIVE R15, `(.L_x_1278) ;  /* 0x000000000f087348 */ /* 0x01cfea0003c00000 */
[----:B------:R0:W1:Y:S02]  /*17a60*/  SHFL.IDX P6, R14, R13, R12, R11 ;  /* 0x0000000c0d0e7389 */ /* 0x00006400000c000b */
[----:B01234-:R-:W-:Y:S01]  /*17a70*/  ENDCOLLECTIVE ;  /* 0x000000000000791b */ /* 0x01ffe20003800000 */
.L_x_1278:
[----:B------:R-:W-:Y:S05]  /*17a80*/  BSYNC B0 ;  /* 0x0000000000007941 */ /* 0x000fea0003800000 */
.L_x_1277:
        /* <DEDUP_REMOVED lines=9> */
.L_x_1279:
        /* <DEDUP_REMOVED lines=12> */
[C---:B------:R-:W-:Y:S02]  /*17be0*/  ISETP.GE.U32.AND P2, PT, R16.reuse, 0x2, PT ;  /* 0x000000021000780c */ /* 0x040fe40003f46070 */
[C---:B------:R-:W-:Y:S02]  /*17bf0*/  ISETP.GE.U32.AND P3, PT, R16.reuse, 0x4, PT ;  /* 0x000000041000780c */ /* 0x040fe40003f66070 */
[C---:B------:R-:W-:Y:S02]  /*17c00*/  ISETP.GE.U32.AND P4, PT, R16.reuse, 0x8, PT ;  /* 0x000000081000780c */ /* 0x040fe40003f86070 */
[----:B------:R-:W-:Y:S01]  /*17c10*/  ISETP.GE.U32.AND P5, PT, R16, 0x10, PT ;  /* 0x000000101000780c */ /* 0x000fe20003fa6070 */
[----:B--2---:R-:W-:Y:S01]  /*17c20*/  @!P1 IMAD.MOV.U32 R5, RZ, RZ, R6 ;  /* 0x000000ffff059224 */ /* 0x004fe200078e0006 */
[----:B------:R-:W-:-:S02]  /*17c30*/  CS2R R6, SRZ ;  /* 0x0000000000067805 */ /* 0x000fc4000001ff00 */
[----:B---3--:R-:W-:Y:S01]  /*17c40*/  @!P1 IMAD.MOV.U32 R7, RZ, RZ, R2 ;  /* 0x000000ffff079224 */ /* 0x008fe200078e0002 */
[----:B------:R-:W-:-:S03]  /*17c50*/  ISETP.NE.AND P1, PT, R16, RZ, PT ;  /* 0x000000ff1000720c */ /* 0x000fc60003f25270 */
[----:B------:R-:W-:-:S04]  /*17c60*/  IMAD R2, R7, R5, RZ ;  /* 0x0000000507027224 */ /* 0x000fc800078e02ff */
[----:B------:R-:W-:-:S07]  /*17c70*/  IMAD.MOV.U32 R13, RZ, RZ, R2 ;  /* 0x000000ffff0d7224 */ /* 0x000fce00078e0002 */
[----:B------:R-:W-:Y:S05]  /*17c80*/  WARPSYNC.COLLECTIVE R15, `(.L_x_1280) ;  /* 0x000000000f087348 */ /* 0x000fea0003c00000 */
[----:B------:R0:W1:Y:S02]  /*17c90*/  SHFL.UP P6, R14, R13, R12, R11 ;  /* 0x0400000c0d0e7389 */ /* 0x00006400000c000b */
[----:B01----:R-:W-:Y:S01]  /*17ca0*/  ENDCOLLECTIVE ;  /* 0x000000000000791b */ /* 0x003fe20003800000 */
.L_x_1280:
        /* <DEDUP_REMOVED lines=8> */
.L_x_1281:
        /* <DEDUP_REMOVED lines=8> */
.L_x_1282:
        /* <DEDUP_REMOVED lines=8> */
.L_x_1283:
        /* <DEDUP_REMOVED lines=8> */
.L_x_1284:
        /* <DEDUP_REMOVED lines=9> */
.L_x_1285:
[----:B------:R-:W-:Y:S01]  /*17f40*/  IMAD.MOV.U32 R9, RZ, RZ, R14 ;  /* 0x000000ffff097224 */ /* 0x000fe200078e000e */
[----:B------:R-:W-:Y:S06]  /*17f50*/  BRA `(.L_x_1286) ;  /* 0xffffffd400947947 */ /* 0x000fec000383ffff */
.L_x_1224:
        /* <DEDUP_REMOVED lines=8> */
.L_x_1288:
[----:B------:R-:W-:Y:S05]  /*17fe0*/  BSYNC B0 ;  /* 0x0000000000007941 */ /* 0x000fea0003800000 */
.L_x_1287:
        /* <DEDUP_REMOVED lines=10> */
.L_x_1289:
        /* <DEDUP_REMOVED lines=8> */
.L_x_1290:
        /* <DEDUP_REMOVED lines=8> */
.L_x_1291:
        /* <DEDUP_REMOVED lines=8> */
.L_x_1292:
        /* <DEDUP_REMOVED lines=9> */
.L_x_1293:
[----:B------:R-:W-:Y:S01]  /*182a0*/  IMAD.MOV.U32 R9, RZ, RZ, R14 ;  /* 0x000000ffff097224 */ /* 0x000fe200078e000e */
[----:B------:R-:W-:Y:S06]  /*182b0*/  BRA `(.L_x_1294) ;  /* 0xffffffd400687947 */ /* 0x000fec000383ffff */
.L_x_1226:
[----:B------:R-:W-:Y:S01]  /*182c0*/  BSSY B0, `(.L_x_1295) ;  /* 0x0000006000007945 */ /* 0x000fe20003800000 */
[----:B------:R-:W-:Y:S01]  /*182d0*/  PLOP3.LUT P6, PT, P6, PT, PT, 0x8, 0x0 ;  /* 0x000000000000781c */ /* 0x000fe200037ce170 */
[----:B------:R-:W-:-:S12]  /*182e0*/  IMAD.MOV.U32 R15, RZ, RZ, -0x1 ;  /* 0xffffffffff0f7424 */ /* 0x000fd800078e00ff */
[----:B0-----:R-:W-:Y:S05]  /*182f0*/  WARPSYNC.COLLECTIVE R15, `(.L_x_1296) ;  /* 0x000000000f087348 */ /* 0x001fea0003c00000 */
[----:B------:R-:W-:Y:S01]  /*18300*/  VOTE.ANY R14, PT, P6 ;  /* 0x00000000000e7806 */ /* 0x000fe200030e0100 */
[----:B0-----:R-:W-:Y:S06]  /*18310*/  ENDCOLLECTIVE ;  /* 0x000000000000791b */ /* 0x001fec0003800000 */
.L_x_1296:
[----:B------:R-:W-:Y:S05]  /*18320*/  BSYNC B0 ;  /* 0x0000000000007941 */ /* 0x000fea0003800000 */
.L_x_1295:
        /* <DEDUP_REMOVED lines=9> */
.L_x_1297:
[----:B------:R-:W-:Y:S02]  /*183c0*/  IMAD.MOV.U32 R13, RZ, RZ, R7 ;  /* 0x000000ffff0d7224 */ /* 0x000fe400078e0007 */
[----:B------:R-:W-:-:S07]  /*183d0*/  IMAD.MOV.U32 R5, RZ, RZ, R14 ;  /* 0x000000ffff057224 */ /* 0x000fce00078e000e */
[----:B------:R-:W-:Y:S05]  /*183e0*/  WARPSYNC.COLLECTIVE R15, `(.L_x_1298) ;  /* 0x000000000f087348 */ /* 0x000fea0003c00000 */
[----:B------:R0:W1:Y:S02]  /*183f0*/  SHFL.IDX P6, R14, R13, R12, R11 ;  /* 0x0000000c0d0e7389 */ /* 0x00006400000c000b */
[----:B01----:R-:W-:Y:S01]  /*18400*/  ENDCOLLECTIVE ;  /* 0x000000000000791b */ /* 0x003fe20003800000 */
.L_x_1298:
[----:B------:R-:W-:Y:S01]  /*18410*/  IMAD.MOV.U32 R7, RZ, RZ, R14 ;  /* 0x000000ffff077224 */ /* 0x000fe200078e000e */
[----:B------:R-:W-:Y:S06]  /*18420*/  BRA `(.L_x_1299) ;  /* 0xffffffd400487947 */ /* 0x000fec000383ffff */
.L_x_1228:
[----:B------:R-:W-:Y:S01]  /*18430*/  BSSY B0, `(.L_x_1300) ;  /* 0x0000007000007945 */ /* 0x000fe20003800000 */
[----:B------:R-:W-:Y:S02]  /*18440*/  IMAD.MOV.U32 R13, RZ, RZ, R2 ;  /* 0x000000ffff0d7224 */ /* 0x000fe400078e0002 */
[----:B------:R-:W-:Y:S02]  /*18450*/  IMAD.MOV.U32 R11, RZ, RZ, 0x1f ;  /* 0x0000001fff0b7424 */ /* 0x000fe400078e00ff */
[----:B------:R-:W-:-:S07]  /*18460*/  IMAD.MOV.U32 R15, RZ, RZ, -0x1 ;  /* 0xffffffffff0f7424 */ /* 0x000fce00078e00ff */
[----:B0123--:R-:W-:Y:S05]  /*18470*/  WARPSYNC.COLLECTIVE R15, `(.L_x_1301) ;  /* 0x000000000f087348 */ /* 0x00ffea0003c00000 */
[----:B------:R4:W0:Y:S02]  /*18480*/  SHFL.IDX P6, R14, R13, R12, R11 ;  /* 0x0000000c0d0e7389 */ /* 0x00082400000c000b */
[----:B01234-:R-:W-:Y:S01]  /*18490*/  ENDCOLLECTIVE ;  /* 0x000000000000791b */ /* 0x01ffe20003800000 */
.L_x_1301:
[----:B------:R-:W-:Y:S05]  /*184a0*/  BSYNC B0 ;  /* 0x0000000000007941 */ /* 0x000fea0003800000 */
.L_x_1300:
[----:B------:R-:W-:Y:S01]  /*184b0*/  IMAD.MOV.U32 R2, RZ, RZ, R14 ;  /* 0x000000ffff027224 */ /* 0x000fe200078e000e */
[----:B------:R-:W-:Y:S06]  /*184c0*/  BRA `(.L_x_1302) ;  /* 0xffffffd400387947 */ /* 0x000fec000383ffff */
.L_x_1232:
[----:B0-----:R0:W1:Y:S02]  /*184d0*/  SYNCS.PHASECHK.TRANS64.TRYWAIT P0, [R9+URZ+0x38820], R0 ;  /* 0x03882000090075a7 */ /* 0x001064000800017f */
[----:B-1----:R-:W-:Y:S05]  /*184e0*/  @!P0 NANOSLEEP.SYNCS 0x989680 ;  /* 0x009896800000895d */ /* 0x002fea0003900000 */
[----:B------:R-:W1:Y:S02]  /*184f0*/  @!P0 SYNCS.PHASECHK.TRANS64 P0, [R9+URZ+0x38820], R0 ;  /* 0x03882000090085a7 */ /* 0x000e64000800007f */
[----:B-1----:R-:W-:Y:S05]  /*18500*/  @!P0 BRA `(.L_x_1232) ;  /* 0xfffffffc00f08947 */ /* 0x002fea000383ffff */
[----:B------:R-:W-:Y:S05]  /*18510*/  BRA `(.L_x_1303) ;  /* 0xffffffd800d07947 */ /* 0x000fea000383ffff */
.L_x_1233:
[----:B------:R-:W1:Y:S01]  /*18520*/  S2R R2, SR_TID.X ;  /* 0x0000000000027919 */ /* 0x000e620000002100 */
[----:B------:R-:W-:Y:S01]  /*18530*/  BSSY B0, `(.L_x_1304) ;  /* 0x000000a000007945 */ /* 0x000fe20003800000 */
[----:B------:R-:W-:Y:S02]  /*18540*/  IMAD.MOV.U32 R12, RZ, RZ, RZ ;  /* 0x000000ffff0c7224 */ /* 0x000fe400078e00ff */
        /* <DEDUP_REMOVED lines=8> */
.L_x_1305:
[----:B------:R-:W-:Y:S05]  /*185d0*/  BSYNC B0 ;  /* 0x0000000000007941 */ /* 0x000fea0003800000 */
.L_x_1304:
[----:B------:R-:W-:Y:S05]  /*185e0*/  BRA `(.L_x_1306) ;  /* 0xffffffd800b87947 */ /* 0x000fea000383ffff */
.L_x_1236:
[----:B------:R-:W-:Y:S01]  /*185f0*/  BSSY B1, `(.L_x_1307) ;  /* 0x0000006000017945 */ /* 0x000fe20003800000 */
[----:B------:R-:W-:-:S07]  /*18600*/  IMAD.MOV.U32 R15, RZ, RZ, -0x1 ;  /* 0xffffffffff0f7424 */ /* 0x000fce00078e00ff */
[----:B0-----:R-:W-:Y:S05]  /*18610*/  WARPSYNC.COLLECTIVE R15, `(.L_x_1308) ;  /* 0x000000000f0c7348 */ /* 0x001fea0003c00000 */
[----:B------:R-:W-:Y:S02]  /*18620*/  ELECT P6, UR62, PT ;  /* 0x00000000003e782f */ /* 0x000fe400038c0000 */
[----:B------:R-:W-:Y:S01]  /*18630*/  MOV R14, UR62 ;  /* 0x0000003e000e7c02 */ /* 0x000fe20008000f00 */
[----:B0-----:R-:W-:Y:S10]  /*18640*/  ENDCOLLECTIVE ;  /* 0x000000000000791b */ /* 0x001ff40003800000 */
.L_x_1308:
[----:B------:R-:W-:Y:S05]  /*18650*/  BSYNC B1 ;  /* 0x0000000000017941 */ /* 0x000fea0003800000 */
.L_x_1307:
[----:B------:R-:W-:Y:S05]  /*18660*/  BRA `(.L_x_1309) ;  /* 0xffffffd800b07947 */ /* 0x000fea000383ffff */
.L_x_1237:
[----:B0-----:R0:W1:Y:S02]  /*18670*/  SYNCS.PHASECHK.TRANS64.TRYWAIT P0, [R5+URZ], R4 ;  /* 0x00000004050075a7 */ /* 0x001064000800017f */
[----:B-1----:R-:W-:Y:S05]  /*18680*/  @!P0 NANOSLEEP.SYNCS 0x989680 ;  /* 0x009896800000895d */ /* 0x002fea0003900000 */
[----:B------:R-:W1:Y:S02]  /*18690*/  @!P0 SYNCS.PHASECHK.TRANS64 P0, [R5+URZ], R4 ;  /* 0x00000004050085a7 */ /* 0x000e64000800007f */
[----:B-1----:R-:W-:Y:S05]  /*186a0*/  @!P0 BRA `(.L_x_1237) ;  /* 0xfffffffc00f08947 */ /* 0x002fea000383ffff */
[----:B------:R-:W-:Y:S05]  /*186b0*/  BRA `(.L_x_1310) ;  /* 0xffffffd800d87947 */ /* 0x000fea000383ffff */
.L_x_1238:
[----:B0-----:R0:W1:Y:S02]  /*186c0*/  SYNCS.PHASECHK.TRANS64.TRYWAIT P0, [R7+URZ], R2 ;  /* 0x00000002070075a7 */ /* 0x001064000800017f */
[----:B-1----:R-:W-:Y:S05]  /*186d0*/  @!P0 NANOSLEEP.SYNCS 0x989680 ;  /* 0x009896800000895d */ /* 0x002fea0003900000 */
[----:B------:R-:W1:Y:S02]  /*186e0*/  @!P0 SYNCS.PHASECHK.TRANS64 P0, [R7+URZ], R2 ;  /* 0x00000002070085a7 */ /* 0x000e64000800007f */
[----:B-1----:R-:W-:Y:S05]  /*186f0*/  @!P0 BRA `(.L_x_1238) ;  /* 0xfffffffc00f08947 */ /* 0x002fea000383ffff */
[----:B------:R-:W-:Y:S05]  /*18700*/  BRA `(.L_x_1311) ;  /* 0xffffffd800d87947 */ /* 0x000fea000383ffff */
.L_x_1239:
[----:B-1----:R1:W2:Y:S02]  /*18710*/  SYNCS.PHASECHK.TRANS64.TRYWAIT P0, [R5+URZ], R4 ;  /* 0x00000004050075a7 */ /* 0x0022a4000800017f */
[----:B--2---:R-:W-:Y:S05]  /*18720*/  @!P0 NANOSLEEP.SYNCS 0x989680 ;  /* 0x009896800000895d */ /* 0x004fea0003900000 */
[----:B------:R-:W2:Y:S02]  /*18730*/  @!P0 SYNCS.PHASECHK.TRANS64 P0, [R5+URZ], R4 ;  /* 0x00000004050085a7 */ /* 0x000ea4000800007f */
[----:B--2---:R-:W-:Y:S05]  /*18740*/  @!P0 BRA `(.L_x_1239) ;  /* 0xfffffffc00f08947 */ /* 0x004fea000383ffff */
[----:B------:R-:W-:Y:S05]  /*18750*/  BRA `(.L_x_1312) ;  /* 0xffffffd800cc7947 */ /* 0x000fea000383ffff */
.L_x_1313:
        /* <DEDUP_REMOVED lines=10> */
.L_x_5870:


//--------------------- .text._ZN7cutlass13device_kernelIN5flash11enable_sm90INS1_16FlashAttnFwdSm90INS1_25CollectiveMainloopFwdSm90ILi2EN4cute5tupleIJNS5_1CILi1EEES8_S8_EEENS6_IJNS7_ILi64EEESA_SA_EEELi512ENS_6half_tEfNS_4arch4Sm90ELb0ELb0ELb0ELb1ELb0ELb1ELb1ELb0ELb0ELb1ELb1ELb0EEENS1_21CollectiveEpilogueFwdINS6_IJSA_NS7_ILi512EEESA_EEES9_SC_SE_Li256ELb1ELb1ELb1ELb0EEENS1_36VarlenDynamicPersistentTileSchedulerILi64ELi64ELi256ELi128ELb1ELb1ELb1ELb0ELb1ELb1EEEEEEEEEvNT_6ParamsE --------------------------
	.section	.text._ZN7cutlass13device_kernelIN5flash11enable_sm90INS1_16FlashAttnFwdSm90INS1_25CollectiveMainloopFwdSm90ILi2EN4cute5tupleIJNS5_1CILi1EEES8_S8_EEENS6_IJNS7_ILi64EEESA_SA_EEELi512ENS_6half_tEfNS_4arch4Sm90ELb0ELb0ELb0ELb1ELb0ELb1ELb1ELb0ELb0ELb1ELb1ELb0EEENS1_21CollectiveEpilogueFwdINS6_IJSA_NS7_ILi512EEESA_EEES9_SC_SE_Li256ELb1ELb1ELb1ELb0EEENS1_36VarlenDynamicPersistentTileSchedulerILi64ELi64ELi256ELi128ELb1ELb1ELb1ELb0ELb1ELb1EEEEEEEEEvNT_6ParamsE,"ax",@progbits
	.align	128
.text._ZN7cutlass13device_kernelIN5flash11enable_sm90INS1_16FlashAttnFwdSm90INS1_25CollectiveMainloopFwdSm90ILi2EN4cute5tupleIJNS5_1CILi1EEES8_S8_EEENS6_IJNS7_ILi64EEESA_SA_EEELi512ENS_6half_tEfNS_4arch4Sm90ELb0ELb0ELb0ELb1ELb0ELb1ELb1ELb0ELb0ELb1ELb1ELb0EEENS1_21CollectiveEpilogueFwdINS6_IJSA_NS7_ILi512EEESA_EEES9_SC_SE_Li256ELb1ELb1ELb1ELb0EEENS1_36VarlenDynamicPersistentTileSchedulerILi64ELi64ELi256ELi128ELb1ELb1ELb1ELb0ELb1ELb1EEEEEEEEEvNT_6ParamsE:
        .type           _ZN7cutlass13device_kernelIN5flash11enable_sm90INS1_16FlashAttnFwdSm90INS1_25CollectiveMainloopFwdSm90ILi2EN4cute5tupleIJNS5_1CILi1EEES8_S8_EEENS6_IJNS7_ILi64EEESA_SA_EEELi512ENS_6half_tEfNS_4arch4Sm90ELb0ELb0ELb0ELb1ELb0ELb1ELb1ELb0ELb0ELb1ELb1ELb0EEENS1_21CollectiveEpilogueFwdINS6_IJSA_NS7_ILi512EEESA_EEES9_SC_SE_Li256ELb1ELb1ELb1ELb0EEENS1_36VarlenDynamicPersistentTileSchedulerILi64ELi64ELi256ELi128ELb1ELb1ELb1ELb0ELb1ELb1EEEEEEEEEvNT_6ParamsE,@function
        .size           _ZN7cutlass13device_kernelIN5flash11enable_sm90INS1_16FlashAttnFwdSm90INS1_25CollectiveMainloopFwdSm90ILi2EN4cute5tupleIJNS5_1CILi1EEES8_S8_EEENS6_IJNS7_ILi64EEESA_SA_EEELi512ENS_6half_tEfNS_4arch4Sm90ELb0ELb0ELb0ELb1ELb0ELb1ELb1ELb0ELb0ELb1ELb1ELb0EEENS1_21CollectiveEpilogueFwdINS6_IJSA_NS7_ILi512EEESA_EEES9_SC_SE_Li256ELb1ELb1ELb1ELb0EEENS1_36VarlenDynamicPersistentTileSchedulerILi64ELi64ELi256ELi128ELb1ELb1ELb1ELb0ELb1ELb1EEEEEEEEEvNT_6ParamsE,(.L_x_5871 - _ZN7cutlass13device_kernelIN5flash11enable_sm90INS1_16FlashAttnFwdSm90INS1_25CollectiveMainloopFwdSm90ILi2EN4cute5tupleIJNS5_1CILi1EEES8_S8_EEENS6_IJNS7_ILi64EEESA_SA_EEELi512ENS_6half_tEfNS_4arch4Sm90ELb0ELb0ELb0ELb1ELb0ELb1ELb1ELb0ELb0ELb1ELb1ELb0EEENS1_21CollectiveEpilogueFwdINS6_IJSA_NS7_ILi512EEESA_EEES9_SC_SE_Li256ELb1ELb1ELb1ELb0EEENS1_36VarlenDynamicPersistentTileSchedulerILi64ELi64ELi256ELi128ELb1ELb1ELb1ELb0ELb1ELb1EEEEEEEEEvNT_6ParamsE)
        .other          _ZN7cutlass13device_kernelIN5flash11enable_sm90INS1_16FlashAttnFwdSm90INS1_25CollectiveMainloopFwdSm90ILi2EN4cute5tupleIJNS5_1CILi1EEES8_S8_EEENS6_IJNS7_ILi64EEESA_SA_EEELi512ENS_6half_tEfNS_4arch4Sm90ELb0ELb0ELb0ELb1ELb0ELb1ELb1ELb0ELb0ELb1ELb1ELb0EEENS1_21CollectiveEpilogueFwdINS6_IJSA_NS7_ILi512EEESA_EEES9_SC_SE_Li256ELb1ELb1ELb1ELb0EEENS1_36VarlenDynamicPersistentTileSchedulerILi64ELi64ELi256ELi128ELb1ELb1ELb1ELb0ELb1ELb1EEEEEEEEEvNT_6ParamsE,@"STO_CUDA_ENTRY STV_DEFAULT"
_ZN7cutlass13device_kernelIN5flash11enable_sm90INS1_16FlashAttnFwdSm90INS1_25CollectiveMainloopFwdSm90ILi2EN4cute5tupleIJNS5_1CILi1EEES8_S8_EEENS6_IJNS7_ILi64EEESA_SA_EEELi512ENS_6half_tEfNS_4arch4Sm90ELb0ELb0ELb0ELb1ELb0ELb1ELb1ELb0ELb0ELb1ELb1ELb0EEENS1_21CollectiveEpilogueFwdINS6_IJSA_NS7_ILi512EEESA_EEES9_SC_SE_Li256ELb1ELb1ELb1ELb0EEENS1_36VarlenDynamicPersistentTileSchedulerILi64ELi64ELi256ELi128ELb1ELb1ELb1ELb0ELb1ELb1EEEEEEEEEvNT_6ParamsE:
        /* <DEDUP_REMOVED lines=24> */
.L_x_1315:
[----:B------:R-:W-:Y:S05]  /*0180*/  BSYNC B0 ;  /* 0x0000000000007941 */ /* 0x000fea0003800000 */
.L_x_1314:
        /* <DEDUP_REMOVED lines=39> */
.L_x_1316:
        /* <DEDUP_REMOVED lines=22> */
.L_x_1317:
        /* <DEDUP_REMOVED lines=18> */
.L_x_1318:
        /* <DEDUP_REMOVED lines=22> */
.L_x_1319:
        /* <DEDUP_REMOVED lines=22> */
.L_x_1320:
[----:B------:R-:W-:Y:S01]  /*0940*/  PLOP3.LUT P0, PT, PT, PT, UP0, 0x80, 0x0 ;  /* 0x000000000000781c */ /* 0x000fe20003f0f008 */
[----:B------:R-:W-:Y:S01]  /*0950*/  UMOV UR36, 0x1 ;  /* 0x0000000100247882 */ /* 0x000fe20000000000 */
[----:B------:R-:W-:Y:S01]  /*0960*/  NOP ;  /* 0x0000000000007918 */ /* 0x000fe20000000000 */
[----:B------:R-:W-:Y:S01]  /*0970*/  USEL UR36, UR36, 0x2, !UP0 ;  /* 0x0000000224247887 */ /* 0x000fe2000c000000 */
[----:B------:R-:W-:Y:S01]  /*0980*/  BSSY B9, `(.L_x_1321) ;  /* 0x0001e28000097945 */ /* 0x000fe20003800000 */
[----:B------:R-:W-:Y:S01]  /*0990*/  ULDC.64 UR42, c[0x0][0x208] ;  /* 0x00008200002a7ab9 */ /* 0x000fe20000000a00 */
[----:B0123--:R-:W-:Y:S07]  /*09a0*/  BAR.SYNC.DEFER_BLOCKING 0x0 ;  /* 0x0000000000007b1d */ /* 0x00ffee0000010000 */
[----:B------:R-:W-:Y:S05]  /*09b0*/  @!P0 BRA `(.L_x_1322) ;  /* 0x0000014000348947 */ /* 0x000fea0003800000 */
.L_x_1323:
[----:B------:R-:W-:-:S08]  /*09c0*/  NOP ;  /* 0x0000000000007918 */ /* 0x000fd00000000000 */
[----:B------:R-:W0:Y:S02]  /*09d0*/  USETMAXREG.TRY_ALLOC.CTAPOOL UP0, 0xf0 ;  /* 0x000000f0000079c8 */ /* 0x000e240008000600 */
[----:B0-----:R-:W-:-:S13]  /*09e0*/  PLOP3.LUT P0, PT, PT, PT, UP0, 0x80, 0x0 ;  /* 0x000000000000781c */ /* 0x001fda0003f0f008 */
[----:B------:R-:W-:Y:S05]  /*09f0*/  @!P0 BRA `(.L_x_1323) ;  /* 0xfffffffc00f08947 */ /* 0x000fea000383ffff */
[----:B------:R-:W-:Y:S01]  /*0a00*/  SHF.R.U32.HI R0, RZ, 0x7, R6 ;  /* 0x00000007ff007819 */ /* 0x000fe20000011606 */
[----:B------:R-:W0:Y:S01]  /*0a10*/  S2UR UR5, SR_CgaCtaId ;  /* 0x00000000000579c3 */ /* 0x000e220000008800 */
[----:B------:R-:W-:Y:S02]  /*0a20*/  UMOV UR4, 0x400 ;  /* 0x0000040000047882 */ /* 0x000fe40000000000 */
[----:B------:R-:W-:-:S13]  /*0a30*/  ISETP.NE.AND P0, PT, R0, 0x1, PT ;  /* 0x000000010000780c */ /* 0x000fda0003f05270 */
[----:B------:R-:W-:Y:S06]  /*0a40*/  @!P0 BAR.ARV 0x8, 0x100 ;  /* 0x0204000000008b1d */ /* 0x000fec0000002000 */
[----:B------:R-:W-:Y:S01]  /*0a50*/  ISETP.GE.U32.AND P0, PT, R6, 0x100, PT ;  /* 0x000001000600780c */ /* 0x000fe20003f06070 */
[----:B0-----:R-:W-:-:S06]  /*0a60*/  ULEA UR4, UR5, UR4, 0x18 ;  /* 0x0000000405047291 */ /* 0x001fcc000f8ec03f */
[----:B------:R-:W-:Y:S01]  /*0a70*/  IMAD.U32 R2, RZ, RZ, UR4 ;  /* 0x00000004ff027e24 */ /* 0x000fe2000f8e00ff */
[----:B------:R-:W-:-:S05]  /*0a80*/  ULDC UR4, c[0x0][0xd3c] ;  /* 0x00034f0000047ab9 */ /* 0x000fca0000000800 */
[----:B------:R-:W-:Y:S08]  /*0a90*/  @P0 BAR.ARV 0xf, 0x100 ;  /* 0x03c4000000000b1d */ /* 0x000ff00000002000 */
        /* <DEDUP_REMOVED lines=28> */
[----:B------:R-:W-:Y:S01]  /*0c60*/  LEA.HI R12, R12, R193, RZ, 0x2 ;  /* 0x000000c10c0c7211 */ /* 0x000fe200078f10ff */
[C---:B------:R-:W-:Y:S01]  /*0c70*/  IMAD.IADD R3, R6.reuse, 0x1, -R3 ;  /* 0x0000000106037824 */ /* 0x040fe200078e0a03 */
[----:B------:R-:W-:Y:S01]  /*0c80*/  LOP3.LUT R9, R13, 0xfffffffc, RZ, 0xc0, !PT ;  /* 0xfffffffc0d097812 */ /* 0x000fe200078ec0ff */
[----:B------:R-:W-:Y:S01]  /*0c90*/  IMAD.IADD R10, R7, 0x1, -R4 ;  /* 0x00000001070a7824 */ /* 0x000fe200078e0a04 */
[----:B------:R-:W-:Y:S01]  /*0ca0*/  SHF.R.S32.HI R20, RZ, 0x7, R0 ;  /* 0x00000007ff147819 */ /* 0x000fe20000011400 */
[----:B------:R-:W-:Y:S01]  /*0cb0*/  IMAD.SHL.U32 R187, R187, 0x8, RZ ;  /* 0x00000008bbbb7824 */ /* 0x000fe200078e00ff */
[--C-:B------:R-:W-:Y:S01]  /*0cc0*/  SHF.R.S32.HI R5, RZ, 0x1f, R8.reuse ;  /* 0x0000001fff057819 */ /* 0x100fe20000011408 */
[----:B------:R-:W-:Y:S01]  /*0cd0*/  IMAD.IADD R184, R6, 0x1, -R9 ;  /* 0x0000000106b87824 */ /* 0x000fe200078e0a09 */
[----:B------:R-:W-:Y:S01]  /*0ce0*/  LOP3.LUT R12, R12, 0x3ffffc, RZ, 0xc0, !PT ;  /* 0x003ffffc0c0c7812 */ /* 0x000fe200078ec0ff */
[----:B------:R-:W-:Y:S01]  /*0cf0*/  IMAD R15, R20, 0x100, R8 ;  /* 0x00000100140f7824 */ /* 0x000fe200078e0208 */
[----:B------:R-:W-:Y:S01]  /*0d00*/  SHF.R.S32.HI R4, RZ, 0x1f, R3 ;  /* 0x0000001fff047819 */ /* 0x000fe20000011403 */
[----:B------:R-:W-:Y:S01]  /*0d10*/  IMAD.SHL.U32 R10, R10, 0x8, RZ ;  /* 0x000000080a0a7824 */ /* 0x000fe200078e00ff */
[----:B------:R-:W-:Y:S01]  /*0d20*/  LEA.HI R9, R5, R8, RZ, 0x3 ;  /* 0x0000000805097211 */ /* 0x000fe200078f18ff */
[----:B------:R-:W-:Y:S01]  /*0d30*/  IMAD.IADD R12, R193, 0x1, -R12 ;  /* 0x00000001c10c7824 */ /* 0x000fe200078e0a0c */
[----:B------:R-:W-:Y:S01]  /*0d40*/  SHF.R.S32.HI R19, RZ, 0x2, R13 ;  /* 0x00000002ff137819 */ /* 0x000fe2000001140d */
[----:B------:R-:W-:Y:S01]  /*0d50*/  IMAD.SHL.U32 R16, R184, 0x8, RZ ;  /* 0x00000008b8107824 */ /* 0x000fe200078e00ff */
[-C--:B------:R-:W-:Y:S01]  /*0d60*/  LEA.HI R5, R4, R3.reuse, RZ, 0x2 ;  /* 0x0000000304057211 */ /* 0x080fe200078f10ff */
[----:B------:R-:W-:Y:S01]  /*0d70*/  IMAD R15, R12, 0x10, R15 ;  /* 0x000000100c0f7824 */ /* 0x000fe200078e020f */
[----:B------:R-:W-:Y:S01]  /*0d80*/  LOP3.LUT R11, R9, 0xfffffff8, RZ, 0xc0, !PT ;  /* 0xfffffff8090b7812 */ /* 0x000fe200078ec0ff */
[----:B------:R-:W-:Y:S01]  /*0d90*/  VIADD R12, R19, 0x20 ;  /* 0x00000020130c7836 */ /* 0x000fe20000000000 */
[--C-:B------:R-:W-:Y:S01]  /*0da0*/  SHF.R.S32.HI R6, RZ, 0x2, R5.reuse ;  /* 0x00000002ff067819 */ /* 0x100fe20000011405 */
[----:B------:R-:W-:Y:S01]  /*0db0*/  IMAD.SHL.U32 R9, R9, 0x40, RZ ;  /* 0x0000004009097824 */ /* 0x000fe200078e00ff */
[----:B------:R-:W-:Y:S01]  /*0dc0*/  SHF.R.S32.HI R7, RZ, 0x1f, R5 ;  /* 0x0000001fff077819 */ /* 0x000fe20000011405 */
[----:B------:R-:W-:Y:S01]  /*0dd0*/  IMAD.IADD R11, R8, 0x1, -R11 ;  /* 0x00000001080b7824 */ /* 0x000fe200078e0a0b */
        /* <DEDUP_REMOVED lines=11> */
[----:B------:R-:W-:Y:S01]  /*0e90*/  IMAD.SHL.U32 R12, R12, 0x40, RZ ;  /* 0x000000400c0c7824 */ /* 0x000fe200078e00ff */
[----:B------:R-:W-:Y:S01]  /*0ea0*/  SHF.R.S32.HI R4, RZ, 0x5, R4 ;  /* 0x00000005ff047819 */ /* 0x000fe20000011404 */
[----:B------:R-:W-:Y:S01]  /*0eb0*/  IMAD.IADD R7, R6, 0x1, -R7 ;  /* 0x0000000106077824 */ /* 0x000fe200078e0a07 */
[----:B------:R-:W-:Y:S01]  /*0ec0*/  LOP3.LUT R3, R3, 0x1c0, RZ, 0xc0, !PT ;  /* 0x000001c003037812 */ /* 0x000fe200078ec0ff */
[--C-:B------:R-:W-:Y:S01]  /*0ed0*/  IMAD.U32 R6, R15, 0x40, R10.reuse ;  /* 0x000000400f067824 */ /* 0x100fe200078e000a */
[----:B------:R-:W-:Y:S01]  /*0ee0*/  LOP3.LUT R5, R12, 0x1c0, RZ, 0xc0, !PT ;  /* 0x000001c00c057812 */ /* 0x000fe200078ec0ff */
[----:B------:R-:W-:Y:S01]  /*0ef0*/  IMAD.SHL.U32 R14, R14, 0x40, RZ ;  /* 0x000000400e0e7824 */ /* 0x000fe200078e00ff */
[----:B------:R-:W-:Y:S01]  /*0f00*/  LEA.HI R0, R0, R20, RZ, 0x1 ;  /* 0x0000001400007211 */ /* 0x000fe200078f08ff */
[----:B------:R-:W-:Y:S01]  /*0f10*/  IMAD R190, R4, 0x10, R7 ;  /* 0x0000001004be7824 */ /* 0x000fe200078e0207 */
[----:B------:R-:W-:Y:S01]  /*0f20*/  SHF.R.U32.HI R12, RZ, 0x3, R5 ;  /* 0x00000003ff0c7819 */ /* 0x000fe20000011605 */
[----:B------:R0:W-:Y:S01]  /*0f30*/  STL [R1+0x80], R6 ;  /* 0x0000800601007387 */ /* 0x0001e20000100800 */
[----:B------:R-:W-:Y:S01]  /*0f40*/  LOP3.LUT R10, R3, 0x8, R10, 0xf8, !PT ;  /* 0x00000008030a7812 */ /* 0x000fe200078ef80a */
[C---:B------:R-:W-:Y:S01]  /*0f50*/  VIADD R219, R187.reuse, 0x40 ;  /* 0x00000040bbdb7836 */ /* 0x040fe20000000000 */
[----:B------:R-:W-:Y:S01]  /*0f60*/  SHF.R.U32.HI R3, RZ, 0x3, R3 ;  /* 0x00000003ff037819 */ /* 0x000fe20000011603 */
[----:B------:R-:W-:Y:S01]  /*0f70*/  VIADD R217, R187, 0xc0 ;  /* 0x000000c0bbd97836 */ /* 0x000fe20000000000 */
[----:B------:R-:W-:Y:S01]  /*0f80*/  LOP3.LUT R5, R5, 0x38, R16, 0xf8, !PT ;  /* 0x0000003805057812 */ /* 0x000fe200078ef810 */
[----:B------:R-:W-:Y:S01]  /*0f90*/  VIADD R215, R187, 0x140 ;  /* 0x00000140bbd77836 */ /* 0x000fe20000000000 */
[----:B------:R-:W-:-:S02]  /*0fa0*/  LOP3.LUT R14, R14, 0xfffffe00, RZ, 0xc0, !PT ;  /* 0xfffffe000e0e7812 */ /* 0x000fc400078ec0ff */
[----:B------:R-:W-:Y:S02]  /*0fb0*/  SHF.R.S32.HI R4, RZ, 0x1f, R13 ;  /* 0x0000001fff047819 */ /* 0x000fe4000001140d */
[----:B0-----:R-:W-:Y:S02]  /*0fc0*/  LOP3.LUT R6, R9, 0x7ffffe00, RZ, 0xc0, !PT ;  /* 0x7ffffe0009067812 */ /* 0x001fe400078ec0ff */
[----:B------:R-:W-:Y:S02]  /*0fd0*/  LOP3.LUT R0, R0, 0xfffffe, RZ, 0xc0, !PT ;  /* 0x00fffffe00007812 */ /* 0x000fe400078ec0ff */
[----:B------:R-:W-:Y:S01]  /*0fe0*/  LOP3.LUT R3, R10, R3, RZ, 0x3c, !PT ;  /* 0x000000030a037212 */ /* 0x000fe200078e3cff */
[----:B------:R-:W-:Y:S01]  /*0ff0*/  IMAD R6, R193, 0x400, R6 ;  /* 0x00000400c1067824 */ /* 0x000fe200078e0206 */
[----:B------:R-:W-:Y:S01]  /*1000*/  LOP3.LUT R9, R14, R5, R12, 0xf6, !PT ;  /* 0x000000050e097212 */ /* 0x000fe200078ef60c */
[----:B------:R-:W-:Y:S01]  /*1010*/  IMAD.IADD R0, R20, 0x1, -R0 ;  /* 0x0000000114007824 */ /* 0x000fe200078e0a00 */
[----:B------:R-:W-:Y:S01]  /*1020*/  LEA.HI R5, R184, R184, RZ, 0x1 ;  /* 0x000000b8b8057211 */ /* 0x000fe200078f08ff */
[----:B------:R-:W-:Y:S01]  /*1030*/  IMAD.IADD R3, R6, 0x1, R3 ;  /* 0x0000000106037824 */ /* 0x000fe200078e0203 */
[----:B------:R-:W-:Y:S01]  /*1040*/  LEA.HI R4, R4, R19, RZ, 0x3 ;  /* 0x0000001304047211 */ /* 0x000fe200078f18ff */
[----:B------:R-:W-:Y:S01]  /*1050*/  IMAD.SHL.U32 R6, R0, 0x100, RZ ;  /* 0x0000010000067824 */ /* 0x000fe200078e00ff */
[----:B------:R-:W-:Y:S01]  /*1060*/  LOP3.LUT R5, R5, 0x1ffffffe, RZ, 0xc0, !PT ;  /* 0x1ffffffe05057812 */ /* 0x000fe200078ec0ff */
[----:B------:R-:W-:Y:S01]  /*1070*/  IMAD.SHL.U32 R0, R8, 0x2, RZ ;  /* 0x0000000208007824 */ /* 0x000fe200078e00ff */
[----:B------:R-:W-:Y:S01]  /*1080*/  LOP3.LUT R4, R4, 0xfffffff8, RZ, 0xc0, !PT ;  /* 0xfffffff804047812 */ /* 0x000fe200078ec0ff */
[----:B------:R-:W-:Y:S01]  /*1090*/  IMAD R194, R3, 0x2, R2 ;  /* 0x0000000203c27824 */ /* 0x000fe200078e0202 */
[----:B------:R-:W-:Y:S01]  /*10a0*/  R2P PR, R11, 0x6 ;  /* 0x000000060b007804 */ /* 0x000fe20000000000 */
[----:B------:R-:W-:Y:S01]  /*10b0*/  IMAD.IADD R5, R184, 0x1, -R5 ;  /* 0x00000001b8057824 */ /* 0x000fe200078e0a05 */
[----:B------:R0:W-:Y:S01]  /*10c0*/  STL [R1+0x7c], R6 ;  /* 0x00007c0601007387 */ /* 0x0001e20000100800 */
[----:B------:R-:W-:Y:S01]  /*10d0*/  IMAD.IADD R188, R19, 0x1, -R4 ;  /* 0x0000000113bc7824 */ /* 0x000fe200078e0a04 */
[----:B------:R-:W-:Y:S01]  /*10e0*/  SHF.R.S32.HI R4, RZ, 0x1f, R218 ;  /* 0x0000001fff047819 */ /* 0x000fe200000114da */
[----:B------:R-:W-:Y:S01]  /*10f0*/  IMAD.IADD R192, R0, 0x1, R6 ;  /* 0x0000000100c07824 */ /* 0x000fe200078e0206 */
[----:B------:R-:W-:Y:S01]  /*1100*/  SHF.R.S32.HI R4, RZ, 0x1f, R216 ;  /* 0x0000001fff047819 */ /* 0x000fe200000114d8 */
[----:B------:R-:W-:Y:S01]  /*1110*/  IMAD R4, R9, 0x2, R2 ;  /* 0x0000000209047824 */ /* 0x000fe200078e0202 */
[----:B------:R-:W-:Y:S01]  /*1120*/  SHF.R.S32.HI R7, RZ, 0x1f, R219 ;  /* 0x0000001fff077819 */ /* 0x000fe200000114db */
[----:B------:R-:W-:Y:S01]  /*1130*/  IMAD R5, R5, 0x8, R190 ;  /* 0x0000000805057824 */ /* 0x000fe200078e02be */
[----:B------:R1:W-:Y:S01]  /*1140*/  STL [R1+0x44], R0 ;  /* 0x0000440001007387 */ /* 0x0003e20000100800 */
[C---:B------:R-:W-:Y:S01]  /*1150*/  VIADD R20, R192.reuse, 0x18 ;  /* 0x00000018c0147836 */ /* 0x040fe20000000000 */
[----:B------:R-:W-:Y:S01]  /*1160*/  SHF.R.S32.HI R7, RZ, 0x1f, R217 ;  /* 0x0000001fff077819 */ /* 0x000fe200000114d9 */
[C---:B------:R-:W-:Y:S01]  /*1170*/  VIADD R13, R192.reuse, 0x30 ;  /* 0x00000030c00d7836 */ /* 0x040fe20000000000 */
[----:B------:R2:W-:Y:S01]  /*1180*/  STL [R1+0x74], R4 ;  /* 0x0000740401007387 */ /* 0x0005e20000100800 */
[C---:B------:R-:W-:Y:S01]  /*1190*/  VIADD R10, R192.reuse, 0x48 ;  /* 0x00000048c00a7836 */ /* 0x040fe20000000000 */
[----:B------:R-:W-:Y:S01]  /*11a0*/  SEL R201, R201, 0xffffffc0, !P2 ;  /* 0xffffffc0c9c97807 */ /* 0x000fe20005000000 */
[C---:B------:R-:W-:Y:S01]  /*11b0*/  VIADD R7, R192.reuse, 0x60 ;  /* 0x00000060c0077836 */ /* 0x040fe20000000000 */
[----:B------:R3:W-:Y:S01]  /*11c0*/  STL [R1+0x78], R5 ;  /* 0x0000780501007387 */ /* 0x0007e20000100800 */
[C---:B0-----:R-:W-:Y:S01]  /*11d0*/  VIADD R6, R192.reuse, 0x68 ;  /* 0x00000068c0067836 */ /* 0x041fe20000000000 */
[----:B-1----:R-:W-:Y:S01]  /*11e0*/  SHF.R.S32.HI R0, RZ, 0x1f, R215 ;  /* 0x0000001fff007819 */ /* 0x002fe200000114d7 */
[C---:B------:R-:W-:Y:S01]  /*11f0*/  VIADD R236, R192.reuse, 0x88 ;  /* 0x00000088c0ec7836 */ /* 0x040fe20000000000 */
[----:B------:R-:W-:Y:S01]  /*1200*/  SHF.R.S32.HI R0, RZ, 0x1f, R192 ;  /* 0x0000001fff007819 */ /* 0x000fe200000114c0 */
[----:B------:R-:W-:-:S02]  /*1210*/  VIADD R0, R192, 0x78 ;  /* 0x00000078c0007836 */ /* 0x000fc40000000000 */
[C---:B--2---:R-:W-:Y:S02]  /*1220*/  VIADD R4, R192.reuse, 0x70 ;  /* 0x00000070c0047836 */ /* 0x044fe40000000000 */
[C---:B------:R-:W-:Y:S01]  /*1230*/  VIADD R237, R192.reuse, 0x80 ;  /* 0x00000080c0ed7836 */ /* 0x040fe20000000000 */
[----:B---3--:R-:W-:Y:S01]  /*1240*/  SHF.R.S32.HI R5, RZ, 0x1f, R20 ;  /* 0x0000001fff057819 */ /* 0x008fe20000011414 */
        /* <DEDUP_REMOVED lines=56> */
[----:B------:R-:W-:Y:S01]  /*15d0*/  IMAD.IADD R201, R201, 0x1, R195 ;  /* 0x00000001c9c97824 */ /* 0x000fe200078e02c3 */
[----:B------:R-:W-:-:S02]  /*15e0*/  SHF.R.S32.HI R3, RZ, 0x1f, R223 ;  /* 0x0000001fff037819 */ /* 0x000fc400000114df */
[----:B------:R-:W-:-:S07]  /*15f0*/  SHF.R.S32.HI R0, RZ, 0x1f, R222 ;  /* 0x0000001fff007819 */ /* 0x000fce00000114de */
.L_x_1446:
[----:B0-----:R-:W0:Y:S01]  /*1600*/  LDC.64 R210, c[0x0][0xd88] ;  /* 0x00036200ffd27b82 */ /* 0x001e220000000a00 */
[----:B------:R-:W-:Y:S01]  /*1610*/  ULDC.64 UR4, c[0x0][0xb20] ;  /* 0x0002c80000047ab9 */ /* 0x000fe20000000a00 */
[----:B------:R-:W-:Y:S01]  /*1620*/  ULDC.64 UR8, c[0x0][0xb10] ;  /* 0x0002c40000087ab9 */ /* 0x000fe20000000a00 */
[----:B------:R-:W-:Y:S01]  /*1630*/  ULDC.64 UR6, c[0x0][0xb00] ;  /* 0x0002c00000067ab9 */ /* 0x000fe20000000a00 */
[----:B0-----:R-:W-:-:S06]  /*1640*/  IMAD.WIDE R210, R155, 0x4, R210 ;  /* 0x000000049bd27825 */ /* 0x001fcc00078e02d2 */
[----:B--2---:R-:W2:Y:S01]  /*1650*/  LDG.E R210, desc[UR42][R210.64] ;  /* 0x0000002ad2d27981 */ /* 0x004ea2000c1e1900 */
[----:B------:R-:W-:Y:S01]  /*1660*/  ISETP.NE.U32.AND P2, PT, RZ, UR4, PT ;  /* 0x00000004ff007c0c */ /* 0x000fe2000bf45070 */
[----:B-1---5:R-:W-:Y:S01]  /*1670*/  IMAD.MOV.U32 R11, RZ, RZ, RZ ;  /* 0x000000ffff0b7224 */ /* 0x022fe200078e00ff */
        /* <DEDUP_REMOVED lines=48> */
.L_x_1325:
[----:B------:R-:W-:Y:S02]  /*1980*/  IMAD.U32 R42, RZ, RZ, UR5 ;  /* 0x00000005ff2a7e24 */ /* 0x000fe4000f8e00ff */
[----:B------:R-:W-:Y:S01]  /*1990*/  IMAD.U32 R24, RZ, RZ, UR4 ;  /* 0x00000004ff187e24 */ /* 0x000fe2000f8e00ff */
[----:B------:R-:W-:Y:S06]  /*19a0*/  @!P2 BRA `(.L_x_1326) ;  /* 0x000000000010a947 */ /* 0x000fec0003800000 */
[----:B------:R-:W-:-:S04]  /*19b0*/  IADD3 R4, P0, R213, UR8, RZ ;  /* 0x00000008d5047c10 */ /* 0x000fc8000ff1e0ff */
[----:B------:R-:W-:-:S05]  /*19c0*/  IADD3.X R5, R214, UR9, RZ, P0, !PT ;  /* 0x00000009d6057c10 */ /* 0x000fca00087fe4ff */
[----:B------:R0:W5:Y:S01]  /*19d0*/  LDG.E R24, desc[UR42][R4.64] ;  /* 0x0000002a04187981 */ /* 0x000162000c1e1900 */
[----:B------:R-:W-:Y:S05]  /*19e0*/  BRA `(.L_x_1327) ;  /* 0x0000000000107947 */ /* 0x000fea0003800000 */
.L_x_1326:
[----:B------:R-:W-:Y:S05]  /*19f0*/  @!P0 BRA `(.L_x_1327) ;  /* 0x00000000000c8947 */ /* 0x000fea0003800000 */
[----:B------:R-:W2:Y:S04]  /*1a00*/  LDG.E R3, desc[UR42][R4.64] ;  /* 0x0000002a04037981 */ /* 0x000ea8000c1e1900 */
[----:B------:R-:W2:Y:S02]  /*1a10*/  LDG.E R24, desc[UR42][R4.64+0x4] ;  /* 0x0000042a04187981 */ /* 0x000ea4000c1e1900 */
[----:B--2---:R-:W-:-:S07]  /*1a20*/  IMAD.IADD R24, R24, 0x1, -R3 ;  /* 0x0000000118187824 */ /* 0x004fce00078e0a03 */
.L_x_1327:
        /* <DEDUP_REMOVED lines=9> */
[----:B------:R-:W3:Y:S01]  /*1ac0*/  @P0 LDG.E R3, desc[UR42][R4.64+0x4] ;  /* 0x0000042a04030981 */ /* 0x000ee2000c1e1900 */
[----:B------:R-:W-:Y:S01]  /*1ad0*/  ISETP.NE.AND.EX P1, PT, RZ, UR5, PT, P1 ;  /* 0x00000005ff007c0c */ /* 0x000fe2000bf25310 */
[----:B-----5:R-:W-:-:S12]  /*1ae0*/  IMAD.MOV.U32 R154, RZ, RZ, R24 ;  /* 0x000000ffff9a7224 */ /* 0x020fd800078e0018 */
[----:B------:R-:W-:-:S04]  /*1af0*/  @P1 IADD3 R6, P2, R213, UR4, RZ ;  /* 0x00000004d5061c10 */ /* 0x000fc8000ff5e0ff */
[----:B------:R-:W-:-:S05]  /*1b00*/  @P1 IADD3.X R7, R214, UR5, RZ, P2, !PT ;  /* 0x00000005d6071c10 */ /* 0x000fca00097fe4ff */
[----:B------:R0:W5:Y:S01]  /*1b10*/  @P1 LDG.E R154, desc[UR42][R6.64] ;  /* 0x0000002a069a1981 */ /* 0x000162000c1e1900 */
[----:B------:R-:W-:Y:S01]  /*1b20*/  IMAD.IADD R11, R24, 0x1, -R11 ;  /* 0x00000001180b7824 */ /* 0x000fe200078e0a0b */
[----:B------:R-:W-:Y:S01]  /*1b30*/  BSSY B0, `(.L_x_1328) ;  /* 0x000002c000007945 */ /* 0x000fe20003800000 */
[----:B------:R-:W-:Y:S02]  /*1b40*/  LOP3.LUT R221, R211, 0xff, RZ, 0xc0, !PT ;  /* 0x000000ffd3dd7812 */ /* 0x000fe400078ec0ff */
[----:B------:R-:W-:Y:S02]  /*1b50*/  SHF.R.U32.HI R211, RZ, 0x10, R211 ;  /* 0x00000010ffd37819 */ /* 0x000fe400000116d3 */
[----:B--2---:R-:W-:Y:S01]  /*1b60*/  LOP3.LUT R8, R8, 0xfffffffd, RZ, 0xc0, !PT ;  /* 0xfffffffd08087812 */ /* 0x004fe200078ec0ff */
[----:B---3--:R-:W-:-:S04]  /*1b70*/  @P0 IMAD.IADD R42, R3, 0x1, -R0 ;  /* 0x00000001032a0824 */ /* 0x008fc800078e0a00 */
[----:B------:R-:W-:-:S04]  /*1b80*/  IMAD.IADD R152, R11, 0x1, R42 ;  /* 0x000000010b987824 */ /* 0x000fc800078e022a */
[C---:B------:R-:W-:Y:S01]  /*1b90*/  VIADD R0, R152.reuse, 0x3f ;  /* 0x0000003f98007836 */ /* 0x040fe20000000000 */
[----:B------:R-:W-:-:S04]  /*1ba0*/  ISETP.GE.AND P3, PT, R152, 0x1, PT ;  /* 0x000000019800780c */ /* 0x000fc80003f66270 */
[----:B------:R-:W-:-:S04]  /*1bb0*/  SHF.R.S32.HI R3, RZ, 0x1f, R0 ;  /* 0x0000001fff037819 */ /* 0x000fc80000011400 */
[----:B------:R-:W-:Y:S01]  /*1bc0*/  LEA.HI R3, R3, R0, RZ, 0x6 ;  /* 0x0000000003037211 */ /* 0x000fe200078f30ff */
[----:B------:R-:W-:-:S03]  /*1bd0*/  IMAD.MOV.U32 R0, RZ, RZ, RZ ;  /* 0x000000ffff007224 */ /* 0x000fc600078e00ff */
[----:B------:R-:W-:Y:S02]  /*1be0*/  SHF.R.S32.HI R168, RZ, 0x6, R3 ;  /* 0x00000006ffa87819 */ /* 0x000fe40000011403 */
[----:B------:R-:W-:-:S05]  /*1bf0*/  @P3 LOP3.LUT R8, R8, 0x2, RZ, 0xfc, !PT ;  /* 0x0000000208083812 */ /* 0x000fca00078efcff */
[----:B------:R0:W-:Y:S01]  /*1c00*/  STL [R1+0x14], R8 ;  /* 0x0000140801007387 */ /* 0x0001e20000100800 */
[----:B------:R-:W-:Y:S05]  /*1c10*/  @!P3 BRA `(.L_x_1329) ;  /* 0x000000000074b947 */ /* 0x000fea0003800000 */
[----:B------:R-:W-:Y:S01]  /*1c20*/  ISETP.NE.AND P0, PT, R211, RZ, PT ;  /* 0x000000ffd300720c */ /* 0x000fe20003f05270 */
[----:B------:R-:W-:-:S03]  /*1c30*/  ULDC UR4, c[0x0][0xae8] ;  /* 0x0002ba0000047ab9 */ /* 0x000fc60000000800 */
[----:B------:R-:W-:-:S04]  /*1c40*/  SEL R9, R211, UR4, P0 ;  /* 0x00000004d3097c07 */ /* 0x000fc80008000000 */
        /* <DEDUP_REMOVED lines=26> */
.L_x_1329:
[----:B------:R-:W-:Y:S05]  /*1df0*/  BSYNC B0 ;  /* 0x0000000000007941 */ /* 0x000fea0003800000 */
.L_x_1328:
        /* <DEDUP_REMOVED lines=25> */
[----:B------:R-:W1:Y:S01]  /*1f90*/  LDC.64 R14, c[0x4][R14] ;  /* 0x010000000e0e7b82 */ /* 0x000e620000000a00 */
[----:B------:R-:W-:Y:S01]  /*1fa0*/  ULDC.64 UR4, c[0x4][0x98] ;  /* 0x0100260000047ab9 */ /* 0x000fe20000000a00 */
[----:B------:R-:W-:Y:S02]  /*1fb0*/  IMAD.U32 R10, RZ, RZ, UR6 ;  /* 0x00000006ff0a7e24 */ /* 0x000fe4000f8e00ff */
[----:B0-----:R-:W-:-:S02]  /*1fc0*/  IMAD.U32 R6, RZ, RZ, UR4 ;  /* 0x00000004ff067e24 */ /* 0x001fc4000f8e00ff */
[----:B------:R-:W-:Y:S02]  /*1fd0*/  IMAD.U32 R7, RZ, RZ, UR5 ;  /* 0x00000005ff077e24 */ /* 0x000fe4000f8e00ff */
[----:B------:R-:W-:Y:S02]  /*1fe0*/  IMAD.U32 R11, RZ, RZ, UR7 ;  /* 0x00000007ff0b7e24 */ /* 0x000fe4000f8e00ff */
[----:B------:R-:W-:Y:S02]  /*1ff0*/  IMAD.MOV.U32 R8, RZ, RZ, 0x70 ;  /* 0x00000070ff087424 */ /* 0x000fe400078e00ff */
[----:B------:R-:W-:Y:S02]  /*2000*/  IMAD.MOV.U32 R12, RZ, RZ, 0x1 ;  /* 0x00000001ff0c7424 */ /* 0x000fe400078e00ff */
[----:B------:R-:W-:-:S07]  /*2010*/  IMAD.MOV.U32 R13, RZ, RZ, RZ ;  /* 0x000000ffff0d7224 */ /* 0x000fce00078e00ff */
[----:B------:R-:W-:-:S07]  /*2020*/  LEPC R20, `(.L_x_1332) ;  /* 0x000000001014794e */ /* 0x000fce0000000000 */
[----:B-1---5:R-:W-:Y:S05]  /*2030*/  CALL.ABS.NOINC R14 ;  /* 0x000000000e007343 */ /* 0x022fea0003c00000 */
.L_x_1332:
[----:B------:R-:W-:Y:S05]  /*2040*/  BSYNC B6 ;  /* 0x0000000000067941 */ /* 0x000fea0003800000 */
.L_x_1331:
        /* <DEDUP_REMOVED lines=19> */
[----:B-1---5:R-:W-:Y:S05]  /*2180*/  CALL.ABS.NOINC R14 ;  /* 0x000000000e007343 */ /* 0x022fea0003c00000 */
.L_x_1334:
[----:B------:R-:W-:Y:S05]  /*2190*/  BSYNC B6 ;  /* 0x0000000000067941 */ /* 0x000fea0003800000 */
.L_x_1333:
[----:B------:R-:W-:Y:S01]  /*21a0*/  ULDC.64 UR4, c[0x0][0xaf0] ;  /* 0x0002bc0000047ab9 */ /* 0x000fe20000000a00 */
[----:B------:R-:W-:Y:S01]  /*21b0*/  IMAD.MOV.U32 R0, RZ, RZ, R210 ;  /* 0x000000ffff007224 */ /* 0x000fe200078e00d2 */
[----:B------:R-:W-:Y:S01]  /*21c0*/  ISETP.NE.U32.AND P0, PT, RZ, UR4, PT ;  /* 0x00000004ff007c0c */ /* 0x000fe2000bf05070 */
[----:B0-----:R-:W0:Y:S01]  /*21d0*/  LDC.64 R6, c[0x0][0x300] ;  /* 0x0000c000ff067b82 */ /* 0x001e220000000a00 */
[----:B------:R-:W-:Y:S01]  /*21e0*/  IMAD.IADD R38, R25, 0x1, R24 ;  /* 0x0000000119267824 */ /* 0x000fe200078e0218 */
[----:B------:R-:W-:Y:S01]  /*21f0*/  SHF.R.S32.HI R17, RZ, 0x1f, R16 ;  /* 0x0000001fff117819 */ /* 0x000fe20000011410 */
[----:B------:R-:W-:Y:S01]  /*2200*/  ULDC.64 UR6, c[0x0][0xb00] ;  /* 0x0002c00000067ab9 */ /* 0x000fe20000000a00 */
[----:B------:R-:W-:-:S04]  /*2210*/  ISETP.NE.AND.EX P0, PT, RZ, UR5, PT, P0 ;  /* 0x00000005ff007c0c */ /* 0x000fc8000bf05300 */
[----:B------:R-:W1:Y:S08]  /*2220*/  LDC R25, c[0x0][0x3f4] ;  /* 0x0000fd00ff197b82 */ /* 0x000e700000000800 */
[----:B------:R-:W2:Y:S01]  /*2230*/  LDC.64 R52, c[0x0][0x408] ;  /* 0x00010200ff347b82 */ /* 0x000ea20000000a00 */
[----:B------:R-:W-:-:S04]  /*2240*/  @P0 IADD3 R4, P1, R213, UR4, RZ ;  /* 0x00000004d5040c10 */ /* 0x000fc8000ff3e0ff */
        /* <DEDUP_REMOVED lines=10> */
[C---:B------:R-:W-:Y:S01]  /*22f0*/  IMAD.WIDE.U32 R28, R209.reuse, UR4, R16 ;  /* 0x00000004d11c7c25 */ /* 0x040fe2000f8e0010 */
[----:B------:R-:W-:Y:S01]  /*2300*/  ULDC.64 UR6, c[0x0][0x338] ;  /* 0x0000ce0000067ab9 */ /* 0x000fe20000000a00 */
[----:B---3--:R-:W3:Y:S01]  /*2310*/  LDC.64 R4, c[0x0][0x3f8] ;  /* 0x0000fe00ff047b82 */ /* 0x008ee20000000a00 */
[----:B-1----:R-:W-:Y:S01]  /*2320*/  ISETP.GE.AND P2, PT, R16, R25, PT ;  /* 0x000000191000720c */ /* 0x002fe20003f46270 */
[----:B------:R-:W-:Y:S01]  /*2330*/  IMAD R3, R38, R7, R3 ;  /* 0x0000000726037224 */ /* 0x000fe200078e0203 */
[----:B------:R-:W-:Y:S01]  /*2340*/  SHF.L.U64.HI R46, R6, 0x6, R7 ;  /* 0x00000006062e7819 */ /* 0x000fe20000010207 */
[----:B------:R-:W-:Y:S01]  /*2350*/  IMAD R29, R209, UR5, R29 ;  /* 0x00000005d11d7c24 */ /* 0x000fe2000f8e021d */
[----:B------:R-:W-:Y:S01]  /*2360*/  ULDC.64 UR4, c[0x0][0x308] ;  /* 0x0000c20000047ab9 */ /* 0x000fe20000000a00 */
[----:B------:R-:W-:Y:S01]  /*2370*/  IMAD.IADD R21, R21, 0x1, R3 ;  /* 0x0000000115157824 */ /* 0x000fe200078e0203 */
[----:B------:R-:W-:Y:S01]  /*2380*/  SEL R9, R25, RZ, P2 ;  /* 0x000000ff19097207 */ /* 0x000fe20001000000 */
[----:B------:R-:W-:Y:S01]  /*2390*/  IMAD.WIDE.U32 R44, R19, R6, R16 ;  /* 0x00000006132c7225 */ /* 0x000fe200078e0010 */
[----:B------:R-:W-:-:S02]  /*23a0*/  P2R R72, PR, RZ, 0x4 ;  /* 0x00000004ff487803 */ /* 0x000fc40000000000 */
[----:B--2---:R-:W-:Y:S01]  /*23b0*/  SHF.L.U64.HI R51, R52, 0x6, R53 ;  /* 0x0000000634337819 */ /* 0x004fe20000010235 */
[----:B------:R-:W-:Y:S01]  /*23c0*/  IMAD.WIDE.U32 R20, R209, UR4, R20 ;  /* 0x00000004d1147c25 */ /* 0x000fe2000f8e0014 */
[----:B------:R-:W-:-:S03]  /*23d0*/  IADD3 R38, P2, R19, R38, RZ ;  /* 0x0000002613267210 */ /* 0x000fc60007f5e0ff */
[----:B------:R-:W-:Y:S01]  /*23e0*/  IMAD R21, R209, UR5, R21 ;  /* 0x00000005d1157c24 */ /* 0x000fe2000f8e0215 */
[----:B------:R-:W-:Y:S01]  /*23f0*/  ULDC.64 UR4, c[0x0][0x310] ;  /* 0x0000c40000047ab9 */ /* 0x000fe20000000a00 */
[----:B------:R-:W-:Y:S02]  /*2400*/  IMAD.IADD R9, R16, 0x1, R9 ;  /* 0x0000000110097824 */ /* 0x000fe400078e0209 */
[----:B------:R-:W-:Y:S02]  /*2410*/  IMAD.SHL.U32 R50, R188, 0x40, RZ ;  /* 0x00000040bc327824 */ /* 0x000fe400078e00ff */
[----:B------:R-:W-:Y:S01]  /*2420*/  IMAD.WIDE.U32 R34, R19, R52, R184 ;  /* 0x0000003413227225 */ /* 0x000fe200078e00b8 */
[----:B---3--:R-:W-:-:S03]  /*2430*/  SHF.L.U64.HI R48, R4, 0x6, R5 ;  /* 0x0000000604307819 */ /* 0x008fc60000010205 */
[CC--:B------:R-:W-:Y:S01]  /*2440*/  IMAD.WIDE.U32 R30, R19.reuse, R4.reuse, R184 ;  /* 0x00000004131e7225 */ /* 0x0c0fe200078e00b8 */
[----:B------:R-:W-:Y:S02]  /*2450*/  LOP3.LUT R50, R50, 0x1c0, RZ, 0xc0, !PT ;  /* 0x000001c032327812 */ /* 0x000fe400078ec0ff */
[----:B0-----:R-:W-:Y:S01]  /*2460*/  SHF.R.U32.HI R26, RZ, 0x7, R26 ;  /* 0x00000007ff1a7819 */ /* 0x001fe2000001161a */
[----:B------:R-:W-:Y:S01]  /*2470*/  IMAD.WIDE.U32 R32, R19, R4, R16 ;  /* 0x0000000413207225 */ /* 0x000fe200078e0010 */
[----:B------:R-:W-:-:S03]  /*2480*/  SHF.R.U32.HI R54, RZ, 0x3, R50 ;  /* 0x00000003ff367819 */ /* 0x000fc60000011632 */
[----:B------:R-:W-:-:S04]  /*2490*/  IMAD.WIDE.U32 R36, R19, R52, R16 ;  /* 0x0000003413247225 */ /* 0x000fc800078e0010 */
[----:B------:R-:W-:Y:S02]  /*24a0*/  IMAD.SHL.U32 R49, R4, 0x40, RZ ;  /* 0x0000004004317824 */ /* 0x000fe400078e00ff */
[----:B------:R-:W-:Y:S02]  /*24b0*/  IMAD.SHL.U32 R47, R6, 0x40, RZ ;  /* 0x00000040062f7824 */ /* 0x000fe400078e00ff */
[----:B------:R-:W-:Y:S02]  /*24c0*/  VIADD R55, R26, 0x8 ;  /* 0x000000081a377836 */ /* 0x000fe40000000000 */
[----:B------:R-:W-:Y:S01]  /*24d0*/  IMAD.SHL.U32 R56, R25, 0x2, RZ ;  /* 0x0000000219387824 */ /* 0x000fe200078e00ff */
[----:B----4-:R-:W-:-:S04]  /*24e0*/  SHF.R.S32.HI R3, RZ, 0x1f, R0 ;  /* 0x0000001fff037819 */ /* 0x010fc80000011400 */
[----:B------:R-:W-:Y:S02]  /*24f0*/  SEL R8, R3, RZ, !P0 ;  /* 0x000000ff03087207 */ /* 0x000fe40004000000 */
[----:B------:R-:W-:Y:S02]  /*2500*/  SEL R3, R0, RZ, !P0 ;  /* 0x000000ff00037207 */ /* 0x000fe40004000000 */
[----:B------:R-:W-:Y:S01]  /*2510*/  SHF.R.S32.HI R0, RZ, 0x1f, R19 ;  /* 0x0000001fff007819 */ /* 0x000fe20000011413 */
[C---:B------:R-:W-:Y:S02]  /*2520*/  IMAD R10, R8.reuse, UR4, RZ ;  /* 0x00000004080a7c24 */ /* 0x040fe4000f8e02ff */
[----:B------:R-:W-:Y:S02]  /*2530*/  IMAD R8, R8, UR6, RZ ;  /* 0x0000000608087c24 */ /* 0x000fe4000f8e02ff */
[C---:B------:R-:W-:Y:S02]  /*2540*/  IMAD R43, R3.reuse, UR5, R10 ;  /* 0x00000005032b7c24 */ /* 0x040fe4000f8e020a */
[----:B------:R-:W-:-:S02]  /*2550*/  IMAD R71, R3, UR7, R8 ;  /* 0x0000000703477c24 */ /* 0x000fc4000f8e0208 */
[----:B------:R-:W-:Y:S02]  /*2560*/  IMAD R8, R0, R4, RZ ;  /* 0x0000000400087224 */ /* 0x000fe400078e02ff */
[----:B------:R-:W-:Y:S01]  /*2570*/  IMAD.WIDE.U32 R20, R3, UR4, R20 ;  /* 0x0000000403147c25 */ /* 0x000fe2000f8e0014 */
[----:B------:R-:W-:-:S03]  /*2580*/  ULDC UR4, c[0x0][0x2f4] ;  /* 0x0000bd0000047ab9 */ /* 0x000fc60000000800 */
[C---:B------:R-:W-:Y:S02]  /*2590*/  IMAD R10, R0.reuse, R6, RZ ;  /* 0x00000006000a7224 */ /* 0x040fe400078e02ff */
[----:B------:R-:W-:Y:S02]  /*25a0*/  IMAD R13, R19, R5, R8 ;  /* 0x00000005130d7224 */ /* 0x000fe400078e0208 */
[----:B------:R-:W-:Y:S02]  /*25b0*/  IMAD R8, R0, R52, RZ ;  /* 0x0000003400087224 */ /* 0x000fe400078e02ff */
[----:B------:R-:W-:Y:S01]  /*25c0*/  IMAD.WIDE.U32 R28, R3, UR6, R28 ;  /* 0x00000006031c7c25 */ /* 0x000fe2000f8e001c */
[----:B------:R-:W-:-:S03]  /*25d0*/  IADD3 R3, P0, R20, R44, RZ ;  /* 0x0000002c14037210 */ /* 0x000fc60007f1e0ff */
[----:B------:R-:W-:Y:S02]  /*25e0*/  IMAD R10, R19, R7, R10 ;  /* 0x00000007130a7224 */ /* 0x000fe400078e020a */
[----:B------:R-:W-:Y:S02]  /*25f0*/  IMAD.IADD R43, R21, 0x1, R43 ;  /* 0x00000001152b7824 */ /* 0x000fe400078e022b */
[----:B------:R-:W-:Y:S02]  /*2600*/  IMAD.IADD R31, R31, 0x1, R13 ;  /* 0x000000011f1f7824 */ /* 0x000fe400078e020d */
[----:B------:R-:W-:Y:S01]  /*2610*/  IMAD R15, R19, R53, R8 ;  /* 0x00000035130f7224 */ /* 0x000fe200078e0208 */
[----:B------:R-:W-:Y:S01]  /*2620*/  SHF.R.S32.HI R8, RZ, 0x1f, R9 ;  /* 0x0000001fff087819 */ /* 0x000fe20000011409 */
[----:B------:R-:W-:Y:S01]  /*2630*/  IMAD.IADD R33, R13, 0x1, R33 ;  /* 0x000000010d217824 */ /* 0x000fe200078e0221 */
[----:B-----5:R-:W-:Y:S01]  /*2640*/  SHF.R.S32.HI R13, RZ, 0x1f, R154 ;  /* 0x0000001fff0d7819 */ /* 0x020fe2000001149a */
[----:B------:R-:W-:Y:S01]  /*2650*/  IMAD.WIDE.U32 R30, R154, R4, R30 ;  /* 0x000000049a1e7225 */ /* 0x000fe200078e001e */
[----:B------:R-:W-:-:S02]  /*2660*/  IADD3.X R44, R43, R45, R10, P0, !PT ;  /* 0x0000002d2b2c7210 */ /* 0x000fc400007fe40a */
[----:B------:R-:W-:Y:S01]  /*2670*/  LEA.HI R45, R8, R9, RZ, 0x3 ;  /* 0x00000009082d7211 */ /* 0x000fe200078f18ff */
[-C--:B------:R-:W-:Y:S01]  /*2680*/  IMAD R8, R13, R4.reuse, RZ ;  /* 0x000000040d087224 */ /* 0x080fe200078e02ff */
[----:B------:R-:W-:Y:S01]  /*2690*/  ISETP.GE.AND P0, PT, R16, UR4, PT ;  /* 0x0000000410007c0c */ /* 0x000fe2000bf06270 */
[----:B------:R-:W-:Y:S01]  /*26a0*/  IMAD.WIDE.U32 R32, R154, R4, R32 ;  /* 0x000000049a207225 */ /* 0x000fe200078e0020 */
[----:B------:R-:W-:-:S03]  /*26b0*/  LOP3.LUT R60, R45, 0xfffffff8, RZ, 0xc0, !PT ;  /* 0xfffffff82d3c7812 */ /* 0x000fc600078ec0ff */
[----:B------:R-:W-:Y:S01]  /*26c0*/  IMAD R59, R154, R5, R8 ;  /* 0x000000059a3b7224 */ /* 0x000fe200078e0208 */
[C---:B------:R-:W-:Y:S01]  /*26d0*/  LOP3.LUT R5, R50.reuse, 0x18, R16, 0xf8, !PT ;  /* 0x0000001832057812 */ /* 0x040fe200078ef810 */
[----:B------:R-:W-:Y:S01]  /*26e0*/  IMAD R13, R13, R52, RZ ;  /* 0x000000340d0d7224 */ /* 0x000fe200078e02ff */
[----:B------:R-:W-:Y:S01]  /*26f0*/  SHF.R.S32.HI R63, RZ, 0x1f, R60 ;  /* 0x0000001fff3f7819 */ /* 0x000fe2000001143c */
[----:B------:R-:W-:Y:S01]  /*2700*/  IMAD.IADD R35, R35, 0x1, R15 ;  /* 0x0000000123237824 */ /* 0x000fe200078e020f */
[-C--:B------:R-:W-:Y:S01]  /*2710*/  LOP3.LUT R4, R5, R54.reuse, RZ, 0x3c, !PT ;  /* 0x0000003605047212 */ /* 0x080fe200078e3cff */
[----:B------:R-:W-:Y:S01]  /*2720*/  IMAD.IADD R37, R15, 0x1, R37 ;  /* 0x000000010f257824 */ /* 0x000fe200078e0225 */
[----:B------:R-:W-:Y:S01]  /*2730*/  LOP3.LUT R5, R50, 0x38, R45, 0xf8, !PT ;  /* 0x0000003832057812 */ /* 0x000fe200078ef82d */
[----:B------:R-:W-:Y:S02]  /*2740*/  IMAD R13, R154, R53, R13 ;  /* 0x000000359a0d7224 */ /* 0x000fe400078e020d */
[----:B------:R-:W-:Y:S01]  /*2750*/  VIADD R53, R16, 0x20 ;  /* 0x0000002010357836 */ /* 0x000fe20000000000 */
[----:B------:R-:W-:Y:S01]  /*2760*/  LOP3.LUT R70, R5, R54, RZ, 0x3c, !PT ;  /* 0x0000003605467212 */ /* 0x000fe200078e3cff */
[----:B------:R-:W-:-:S03]  /*2770*/  IMAD.WIDE.U32 R34, R154, R52, R34 ;  /* 0x000000349a227225 */ /* 0x000fc600078e0022 */
[----:B------:R-:W-:Y:S01]  /*2780*/  ISETP.GE.AND P1, PT, R53, UR4, PT ;  /* 0x0000000435007c0c */ /* 0x000fe2000bf26270 */
[----:B------:R-:W-:-:S04]  /*2790*/  IMAD.WIDE.U32 R36, R154, R52, R36 ;  /* 0x000000349a247225 */ /* 0x000fc800078e0024 */
[----:B------:R-:W-:Y:S02]  /*27a0*/  IMAD.IADD R58, R31, 0x1, R59 ;  /* 0x000000011f3a7824 */ /* 0x000fe400078e023b */
[----:B------:R-:W-:Y:S02]  /*27b0*/  IMAD.SHL.U32 R52, R52, 0x40, RZ ;  /* 0x0000004034347824 */ /* 0x000fe400078e00ff */
[----:B------:R-:W-:Y:S02]  /*27c0*/  IMAD.X R39, R11, 0x1, R0, P2 ;  /* 0x000000010b277824 */ /* 0x000fe400010e0600 */
[----:B------:R-:W-:Y:S02]  /*27d0*/  IMAD R57, R193, 0x200, R4 ;  /* 0x00000200c1397824 */ /* 0x000fe400078e0204 */
[----:B------:R-:W-:Y:S02]  /*27e0*/  IMAD.IADD R59, R59, 0x1, R33 ;  /* 0x000000013b3b7824 */ /* 0x000fe400078e0221 */
[----:B------:R-:W-:-:S02]  /*27f0*/  IMAD.IADD R61, R35, 0x1, R13 ;  /* 0x00000001233d7824 */ /* 0x000fc400078e020d */
[----:B------:R-:W-:Y:S02]  /*2800*/  IMAD.IADD R62, R13, 0x1, R37 ;  /* 0x000000010d3e7824 */ /* 0x000fe400078e0225 */
[----:B------:R-:W-:Y:S02]  /*2810*/  IMAD R70, R193, 0x200, R70 ;  /* 0x00000200c1467824 */ /* 0x000fe400078e0246 */
[----:B------:R-:W-:-:S07]  /*2820*/  IMAD.IADD R71, R29, 0x1, R71 ;  /* 0x000000011d477824 */ /* 0x000fce00078e0247 */
.L_x_1364:
        /* <DEDUP_REMOVED lines=58> */
.L_x_1339:
[----:B------:R-:W-:Y:S05]  /*2bd0*/  BSYNC B1 ;  /* 0x0000000000017941 */ /* 0x000fea0003800000 */
.L_x_1338:
        /* <DEDUP_REMOVED lines=16> */
.L_x_1340:
[----:B------:R-:W-:Y:S01]  /*2ce0*/  IMAD R73, R22, 0x8, R2 ;  /* 0x0000000816497824 */ /* 0x000fe200078e0202 */
[----:B------:R-:W-:Y:S01]  /*2cf0*/  SHF.L.U32 R76, R186, 0x1f, RZ ;  /* 0x0000001fba4c7819 */ /* 0x000fe200000006ff */
[----:B------:R-:W-:Y:S03]  /*2d00*/  BSSY B1, `(.L_x_1341) ;  /* 0x0000003000017945 */ /* 0x000fe60003800000 */
[----:B------:R-:W0:Y:S02]  /*2d10*/  SYNCS.PHASECHK.TRANS64.TRYWAIT P5, [R73+URZ+0x38890], R76 ;  /* 0x0388904c490075a7 */ /* 0x000e2400080a017f */
[----:B0-----:R-:W-:Y:S05]  /*2d20*/  @!P5 BRA `(.L_x_1342) ;  /* 0x000001bc00bcd947 */ /* 0x001fea0003800000 */
.L_x_1637:
[----:B------:R-:W-:Y:S05]  /*2d30*/  BSYNC B1 ;  /* 0x0000000000017941 */ /* 0x000fea0003800000 */
.L_x_1341:
        /* <DEDUP_REMOVED lines=48> */
.L_x_1347:
[----:B------:R-:W-:Y:S05]  /*3040*/  BSYNC B2 ;  /* 0x0000000000027941 */ /* 0x000fea0003800000 */
.L_x_1346:
[----:B--2---:R1:W-:Y:S02]  /*3050*/  STG.E.128 desc[UR42][R12.64], R4 ;  /* 0x000000040c007986 */ /* 0x0043e4000c101d2a */
.L_x_1345:
[----:B------:R-:W-:Y:S05]  /*3060*/  BSYNC B1 ;  /* 0x0000000000017941 */ /* 0x000fea0003800000 */
.L_x_1344:
        /* <DEDUP_REMOVED lines=51> */
.L_x_1349:
[----:B------:R-:W-:Y:S05]  /*33a0*/  BSYNC B1 ;  /* 0x0000000000017941 */ /* 0x000fea0003800000 */
.L_x_1348:
[----:B-1----:R2:W-:Y:S01]  /*33b0*/  STG.E.128 desc[UR42][R12.64+0x40], R4 ;  /* 0x000040040c007986 */ /* 0x0025e2000c101d2a */
[----:B------:R-:W-:Y:S05]  /*33c0*/  BRA `(.L_x_1343) ;  /* 0x0000000c001c7947 */ /* 0x000fea0003800000 */
.L_x_1337:
        /* <DEDUP_REMOVED lines=42> */
.L_x_1350:
[----:B------:R-:W-:Y:S01]  /*3670*/  IMAD R73, R22, 0x8, R2 ;  /* 0x0000000816497824 */ /* 0x000fe200078e0202 */
[----:B------:R-:W-:Y:S01]  /*3680*/  SHF.L.U32 R76, R186, 0x1f, RZ ;  /* 0x0000001fba4c7819 */ /* 0x000fe200000006ff */
[----:B------:R-:W-:Y:S03]  /*3690*/  BSSY B1, `(.L_x_1351) ;  /* 0x0000003000017945 */ /* 0x000fe60003800000 */
[----:B------:R-:W0:Y:S02]  /*36a0*/  SYNCS.PHASECHK.TRANS64.TRYWAIT P5, [R73+URZ+0x38890], R76 ;  /* 0x0388904c490075a7 */ /* 0x000e2400080a017f */
[----:B0-----:R-:W-:Y:S05]  /*36b0*/  @!P5 BRA `(.L_x_1352) ;  /* 0x000001b4006cd947 */ /* 0x001fea0003800000 */
.L_x_1638:
[----:B------:R-:W-:Y:S05]  /*36c0*/  BSYNC B1 ;  /* 0x0000000000017941 */ /* 0x000fea0003800000 */
.L_x_1351:
        /* <DEDUP_REMOVED lines=115> */
.L_x_1354:
[----:B------:R-:W-:Y:S05]  /*3e00*/  BSYNC B1 ;  /* 0x0000000000017941 */ /* 0x000fea0003800000 */
.L_x_1353:
        /* <DEDUP_REMOVED lines=10> */
.L_x_1336:
[----:B------:R-:W-:-:S06]  /*3eb0*/  UISETP.NE.AND UP0, UPT, UR37, 0x3, UPT ;  /* 0x000000032500788c */ /* 0x000fcc000bf05270 */
[----:B------:R-:W-:-:S13]  /*3ec0*/  PLOP3.LUT P3, PT, PT, PT, UP0, 0x80, 0x0 ;  /* 0x000000000000781c */ /* 0x000fda0003f6f008 */
[----:B------:R-:W-:Y:S05]  /*3ed0*/  @!P3 BRA `(.L_x_1355) ;  /* 0x000000000004b947 */ /* 0x000fea0003800000 */
[----:B------:R-:W-:Y:S01]  /*3ee0*/  BPT.TRAP 0x1 ;  /* 0x000000040000795c */ /* 0x000fe20000300000 */
.L_x_1355:
[----:B------:R-:W-:Y:S01]  /*3ef0*/  IMAD R73, R22, 0x8, R2 ;  /* 0x0000000816497824 */ /* 0x000fe200078e0202 */
[----:B------:R-:W-:Y:S01]  /*3f00*/  SHF.L.U32 R76, R186, 0x1f, RZ ;  /* 0x0000001fba4c7819 */ /* 0x000fe200000006ff */
[----:B------:R-:W-:Y:S01]  /*3f10*/  IMAD R74, R40, -0x40, R42 ;  /* 0xffffffc0284a7824 */ /* 0x000fe200078e022a */
[----:B------:R-:W-:Y:S02]  /*3f20*/  BSSY B1, `(.L_x_1356) ;  /* 0x0000004000017945 */ /* 0x000fe40003800000 */
[----:B------:R-:W0:Y:S02]  /*3f30*/  SYNCS.PHASECHK.TRANS64.TRYWAIT P4, [R73+URZ+0x38890], R76 ;  /* 0x0388904c490075a7 */ /* 0x000e24000808017f */
[----:B------:R-:W-:Y:S01]  /*3f40*/  VIMNMX R74, R74, 0x40, PT ;  /* 0x000000404a4a7848 */ /* 0x000fe20003fe0100 */
[----:B0-----:R-:W-:Y:S06]  /*3f50*/  @!P4 BRA `(.L_x_1357) ;  /* 0x000001ac0058c947 */ /* 0x001fec0003800000 */
.L_x_1639:
[----:B------:R-:W-:Y:S05]  /*3f60*/  BSYNC B1 ;  /* 0x0000000000017941 */ /* 0x000fea0003800000 */
.L_x_1356:
        /* <DEDUP_REMOVED lines=13> */
.L_x_1343:
[----:B------:R-:W-:Y:S05]  /*4040*/  BSYNC B0 ;  /* 0x0000000000007941 */ /* 0x000fea0003800000 */
.L_x_1335:
        /* <DEDUP_REMOVED lines=17> */
.L_x_1359:
[----:B------:R-:W-:Y:S05]  /*4160*/  BSYNC B0 ;  /* 0x0000000000007941 */ /* 0x000fea0003800000 */
.L_x_1358:
[----:B------:R-:W2:Y:S01]  /*4170*/  SYNCS.PHASECHK.TRANS64.TRYWAIT P3, [R73+URZ+0x388b0], R76 ;  /* 0x0388b04c490075a7 */ /* 0x000ea2000806017f */
[----:B------:R-:W-:Y:S04]  /*4180*/  BSSY B0, `(.L_x_1360) ;  /* 0x0000002000007945 */ /* 0x000fe80003800000 */
[----:B--2---:R-:W-:Y:S05]  /*4190*/  @!P3 BRA `(.L_x_1361) ;  /* 0x000001a800dcb947 */ /* 0x004fea0003800000 */
.L_x_1640:
[----:B------:R-:W-:Y:S05]  /*41a0*/  BSYNC B0 ;  /* 0x0000000000007941 */ /* 0x000fea0003800000 */
.L_x_1360:
        /* <DEDUP_REMOVED lines=83> */
.L_x_1363:
[----:B------:R-:W-:Y:S05]  /*46e0*/  BSYNC B0 ;  /* 0x0000000000007941 */ /* 0x000fea0003800000 */
.L_x_1362:
        /* <DEDUP_REMOVED lines=16> */
[----:B--2---:R-:W-:Y:S06]  /*47f0*/  @P2 BRA `(.L_x_1364) ;  /* 0xffffffe0000c2947 */ /* 0x004fec000383ffff */
.L_x_1330:
[----:B------:R-:W-:Y:S04]  /*4800*/  BSSY B0, `(.L_x_1365) ;  /* 0x0000004000007945 */ /* 0x000fe80003800000 */
[----:B------:R-:W-:Y:S05]  /*4810*/  @P3 BRA `(.L_x_1366) ;  /* 0x0000000000083947 */ /* 0x000fea0003800000 */
[----:B------:R-:W1:Y:S02]  /*4820*/  FENCE.VIEW.ASYNC.G ;  /* 0x00000000000073c6 */ /* 0x000e640000000100 */
[----:B-1----:R-:W-:Y:S06]  /*4830*/  BAR.ARV 0xc, 0x180 ;  /* 0x0306000000007b1d */ /* 0x002fec0000002000 */
.L_x_1366:
[----:B------:R-:W-:Y:S05]  /*4840*/  BSYNC B0 ;  /* 0x0000000000007941 */ /* 0x000fea0003800000 */
.L_x_1365:
        /* <DEDUP_REMOVED lines=37> */
.L_x_1370:
[----:B------:R-:W-:Y:S05]  /*4aa0*/  BSYNC B0 ;  /* 0x0000000000007941 */ /* 0x000fea0003800000 */
.L_x_1369:
[-C--:B------:R-:W-:Y:S01]  /*4ab0*/  IMAD R0, R221, R5.reuse, RZ ;  /* 0x00000005dd007224 */ /* 0x080fe200078e02ff */
[----:B------:R-:W-:Y:S01]  /*4ac0*/  PLOP3.LUT P0, PT, PT, PT, PT, 0x80, 0x0 ;  /* 0x000000000000781c */ /* 0x000fe20003f0f070 */
[----:B------:R-:W-:Y:S01]  /*4ad0*/  IMAD.MOV.U32 R3, RZ, RZ, RZ ;  /* 0x000000ffff037224 */ /* 0x000fe200078e00ff */
[----:B------:R-:W-:Y:S01]  /*4ae0*/  CS2R R150, SRZ ;  /* 0x0000000000967805 */ /* 0x000fe2000001ff00 */
[----:B---3--:R-:W-:Y:S01]  /*4af0*/  IMAD.MOV.U32 R14, RZ, RZ, RZ ;  /* 0x000000ffff0e7224 */ /* 0x008fe200078e00ff */
        /* <DEDUP_REMOVED lines=66> */
[----:B0-----:R-:W2:Y:S01]  /*4f20*/  LDL R6, [R1+0x40] ;  /* 0x0000400001067983 */ /* 0x001ea20000100800 */
[----:B------:R-:W-:Y:S01]  /*4f30*/  IMAD.MOV.U32 R7, RZ, RZ, 0x40000040 ;  /* 0x40000040ff077424 */ /* 0x000fe200078e00ff */
[----:B------:R-:W-:Y:S01]  /*4f40*/  BSSY B0, `(.L_x_1372) ;  /* 0x0000100000007945 */ /* 0x000fe20003800000 */
[----:B------:R-:W-:Y:S01]  /*4f50*/  IMAD.MOV.U32 R9, RZ, RZ, 0x40000040 ;  /* 0x40000040ff097424 */ /* 0x000fe200078e00ff */
[----:B------:R-:W-:Y:S01]  /*4f60*/  BAR.SYNC.DEFER_BLOCKING 0xe, 0x100 ;  /* 0x0384000000007b1d */ /* 0x000fe20000010000 */
[----:B------:R-:W-:Y:S01]  /*4f70*/  IMAD.MOV.U32 R11, RZ, RZ, 0x40000040 ;  /* 0x40000040ff0b7424 */ /* 0x000fe200078e00ff */
[----:B------:R-:W-:Y:S01]  /*4f80*/  R2UR UR5, R7 ;  /* 0x00000000070572ca */ /* 0x000fe200000e0000 */
[----:B------:R-:W-:Y:S01]  /*4f90*/  IMAD.MOV.U32 R13, RZ, RZ, 0x40000040 ;  /* 0x40000040ff0d7424 */ /* 0x000fe200078e00ff */
[----:B------:R-:W-:Y:S01]  /*4fa0*/  R2UR UR7, R9 ;  /* 0x00000000090772ca */ /* 0x000fe200000e0000 */
[----:B------:R-:W-:Y:S02]  /*4fb0*/  IMAD.MOV.U32 R9, RZ, RZ, 0x40000040 ;  /* 0x40000040ff097424 */ /* 0x000fe400078e00ff */
[----:B------:R-:W-:Y:S01]  /*4fc0*/  VIADD R4, R4, 0xfffffffe ;  /* 0xfffffffe04047836 */ /* 0x000fe20000000000 */
[----:B------:R-:W0:Y:S02]  /*4fd0*/  S2R R14, SR_TID.X ;  /* 0x00000000000e7919 */ /* 0x000e240000002100 */
[----:B------:R-:W-:Y:S01]  /*4fe0*/  R2UR UR15, R9 ;  /* 0x00000000090f72ca */ /* 0x000fe200000e0000 */
[----:B------:R-:W-:Y:S01]  /*4ff0*/  IMAD.MOV.U32 R9, RZ, RZ, 0x40000040 ;  /* 0x40000040ff097424 */ /* 0x000fe200078e00ff */
[----:B------:R-:W-:-:S04]  /*5000*/  ISETP.GE.AND P0, PT, R4, R0, PT ;  /* 0x000000000400720c */ /* 0x000fc80003f06270 */
[----:B------:R-:W-:Y:S01]  /*5010*/  R2UR UR13, R9 ;  /* 0x00000000090d72ca */ /* 0x000fe200000e0000 */
[----:B------:R-:W-:Y:S01]  /*5020*/  WARPGROUP.ARRIVE ;  /* 0x00000000000079c5 */ /* 0x000fe20000000000 */
[----:B0-----:R-:W-:-:S04]  /*5030*/  LOP3.LUT R14, R14, 0x7f, RZ, 0xc0, !PT ;  /* 0x0000007f0e0e7812 */ /* 0x001fc800078ec0ff */
[----:B------:R-:W-:Y:S01]  /*5040*/  ISETP.NE.AND P2, PT, R14, RZ, PT ;  /* 0x000000ff0e00720c */ /* 0x000fe20003f45270 */
[----:B--2---:R-:W0:Y:S02]  /*5050*/  SHFL.IDX PT, R3, R6, RZ, 0x1f ;  /* 0x00001fff06037589 */ /* 0x004e2400000e0000 */
[----:B0-----:R-:W-:-:S04]  /*5060*/  LEA.HI R5, R3, R3, RZ, 0x1 ;  /* 0x0000000303057211 */ /* 0x001fc800078f08ff */
[----:B------:R-:W-:Y:S01]  /*5070*/  LOP3.LUT R6, R5, 0x1fffe, RZ, 0xc0, !PT ;  /* 0x0001fffe05067812 */ /* 0x000fe200078ec0ff */
[----:B------:R-:W-:-:S04]  /*5080*/  VIADD R5, R2, 0x36400 ;  /* 0x0003640002057836 */ /* 0x000fc80000000000 */
[----:B------:R-:W-:Y:S01]  /*5090*/  IMAD.IADD R3, R3, 0x1, -R6 ;  /* 0x0000000103037824 */ /* 0x000fe200078e0a06 */
[----:B------:R-:W-:-:S03]  /*50a0*/  SHF.R.U32.HI R5, RZ, 0x4, R5 ;  /* 0x00000004ff057819 */ /* 0x000fc60000011605 */
[----:B------:R-:W-:Y:S01]  /*50b0*/  IMAD R3, R3, 0x8000, R2 ;  /* 0x0000800003037824 */ /* 0x000fe200078e0202 */
[----:B------:R-:W-:-:S03]  /*50c0*/  LOP3.LUT R5, R5, 0x3fff, RZ, 0xc0, !PT ;  /* 0x00003fff05057812 */ /* 0x000fc600078ec0ff */
[----:B------:R-:W-:Y:S01]  /*50d0*/  VIADD R3, R3, 0x400 ;  /* 0x0000040003037836 */ /* 0x000fe20000000000 */
[----:B------:R-:W-:Y:S01]  /*50e0*/  LOP3.LUT R6, R5, 0x10000, RZ, 0xfc, !PT ;  /* 0x0001000005067812 */ /* 0x000fe200078efcff */
[----:B------:R-:W-:-:S03]  /*50f0*/  @!P2 IMAD R5, R18, 0x8, R2 ;  /* 0x000000081205a824 */ /* 0x000fc600078e0202 */
[----:B------:R-:W-:Y:S01]  /*5100*/  SHF.R.U32.HI R3, RZ, 0x4, R3 ;  /* 0x00000004ff037819 */ /* 0x000fe20000011603 */
[C---:B------:R-:W-:Y:S01]  /*5110*/  VIADD R12, R6.reuse, 0x2 ;  /* 0x00000002060c7836 */ /* 0x040fe20000000000 */
[----:B------:R-:W-:Y:S01]  /*5120*/  R2UR UR4, R6 ;  /* 0x00000000060472ca */ /* 0x000fe200000e0000 */
[----:B------:R-:W-:Y:S01]  /*5130*/  @!P2 VIADD R5, R5, 0x38860 ;  /* 0x000388600505a836 */ /* 0x000fe20000000000 */
[----:B------:R-:W-:-:S04]  /*5140*/  LOP3.LUT R3, R3, 0x3fff, RZ, 0xc0, !PT ;  /* 0x00003fff03037812 */ /* 0x000fc800078ec0ff */
[----:B------:R-:W-:Y:S02]  /*5150*/  LOP3.LUT R3, R3, 0x2000000, RZ, 0xfc, !PT ;  /* 0x0200000003037812 */ /* 0x000fe400078efcff */
[----:B------:R-:W-:-:S03]  /*5160*/  @!P2 PRMT R5, RZ, 0x654, R5 ;  /* 0x00000654ff05a816 */ /* 0x000fc60000000005 */
[----:B------:R-:W-:-:S04]  /*5170*/  IMAD R8, R18, 0x1000, R3 ;  /* 0x0000100012087824 */ /* 0x000fc800078e0203 */
[C---:B------:R-:W-:Y:S01]  /*5180*/  VIADD R10, R8.reuse, 0x80 ;  /* 0x00000080080a7836 */ /* 0x040fe20000000000 */
[----:B------:R-:W-:-:S13]  /*5190*/  R2UR UR6, R8 ;  /* 0x00000000080672ca */ /* 0x000fda00000e0000 */
[----:B------:R-:W-:Y:S01]  /*51a0*/  HGMMA.64x256x16.F32 R24, gdesc[UR4].tnspB, RZ, !UPT, gsb0 ;  /* 0x43e00000041879f0 */ /* 0x000fe2000c0008ff */
[----:B------:R-:W-:Y:S01]  /*51b0*/  R2UR UR6, R10 ;  /* 0x000000000a0672ca */ /* 0x000fe200000e0000 */
[----:B------:R-:W-:Y:S01]  /*51c0*/  VIADD R10, R8, 0x100 ;  /* 0x00000100080a7836 */ /* 0x000fe20000000000 */
[----:B------:R-:W-:Y:S01]  /*51d0*/  R2UR UR7, R11 ;  /* 0x000000000b0772ca */ /* 0x000fe200000e0000 */
[----:B------:R-:W-:Y:S01]  /*51e0*/  IMAD.MOV.U32 R11, RZ, RZ, 0x40000040 ;  /* 0x40000040ff0b7424 */ /* 0x000fe200078e00ff */
[----:B------:R-:W-:Y:S01]  /*51f0*/  R2UR UR4, R12 ;  /* 0x000000000c0472ca */ /* 0x000fe200000e0000 */
[----:B------:R-:W-:Y:S01]  /*5200*/  VIADD R8, R8, 0x180 ;  /* 0x0000018008087836 */ /* 0x000fe20000000000 */
[----:B------:R-:W-:Y:S02]  /*5210*/  R2UR UR5, R13 ;  /* 0x000000000d0572ca */ /* 0x000fe400000e0000 */
[----:B------:R-:W-:Y:S01]  /*5220*/  R2UR UR10, R10 ;  /* 0x000000000a0a72ca */ /* 0x000fe200000e0000 */
[----:B------:R-:W-:Y:S01]  /*5230*/  VIADD R10, R6, 0x4 ;  /* 0x00000004060a7836 */ /* 0x000fe20000000000 */
[----:B------:R-:W-:Y:S01]  /*5240*/  R2UR UR11, R11 ;  /* 0x000000000b0b72ca */ /* 0x000fe200000e0000 */
[----:B------:R-:W-:Y:S01]  /*5250*/  IMAD.MOV.U32 R11, RZ, RZ, 0x40000040 ;  /* 0x40000040ff0b7424 */ /* 0x000fe200078e00ff */
[----:B------:R-:W-:Y:S01]  /*5260*/  R2UR UR14, R8 ;  /* 0x00000000080e72ca */ /* 0x000fe200000e0000 */
[----:B------:R-:W-:Y:S01]  /*5270*/  VIADD R8, R6, 0x6 ;  /* 0x0000000606087836 */ /* 0x000fe20000000000 */
[----:B------:R-:W-:-:S02]  /*5280*/  R2UR UR8, R10 ;  /* 0x000000000a0872ca */ /* 0x000fc400000e0000 */
[----:B------:R-:W-:Y:S02]  /*5290*/  R2UR UR9, R11 ;  /* 0x000000000b0972ca */ /* 0x000fe400000e0000 */
[----:B------:R-:W-:Y:S01]  /*52a0*/  R2UR UR12, R8 ;  /* 0x00000000080c72ca */ /* 0x000fe200000e0000 */
        /* <DEDUP_REMOVED lines=15> */
[----:B------:R-:W-:-:S07]  /*53a0*/  IMAD.MOV.U32 R20, RZ, RZ, R4 ;  /* 0x000000ffff147224 */ /* 0x000fce00078e0004 */
.L_x_1374:
[----:B------:R-:W-:Y:S01]  /*53b0*/  BAR.SYNC.DEFER_BLOCKING 0xe, 0x100 ;  /* 0x0384000000007b1d */ /* 0x000fe20000010000 */
[----:B-1----:R-:W-:Y:S01]  /*53c0*/  IMAD R4, R18, 0x40, R190 ;  /* 0x0000004012047824 */ /* 0x002fe200078e02be */
[----:B------:R-:W-:Y:S01]  /*53d0*/  R2UR UR4, R6 ;  /* 0x00000000060472ca */ /* 0x000fe200000e0000 */
[----:B------:R-:W-:Y:S01]  /*53e0*/  VIADD R18, R18, 0x1 ;  /* 0x0000000112127836 */ /* 0x000fe20000000000 */
[----:B------:R-:W-:Y:S01]  /*53f0*/  R2UR UR5, R7 ;  /* 0x00000000070572ca */ /* 0x000fe200000e0000 */
[----:B------:R-:W-:Y:S02]  /*5400*/  IMAD R4, R4, 0x4, R2 ;  /* 0x0000000404047824 */ /* 0x000fe400078e0202 */
[----:B------:R-:W-:Y:S01]  /*5410*/  IMAD.MOV.U32 R15, RZ, RZ, 0x40000040 ;  /* 0x40000040ff0f7424 */ /* 0x000fe200078e00ff */
[----:B------:R-:W-:-:S04]  /*5420*/  ISETP.NE.AND P0, PT, R18, 0x2, PT ;  /* 0x000000021200780c */ /* 0x000fc80003f05270 */
[----:B------:R-:W-:Y:S01]  /*5430*/  SEL R18, R18, RZ, P0 ;  /* 0x000000ff12127207 */ /* 0x000fe20000000000 */
[----:B0-----:R-:W0:Y:S04]  /*5440*/  LDS R5, [R4+0x38400] ;  /* 0x0384000004057984 */ /* 0x001e280000000800 */
        /* <DEDUP_REMOVED lines=129> */
[----:B------:R-:W-:-:S02]  /*5c60*/  IMAD R4, R18, 0x1000, R3 ;  /* 0x0000100012047824 */ /* 0x000fc400078e0203 */
[----:B------:R-:W-:Y:S02]  /*5c70*/  IMAD.MOV.U32 R5, RZ, RZ, 0x40000040 ;  /* 0x40000040ff057424 */ /* 0x000fe400078e00ff */
[C---:B------:R-:W-:Y:S01]  /*5c80*/  VIADD R14, R4.reuse, 0x80 ;  /* 0x00000080040e7836 */ /* 0x040fe20000000000 */
[----:B------:R-:W-:Y:S01]  /*5c90*/  R2UR UR6, R4 ;  /* 0x00000000040672ca */ /* 0x000fe200000e0000 */
[----:B------:R-:W-:Y:S01]  /*5ca0*/  WARPGROUP.ARRIVE ;  /* 0x00000000000079c5 */ /* 0x000fe20000000000 */
[----:B------:R-:W-:Y:S01]  /*5cb0*/  R2UR UR7, R5 ;  /* 0x00000000050772ca */ /* 0x000fe200000e0000 */
[----:B------:R-:W-:-:S12]  /*5cc0*/  IMAD.MOV.U32 R5, RZ, RZ, 0x40000040 ;  /* 0x40000040ff057424 */ /* 0x000fd800078e00ff */
[----:B------:R-:W-:Y:S01]  /*5cd0*/  HGMMA.64x256x16.F32 R24, gdesc[UR4].tnspB, R24, gsb0 ;  /* 0x43e00000041879f0 */ /* 0x000fe20008000818 */
[----:B------:R-:W-:Y:S01]  /*5ce0*/  R2UR UR6, R14 ;  /* 0x000000000e0672ca */ /* 0x000fe200000e0000 */
[----:B------:R-:W-:Y:S01]  /*5cf0*/  VIADD R14, R4, 0x100 ;  /* 0x00000100040e7836 */ /* 0x000fe20000000000 */
[----:B------:R-:W-:Y:S01]  /*5d00*/  R2UR UR7, R15 ;  /* 0x000000000f0772ca */ /* 0x000fe200000e0000 */
[----:B------:R-:W-:Y:S01]  /*5d10*/  IMAD.MOV.U32 R15, RZ, RZ, 0x40000040 ;  /* 0x40000040ff0f7424 */ /* 0x000fe200078e00ff */
[----:B------:R-:W-:Y:S01]  /*5d20*/  R2UR UR4, R12 ;  /* 0x000000000c0472ca */ /* 0x000fe200000e0000 */
[----:B------:R-:W-:Y:S01]  /*5d30*/  VIADD R4, R4, 0x180 ;  /* 0x0000018004047836 */ /* 0x000fe20000000000 */
[----:B------:R-:W-:Y:S01]  /*5d40*/  R2UR UR5, R13 ;  /* 0x000000000d0572ca */ /* 0x000fe200000e0000 */
[----:B------:R-:W-:Y:S02]  /*5d50*/  WARPGROUP.DEPBAR.LE gsb0, 0x0 ;  /* 0x00008000000079c5 */ /* 0x000fe40000010000 */
[----:B------:R-:W-:-:S15]  /*5d60*/  WARPGROUP.ARRIVE ;  /* 0x00000000000079c5 */ /* 0x000fde0000000000 */
[----:B------:R-:W-:-:S03]  /*5d70*/  NOP ;  /* 0x0000000000007918 */ /* 0x000fc60000000000 */
        /* <DEDUP_REMOVED lines=10> */
[----:B------:R-:W-:Y:S01]  /*5e20*/  IMAD.MOV.U32 R4, RZ, RZ, R20 ;  /* 0x000000ffff047224 */ /* 0x000fe200078e0014 */
[----:B------:R-:W-:Y:S01]  /*5e30*/  R2UR UR7, R5 ;  /* 0x00000000050772ca */ /* 0x000fe200000e0000 */
[----:B------:R-:W-:Y:S01]  /*5e40*/  VIADD R20, R20, 0xffffffff ;  /* 0xffffffff14147836 */ /* 0x000fe20000000000 */
[----:B------:R-:W-:Y:S02]  /*5e50*/  R2UR UR4, R8 ;  /* 0x00000000080472ca */ /* 0x000fe400000e0000 */
[----:B------:R-:W-:Y:S02]  /*5e60*/  R2UR UR5, R9 ;  /* 0x00000000090572ca */ /* 0x000fe400000e0000 */
[----:B------:R-:W-:Y:S02]  /*5e70*/  ISETP.GT.AND P1, PT, R4, R0, PT ;  /* 0x000000000400720c */ /* 0x000fe40003f24270 */
[----:B------:R-:W-:-:S04]  /*5e80*/  SEL R4, RZ, 0x1, P0 ;  /* 0x00000001ff047807 */ /* 0x000fc80000000000 */
[----:B------:R-:W-:Y:S01]  /*5e90*/  LOP3.LUT R23, R23, R4, RZ, 0x3c, !PT ;  /* 0x0000000417177212 */ /* 0x000fe200078e3cff */
[----:B------:R-:W-:-:S04]  /*5ea0*/  @!P2 IMAD R4, R18, 0x8, R2 ;  /* 0x000000081204a824 */ /* 0x000fc800078e0202 */
[----:B------:R-:W-:-:S05]  /*5eb0*/  @!P2 VIADD R4, R4, 0x38860 ;  /* 0x000388600404a836 */ /* 0x000fca0000000000 */
[----:B------:R-:W-:Y:S01]  /*5ec0*/  @!P2 PRMT R4, RZ, 0x654, R4 ;  /* 0x00000654ff04a816 */ /* 0x000fe20000000004 */
[----:B------:R-:W-:Y:S02]  /*5ed0*/  WARPGROUP.DEPBAR.LE gsb0, 0x0 ;  /* 0x00008000000079c5 */ /* 0x000fe40000010000 */
[----:B------:R-:W-:-:S06]  /*5ee0*/  WARPGROUP.ARRIVE ;  /* 0x00000000000079c5 */ /* 0x000fcc0000000000 */
[----:B------:R-:W-:Y:S03]  /*5ef0*/  HGMMA.64x256x16.F32 R24, gdesc[UR4].tnspB, R24, gsb0 ;  /* 0x43e00000041879f0 */ /* 0x000fe60008000818 */
[----:B------:R-:W-:Y:S02]  /*5f00*/  WARPGROUP.DEPBAR.LE gsb0, 0x0 ;  /* 0x00008000000079c5 */ /* 0x000fe40000010000 */
[----:B------:R-:W-:Y:S06]  /*5f10*/  BAR.ARV 0xf, 0x100 ;  /* 0x03c4000000007b1d */ /* 0x000fec0000002000 */
[----:B------:R1:W-:Y:S01]  /*5f20*/  @!P2 SYNCS.ARRIVE.TRANS64.RED.A1T0 RZ, [R4+URZ], RZ ;  /* 0x000000ff04ffa9a7 */ /* 0x0003e2000810043f */
[----:B------:R-:W-:Y:S05]  /*5f30*/  @P1 BRA `(.L_x_1374) ;  /* 0xfffffff4001c1947 */ /* 0x000fea000383ffff */
.L_x_1373:
[----:B------:R-:W-:Y:S05]  /*5f40*/  BSYNC B0 ;  /* 0x0000000000007941 */ /* 0x000fea0003800000 */
.L_x_1372:
        /* <DEDUP_REMOVED lines=9> */
[----:B------:R-:W2:Y:S04]  /*5fe0*/  LDS R2, [R0+0x38400] ;  /* 0x0384000000027984 */ /* 0x000ea80000000800 */
[----:B------:R-:W3:Y:S01]  /*5ff0*/  LDS R0, [R0+0x38420] ;  /* 0x0384200000007984 */ /* 0x000ee20000000800 */
[-C--:B--2---:R-:W-:Y:S01]  /*6000*/  FMUL.FTZ R24, R24, R2.reuse ;  /* 0x0000000218187220 */ /* 0x084fe20000410000 */
        /* <DEDUP_REMOVED lines=131> */
.L_x_1368:
[----:B------:R-:W2:Y:S01]  /*6840*/  LDL R0, [R1+0x14] ;  /* 0x0000140001007983 */ /* 0x000ea20000100800 */
[----:B------:R-:W-:Y:S01]  /*6850*/  BSSY B0, `(.L_x_1375) ;  /* 0x000001f000007945 */ /* 0x000fe20003800000 */
[----:B--2---:R-:W-:Y:S01]  /*6860*/  LOP3.LUT P1, RZ, R0, 0x2, RZ, 0xc0, !PT ;  /* 0x0000000200ff7812 */ /* 0x004fe2000782c0ff */
[----:B------:R-:W-:-:S12]  /*6870*/  IMAD.MOV.U32 R0, RZ, RZ, RZ ;  /* 0x000000ffff007224 */ /* 0x000fd800078e00ff */
[----:B------:R-:W-:Y:S05]  /*6880*/  @!P1 BRA `(.L_x_1376) ;  /* 0x00000000006c9947 */ /* 0x000fea0003800000 */
[-C--:B------:R-:W-:Y:S02]  /*6890*/  IABS R3, R9.reuse ;  /* 0x0000000900037213 */ /* 0x080fe40000000000 */
[----:B------:R-:W-:Y:S02]  /*68a0*/  IADD3 R0, R168, -0x1, R9 ;  /* 0xffffffffa8007810 */ /* 0x000fe40007ffe009 */
[----:B0-----:R-:W0:Y:S01]  /*68b0*/  I2F.RP R6, R3 ;  /* 0x0000000300067306 */ /* 0x001e220000209400 */
        /* <DEDUP_REMOVED lines=24> */
.L_x_1376:
[----:B------:R-:W-:Y:S05]  /*6a40*/  BSYNC B0 ;  /* 0x0000000000007941 */ /* 0x000fea0003800000 */
.L_x_1375:
        /* <DEDUP_REMOVED lines=73> */
[----:B--2---:R-:W1:Y:S02]  /*6ee0*/  SHFL.IDX PT, R0, R4, RZ, 0x1f ;  /* 0x00001fff04007589 */ /* 0x004e6400000e0000 */
        /* <DEDUP_REMOVED lines=26> */
.L_x_1378:
[----:B------:R-:W-:Y:S05]  /*7090*/  BSYNC B6 ;  /* 0x0000000000067941 */ /* 0x000fea0003800000 */
.L_x_1377:
        /* <DEDUP_REMOVED lines=12> */
.L_x_1382:
[----:B--2---:R2:W3:Y:S02]  /*7160*/  SYNCS.PHASECHK.TRANS64.TRYWAIT P0, [R2+URZ+0x38800], R3 ;  /* 0x03880003020075a7 */ /* 0x0044e4000800017f */
[----:B---3--:R-:W-:Y:S05]  /*7170*/  @!P0 NANOSLEEP.SYNCS 0x989680 ;  /* 0x009896800000895d */ /* 0x008fea0003900000 */
[----:B------:R-:W3:Y:S02]  /*7180*/  @!P0 SYNCS.PHASECHK.TRANS64 P0, [R2+URZ+0x38800], R3 ;  /* 0x03880003020085a7 */ /* 0x000ee4000800007f */
[----:B---3--:R-:W-:Y:S05]  /*7190*/  @!P0 BRA `(.L_x_1382) ;  /* 0xfffffffc00f08947 */ /* 0x008fea000383ffff */
.L_x_1381:
[----:B------:R-:W-:Y:S05]  /*71a0*/  BSYNC B0 ;  /* 0x0000000000007941 */ /* 0x000fea0003800000 */
.L_x_1380:
[----:B------:R-:W-:Y:S05]  /*71b0*/  BRA `(.L_x_1383) ;  /* 0x0000002000ac7947 */ /* 0x000fea0003800000 */
.L_x_1379:
[----:B-----5:R-:W-:Y:S01]  /*71c0*/  SHF.R.S32.HI R0, RZ, 0x1f, R154 ;  /* 0x0000001fff007819 */ /* 0x020fe2000001149a */
[----:B------:R-:W-:Y:S01]  /*71d0*/  VIADD R4, R2, 0x20400 ;  /* 0x0002040002047836 */ /* 0x000fe20000000000 */
[----:B------:R-:W-:Y:S01]  /*71e0*/  ULDC.64 UR4, c[0x0][0x3f8] ;  /* 0x0000fe0000047ab9 */ /* 0x000fe20000000a00 */
[----:B------:R-:W-:Y:S01]  /*71f0*/  ULDC.64 UR6, c[0x0][0x408] ;  /* 0x0001020000067ab9 */ /* 0x000fe20000000a00 */
[----:B------:R-:W-:Y:S01]  /*7200*/  BSSY B6, `(.L_x_1384) ;  /* 0x0000021000067945 */ /* 0x000fe20003800000 */
[----:B------:R-:W-:Y:S01]  /*7210*/  IMAD R3, R0, UR4, RZ ;  /* 0x0000000400037c24 */ /* 0x000fe2000f8e02ff */
[----:B------:R-:W-:Y:S01]  /*7220*/  LOP3.LUT P0, RZ, R4, 0x3ff, RZ, 0xc0, !PT ;  /* 0x000003ff04ff7812 */ /* 0x000fe2000780c0ff */
[----:B------:R-:W-:Y:S02]  /*7230*/  IMAD R9, R0, UR6, RZ ;  /* 0x0000000600097c24 */ /* 0x000fe4000f8e02ff */
[----:B------:R-:W-:-:S04]  /*7240*/  IMAD.WIDE.U32 R4, R154, UR4, RZ ;  /* 0x000000049a047c25 */ /* 0x000fc8000f8e00ff */
[C---:B------:R-:W-:Y:S01]  /*7250*/  IMAD R3, R154.reuse, UR5, R3 ;  /* 0x000000059a037c24 */ /* 0x040fe2000f8e0203 */
[----:B------:R-:W-:Y:S01]  /*7260*/  ULDC.64 UR4, c[0x0][0x3e8] ;  /* 0x0000fa0000047ab9 */ /* 0x000fe20000000a00 */
[----:B0-----:R-:W-:Y:S01]  /*7270*/  IMAD.WIDE.U32 R6, R154, UR6, RZ ;  /* 0x000000069a067c25 */ /* 0x001fe2000f8e00ff */
        /* <DEDUP_REMOVED lines=25> */
.L_x_1385:
[----:B------:R-:W-:Y:S05]  /*7410*/  BSYNC B6 ;  /* 0x0000000000067941 */ /* 0x000fea0003800000 */
.L_x_1384:
        /* <DEDUP_REMOVED lines=10> */
[----:B0-----:R-:W4:Y:S02]  /*74c0*/  SHFL.IDX PT, R27, R27, RZ, 0x1c1f ;  /* 0x001c1fff1b1b7589 */ /* 0x001f2400000e0000 */
.L_x_1646:
[----:B------:R-:W-:Y:S01]  /*74d0*/  ULDC UR4, c[0x0][0x448] ;  /* 0x0001120000047ab9 */ /* 0x000fe20000000800 */
[----:B------:R-:W-:Y:S01]  /*74e0*/  IMAD.SHL.U32 R0, R188, 0x40, RZ ;  /* 0x00000040bc007824 */ /* 0x000fe200078e00ff */
[----:B------:R-:W-:Y:S01]  /*74f0*/  BSSY B1, `(.L_x_1389) ;  /* 0x0000027000017945 */ /* 0x000fe20003800000 */
[----:B------:R-:W-:Y:S01]  /*7500*/  IMAD R28, R155, UR4, RZ ;  /* 0x000000049b1c7c24 */ /* 0x000fe2000f8e02ff */
[----:B------:R-:W-:Y:S02]  /*7510*/  CS2R R8, SRZ ;  /* 0x0000000000087805 */ /* 0x000fe4000001ff00 */
[----:B------:R-:W-:Y:S02]  /*7520*/  LOP3.LUT R7, R0, 0x1c0, RZ, 0xc0, !PT ;  /* 0x000001c000077812 */ /* 0x000fe400078ec0ff */
[----:B------:R-:W-:Y:S01]  /*7530*/  ISETP.GE.AND P0, PT, R5, R28, PT ;  /* 0x0000001c0500720c */ /* 0x000fe20003f06270 */
[----:B------:R-:W-:Y:S01]  /*7540*/  IMAD R28, R153, -0x40, R28 ;  /* 0xffffffc0991c7824 */ /* 0x000fe200078e021c */
[----:B------:R-:W-:-:S02]  /*7550*/  LEA.HI R0, R220, R220, RZ, 0x1 ;  /* 0x000000dcdc007211 */ /* 0x000fc400078f08ff */
[----:B------:R-:W-:Y:S02]  /*7560*/  LOP3.LUT R4, R7, 0x18, R16, 0xf8, !PT ;  /* 0x0000001807047812 */ /* 0x000fe400078ef810 */
[----:B------:R-:W-:Y:S02]  /*7570*/  LOP3.LUT R11, R0, 0xfffffffe, RZ, 0xc0, !PT ;  /* 0xfffffffe000b7812 */ /* 0x000fe400078ec0ff */
[----:B------:R-:W-:-:S03]  /*7580*/  SHF.R.U32.HI R7, RZ, 0x3, R7 ;  /* 0x00000003ff077819 */ /* 0x000fc60000011607 */
[----:B------:R-:W-:Y:S01]  /*7590*/  IMAD.IADD R0, R220, 0x1, -R11 ;  /* 0x00000001dc007824 */ /* 0x000fe200078e0a0b */
[----:B------:R-:W-:Y:S02]  /*75a0*/  LOP3.LUT R30, R4, R7, RZ, 0x3c, !PT ;  /* 0x00000007041e7212 */ /* 0x000fe400078e3cff */
[----:B------:R-:W-:Y:S02]  /*75b0*/  CS2R R4, SRZ ;  /* 0x0000000000047805 */ /* 0x000fe4000001ff00 */
[----:B------:R-:W-:Y:S02]  /*75c0*/  CS2R R6, SRZ ;  /* 0x0000000000067805 */ /* 0x000fe4000001ff00 */
[----:B------:R-:W-:Y:S01]  /*75d0*/  CS2R R10, SRZ ;  /* 0x00000000000a7805 */ /* 0x000fe2000001ff00 */
[----:B------:R-:W-:Y:S06]  /*75e0*/  @P0 BRA `(.L_x_1390) ;  /* 0x00000000005c0947 */ /* 0x000fec0003800000 */
[----:B------:R-:W-:Y:S01]  /*75f0*/  ULDC UR4, c[0x0][0x3f4] ;  /* 0x0000fd0000047ab9 */ /* 0x000fe20000000800 */
[C---:B------:R-:W-:Y:S01]  /*7600*/  IMAD.SHL.U32 R14, R189.reuse, 0x2, RZ ;  /* 0x00000002bd0e7824 */ /* 0x040fe200078e00ff */
[C---:B------:R-:W-:Y:S01]  /*7610*/  ISETP.GE.AND P3, PT, R189.reuse, UR4, PT ;  /* 0x00000004bd007c0c */ /* 0x040fe2000bf66270 */
[----:B-1----:R-:W-:Y:S01]  /*7620*/  IMAD.MOV.U32 R21, RZ, RZ, R3 ;  /* 0x000000ffff157224 */ /* 0x002fe200078e0003 */
[----:B------:R-:W-:Y:S02]  /*7630*/  ISETP.GE.AND P2, PT, R184, UR4, PT ;  /* 0x00000004b8007c0c */ /* 0x000fe4000bf46270 */
[----:B------:R-:W-:Y:S01]  /*7640*/  SHF.R.S32.HI R4, RZ, 0x1f, R189 ;  /* 0x0000001fff047819 */ /* 0x000fe200000114bd */
[----:B----4-:R-:W-:Y:S01]  /*7650*/  IMAD.MOV.U32 R6, RZ, RZ, R27 ;  /* 0x000000ffff067224 */ /* 0x010fe200078e001b */
[----:B------:R-:W-:Y:S01]  /*7660*/  CS2R R8, SRZ ;  /* 0x0000000000087805 */ /* 0x000fe2000001ff00 */
[----:B---3--:R-:W-:Y:S01]  /*7670*/  IMAD.MOV.U32 R7, RZ, RZ, R26 ;  /* 0x000000ffff077224 */ /* 0x008fe200078e001a */
[----:B------:R-:W-:-:S05]  /*7680*/  SHF.L.U64.HI R15, R189, 0x1, R4 ;  /* 0x00000001bd0f7819 */ /* 0x000fca0000010204 */
[-C--:B--2---:R-:W-:Y:S02]  /*7690*/  @!P3 IADD3 R12, P0, R20, R14.reuse, RZ ;  /* 0x0000000e140cb210 */ /* 0x084fe40007f1e0ff */
        /* <DEDUP_REMOVED lines=12> */
.L_x_1390:
[----:B------:R-:W-:Y:S05]  /*7760*/  BSYNC B1 ;  /* 0x0000000000017941 */ /* 0x000fea0003800000 */
.L_x_1389:
[----:B0-----:R-:W-:Y:S01]  /*7770*/  SHF.L.U32 R13, R0, 0x1f, RZ ;  /* 0x0000001f000d7819 */ /* 0x001fe200000006ff */
[----:B-1----:R-:W-:Y:S01]  /*7780*/  IMAD R3, R193, 0x200, R30 ;  /* 0x00000200c1037824 */ /* 0x002fe200078e021e */
[----:B------:R-:W-:Y:S01]  /*7790*/  LOP3.LUT P1, RZ, R188, 0x4, RZ, 0xc0, !PT ;  /* 0x00000004bcff7812 */ /* 0x000fe2000782c0ff */
[----:B-----5:R-:W-:Y:S01]  /*77a0*/  IMAD.MOV.U32 R12, RZ, RZ, R8 ;  /* 0x000000ffff0c7224 */ /* 0x020fe200078e0008 */
[----:B------:R-:W0:Y:S01]  /*77b0*/  SYNCS.PHASECHK.TRANS64.TRYWAIT P0, [R2+URZ+0x38800], R13 ;  /* 0x0388000d020075a7 */ /* 0x000e22000800017f */
[----:B------:R-:W-:Y:S01]  /*77c0*/  SHF.R.U64 R32, R8, 0x10, R9 ;  /* 0x0000001008207819 */ /* 0x000fe20000001209 */
[----:B------:R-:W-:Y:S01]  /*77d0*/  IMAD R8, R3, 0x2, R2 ;  /* 0x0000000203087824 */ /* 0x000fe200078e0202 */
[----:B------:R-:W-:Y:S01]  /*77e0*/  SHF.R.U64 R33, R10, 0x10, R11 ;  /* 0x000000100a217819 */ /* 0x000fe2000000120b */
[----:B------:R-:W-:Y:S01]  /*77f0*/  IMAD.MOV.U32 R31, RZ, RZ, R10 ;  /* 0x000000ffff1f7224 */ /* 0x000fe200078e000a */
[--C-:B--2---:R-:W-:Y:S01]  /*7800*/  SHF.R.U32.HI R20, RZ, 0x10, R9.reuse ;  /* 0x00000010ff147819 */ /* 0x104fe20000011609 */
[----:B------:R-:W-:Y:S01]  /*7810*/  IMAD.MOV.U32 R14, RZ, RZ, R9 ;  /* 0x000000ffff0e7224 */ /* 0x000fe200078e0009 */
[--C-:B------:R-:W-:Y:S01]  /*7820*/  SHF.R.U32.HI R10, RZ, 0x10, R11.reuse ;  /* 0x00000010ff0a7819 */ /* 0x100fe2000001160b */
[----:B------:R-:W-:Y:S01]  /*7830*/  IMAD.MOV.U32 R15, RZ, RZ, R11 ;  /* 0x000000ffff0f7224 */ /* 0x000fe200078e000b */
[--C-:B------:R-:W-:Y:S01]  /*7840*/  SHF.R.U64 R34, R4, 0x10, R5.reuse ;  /* 0x0000001004227819 */ /* 0x100fe20000001205 */
[----:B----4-:R-:W-:Y:S01]  /*7850*/  IMAD.MOV.U32 R27, RZ, RZ, R4 ;  /* 0x000000ffff1b7224 */ /* 0x010fe200078e0004 */
[--C-:B------:R-:W-:Y:S01]  /*7860*/  SHF.R.U32.HI R11, RZ, 0x10, R5.reuse ;  /* 0x00000010ff0b7819 */ /* 0x100fe20000011605 */
[----:B------:R-:W-:Y:S01]  /*7870*/  IMAD.MOV.U32 R9, RZ, RZ, R5 ;  /* 0x000000ffff097224 */ /* 0x000fe200078e0005 */
[----:B------:R-:W-:Y:S01]  /*7880*/  VIMNMX R28, R28, 0x40, PT ;  /* 0x000000401c1c7848 */ /* 0x000fe20003fe0100 */
[----:B------:R-:W-:Y:S01]  /*7890*/  IMAD.MOV.U32 R29, RZ, RZ, R6 ;  /* 0x000000ffff1d7224 */ /* 0x000fe200078e0006 */
[----:B------:R-:W-:Y:S01]  /*78a0*/  BSSY B1, `(.L_x_1391) ;  /* 0x0000010000017945 */ /* 0x000fe20003800000 */
[----:B------:R-:W-:Y:S01]  /*78b0*/  VIADD R4, R8, 0x20400 ;  /* 0x0002040008047836 */ /* 0x000fe20000000000 */
[--C-:B------:R-:W-:Y:S01]  /*78c0*/  SHF.R.U64 R35, R6, 0x10, R7.reuse ;  /* 0x0000001006237819 */ /* 0x100fe20000001207 */
[--C-:B------:R-:W-:Y:S01]  /*78d0*/  IMAD.MOV.U32 R5, RZ, RZ, R7.reuse ;  /* 0x000000ffff057224 */ /* 0x100fe200078e0007 */
[----:B------:R-:W-:Y:S01]  /*78e0*/  SHF.R.U32.HI R6, RZ, 0x10, R7 ;  /* 0x00000010ff067819 */ /* 0x000fe20000011607 */
[----:B------:R-:W-:Y:S01]  /*78f0*/  VIADD R3, R8, 0x20440 ;  /* 0x0002044008037836 */ /* 0x000fe20000000000 */
[----:B------:R-:W-:Y:S01]  /*7900*/  PRMT R30, R12, 0x5410, R14 ;  /* 0x000054100c1e7816 */ /* 0x000fe2000000000e */
[----:B------:R-:W-:Y:S01]  /*7910*/  @P1 VIADD R3, R4, 0xffffffc0 ;  /* 0xffffffc004031836 */ /* 0x000fe20000000000 */
[----:B------:R-:W-:-:S02]  /*7920*/  PRMT R32, R32, 0x5410, R20 ;  /* 0x0000541020207816 */ /* 0x000fc40000000014 */
[----:B------:R-:W-:Y:S02]  /*7930*/  PRMT R31, R31, 0x5410, R15 ;  /* 0x000054101f1f7816 */ /* 0x000fe4000000000f */
[----:B------:R-:W-:Y:S02]  /*7940*/  PRMT R33, R33, 0x5410, R10 ;  /* 0x0000541021217816 */ /* 0x000fe4000000000a */
[----:B------:R-:W-:Y:S02]  /*7950*/  ISETP.GE.AND P1, PT, R19, R28, PT ;  /* 0x0000001c1300720c */ /* 0x000fe40003f26270 */
[----:B------:R-:W-:Y:S02]  /*7960*/  PRMT R27, R27, 0x5410, R9 ;  /* 0x000054101b1b7816 */ /* 0x000fe40000000009 */
[----:B------:R-:W-:Y:S02]  /*7970*/  PRMT R34, R34, 0x5410, R11 ;  /* 0x0000541022227816 */ /* 0x000fe4000000000b */
[----:B------:R-:W-:Y:S01]  /*7980*/  PRMT R29, R29, 0x5410, R5 ;  /* 0x000054101d1d7816 */ /* 0x000fe20000000005 */
[----:B0-----:R-:W-:Y:S06]  /*7990*/  @!P0 BRA `(.L_x_1392) ;  /* 0x0000017400648947 */ /* 0x001fec0003800000 */
.L_x_1647:
[----:B------:R-:W-:Y:S05]  /*79a0*/  BSYNC B1 ;  /* 0x0000000000017941 */ /* 0x000fea0003800000 */
.L_x_1391:
        /* <DEDUP_REMOVED lines=17> */
[C---:B------:R-:W-:Y:S01]  /*7ac0*/  FMUL.FTZ R24, R4.reuse, R15 ;  /* 0x0000000f04187220 */ /* 0x040fe20000410000 */
[-C--:B------:R-:W-:Y:S01]  /*7ad0*/  FMUL.FTZ R4, R4, R13.reuse ;  /* 0x0000000d04047220 */ /* 0x080fe20000410000 */
[--C-:B------:R-:W-:Y:S02]  /*7ae0*/  HADD2.F32 R11, -RZ, R6.reuse.H0_H0 ;  /* 0x20000006ff0b7230 */ /* 0x100fe40000004100 */
[----:B------:R-:W-:Y:S02]  /*7af0*/  HADD2.F32 R12, -RZ, R7.H0_H0 ;  /* 0x20000007ff0c7230 */ /* 0x000fe40000004100 */
[----:B------:R-:W-:Y:S01]  /*7b00*/  FMUL.FTZ R21, R5, R20 ;  /* 0x0000001405157220 */ /* 0x000fe20000410000 */
        /* <DEDUP_REMOVED lines=13> */
[----:B------:R-:W-:Y:S01]  /*7be0*/  FMUL.FTZ R25, R7, R13 ;  /* 0x0000000d07197220 */ /* 0x000fe20000410000 */
[----:B------:R-:W-:Y:S01]  /*7bf0*/  FFMA.FTZ R6, R11, R4, -R14 ;  /* 0x000000040b067223 */ /* 0x000fe2000001080e */
[----:B---3--:R-:W-:Y:S01]  /*7c00*/  FMUL.FTZ R26, R7, R5 ;  /* 0x00000005071a7220 */ /* 0x008fe20000410000 */
        /* <DEDUP_REMOVED lines=8> */
.L_x_1396:
[----:B------:R-:W-:Y:S05]  /*7c90*/  BSYNC B2 ;  /* 0x0000000000027941 */ /* 0x000fea0003800000 */
.L_x_1395:
        /* <DEDUP_REMOVED lines=39> */
.L_x_1394:
[----:B------:R-:W-:Y:S05]  /*7f10*/  BSYNC B1 ;  /* 0x0000000000017941 */ /* 0x000fea0003800000 */
.L_x_1393:
        /* <DEDUP_REMOVED lines=9> */
[--C-:B------:R-:W-:Y:S02]  /*7fb0*/  HADD2.F32 R21, -RZ, R27.reuse.H0_H0 ;  /* 0x2000001bff157230 */ /* 0x100fe40000004100 */
[----:B------:R-:W-:Y:S02]  /*7fc0*/  HADD2.F32 R15, -RZ, R30.H0_H0 ;  /* 0x2000001eff0f7230 */ /* 0x000fe40000004100 */
[----:B---3--:R-:W-:Y:S02]  /*7fd0*/  HADD2.F32 R26, -RZ, R34.H0_H0 ;  /* 0x20000022ff1a7230 */ /* 0x008fe40000004100 */
[----:B------:R-:W-:Y:S02]  /*7fe0*/  HADD2.F32 R24, -RZ, R32.H0_H0 ;  /* 0x20000020ff187230 */ /* 0x000fe40000004100 */
[----:B------:R-:W-:Y:S02]  /*7ff0*/  HADD2.F32 R25, -RZ, R27.H1_H1 ;  /* 0x3000001bff197230 */ /* 0x000fe40000004100 */
        /* <DEDUP_REMOVED lines=8> */
[----:B0-----:R-:W-:Y:S01]  /*8080*/  FMUL.FTZ R13, R26, R5 ;  /* 0x000000051a0d7220 */ /* 0x001fe20000410000 */
        /* <DEDUP_REMOVED lines=22> */
[----:B------:R1:W-:Y:S02]  /*81f0*/  STS.128 [R8+0x21400], R4 ;  /* 0x0214000408007388 */ /* 0x0003e40000000c00 */
.L_x_1399:
[----:B------:R-:W-:Y:S05]  /*8200*/  BSYNC B1 ;  /* 0x0000000000017941 */ /* 0x000fea0003800000 */
.L_x_1398:
[----:B------:R-:W-:Y:S05]  /*8210*/  @P1 BRA `(.L_x_1397) ;  /* 0x0000001000701947 */ /* 0x000fea0003800000 */
[----:B-1----:R-:W1:Y:S01]  /*8220*/  LDS.128 R4, [R3+0x1000] ;  /* 0x0010000003047984 */ /* 0x002e620000000c00 */
[----:B------:R-:W-:Y:S02]  /*8230*/  HADD2.F32 R14, -RZ, R31.H0_H0 ;  /* 0x2000001fff0e7230 */ /* 0x000fe40000004100 */
[----:B------:R-:W-:Y:S02]  /*8240*/  HADD2.F32 R20, -RZ, R29.H0_H0 ;  /* 0x2000001dff147230 */ /* 0x000fe40000004100 */
[----:B------:R-:W-:Y:S02]  /*8250*/  HADD2.F32 R25, -RZ, R35.H0_H0 ;  /* 0x20000023ff197230 */ /* 0x000fe40000004100 */
[----:B------:R-:W-:Y:S02]  /*8260*/  HADD2.F32 R21, -RZ, R33.H0_H0 ;  /* 0x20000021ff157230 */ /* 0x000fe40000004100 */
[----:B------:R-:W-:Y:S02]  /*8270*/  HADD2.F32 R24, -RZ, R29.H1_H1 ;  /* 0x3000001dff187230 */ /* 0x000fe40000004100 */
        /* <DEDUP_REMOVED lines=31> */
[----:B------:R2:W-:Y:S01]  /*8470*/  STS.128 [R3+0x1000], R4 ;  /* 0x0010000403007388 */ /* 0x0005e20000000c00 */
[----:B------:R-:W-:Y:S05]  /*8480*/  BRA `(.L_x_1397) ;  /* 0x0000000c00d47947 */ /* 0x000fea0003800000 */
.L_x_1387:
        /* <DEDUP_REMOVED lines=8> */
.L_x_1653:
        /* <DEDUP_REMOVED lines=22> */
.L_x_1402:
[----:B------:R-:W-:Y:S05]  /*8670*/  BSYNC B1 ;  /* 0x0000000000017941 */ /* 0x000fea0003800000 */
.L_x_1401:
[----:B0-----:R-:W-:Y:S01]  /*8680*/  SHF.L.U32 R13, R0, 0x1f, RZ ;  /* 0x0000001f000d7819 */ /* 0x001fe200000006ff */
[----:B------:R-:W0:Y:S01]  /*8690*/  LDC R15, c[0x0][0x3f4] ;  /* 0x0000fd00ff0f7b82 */ /* 0x000e220000000800 */
[----:B-----5:R-:W-:Y:S01]  /*86a0*/  IMAD.MOV.U32 R12, RZ, RZ, R8 ;  /* 0x000000ffff0c7224 */ /* 0x020fe200078e0008 */
[----:B------:R-:W-:Y:S01]  /*86b0*/  SHF.R.U64 R45, R4, 0x10, R5 ;  /* 0x00000010042d7819 */ /* 0x000fe20000001205 */
[----:B------:R-:W-:Y:S01]  /*86c0*/  IMAD.MOV.U32 R42, RZ, RZ, R10 ;  /* 0x000000ffff2a7224 */ /* 0x000fe200078e000a */
[--C-:B----4-:R-:W-:Y:S01]  /*86d0*/  SHF.R.U64 R14, R8, 0x10, R9.reuse ;  /* 0x00000010080e7819 */ /* 0x110fe20000001209 */
[----:B------:R-:W-:Y:S01]  /*86e0*/  IMAD.MOV.U32 R41, RZ, RZ, R4 ;  /* 0x000000ffff297224 */ /* 0x000fe200078e0004 */
[--C-:B------:R-:W-:Y:S01]  /*86f0*/  SHF.R.U32.HI R44, RZ, 0x10, R9.reuse ;  /* 0x00000010ff2c7819 */ /* 0x100fe20000011609 */
[----:B------:R-:W-:Y:S01]  /*8700*/  IMAD.MOV.U32 R43, RZ, RZ, R9 ;  /* 0x000000ffff2b7224 */ /* 0x000fe200078e0009 */
[----:B------:R-:W1:Y:S01]  /*8710*/  SYNCS.PHASECHK.TRANS64.TRYWAIT P1, [R2+URZ+0x38800], R13 ;  /* 0x0388000d020075a7 */ /* 0x000e62000802017f */
[----:B------:R-:W-:Y:S01]  /*8720*/  IMAD.MOV.U32 R40, RZ, RZ, R6 ;  /* 0x000000ffff287224 */ /* 0x000fe200078e0006 */
[----:B------:R-:W-:Y:S01]  /*8730*/  PRMT R42, R42, 0x5410, R12 ;  /* 0x000054102a2a7816 */ /* 0x000fe2000000000c */
[----:B------:R-:W-:Y:S01]  /*8740*/  IMAD.MOV.U32 R4, RZ, RZ, R7 ;  /* 0x000000ffff047224 */ /* 0x000fe200078e0007 */
[--C-:B------:R-:W-:Y:S01]  /*8750*/  SHF.R.U64 R9, R10, 0x10, R11.reuse ;  /* 0x000000100a097819 */ /* 0x100fe2000000120b */
[----:B------:R-:W-:Y:S01]  /*8760*/  IMAD.MOV.U32 R3, RZ, RZ, R11 ;  /* 0x000000ffff037224 */ /* 0x000fe200078e000b */
[----:B------:R-:W-:Y:S01]  /*8770*/  SHF.R.U64 R46, R6, 0x10, R7 ;  /* 0x00000010062e7819 */ /* 0x000fe20000001207 */
[----:B------:R-:W-:Y:S01]  /*8780*/  IMAD.MOV.U32 R8, RZ, RZ, R5 ;  /* 0x000000ffff087224 */ /* 0x000fe200078e0005 */
[----:B------:R-:W-:Y:S01]  /*8790*/  VIMNMX R20, R20, 0x40, PT ;  /* 0x0000004014147848 */ /* 0x000fe20003fe0100 */
[----:B------:R-:W-:Y:S01]  /*87a0*/  VIADD R12, R19, 0x20 ;  /* 0x00000020130c7836 */ /* 0x000fe20000000000 */
[----:B------:R-:W-:Y:S01]  /*87b0*/  SHF.R.U32.HI R10, RZ, 0x10, R11 ;  /* 0x00000010ff0a7819 */ /* 0x000fe2000001160b */
[----:B------:R-:W-:Y:S01]  /*87c0*/  BSSY B1, `(.L_x_1403) ;  /* 0x000000f000017945 */ /* 0x000fe20003800000 */
[----:B------:R-:W-:-:S02]  /*87d0*/  SHF.R.U32.HI R5, RZ, 0x10, R5 ;  /* 0x00000010ff057819 */ /* 0x000fc40000011605 */
[----:B------:R-:W-:Y:S02]  /*87e0*/  SHF.R.U32.HI R6, RZ, 0x10, R7 ;  /* 0x00000010ff067819 */ /* 0x000fe40000011607 */
[----:B0-----:R-:W-:Y:S02]  /*87f0*/  ISETP.GE.AND P0, PT, R16, R15, PT ;  /* 0x0000000f1000720c */ /* 0x001fe40003f06270 */
[----:B------:R-:W-:Y:S01]  /*8800*/  PRMT R40, R40, 0x5410, R4 ;  /* 0x0000541028287816 */ /* 0x000fe20000000004 */
[----:B------:R-:W-:Y:S01]  /*8810*/  IMAD.IADD R4, R16, 0x1, R15 ;  /* 0x0000000110047824 */ /* 0x000fe200078e020f */
[----:B------:R-:W-:Y:S02]  /*8820*/  ISETP.GE.OR P2, PT, R19, R20, P0 ;  /* 0x000000141300720c */ /* 0x000fe40000746670 */
[----:B------:R-:W-:Y:S02]  /*8830*/  PRMT R43, R43, 0x5410, R14 ;  /* 0x000054102b2b7816 */ /* 0x000fe4000000000e */
[----:B------:R-:W-:-:S02]  /*8840*/  PRMT R3, R10, 0x5410, R3 ;  /* 0x000054100a037816 */ /* 0x000fc40000000003 */
[----:B------:R-:W-:Y:S02]  /*8850*/  PRMT R44, R44, 0x5410, R9 ;  /* 0x000054102c2c7816 */ /* 0x000fe40000000009 */
[----:B------:R-:W-:Y:S02]  /*8860*/  PRMT R41, R41, 0x5410, R8 ;  /* 0x0000541029297816 */ /* 0x000fe40000000008 */
[----:B------:R-:W-:Y:S02]  /*8870*/  ISETP.GE.OR P0, PT, R12, R20, P0 ;  /* 0x000000140c00720c */ /* 0x000fe40000706670 */
[----:B------:R-:W-:Y:S02]  /*8880*/  PRMT R45, R45, 0x5410, R5 ;  /* 0x000054102d2d7816 */ /* 0x000fe40000000005 */
[----:B------:R-:W-:Y:S01]  /*8890*/  PRMT R46, R46, 0x5410, R6 ;  /* 0x000054102e2e7816 */ /* 0x000fe20000000006 */
[----:B-1----:R-:W-:Y:S08]  /*88a0*/  @!P1 BRA `(.L_x_1404) ;  /* 0x00000168002c9947 */ /* 0x002ff00003800000 */
.L_x_1654:
[----:B------:R-:W-:Y:S05]  /*88b0*/  BSYNC B1 ;  /* 0x0000000000017941 */ /* 0x000fea0003800000 */
.L_x_1403:
[----:B------:R-:W-:Y:S01]  /*88c0*/  BSSY B1, `(.L_x_1405) ;  /* 0x0000059000017945 */ /* 0x000fe20003800000 */
[----:B0-----:R-:W-:-:S03]  /*88d0*/  LOP3.LUT R13, R4, 0x38, RZ, 0xc0, !PT ;  /* 0x00000038040d7812 */ /* 0x001fc600078ec0ff */
[----:B------:R-:W-:Y:S05]  /*88e0*/  @P2 BRA `(.L_x_1406) ;  /* 0x0000000400582947 */ /* 0x000fea0003800000 */
[----:B------:R-:W-:Y:S02]  /*88f0*/  IMAD.SHL.U32 R4, R188, 0x40, RZ ;  /* 0x00000040bc047824 */ /* 0x000fe400078e00ff */
[----:B------:R-:W-:Y:S02]  /*8900*/  HADD2.F32 R31, -RZ, R41.H0_H0 ;  /* 0x20000029ff1f7230 */ /* 0x000fe40000004100 */
[----:B------:R-:W-:Y:S01]  /*8910*/  HADD2.F32 R29, -RZ, R42.H1_H1 ;  /* 0x3000002aff1d7230 */ /* 0x000fe20000004100 */
[----:B------:R-:W-:Y:S01]  /*8920*/  LOP3.LUT R8, R4, 0x1c0, RZ, 0xc0, !PT ;  /* 0x000001c004087812 */ /* 0x000fe200078ec0ff */
[----:B------:R-:W-:-:S03]  /*8930*/  HADD2.F32 R33, -RZ, R45.H0_H0 ;  /* 0x2000002dff217230 */ /* 0x000fc60000004100 */
        /* <DEDUP_REMOVED lines=18> */
[----:B------:R-:W-:Y:S02]  /*8a60*/  HADD2.F32 R29, -RZ, R43.H1_H1 ;  /* 0x3000002bff1d7230 */ /* 0x000fe40000004100 */
[----:B------:R-:W-:Y:S01]  /*8a70*/  FFMA.FTZ R37, R14, R31, R37 ;  /* 0x0000001f0e257223 */ /* 0x000fe20000010025 */
[----:B------:R-:W-:Y:S02]  /*8a80*/  HADD2.F32 R24, -RZ, R41.H1_H1 ;  /* 0x30000029ff187230 */ /* 0x000fe40000004100 */
        /* <DEDUP_REMOVED lines=9> */
[----:B------:R-:W-:Y:S02]  /*8b20*/  HADD2.F32 R8, -RZ, R45.H1_H1 ;  /* 0x3000002dff087230 */ /* 0x000fe40000004100 */
        /* <DEDUP_REMOVED lines=10> */
[----:B------:R-:W-:-:S02]  /*8bd0*/  HADD2.F32 R15, -RZ, R42.H0_H0 ;  /* 0x2000002aff0f7230 */ /* 0x000fc40000004100 */
[C---:B------:R-:W-:Y:S01]  /*8be0*/  FFMA.FTZ R31, R5.reuse, R4, -R14 ;  /* 0x00000004051f7223 */ /* 0x040fe2000001080e */
[----:B------:R-:W-:Y:S02]  /*8bf0*/  HADD2.F32 R10, -RZ, R10.H1_H1 ;  /* 0x3000000aff0a7230 */ /* 0x000fe40000004100 */
[----:B------:R-:W-:Y:S01]  /*8c00*/  FFMA.FTZ R33, R5, R8, R34 ;  /* 0x0000000805217223 */ /* 0x000fe20000010022 */
[----:B------:R-:W-:Y:S02]  /*8c10*/  HADD2.F32 R29, -RZ, R46.H0_H0 ;  /* 0x2000002eff1d7230 */ /* 0x000fe40000004100 */
[-C--:B------:R-:W-:Y:S01]  /*8c20*/  FMUL.FTZ R26, R26, R15.reuse ;  /* 0x0000000f1a1a7220 */ /* 0x080fe20000410000 */
[----:B------:R-:W-:Y:S02]  /*8c30*/  HADD2.F32 R9, -RZ, R44.H1_H1 ;  /* 0x3000002cff097230 */ /* 0x000fe40000004100 */
[----:B------:R-:W-:Y:S01]  /*8c40*/  FFMA.FTZ R39, R20, R15, -R39 ;  /* 0x0000000f14277223 */ /* 0x000fe20000010827 */
[----:B------:R-:W-:-:S02]  /*8c50*/  HADD2.F32 R6, -RZ, R6.H1_H1 ;  /* 0x30000006ff067230 */ /* 0x000fc40000004100 */
[C---:B------:R-:W-:Y:S01]  /*8c60*/  FMUL.FTZ R5, R10.reuse, R29 ;  /* 0x0000001d0a057220 */ /* 0x040fe20000410000 */
[--C-:B------:R-:W-:Y:S02]  /*8c70*/  HADD2.F32 R27, -RZ, R11.reuse.H0_H0 ;  /* 0x2000000bff1b7230 */ /* 0x100fe40000004100 */
[----:B------:R-:W-:Y:S01]  /*8c80*/  FMUL.FTZ R15, R10, R9 ;  /* 0x000000090a0f7220 */ /* 0x000fe20000410000 */
[----:B------:R-:W-:Y:S02]  /*8c90*/  HADD2.F32 R11, -RZ, R11.H1_H1 ;  /* 0x3000000bff0b7230 */ /* 0x000fe40000004100 */
[----:B------:R-:W-:Y:S01]  /*8ca0*/  FFMA.FTZ R26, R20, R25, R26 ;  /* 0x00000019141a7223 */ /* 0x000fe2000001001a */
[----:B------:R-:W-:Y:S02]  /*8cb0*/  HADD2.F32 R10, -RZ, R40.H1_H1 ;  /* 0x30000028ff0a7230 */ /* 0x000fe40000004100 */
[----:B------:R-:W-:Y:S01]  /*8cc0*/  FFMA.FTZ R20, R6, R9, -R5 ;  /* 0x0000000906147223 */ /* 0x000fe20000010805 */
[----:B------:R-:W-:-:S02]  /*8cd0*/  HADD2.F32 R14, -RZ, R46.H1_H1 ;  /* 0x3000002eff0e7230 */ /* 0x000fc40000004100 */
        /* <DEDUP_REMOVED lines=23> */
.L_x_1406:
[----:B------:R-:W-:Y:S05]  /*8e50*/  BSYNC B1 ;  /* 0x0000000000017941 */ /* 0x000fea0003800000 */
.L_x_1405:
[----:B------:R-:W-:Y:S05]  /*8e60*/  @P0 BRA `(.L_x_1397) ;  /* 0x00000004005c0947 */ /* 0x000fea0003800000 */
[----:B0-----:R-:W2:Y:S01]  /*8e70*/  LDL R36, [R1+0x74] ;  /* 0x0000740001247983 */ /* 0x001ea20000100800 */
[----:B------:R-:W-:Y:S01]  /*8e80*/  SHF.R.S32.HI R5, RZ, 0x1f, R12 ;  /* 0x0000001fff057819 */ /* 0x000fe2000001140c */
[----:B------:R-:W-:Y:S02]  /*8e90*/  IMAD.SHL.U32 R4, R12, 0x40, RZ ;  /* 0x000000400c047824 */ /* 0x000fe400078e00ff */
[----:B------:R-:W-:Y:S01]  /*8ea0*/  HADD2.F32 R30, -RZ, R41.H0_H0 ;  /* 0x20000029ff1e7230 */ /* 0x000fe20000004100 */
[----:B------:R-:W-:Y:S01]  /*8eb0*/  LEA.HI R5, R5, R12, RZ, 0x3 ;  /* 0x0000000c05057211 */ /* 0x000fe200078f18ff */
[----:B------:R-:W-:Y:S01]  /*8ec0*/  HADD2.F32 R28, -RZ, R42.H1_H1 ;  /* 0x3000002aff1c7230 */ /* 0x000fe20000004100 */
[----:B------:R-:W-:Y:S01]  /*8ed0*/  LOP3.LUT R4, R4, 0x1c0, RZ, 0xc0, !PT ;  /* 0x000001c004047812 */ /* 0x000fe200078ec0ff */
[----:B------:R-:W-:Y:S02]  /*8ee0*/  HADD2.F32 R32, -RZ, R45.H0_H0 ;  /* 0x2000002dff207230 */ /* 0x000fe40000004100 */
[----:B------:R-:W-:Y:S01]  /*8ef0*/  IMAD.SHL.U32 R5, R5, 0x40, RZ ;  /* 0x0000004005057824 */ /* 0x000fe200078e00ff */
[----:B------:R-:W-:Y:S01]  /*8f00*/  SHF.R.U32.HI R6, RZ, 0x3, R4 ;  /* 0x00000003ff067819 */ /* 0x000fe20000011604 */
[----:B------:R-:W-:-:S02]  /*8f10*/  HADD2.F32 R34, -RZ, R41.H1_H1 ;  /* 0x30000029ff227230 */ /* 0x000fc40000004100 */
[----:B------:R-:W-:Y:S01]  /*8f20*/  HADD2.F32 R37, -RZ, R45.H1_H1 ;  /* 0x3000002dff257230 */ /* 0x000fe20000004100 */
        /* <DEDUP_REMOVED lines=9> */
[--C-:B------:R-:W-:Y:S02]  /*8fc0*/  HADD2.F32 R24, -RZ, R9.reuse.H0_H0 ;  /* 0x20000009ff187230 */ /* 0x100fe40000004100 */
[-C--:B------:R-:W-:Y:S01]  /*8fd0*/  FMUL.FTZ R27, R30, R21.reuse ;  /* 0x000000151e1b7220 */ /* 0x080fe20000410000 */
[----:B------:R-:W-:Y:S01]  /*8fe0*/  FMUL.FTZ R21, R28, R21 ;  /* 0x000000151c157220 */ /* 0x000fe20000410000 */
[----:B------:R-:W-:Y:S01]  /*8ff0*/  FMUL.FTZ R29, R32, R8 ;  /* 0x00000008201d7220 */ /* 0x000fe20000410000 */
[----:B------:R-:W-:-:S02]  /*9000*/  HADD2.F32 R9, -RZ, R9.H1_H1 ;  /* 0x30000009ff097230 */ /* 0x000fc40000004100 */
[--C-:B------:R-:W-:Y:S02]  /*9010*/  HADD2.F32 R25, -RZ, R10.reuse.H0_H0 ;  /* 0x2000000aff197230 */ /* 0x100fe40000004100 */
[----:B------:R-:W-:Y:S02]  /*9020*/  HADD2.F32 R10, -RZ, R10.H1_H1 ;  /* 0x3000000aff0a7230 */ /* 0x000fe40000004100 */
[--C-:B------:R-:W-:Y:S02]  /*9030*/  HADD2.F32 R26, -RZ, R11.reuse.H0_H0 ;  /* 0x2000000bff1a7230 */ /* 0x100fe40000004100 */
[----:B------:R-:W-:Y:S01]  /*9040*/  HADD2.F32 R11, -RZ, R11.H1_H1 ;  /* 0x3000000bff0b7230 */ /* 0x000fe20000004100 */
[----:B--2---:R-:W0:Y:S02]  /*9050*/  LDS.128 R4, [R36+0x20400] ;  /* 0x0204000024047984 */ /* 0x004e240000000c00 */
[--C-:B0-----:R-:W-:Y:S02]  /*9060*/  HADD2.F32 R12, -RZ, R4.reuse.H0_H0 ;  /* 0x20000004ff0c7230 */ /* 0x101fe40000004100 */
[----:B------:R-:W-:-:S02]  /*9070*/  HADD2.F32 R4, -RZ, R4.H1_H1 ;  /* 0x30000004ff047230 */ /* 0x000fc40000004100 */
[----:B------:R-:W-:Y:S02]  /*9080*/  HADD2.F32 R14, -RZ, R5.H0_H0 ;  /* 0x20000005ff0e7230 */ /* 0x000fe40000004100 */
[-C--:B------:R-:W-:Y:S01]  /*9090*/  FFMA.FTZ R27, R28, R12.reuse, -R27 ;  /* 0x0000000c1c1b7223 */ /* 0x080fe2000001081b */
[--C-:B------:R-:W-:Y:S02]  /*90a0*/  HADD2.F32 R28, -RZ, R43.reuse.H1_H1 ;  /* 0x3000002bff1c7230 */ /* 0x100fe40000004100 */
[----:B------:R-:W-:Y:S01]  /*90b0*/  FFMA.FTZ R21, R30, R12, R21 ;  /* 0x0000000c1e157223 */ /* 0x000fe20000010015 */
[----:B------:R-:W-:Y:S02]  /*90c0*/  HADD2.F32 R30, -RZ, R43.H0_H0 ;  /* 0x2000002bff1e7230 */ /* 0x000fe40000004100 */
[----:B------:R-:W-:Y:S02]  /*90d0*/  HADD2.F32 R5, -RZ, R5.H1_H1 ;  /* 0x30000005ff057230 */ /* 0x000fe40000004100 */
[C---:B------:R-:W-:Y:S01]  /*90e0*/  FMUL.FTZ R31, R28.reuse, R8 ;  /* 0x000000081c1f7220 */ /* 0x040fe20000410000 */
[----:B------:R-:W-:Y:S01]  /*90f0*/  FFMA.FTZ R8, R28, R4, -R29 ;  /* 0x000000041c087223 */ /* 0x000fe2000001081d */
[-C--:B------:R-:W-:Y:S01]  /*9100*/  FMUL.FTZ R29, R34, R24.reuse ;  /* 0x00000018221d7220 */ /* 0x080fe20000410000 */
[----:B------:R-:W-:Y:S01]  /*9110*/  FMUL.FTZ R33, R30, R24 ;  /* 0x000000181e217220 */ /* 0x000fe20000410000 */
[----:B------:R-:W-:Y:S01]  /*9120*/  FFMA.FTZ R12, R32, R4, R31 ;  /* 0x00000004200c7223 */ /* 0x000fe2000001001f */
[----:B------:R-:W-:-:S02]  /*9130*/  HADD2.F32 R31, -RZ, R44.H0_H0 ;  /* 0x2000002cff1f7230 */ /* 0x000fc40000004100 */
[-C--:B------:R-:W-:Y:S01]  /*9140*/  FMUL.FTZ R4, R37, R9.reuse ;  /* 0x0000000925047220 */ /* 0x080fe20000410000 */
[----:B------:R-:W-:Y:S02]  /*9150*/  HADD2.F32 R32, -RZ, R46.H0_H0 ;  /* 0x2000002eff207230 */ /* 0x000fe40000004100 */
[-C--:B------:R-:W-:Y:S01]  /*9160*/  FFMA.FTZ R29, R30, R14.reuse, -R29 ;  /* 0x0000000e1e1d7223 */ /* 0x080fe2000001081d */
[----:B------:R-:W-:Y:S02]  /*9170*/  HADD2.F32 R15, -RZ, R6.H0_H0 ;  /* 0x20000006ff0f7230 */ /* 0x000fe40000004100 */
[C---:B------:R-:W-:Y:S01]  /*9180*/  FMUL.FTZ R24, R31.reuse, R9 ;  /* 0x000000091f187220 */ /* 0x040fe20000410000 */
[----:B------:R-:W-:Y:S01]  /*9190*/  FFMA.FTZ R33, R34, R14, R33 ;  /* 0x0000000e22217223 */ /* 0x000fe20000010021 */
[----:B------:R-:W-:Y:S02]  /*91a0*/  HADD2.F32 R30, -RZ, R44.H1_H1 ;  /* 0x3000002cff1e7230 */ /* 0x000fe40000004100 */
[----:B------:R-:W-:Y:S01]  /*91b0*/  FFMA.FTZ R14, R31, R5, -R4 ;  /* 0x000000051f0e7223 */ /* 0x000fe20000010804 */
[----:B------:R-:W-:-:S02]  /*91c0*/  HADD2.F32 R6, -RZ, R6.H1_H1 ;  /* 0x30000006ff067230 */ /* 0x000fc40000004100 */
[----:B------:R-:W-:Y:S01]  /*91d0*/  FFMA.FTZ R24, R37, R5, R24 ;  /* 0x0000000525187223 */ /* 0x000fe20000010018 */
[-C--:B------:R-:W-:Y:S01]  /*91e0*/  FMUL.FTZ R4, R39, R25.reuse ;  /* 0x0000001927047220 */ /* 0x080fe20000410000 */
[C---:B------:R-:W-:Y:S01]  /*91f0*/  FMUL.FTZ R28, R35.reuse, R25 ;  /* 0x00000019231c7220 */ /* 0x040fe20000410000 */
[-C--:B------:R-:W-:Y:S01]  /*9200*/  FMUL.FTZ R5, R32, R10.reuse ;  /* 0x0000000a20057220 */ /* 0x080fe20000410000 */
[C---:B------:R-:W-:Y:S01]  /*9210*/  FMUL.FTZ R9, R30.reuse, R10 ;  /* 0x0000000a1e097220 */ /* 0x040fe20000410000 */
[-C--:B------:R-:W-:Y:S01]  /*9220*/  FFMA.FTZ R25, R35, R15.reuse, -R4 ;  /* 0x0000000f23197223 */ /* 0x080fe20000010804 */
[----:B------:R-:W-:Y:S01]  /*9230*/  FFMA.FTZ R28, R39, R15, R28 ;  /* 0x0000000f271c7223 */ /* 0x000fe2000001001c */
[----:B------:R-:W-:Y:S01]  /*9240*/  FFMA.FTZ R10, R30, R6, -R5 ;  /* 0x000000061e0a7223 */ /* 0x000fe20000010805 */
[----:B------:R-:W-:Y:S02]  /*9250*/  HADD2.F32 R34, -RZ, R40.H1_H1 ;  /* 0x30000028ff227230 */ /* 0x000fe40000004100 */
[----:B------:R-:W-:-:S02]  /*9260*/  HADD2.F32 R31, -RZ, R46.H1_H1 ;  /* 0x3000002eff1f7230 */ /* 0x000fc40000004100 */
[--C-:B------:R-:W-:Y:S02]  /*9270*/  HADD2.F32 R30, -RZ, R3.reuse.H1_H1 ;  /* 0x30000003ff1e7230 */ /* 0x100fe40000004100 */
[----:B------:R-:W-:Y:S01]  /*9280*/  FMUL.FTZ R5, R34, R26 ;  /* 0x0000001a22057220 */ /* 0x000fe20000410000 */
[----:B------:R-:W-:Y:S02]  /*9290*/  HADD2.F32 R15, -RZ, R3.H0_H0 ;  /* 0x20000003ff0f7230 */ /* 0x000fe40000004100 */
[----:B------:R-:W-:Y:S01]  /*92a0*/  FFMA.FTZ R3, R32, R6, R9 ;  /* 0x0000000620037223 */ /* 0x000fe20000010009 */
[--C-:B------:R-:W-:Y:S02]  /*92b0*/  HADD2.F32 R20, -RZ, R7.reuse.H0_H0 ;  /* 0x20000007ff147230 */ /* 0x100fe40000004100 */
[-C--:B------:R-:W-:Y:S01]  /*92c0*/  FMUL.FTZ R4, R31, R11.reuse ;  /* 0x0000000b1f047220 */ /* 0x080fe20000410000 */
[----:B------:R-:W-:Y:S02]  /*92d0*/  HADD2.F32 R7, -RZ, R7.H1_H1 ;  /* 0x30000007ff077230 */ /* 0x000fe40000004100 */
[C---:B------:R-:W-:Y:S01]  /*92e0*/  FMUL.FTZ R9, R30.reuse, R26 ;  /* 0x0000001a1e097220 */ /* 0x040fe20000410000 */
[C---:B------:R-:W-:Y:S01]  /*92f0*/  FMUL.FTZ R6, R15.reuse, R11 ;  /* 0x0000000b0f067220 */ /* 0x040fe20000410000 */
[-C--:B------:R-:W-:Y:S01]  /*9300*/  FFMA.FTZ R11, R30, R20.reuse, -R5 ;  /* 0x000000141e0b7223 */ /* 0x080fe20000010805 */
[----:B------:R-:W-:Y:S01]  /*9310*/  F2FP.F16.F32.PACK_AB R5, R14, R29 ;  /* 0x0000001d0e05723e */ /* 0x000fe200000000ff */
[-C--:B------:R-:W-:Y:S01]  /*9320*/  FFMA.FTZ R26, R15, R7.reuse, -R4 ;  /* 0x000000070f1a7223 */ /* 0x080fe20000010804 */
[----:B------:R-:W-:Y:S01]  /*9330*/  FFMA.FTZ R20, R34, R20, R9 ;  /* 0x0000001422147223 */ /* 0x000fe20000010009 */
[----:B------:R-:W-:Y:S01]  /*9340*/  FFMA.FTZ R15, R31, R7, R6 ;  /* 0x000000071f0f7223 */ /* 0x000fe20000010006 */
[----:B------:R-:W-:-:S02]  /*9350*/  F2FP.F16.F32.PACK_AB R4, R8, R27 ;  /* 0x0000001b0804723e */ /* 0x000fc400000000ff */
[----:B------:R-:W-:Y:S02]  /*9360*/  F2FP.F16.F32.PACK_AB R6, R10, R25 ;  /* 0x000000190a06723e */ /* 0x000fe400000000ff */
[----:B------:R-:W-:Y:S02]  /*9370*/  F2FP.F16.F32.PACK_AB R7, R26, R11 ;  /* 0x0000000b1a07723e */ /* 0x000fe400000000ff */
[----:B------:R-:W-:Y:S02]  /*9380*/  F2FP.F16.F32.PACK_AB R8, R12, R21 ;  /* 0x000000150c08723e */ /* 0x000fe400000000ff */
[----:B------:R-:W-:Y:S01]  /*9390*/  F2FP.F16.F32.PACK_AB R9, R24, R33 ;  /* 0x000000211809723e */ /* 0x000fe200000000ff */
[----:B------:R4:W-:Y:S01]  /*93a0*/  STS.128 [R36+0x20400], R4 ;  /* 0x0204000424007388 */ /* 0x0009e20000000c00 */
[----:B------:R-:W-:Y:S02]  /*93b0*/  F2FP.F16.F32.PACK_AB R10, R3, R28 ;  /* 0x0000001c030a723e */ /* 0x000fe400000000ff */
[----:B------:R-:W-:-:S05]  /*93c0*/  F2FP.F16.F32.PACK_AB R11, R15, R20 ;  /* 0x000000140f0b723e */ /* 0x000fca00000000ff */
[----:B------:R4:W-:Y:S02]  /*93d0*/  STS.128 [R13+0x20400], R8 ;  /* 0x020400080d007388 */ /* 0x0009e40000000c00 */
.L_x_1397:
[----:B------:R-:W-:Y:S05]  /*93e0*/  BSYNC B0 ;  /* 0x0000000000007941 */ /* 0x000fea0003800000 */
.L_x_1386:
        /* <DEDUP_REMOVED lines=8> */
.L_x_1383:
[----:B-12---:R-:W-:-:S05]  /*9470*/  IMAD.U32 R3, RZ, RZ, UR37 ;  /* 0x00000025ff037e24 */ /* 0x006fca000f8e00ff */
[----:B------:R-:W-:-:S13]  /*9480*/  ISETP.NE.AND P0, PT, R3, 0x3, PT ;  /* 0x000000030300780c */ /* 0x000fda0003f05270 */
[----:B------:R-:W-:Y:S05]  /*9490*/  @!P0 BRA `(.L_x_1407) ;  /* 0x0000000000048947 */ /* 0x000fea0003800000 */
[----:B------:R-:W-:Y:S01]  /*94a0*/  BPT.TRAP 0x1 ;  /* 0x000000040000795c */ /* 0x000fe20000300000 */
.L_x_1407:
[----:B------:R-:W-:Y:S01]  /*94b0*/  IMAD R20, R18, 0x8, R2 ;  /* 0x0000000812147824 */ /* 0x000fe200078e0202 */
[----:B------:R-:W-:-:S04]  /*94c0*/  SHF.L.U32 R15, R23, 0x1f, RZ ;  /* 0x0000001f170f7819 */ /* 0x000fc800000006ff */
[----:B------:R1:W2:Y:S01]  /*94d0*/  SYNCS.PHASECHK.TRANS64.TRYWAIT P1, [R20+URZ+0x38830], R15 ;  /* 0x0388300f140075a7 */ /* 0x0002a2000802017f */
[----:B------:R-:W-:Y:S05]  /*94e0*/  @!P0 BRA `(.L_x_1408) ;  /* 0x0000000000048947 */ /* 0x000fea0003800000 */
[----:B------:R-:W-:Y:S01]  /*94f0*/  BPT.TRAP 0x1 ;  /* 0x000000040000795c */ /* 0x000fe20000300000 */
.L_x_1408:
[C---:B------:R-:W-:Y:S02]  /*9500*/  VIADD R3, R2.reuse, 0x22400 ;  /* 0x0002240002037836 */ /* 0x040fe40000000000 */
[----:B0---4-:R-:W-:-:S03]  /*9510*/  VIADD R4, R2, 0x20400 ;  /* 0x0002040002047836 */ /* 0x011fc60000000000 */
[----:B------:R-:W-:Y:S02]  /*9520*/  SHF.R.U32.HI R3, RZ, 0x4, R3 ;  /* 0x00000004ff037819 */ /* 0x000fe40000011603 */
[----:B------:R-:W-:Y:S02]  /*9530*/  SHF.R.U32.HI R4, RZ, 0x4, R4 ;  /* 0x00000004ff047819 */ /* 0x000fe40000011604 */
[----:B------:R-:W-:Y:S02]  /*9540*/  LOP3.LUT R3, R3, 0x3fff, RZ, 0xc0, !PT ;  /* 0x00003fff03037812 */ /* 0x000fe400078ec0ff */
[----:B------:R-:W-:Y:S02]  /*9550*/  LOP3.LUT R4, R4, 0x3fff, RZ, 0xc0, !PT ;  /* 0x00003fff04047812 */ /* 0x000fe400078ec0ff */
[----:B------:R-:W-:Y:S01]  /*9560*/  LOP3.LUT R3, R3, 0x10000, RZ, 0xfc, !PT ;  /* 0x0001000003037812 */ /* 0x000fe200078efcff */
[----:B--2---:R-:W-:Y:S06]  /*9570*/  @P1 BRA `(.L_x_1409) ;  /* 0x0000000000081947 */ /* 0x004fec0003800000 */
[----:B------:R-:W0:Y:S02]  /*9580*/  SYNCS.PHASECHK.TRANS64.TRYWAIT P1, [R20+URZ+0x38830], R15 ;  /* 0x0388300f140075a7 */ /* 0x000e24000802017f */
[----:B0-----:R-:W-:Y:S05]  /*9590*/  @!P1 BRA `(.L_x_1410) ;  /* 0x0000015c00049947 */ /* 0x001fea0003800000 */
.L_x_1409:
[----:B------:R-:W-:Y:S01]  /*95a0*/  IMAD R10, R18, 0x200, R3 ;  /* 0x00000200120a7824 */ /* 0x000fe200078e0203 */
[----:B------:R-:W-:Y:S01]  /*95b0*/  LOP3.LUT R8, R4, 0x10000, RZ, 0xfc, !PT ;  /* 0x0001000004087812 */ /* 0x000fe200078efcff */
[----:B------:R-:W-:Y:S01]  /*95c0*/  IMAD.MOV.U32 R9, RZ, RZ, 0x40000040 ;  /* 0x40000040ff097424 */ /* 0x000fe200078e00ff */
[----:B------:R-:W-:Y:S05]  /*95d0*/  WARPSYNC.ALL ;  /* 0x0000000000007948 */ /* 0x000fea0003800000 */
[----:B------:R-:W-:Y:S01]  /*95e0*/  IMAD.MOV.U32 R11, RZ, RZ, 0x40000040 ;  /* 0x40000040ff0b7424 */ /* 0x000fe200078e00ff */
        /* <DEDUP_REMOVED lines=8> */
[----:B------:R-:W-:Y:S01]  /*9670*/  BSSY B0, `(.L_x_1411) ;  /* 0x0000024000007945 */ /* 0x000fe20003800000 */
        /* <DEDUP_REMOVED lines=8> */
[----:B------:R-:W-:-:S02]  /*9700*/  R2UR UR5, R5 ;  /* 0x00000000050572ca */ /* 0x000fc400000e0000 */
[----:B------:R-:W-:Y:S01]  /*9710*/  R2UR UR6, R6 ;  /* 0x00000000060672ca */ /* 0x000fe200000e0000 */
[C---:B------:R-:W-:Y:S01]  /*9720*/  VIADD R6, R8.reuse, 0x4 ;  /* 0x0000000408067836 */ /* 0x040fe20000000000 */
[----:B------:R-:W-:Y:S01]  /*9730*/  R2UR UR7, R7 ;  /* 0x00000000070772ca */ /* 0x000fe200000e0000 */
[----:B------:R-:W-:Y:S02]  /*9740*/  IMAD.MOV.U32 R7, RZ, RZ, 0x40000040 ;  /* 0x40000040ff077424 */ /* 0x000fe400078e00ff */
[----:B------:R-:W-:Y:S01]  /*9750*/  VIADD R8, R8, 0x6 ;  /* 0x0000000608087836 */ /* 0x000fe20000000000 */
[----:B------:R-:W-:Y:S02]  /*9760*/  WARPGROUP.DEPBAR.LE gsb0, 0x0 ;  /* 0x00008000000079c5 */ /* 0x000fe40000010000 */
[----:B------:R-:W-:-:S07]  /*9770*/  WARPGROUP.ARRIVE ;  /* 0x00000000000079c5 */ /* 0x000fce0000000000 */
        /* <DEDUP_REMOVED lines=11> */
[----:B------:R-:W-:Y:S02]  /*9830*/  R2UR UR7, R11 ;  /* 0x000000000b0772ca */ /* 0x000fe400000e0000 */
[----:B------:R-:W-:Y:S01]  /*9840*/  SHF.L.U32 R11, R0, 0x1f, RZ ;  /* 0x0000001f000b7819 */ /* 0x000fe200000006ff */
[----:B------:R-:W-:-:S02]  /*9850*/  WARPGROUP.DEPBAR.LE gsb0, 0x0 ;  /* 0x00008000000079c5 */ /* 0x000fc40000010000 */
[----:B------:R-:W-:-:S08]  /*9860*/  WARPGROUP.ARRIVE ;  /* 0x00000000000079c5 */ /* 0x000fd00000000000 */
[----:B------:R-:W-:Y:S03]  /*9870*/  HGMMA.64x64x16.F32 R24, gdesc[UR4], R24, gsb0 ;  /* 0x00e00000041879f0 */ /* 0x000fe60008000818 */
[----:B------:R-:W-:Y:S02]  /*9880*/  WARPGROUP.DEPBAR.LE gsb0, 0x0 ;  /* 0x00008000000079c5 */ /* 0x000fe40000010000 */
[----:B------:R-:W2:Y:S02]  /*9890*/  SYNCS.PHASECHK.TRANS64.TRYWAIT P1, [R2+URZ+0x38810], R11 ;  /* 0x0388100b020075a7 */ /* 0x000ea4000802017f */
[----:B--2---:R-:W-:Y:S05]  /*98a0*/  @!P1 BRA `(.L_x_1412) ;  /* 0x0000015800549947 */ /* 0x004fea0003800000 */
.L_x_1655:
[----:B------:R-:W-:Y:S05]  /*98b0*/  BSYNC B0 ;  /* 0x0000000000007941 */ /* 0x000fea0003800000 */
.L_x_1411:
[----:B------:R-:W-:Y:S05]  /*98c0*/  @!P0 BRA `(.L_x_1413) ;  /* 0x0000000000048947 */ /* 0x000fea0003800000 */
[----:B------:R-:W-:Y:S01]  /*98d0*/  BPT.TRAP 0x1 ;  /* 0x000000040000795c */ /* 0x000fe20000300000 */
.L_x_1413:
[----:B------:R3:W4:Y:S01]  /*98e0*/  SYNCS.PHASECHK.TRANS64.TRYWAIT P1, [R20+URZ+0x38850], R15 ;  /* 0x0388500f140075a7 */ /* 0x000722000802017f */
[----:B------:R-:W-:Y:S05]  /*98f0*/  @!P0 BRA `(.L_x_1414) ;  /* 0x0000000000048947 */ /* 0x000fea0003800000 */
[----:B------:R-:W-:Y:S01]  /*9900*/  BPT.TRAP 0x1 ;  /* 0x000000040000795c */ /* 0x000fe20000300000 */
.L_x_1414:
[C---:B------:R-:W-:Y:S01]  /*9910*/  VIADD R0, R2.reuse, 0x400 ;  /* 0x0000040002007836 */ /* 0x040fe20000000000 */
[----:B------:R-:W-:Y:S01]  /*9920*/  BSSY B0, `(.L_x_1415) ;  /* 0x000000a000007945 */ /* 0x000fe20003800000 */
[----:B------:R-:W-:-:S03]  /*9930*/  VIADD R10, R2, 0x26400 ;  /* 0x00026400020a7836 */ /* 0x000fc60000000000 */
[----:B------:R-:W-:Y:S02]  /*9940*/  SHF.R.U32.HI R0, RZ, 0x4, R0 ;  /* 0x00000004ff007819 */ /* 0x000fe40000011600 */
[----:B------:R-:W-:Y:S02]  /*9950*/  SHF.R.U32.HI R10, RZ, 0x4, R10 ;  /* 0x00000004ff0a7819 */ /* 0x000fe4000001160a */
[----:B------:R-:W-:Y:S02]  /*9960*/  LOP3.LUT R0, R0, 0x3fff, RZ, 0xc0, !PT ;  /* 0x00003fff00007812 */ /* 0x000fe400078ec0ff */
[----:B--2---:R-:W-:Y:S02]  /*9970*/  LOP3.LUT R11, R10, 0x3fff, RZ, 0xc0, !PT ;  /* 0x00003fff0a0b7812 */ /* 0x004fe400078ec0ff */
[----:B------:R-:W-:Y:S01]  /*9980*/  LOP3.LUT R10, R0, 0x10000, RZ, 0xfc, !PT ;  /* 0x00010000000a7812 */ /* 0x000fe200078efcff */
[----:B----4-:R-:W-:Y:S06]  /*9990*/  @P1 BRA `(.L_x_1416) ;  /* 0x0000000000081947 */ /* 0x010fec0003800000 */
[----:B------:R-:W2:Y:S02]  /*99a0*/  SYNCS.PHASECHK.TRANS64.TRYWAIT P1, [R20+URZ+0x38850], R15 ;  /* 0x0388500f140075a7 */ /* 0x000ea4000802017f */
[----:B--2---:R-:W-:Y:S05]  /*99b0*/  @!P1 BRA `(.L_x_1417) ;  /* 0x0000015800249947 */ /* 0x004fea0003800000 */
.L_x_1416:
[----:B------:R-:W-:Y:S05]  /*99c0*/  BSYNC B0 ;  /* 0x0000000000007941 */ /* 0x000fea0003800000 */
.L_x_1415:
[----:B------:R-:W-:Y:S01]  /*99d0*/  LOP3.LUT R0, R11, 0x10000, RZ, 0xfc, !PT ;  /* 0x000100000b007812 */ /* 0x000fe200078efcff */
[----:B------:R-:W-:Y:S01]  /*99e0*/  IMAD R12, R18, 0x1000, R10 ;  /* 0x00001000120c7824 */ /* 0x000fe200078e020a */
[----:B------:R-:W-:Y:S05]  /*99f0*/  WARPSYNC.ALL ;  /* 0x0000000000007948 */ /* 0x000fea0003800000 */
[----:B------:R-:W-:Y:S01]  /*9a00*/  IMAD.MOV.U32 R14, RZ, RZ, R0 ;  /* 0x000000ffff0e7224 */ /* 0x000fe200078e0000 */
[----:B------:R-:W-:Y:S01]  /*9a10*/  R2UR UR6, R12 ;  /* 0x000000000c0672ca */ /* 0x000fe200000e0000 */
[----:B0123--:R-:W-:Y:S01]  /*9a20*/  IMAD.MOV.U32 R15, RZ, RZ, 0x40000040 ;  /* 0x40000040ff0f7424 */ /* 0x00ffe200078e00ff */
[----:B------:R-:W-:Y:S01]  /*9a30*/  WARPGROUP.ARRIVE ;  /* 0x00000000000079c5 */ /* 0x000fe20000000000 */
[----:B------:R-:W-:Y:S01]  /*9a40*/  IMAD.MOV.U32 R13, RZ, RZ, 0x40000040 ;  /* 0x40000040ff0d7424 */ /* 0x000fe200078e00ff */
[----:B------:R-:W-:Y:S01]  /*9a50*/  R2UR UR4, R14 ;  /* 0x000000000e0472ca */ /* 0x000fe200000e0000 */
[----:B------:R-:W-:Y:S01]  /*9a60*/  VIADD R14, R0, 0x2 ;  /* 0x00000002000e7836 */ /* 0x000fe20000000000 */
[----:B------:R-:W-:Y:S01]  /*9a70*/  R2UR UR5, R15 ;  /* 0x000000000f0572ca */ /* 0x000fe200000e0000 */
[----:B------:R-:W-:Y:S01]  /*9a80*/  VIADD R58, R12, 0x2 ;  /* 0x000000020c3a7836 */ /* 0x000fe20000000000 */
[----:B------:R-:W-:Y:S01]  /*9a90*/  R2UR UR7, R13 ;  /* 0x000000000d0772ca */ /* 0x000fe200000e0000 */
[----:B------:R-:W-:Y:S01]  /*9aa0*/  IMAD.MOV.U32 R15, RZ, RZ, 0x40000040 ;  /* 0x40000040ff0f7424 */ /* 0x000fe200078e00ff */
[----:B------:R-:W0:Y:S01]  /*9ab0*/  S2R R21, SR_TID.X ;  /* 0x0000000000157919 */ /* 0x000e220000002100 */
[----:B------:R-:W-:Y:S01]  /*9ac0*/  IMAD.MOV.U32 R59, RZ, RZ, 0x40000040 ;  /* 0x40000040ff3b7424 */ /* 0x000fe200078e00ff */
[----:B------:R-:W2:Y:S09]  /*9ad0*/  LDL R57, [R1+0x44] ;  /* 0x0000440001397983 */ /* 0x000eb20000100800 */
[----:B------:R-:W-:Y:S01]  /*9ae0*/  HGMMA.64x64x16.F32 R24, gdesc[UR4], R24, gsb0 ;  /* 0x00e00000041879f0 */ /* 0x000fe20008000818 */
        /* <DEDUP_REMOVED lines=8> */
[----:B0-----:R-:W-:-:S05]  /*9b70*/  SHF.R.U32.HI R21, RZ, 0x7, R21 ;  /* 0x00000007ff157819 */ /* 0x001fca0000011615 */
[----:B------:R-:W0:Y:S01]  /*9b80*/  SHFL.IDX PT, R11, R21, RZ, 0x1f ;  /* 0x00001fff150b7589 */ /* 0x000e2200000e0000 */
[----:B------:R-:W-:Y:S02]  /*9b90*/  WARPGROUP.DEPBAR.LE gsb0, 0x0 ;  /* 0x00008000000079c5 */ /* 0x000fe40000010000 */
[----:B------:R-:W-:-:S06]  /*9ba0*/  WARPGROUP.ARRIVE ;  /* 0x00000000000079c5 */ /* 0x000fcc0000000000 */
        /* <DEDUP_REMOVED lines=9> */
[----:B------:R-:W-:Y:S02]  /*9c40*/  WARPGROUP.DEPBAR.LE gsb0, 0x0 ;  /* 0x00008000000079c5 */ /* 0x000fe40000010000 */
[----:B------:R-:W-:-:S09]  /*9c50*/  WARPGROUP.ARRIVE ;  /* 0x00000000000079c5 */ /* 0x000fd20000000000 */
        /* <DEDUP_REMOVED lines=133> */
[----:B------:R-:W-:Y:S02]  /*a4b0*/  R2UR UR4, R14 ;  /* 0x000000000e0472ca */ /* 0x000fe400000e0000 */
[----:B------:R-:W-:Y:S02]  /*a4c0*/  R2UR UR5, R15 ;  /* 0x000000000f0572ca */ /* 0x000fe400000e0000 */
[----:B------:R-:W-:Y:S02]  /*a4d0*/  R2UR UR6, R58 ;  /* 0x000000003a0672ca */ /* 0x000fe400000e0000 */
[----:B------:R-:W-:Y:S02]  /*a4e0*/  R2UR UR7, R59 ;  /* 0x000000003b0772ca */ /* 0x000fe400000e0000 */
[----:B0-----:R-:W-:Y:S01]  /*a4f0*/  ISETP.GT.AND P1, PT, R11, 0x7f, PT ;  /* 0x0000007f0b00780c */ /* 0x001fe20003f24270 */
[----:B------:R-:W-:-:S02]  /*a500*/  WARPGROUP.DEPBAR.LE gsb0, 0x0 ;  /* 0x00008000000079c5 */ /* 0x000fc40000010000 */
[----:B------:R-:W-:-:S08]  /*a510*/  WARPGROUP.ARRIVE ;  /* 0x00000000000079c5 */ /* 0x000fd00000000000 */
[----:B------:R-:W-:Y:S01]  /*a520*/  HGMMA.64x64x16.F32 R24, gdesc[UR4], R24, gsb0 ;  /* 0x00e00000041879f0 */ /* 0x000fe20008000818 */
[----:B------:R-:W-:Y:S01]  /*a530*/  SEL R11, RZ, 0x2, !P1 ;  /* 0x00000002ff0b7807 */ /* 0x000fe20004800000 */
[----:B------:R-:W-:Y:S02]  /*a540*/  VIADD R62, R12, 0x800 ;  /* 0x000008000c3e7836 */ /* 0x000fe40000000000 */
[----:B------:R-:W-:Y:S02]  /*a550*/  VIADD R60, R0, 0x800 ;  /* 0x00000800003c7836 */ /* 0x000fe40000000000 */
[C---:B------:R-:W-:Y:S02]  /*a560*/  IMAD.IADD R14, R11.reuse, 0x1, R62 ;  /* 0x000000010b0e7824 */ /* 0x040fe400078e023e */
[----:B------:R-:W-:Y:S02]  /*a570*/  IMAD.IADD R58, R11, 0x1, R60 ;  /* 0x000000010b3a7824 */ /* 0x000fe400078e023c */
[----:B------:R-:W-:-:S02]  /*a580*/  IMAD.MOV.U32 R15, RZ, RZ, 0x40000040 ;  /* 0x40000040ff0f7424 */ /* 0x000fc400078e00ff */
[----:B------:R-:W-:Y:S01]  /*a590*/  IMAD.MOV.U32 R59, RZ, RZ, 0x40000040 ;  /* 0x40000040ff3b7424 */ /* 0x000fe200078e00ff */
[----:B------:R-:W-:Y:S02]  /*a5a0*/  R2UR UR6, R14 ;  /* 0x000000000e0672ca */ /* 0x000fe400000e0000 */
[----:B------:R-:W-:Y:S02]  /*a5b0*/  R2UR UR7, R15 ;  /* 0x000000000f0772ca */ /* 0x000fe400000e0000 */
[----:B------:R-:W-:Y:S02]  /*a5c0*/  R2UR UR4, R58 ;  /* 0x000000003a0472ca */ /* 0x000fe400000e0000 */
[----:B------:R-:W-:Y:S01]  /*a5d0*/  R2UR UR5, R59 ;  /* 0x000000003b0572ca */ /* 0x000fe200000e0000 */
[----:B------:R-:W-:Y:S02]  /*a5e0*/  WARPGROUP.DEPBAR.LE gsb0, 0x0 ;  /* 0x00008000000079c5 */ /* 0x000fe40000010000 */
[----:B------:R-:W-:-:S10]  /*a5f0*/  WARPGROUP.ARRIVE ;  /* 0x00000000000079c5 */ /* 0x000fd40000000000 */
[----:B------:R-:W-:Y:S01]  /*a600*/  HGMMA.64x64x16.F32 R24, gdesc[UR4], R24, gsb0 ;  /* 0x00e00000041879f0 */ /* 0x000fe20008000818 */
[----:B------:R-:W-:-:S05]  /*a610*/  IMAD.MOV.U32 R21, RZ, RZ, 0x4 ;  /* 0x00000004ff157424 */ /* 0x000fca00078e00ff */
[----:B------:R-:W-:Y:S01]  /*a620*/  SEL R13, R21, 0x2, P1 ;  /* 0x00000002150d7807 */ /* 0x000fe20000800000 */
[----:B------:R-:W-:Y:S02]  /*a630*/  IMAD.MOV.U32 R15, RZ, RZ, 0x40000040 ;  /* 0x40000040ff0f7424 */ /* 0x000fe400078e00ff */
[----:B------:R-:W-:Y:S02]  /*a640*/  IMAD.MOV.U32 R59, RZ, RZ, 0x40000040 ;  /* 0x40000040ff3b7424 */ /* 0x000fe400078e00ff */
[--C-:B------:R-:W-:Y:S02]  /*a650*/  IMAD.IADD R14, R62, 0x1, R13.reuse ;  /* 0x000000013e0e7824 */ /* 0x100fe400078e020d */
[----:B------:R-:W-:Y:S01]  /*a660*/  IMAD.IADD R58, R60, 0x1, R13 ;  /* 0x000000013c3a7824 */ /* 0x000fe200078e020d */
[----:B------:R-:W-:Y:S02]  /*a670*/  R2UR UR7, R15 ;  /* 0x000000000f0772ca */ /* 0x000fe400000e0000 */
[----:B------:R-:W-:-:S02]  /*a680*/  R2UR UR6, R14 ;  /* 0x000000000e0672ca */ /* 0x000fc400000e0000 */
[----:B------:R-:W-:Y:S02]  /*a690*/  R2UR UR4, R58 ;  /* 0x000000003a0472ca */ /* 0x000fe400000e0000 */
[----:B------:R-:W-:Y:S01]  /*a6a0*/  R2UR UR5, R59 ;  /* 0x000000003b0572ca */ /* 0x000fe200000e0000 */
[----:B------:R-:W-:Y:S02]  /*a6b0*/  WARPGROUP.DEPBAR.LE gsb0, 0x0 ;  /* 0x00008000000079c5 */ /* 0x000fe40000010000 */
[----:B------:R-:W-:-:S10]  /*a6c0*/  WARPGROUP.ARRIVE ;  /* 0x00000000000079c5 */ /* 0x000fd40000000000 */
[----:B------:R-:W-:Y:S01]  /*a6d0*/  HGMMA.64x64x16.F32 R24, gdesc[UR4], R24, gsb0 ;  /* 0x00e00000041879f0 */ /* 0x000fe20008000818 */
[----:B------:R-:W-:Y:S01]  /*a6e0*/  SEL R21, R21, 0x6, !P1 ;  /* 0x0000000615157807 */ /* 0x000fe20004800000 */
        /* <DEDUP_REMOVED lines=8> */
[----:B------:R-:W-:Y:S02]  /*a770*/  IMAD.MOV.U32 R14, RZ, RZ, 0x28 ;  /* 0x00000028ff0e7424 */ /* 0x000fe400078e00ff */
[----:B------:R-:W-:Y:S01]  /*a780*/  IMAD.MOV.U32 R15, RZ, RZ, 0xa00 ;  /* 0x00000a00ff0f7424 */ /* 0x000fe200078e00ff */
[----:B------:R-:W-:Y:S02]  /*a790*/  WARPGROUP.DEPBAR.LE gsb0, 0x0 ;  /* 0x00008000000079c5 */ /* 0x000fe40000010000 */
[----:B------:R-:W-:-:S07]  /*a7a0*/  WARPGROUP.ARRIVE ;  /* 0x00000000000079c5 */ /* 0x000fce0000000000 */
[----:B------:R-:W-:Y:S01]  /*a7b0*/  HGMMA.64x64x16.F32 R24, gdesc[UR4], R24, gsb0 ;  /* 0x00e00000041879f0 */ /* 0x000fe20008000818 */
[----:B------:R-:W-:Y:S02]  /*a7c0*/  SEL R14, R14, 0x26, P1 ;  /* 0x000000260e0e7807 */ /* 0x000fe40000800000 */
[----:B------:R-:W-:Y:S02]  /*a7d0*/  SEL R15, R15, 0x980, P1 ;  /* 0x000009800f0f7807 */ /* 0x000fe40000800000 */
[----:B------:R-:W-:Y:S02]  /*a7e0*/  LOP3.LUT R59, R14, 0x6, RZ, 0xc0, !PT ;  /* 0x000000060e3b7812 */ /* 0x000fe400078ec0ff */
[----:B------:R-:W-:-:S04]  /*a7f0*/  LOP3.LUT R15, R15, 0xa00, RZ, 0xc0, !PT ;  /* 0x00000a000f0f7812 */ /* 0x000fc800078ec0ff */
[CC--:B------:R-:W-:Y:S02]  /*a800*/  IADD3 R14, R59.reuse, R15.reuse, R0 ;  /* 0x0000000f3b0e7210 */ /* 0x0c0fe40007ffe000 */
[----:B------:R-:W-:Y:S01]  /*a810*/  IADD3 R58, R59, R15, R12 ;  /* 0x0000000f3b3a7210 */ /* 0x000fe20007ffe00c */
[----:B------:R-:W-:Y:S02]  /*a820*/  IMAD.MOV.U32 R15, RZ, RZ, 0x40000040 ;  /* 0x40000040ff0f7424 */ /* 0x000fe400078e00ff */
[----:B------:R-:W-:Y:S01]  /*a830*/  IMAD.MOV.U32 R59, RZ, RZ, 0x40000040 ;  /* 0x40000040ff3b7424 */ /* 0x000fe200078e00ff */
[----:B------:R-:W-:Y:S02]  /*a840*/  R2UR UR4, R14 ;  /* 0x000000000e0472ca */ /* 0x000fe400000e0000 */
[----:B------:R-:W-:Y:S02]  /*a850*/  R2UR UR5, R15 ;  /* 0x000000000f0572ca */ /* 0x000fe400000e0000 */
[----:B------:R-:W-:-:S02]  /*a860*/  R2UR UR6, R58 ;  /* 0x000000003a0672ca */ /* 0x000fc400000e0000 */
[----:B------:R-:W-:Y:S01]  /*a870*/  R2UR UR7, R59 ;  /* 0x000000003b0772ca */ /* 0x000fe200000e0000 */
[----:B------:R-:W-:Y:S02]  /*a880*/  WARPGROUP.DEPBAR.LE gsb0, 0x0 ;  /* 0x00008000000079c5 */ /* 0x000fe40000010000 */
[----:B------:R-:W-:-:S10]  /*a890*/  WARPGROUP.ARRIVE ;  /* 0x00000000000079c5 */ /* 0x000fd40000000000 */
[----:B------:R-:W-:Y:S01]  /*a8a0*/  HGMMA.64x64x16.F32 R24, gdesc[UR4], R24, gsb0 ;  /* 0x00e00000041879f0 */ /* 0x000fe20008000818 */
[----:B------:R-:W-:Y:S02]  /*a8b0*/  VIADD R60, R0, 0xa00 ;  /* 0x00000a00003c7836 */ /* 0x000fe40000000000 */
[----:B------:R-:W-:Y:S02]  /*a8c0*/  VIADD R62, R12, 0xa00 ;  /* 0x00000a000c3e7836 */ /* 0x000fe40000000000 */
[C---:B------:R-:W-:Y:S02]  /*a8d0*/  IMAD.IADD R14, R11.reuse, 0x1, R60 ;  /* 0x000000010b0e7824 */ /* 0x040fe400078e023c */
[----:B------:R-:W-:Y:S02]  /*a8e0*/  IMAD.IADD R58, R11, 0x1, R62 ;  /* 0x000000010b3a7824 */ /* 0x000fe400078e023e */
[----:B------:R-:W-:Y:S02]  /*a8f0*/  IMAD.MOV.U32 R15, RZ, RZ, 0x40000040 ;  /* 0x40000040ff0f7424 */ /* 0x000fe400078e00ff */
[----:B------:R-:W-:Y:S01]  /*a900*/  IMAD.MOV.U32 R59, RZ, RZ, 0x40000040 ;  /* 0x40000040ff3b7424 */ /* 0x000fe200078e00ff */
[----:B------:R-:W-:-:S02]  /*a910*/  R2UR UR4, R14 ;  /* 0x000000000e0472ca */ /* 0x000fc400000e0000 */
[----:B------:R-:W-:Y:S02]  /*a920*/  R2UR UR5, R15 ;  /* 0x000000000f0572ca */ /* 0x000fe400000e0000 */
[----:B------:R-:W-:Y:S02]  /*a930*/  R2UR UR6, R58 ;  /* 0x000000003a0672ca */ /* 0x000fe400000e0000 */
[----:B------:R-:W-:Y:S01]  /*a940*/  R2UR UR7, R59 ;  /* 0x000000003b0772ca */ /* 0x000fe200000e0000 */
[----:B------:R-:W-:Y:S02]  /*a950*/  WARPGROUP.DEPBAR.LE gsb0, 0x0 ;  /* 0x00008000000079c5 */ /* 0x000fe40000010000 */
[----:B------:R-:W-:-:S10]  /*a960*/  WARPGROUP.ARRIVE ;  /* 0x00000000000079c5 */ /* 0x000fd40000000000 */
[----:B------:R-:W-:Y:S01]  /*a970*/  HGMMA.64x64x16.F32 R24, gdesc[UR4], R24, gsb0 ;  /* 0x00e00000041879f0 */ /* 0x000fe20008000818 */
[C---:B------:R-:W-:Y:S02]  /*a980*/  IMAD.IADD R14, R13.reuse, 0x1, R60 ;  /* 0x000000010d0e7824 */ /* 0x040fe400078e023c */
[----:B------:R-:W-:Y:S02]  /*a990*/  IMAD.IADD R58, R13, 0x1, R62 ;  /* 0x000000010d3a7824 */ /* 0x000fe400078e023e */
[----:B------:R-:W-:Y:S02]  /*a9a0*/  IMAD.MOV.U32 R15, RZ, RZ, 0x40000040 ;  /* 0x40000040ff0f7424 */ /* 0x000fe400078e00ff */
[----:B------:R-:W-:Y:S01]  /*a9b0*/  IMAD.MOV.U32 R59, RZ, RZ, 0x40000040 ;  /* 0x40000040ff3b7424 */ /* 0x000fe200078e00ff */
[----:B------:R-:W-:Y:S02]  /*a9c0*/  R2UR UR4, R14 ;  /* 0x000000000e0472ca */ /* 0x000fe400000e0000 */
[----:B------:R-:W-:-:S02]  /*a9d0*/  R2UR UR5, R15 ;  /* 0x000000000f0572ca */ /* 0x000fc400000e0000 */
        /* <DEDUP_REMOVED lines=125> */
[----:B------:R-:W-:Y:S01]  /*b1b0*/  LOP3.LUT R13, R13, 0x1e00, RZ, 0xc0, !PT ;  /* 0x00001e000d0d7812 */ /* 0x000fe200078ec0ff */
[----:B------:R-:W-:-:S03]  /*b1c0*/  IMAD.MOV.U32 R15, RZ, RZ, 0x40000040 ;  /* 0x40000040ff0f7424 */ /* 0x000fc600078e00ff */
[CC--:B------:R-:W-:Y:S02]  /*b1d0*/  IADD3 R14, R11.reuse, R13.reuse, R0 ;  /* 0x0000000d0b0e7210 */ /* 0x0c0fe40007ffe000 */
[----:B------:R-:W-:Y:S01]  /*b1e0*/  IADD3 R12, R11, R13, R12 ;  /* 0x0000000d0b0c7210 */ /* 0x000fe20007ffe00c */
[----:B------:R-:W-:Y:S01]  /*b1f0*/  IMAD.MOV.U32 R13, RZ, RZ, 0x40000040 ;  /* 0x40000040ff0d7424 */ /* 0x000fe200078e00ff */
[----:B------:R-:W-:Y:S02]  /*b200*/  R2UR UR4, R14 ;  /* 0x000000000e0472ca */ /* 0x000fe400000e0000 */
[----:B------:R-:W-:Y:S02]  /*b210*/  R2UR UR5, R15 ;  /* 0x000000000f0572ca */ /* 0x000fe400000e0000 */
[----:B------:R-:W-:Y:S02]  /*b220*/  R2UR UR6, R12 ;  /* 0x000000000c0672ca */ /* 0x000fe400000e0000 */
[----:B------:R-:W-:Y:S01]  /*b230*/  R2UR UR7, R13 ;  /* 0x000000000d0772ca */ /* 0x000fe200000e0000 */
[----:B------:R-:W-:-:S02]  /*b240*/  WARPGROUP.DEPBAR.LE gsb0, 0x0 ;  /* 0x00008000000079c5 */ /* 0x000fc40000010000 */
[----:B------:R-:W-:-:S10]  /*b250*/  WARPGROUP.ARRIVE ;  /* 0x00000000000079c5 */ /* 0x000fd40000000000 */
[----:B------:R-:W-:Y:S01]  /*b260*/  HGMMA.64x64x16.F32 R24, gdesc[UR4], R24, gsb0 ;  /* 0x00e00000041879f0 */ /* 0x000fe20008000818 */
[----:B------:R-:W-:Y:S01]  /*b270*/  IMAD R152, R168, -0x40, R152 ;  /* 0xffffffc0a8987824 */ /* 0x000fe200078e0298 */
[----:B------:R-:W-:-:S04]  /*b280*/  ULDC UR4, c[0x0][0xa80] ;  /* 0x0002a00000047ab9 */ /* 0x000fc80000000800 */
        /* <DEDUP_REMOVED lines=57> */
[----:B------:R-:W-:-:S04]  /*b620*/  FMNMX.FTZ R11, R78, R11, !PT ;  /* 0x0000000b4e0b7209 */ /* 0x000fc80007810000 */
[----:B------:R-:W-:-:S05]  /*b630*/  FMNMX.FTZ R15, R80, R11, !PT ;  /* 0x0000000b500f7209 */ /* 0x000fca0007810000 */
[----:B------:R-:W0:Y:S01]  /*b640*/  SHFL.BFLY PT, R12, R15, 0x2, 0x1f ;  /* 0x0c401f000f0c7f89 */ /* 0x000e2200000e0000 */
[----:B------:R-:W-:-:S04]  /*b650*/  FMNMX.FTZ R11, R26, R27, !PT ;  /* 0x0000001b1a0b7209 */ /* 0x000fc80007810000 */
[----:B------:R-:W-:-:S04]  /*b660*/  FMNMX.FTZ R11, R30, R11, !PT ;  /* 0x0000000b1e0b7209 */ /* 0x000fc80007810000 */
[----:B------:R-:W-:-:S04]  /*b670*/  FMNMX.FTZ R11, R14, R11, !PT ;  /* 0x0000000b0e0b7209 */ /* 0x000fc80007810000 */
[----:B------:R-:W-:Y:S02]  /*b680*/  FMNMX.FTZ R11, R34, R11, !PT ;  /* 0x0000000b220b7209 */ /* 0x000fe40007810000 */
[----:B0-----:R-:W-:-:S05]  /*b690*/  FMNMX.FTZ R21, R15, R12, !PT ;  /* 0x0000000c0f157209 */ /* 0x001fca0007810000 */
[----:B------:R-:W0:Y:S01]  /*b6a0*/  SHFL.BFLY PT, R12, R21, 0x1, 0x1f ;  /* 0x0c201f00150c7f89 */ /* 0x000e2200000e0000 */
[----:B------:R-:W-:-:S04]  /*b6b0*/  FMNMX.FTZ R11, R24, R11, !PT ;  /* 0x0000000b180b7209 */ /* 0x000fc80007810000 */
[----:B------:R-:W-:-:S04]  /*b6c0*/  FMNMX.FTZ R13, R38, R11, !PT ;  /* 0x0000000b260d7209 */ /* 0x000fc80007810000 */
[----:B------:R-:W-:-:S04]  /*b6d0*/  FMNMX.FTZ R13, R28, R13, !PT ;  /* 0x0000000d1c0d7209 */ /* 0x000fc80007810000 */
[----:B------:R-:W-:Y:S02]  /*b6e0*/  FMNMX.FTZ R13, R42, R13, !PT ;  /* 0x0000000d2a0d7209 */ /* 0x000fe40007810000 */
[----:B------:R-:W-:Y:S02]  /*b6f0*/  FSEL R46, R46, -INF , P1 ;  /* 0xff8000002e2e7808 */ /* 0x000fe40000800000 */
[----:B------:R-:W-:Y:S01]  /*b700*/  FMNMX.FTZ R13, R32, R13, !PT ;  /* 0x0000000d200d7209 */ /* 0x000fe20007810000 */
[----:B------:R-:W-:Y:S01]  /*b710*/  IMAD.U32 R11, RZ, RZ, UR4 ;  /* 0x00000004ff0b7e24 */ /* 0x000fe2000f8e00ff */
[----:B------:R-:W-:Y:S02]  /*b720*/  FSEL R48, R47, -INF , P6 ;  /* 0xff8000002f307808 */ /* 0x000fe40003000000 */
[----:B------:R-:W-:Y:S02]  /*b730*/  FMNMX.FTZ R13, R46, R13, !PT ;  /* 0x0000000d2e0d7209 */ /* 0x000fe40007810000 */
[----:B0-----:R-:W-:-:S02]  /*b740*/  FMNMX.FTZ R12, R21, R12, !PT ;  /* 0x0000000c150c7209 */ /* 0x001fc40007810000 */
[----:B------:R-:W-:Y:S02]  /*b750*/  FSEL R50, R50, -INF , P5 ;  /* 0xff80000032327808 */ /* 0x000fe40002800000 */
[----:B------:R-:W-:Y:S01]  /*b760*/  FMNMX.FTZ R13, R48, R13, !PT ;  /* 0x0000000d300d7209 */ /* 0x000fe20007810000 */
[C---:B------:R-:W-:Y:S01]  /*b770*/  FMUL.FTZ R15, R12.reuse, R11 ;  /* 0x0000000b0c0f7220 */ /* 0x040fe20000410000 */
[----:B------:R-:W-:Y:S02]  /*b780*/  FSETP.NEU.FTZ.AND P1, PT, R12, -INF , PT ;  /* 0xff8000000c00780b */ /* 0x000fe40003f3d000 */
[----:B------:R-:W-:Y:S02]  /*b790*/  FSEL R52, R51, -INF , P4 ;  /* 0xff80000033347808 */ /* 0x000fe40002000000 */
[----:B------:R-:W-:Y:S02]  /*b7a0*/  FMNMX.FTZ R13, R50, R13, !PT ;  /* 0x0000000d320d7209 */ /* 0x000fe40007810000 */
[----:B------:R-:W-:-:S02]  /*b7b0*/  FSEL R15, R15, RZ, P1 ;  /* 0x000000ff0f0f7208 */ /* 0x000fc40000800000 */
[----:B------:R-:W-:Y:S02]  /*b7c0*/  FSEL R54, R54, -INF , P3 ;  /* 0xff80000036367808 */ /* 0x000fe40001800000 */
[----:B------:R-:W-:Y:S01]  /*b7d0*/  FMNMX.FTZ R13, R52, R13, !PT ;  /* 0x0000000d340d7209 */ /* 0x000fe20007810000 */
[----:B------:R-:W-:Y:S01]  /*b7e0*/  FFMA.FTZ R152, R58, R11, -R15 ;  /* 0x0000000b3a987223 */ /* 0x000fe2000001080f */
[----:B------:R-:W-:Y:S02]  /*b7f0*/  FSEL R58, R55, -INF , P2 ;  /* 0xff800000373a7808 */ /* 0x000fe40001000000 */
[----:B------:R-:W-:-:S04]  /*b800*/  FMNMX.FTZ R13, R54, R13, !PT ;  /* 0x0000000d360d7209 */ /* 0x000fc80007810000 */
[----:B------:R-:W-:Y:S01]  /*b810*/  FMNMX.FTZ R13, R58, R13, !PT ;  /* 0x0000000d3a0d7209 */ /* 0x000fe20007810000 */
[----:B-----5:R-:W-:-:S04]  /*b820*/  FFMA.FTZ R154, R60, R11, -R15 ;  /* 0x0000000b3c9a7223 */ /* 0x020fc8000001080f */
[----:B------:R-:W0:Y:S01]  /*b830*/  SHFL.BFLY PT, R60, R13, 0x2, 0x1f ;  /* 0x0c401f000d3c7f89 */ /* 0x000e2200000e0000 */
[----:B------:R-:W1:Y:S01]  /*b840*/  S2R R57, SR_TID.X ;  /* 0x0000000000397919 */ /* 0x000e620000002100 */
[----:B0-----:R-:W-:-:S05]  /*b850*/  FMNMX.FTZ R60, R13, R60, !PT ;  /* 0x0000003c0d3c7209 */ /* 0x001fca0007810000 */
[----:B------:R-:W0:Y:S01]  /*b860*/  SHFL.BFLY PT, R21, R60, 0x1, 0x1f ;  /* 0x0c201f003c157f89 */ /* 0x000e2200000e0000 */
        /* <DEDUP_REMOVED lines=14> */
[----:B0-----:R-:W-:-:S04]  /*b950*/  FMNMX.FTZ R21, R60, R21, !PT ;  /* 0x000000153c157209 */ /* 0x001fc80007810000 */
[C---:B------:R-:W-:Y:S01]  /*b960*/  FSETP.NEU.FTZ.AND P1, PT, R21.reuse, -INF , PT ;  /* 0xff8000001500780b */ /* 0x040fe20003f3d000 */
[----:B------:R-:W-:-:S05]  /*b970*/  FMUL.FTZ R13, R21, R11 ;  /* 0x0000000b150d7220 */ /* 0x000fca0000410000 */
[----:B------:R-:W-:Y:S02]  /*b980*/  FSEL R15, R13, RZ, P1 ;  /* 0x000000ff0d0f7208 */ /* 0x000fe40000800000 */
[----:B-1----:R-:W-:-:S03]  /*b990*/  LOP3.LUT R57, R57, 0x7f, RZ, 0xc0, !PT ;  /* 0x0000007f39397812 */ /* 0x002fc600078ec0ff */
[-CC-:B------:R-:W-:Y:S01]  /*b9a0*/  FFMA.FTZ R26, R26, R11.reuse, -R15.reuse ;  /* 0x0000000b1a1a7223 */ /* 0x180fe2000001080f */
[-CC-:B------:R-:W-:Y:S01]  /*b9b0*/  FFMA.FTZ R27, R27, R11.reuse, -R15.reuse ;  /* 0x0000000b1b1b7223 */ /* 0x180fe2000001080f */
[-CC-:B------:R-:W-:Y:S01]  /*b9c0*/  FFMA.FTZ R30, R30, R11.reuse, -R15.reuse ;  /* 0x0000000b1e1e7223 */ /* 0x180fe2000001080f */
[----:B------:R-:W-:Y:S01]  /*b9d0*/  ISETP.NE.AND P1, PT, R57, RZ, PT ;  /* 0x000000ff3900720c */ /* 0x000fe20003f25270 */
[----:B------:R-:W-:Y:S01]  /*b9e0*/  MUFU.EX2 R152, R152 ;  /* 0x0000009800987308 */ /* 0x000fe20000000800 */
[-CC-:B------:R-:W-:Y:S01]  /*b9f0*/  FFMA.FTZ R14, R14, R11.reuse, -R15.reuse ;  /* 0x0000000b0e0e7223 */ /* 0x180fe2000001080f */
[----:B------:R-:W-:-:S06]  /*ba00*/  FFMA.FTZ R34, R34, R11, -R15 ;  /* 0x0000000b22227223 */ /* 0x000fcc000001080f */
[----:B------:R-:W0:Y:S08]  /*ba10*/  MUFU.EX2 R29, R29 ;  /* 0x0000001d001d7308 */ /* 0x000e300000000800 */
[----:B------:R-:W-:Y:S08]  /*ba20*/  MUFU.EX2 R26, R26 ;  /* 0x0000001a001a7308 */ /* 0x000ff00000000800 */
[----:B------:R-:W1:Y:S08]  /*ba30*/  MUFU.EX2 R27, R27 ;  /* 0x0000001b001b7308 */ /* 0x000e700000000800 */
[----:B------:R-:W2:Y:S08]  /*ba40*/  MUFU.EX2 R154, R154 ;  /* 0x0000009a009a7308 */ /* 0x000eb00000000800 */
[----:B------:R-:W-:Y:S01]  /*ba50*/  MUFU.EX2 R30, R30 ;  /* 0x0000001e001e7308 */ /* 0x000fe20000000800 */
[----:B------:R-:W-:Y:S01]  /*ba60*/  FFMA.FTZ R24, R24, R11, -R15 ;  /* 0x0000000b18187223 */ /* 0x000fe2000001080f */
[----:B------:R-:W-:-:S06]  /*ba70*/  @!P1 VIADD R13, R20, 0x38840 ;  /* 0x00038840140d9836 */ /* 0x000fcc0000000000 */
[----:B------:R-:W3:Y:S01]  /*ba80*/  MUFU.EX2 R31, R31 ;  /* 0x0000001f001f7308 */ /* 0x000ee20000000800 */
[----:B------:R-:W-:-:S07]  /*ba90*/  FFMA.FTZ R38, R38, R11, -R15 ;  /* 0x0000000b26267223 */ /* 0x000fce000001080f */
[----:B------:R-:W4:Y:S01]  /*baa0*/  MUFU.EX2 R155, R14 ;  /* 0x0000000e009b7308 */ /* 0x000f220000000800 */
[----:B------:R-:W-:Y:S01]  /*bab0*/  FFMA.FTZ R28, R28, R11, -R15 ;  /* 0x0000000b1c1c7223 */ /* 0x000fe2000001080f */
[----:B------:R-:W-:Y:S01]  /*bac0*/  @!P1 PRMT R13, RZ, 0x654, R13 ;  /* 0x00000654ff0d9816 */ /* 0x000fe2000000000d */
[----:B0-----:R-:W-:-:S05]  /*bad0*/  FADD.FTZ R25, R152, R29 ;  /* 0x0000001d98197221 */ /* 0x001fca0000010000 */
[----:B------:R-:W0:Y:S01]  /*bae0*/  MUFU.EX2 R156, R156 ;  /* 0x0000009c009c7308 */ /* 0x000e220000000800 */
[----:B-1----:R-:W-:Y:S01]  /*baf0*/  FADD.FTZ R45, R26, R27 ;  /* 0x0000001b1a2d7221 */ /* 0x002fe20000010000 */
[----:B------:R1:W-:Y:S06]  /*bb00*/  @!P1 SYNCS.ARRIVE.TRANS64.RED.A1T0 RZ, [R13+URZ], RZ ;  /* 0x000000ff0dff99a7 */ /* 0x0003ec000810043f */
[----:B------:R-:W-:Y:S01]  /*bb10*/  MUFU.EX2 R34, R34 ;  /* 0x0000002200227308 */ /* 0x000fe20000000800 */
[----:B------:R-:W-:Y:S01]  /*bb20*/  FFMA.FTZ R42, R42, R11, -R15 ;  /* 0x0000000b2a2a7223 */ /* 0x000fe2000001080f */
[----:B-1----:R-:W-:-:S06]  /*bb30*/  LOP3.LUT R13, R56, 0x2000000, RZ, 0xfc, !PT ;  /* 0x02000000380d7812 */ /* 0x002fcc00078efcff */
[----:B------:R2:W-:Y:S01]  /*bb40*/  MUFU.EX2 R157, R24 ;  /* 0x00000018009d7308 */ /* 0x0005e20000000800 */
[-CC-:B------:R-:W-:Y:S01]  /*bb50*/  FFMA.FTZ R32, R32, R11.reuse, -R15.reuse ;  /* 0x0000000b20207223 */ /* 0x180fe2000001080f */
[-CC-:B------:R-:W-:Y:S01]  /*bb60*/  FFMA.FTZ R46, R46, R11.reuse, -R15.reuse ;  /* 0x0000000b2e2e7223 */ /* 0x180fe2000001080f */
[----:B------:R-:W-:-:S05]  /*bb70*/  FFMA.FTZ R48, R48, R11, -R15 ;  /* 0x0000000b30307223 */ /* 0x000fca000001080f */
[----:B------:R-:W1:Y:S01]  /*bb80*/  MUFU.EX2 R35, R35 ;  /* 0x0000002300237308 */ /* 0x000e620000000800 */
[----:B--2---:R-:W-:Y:S01]  /*bb90*/  FADD.FTZ R24, R154, R25 ;  /* 0x000000199a187221 */ /* 0x004fe20000010000 */
[-CC-:B------:R-:W-:Y:S01]  /*bba0*/  FFMA.FTZ R50, R50, R11.reuse, -R15.reuse ;  /* 0x0000000b32327223 */ /* 0x180fe2000001080f */
[-CC-:B------:R-:W-:Y:S01]  /*bbb0*/  FFMA.FTZ R52, R52, R11.reuse, -R15.reuse ;  /* 0x0000000b34347223 */ /* 0x180fe2000001080f */
[----:B------:R-:W-:-:S04]  /*bbc0*/  FFMA.FTZ R54, R54, R11, -R15 ;  /* 0x0000000b36367223 */ /* 0x000fc8000001080f */
[----:B------:R-:W-:Y:S01]  /*bbd0*/  MUFU.EX2 R38, R38 ;  /* 0x0000002600267308 */ /* 0x000fe20000000800 */
[----:B------:R-:W-:Y:S01]  /*bbe0*/  FFMA.FTZ R58, R58, R11, -R15 ;  /* 0x0000000b3a3a7223 */ /* 0x000fe2000001080f */
[----:B---3--:R-:W-:-:S06]  /*bbf0*/  FADD.FTZ R15, R31, R24 ;  /* 0x000000181f0f7221 */ /* 0x008fcc0000010000 */
[----:B------:R2:W-:Y:S01]  /*bc00*/  MUFU.EX2 R159, R28 ;  /* 0x0000001c009f7308 */ /* 0x0005e20000000800 */
[----:B------:R-:W-:Y:S02]  /*bc10*/  IMAD R14, R18, 0x1000, R13 ;  /* 0x00001000120e7824 */ /* 0x000fe400078e020d */
[----:B--2---:R-:W-:-:S05]  /*bc20*/  FADD.FTZ R28, R30, R45 ;  /* 0x0000002d1e1c7221 */ /* 0x004fca0000010000 */
[----:B------:R-:W2:Y:S01]  /*bc30*/  MUFU.EX2 R158, R158 ;  /* 0x0000009e009e7308 */ /* 0x000ea20000000800 */
[----:B----4-:R-:W-:Y:S01]  /*bc40*/  FADD.FTZ R25, R155, R28 ;  /* 0x0000001c9b197221 */ /* 0x010fe20000010000 */
[----:B0-----:R-:W-:Y:S01]  /*bc50*/  FADD.FTZ R28, R156, R15 ;  /* 0x0000000f9c1c7221 */ /* 0x001fe20000010000 */
[----:B------:R-:W-:-:S05]  /*bc60*/  IMAD.MOV.U32 R15, RZ, RZ, 0x40000040 ;  /* 0x40000040ff0f7424 */ /* 0x000fca00078e00ff */
[----:B------:R-:W0:Y:S01]  /*bc70*/  MUFU.EX2 R33, R33 ;  /* 0x0000002100217308 */ /* 0x000e220000000800 */
[----:B------:R-:W-:-:S07]  /*bc80*/  VIADD R24, R14, 0x80 ;  /* 0x000000800e187836 */ /* 0x000fce0000000000 */
[----:B------:R-:W3:Y:S01]  /*bc90*/  MUFU.EX2 R42, R42 ;  /* 0x0000002a002a7308 */ /* 0x000ee20000000800 */
[----:B------:R-:W-:-:S07]  /*bca0*/  R2UR UR7, R15 ;  /* 0x000000000f0772ca */ /* 0x000fce00000e0000 */
[----:B------:R4:W-:Y:S01]  /*bcb0*/  MUFU.EX2 R161, R32 ;  /* 0x0000002000a17308 */ /* 0x0009e20000000800 */
[----:B-1----:R-:W-:Y:S01]  /*bcc0*/  FADD.FTZ R15, R35, R28 ;  /* 0x0000001c230f7221 */ /* 0x002fe20000010000 */
[----:B------:R-:W-:Y:S01]  /*bcd0*/  R2UR UR10, R24 ;  /* 0x00000000180a72ca */ /* 0x000fe200000e0000 */
[----:B----4-:R-:W-:-:S05]  /*bce0*/  FADD.FTZ R32, R34, R25 ;  /* 0x0000001922207221 */ /* 0x010fca0000010000 */
[----:B------:R-:W1:Y:S01]  /*bcf0*/  MUFU.EX2 R160, R160 ;  /* 0x000000a000a07308 */ /* 0x000e620000000800 */
[----:B------:R-:W-:Y:S02]  /*bd00*/  IMAD.MOV.U32 R25, RZ, RZ, 0x40000040 ;  /* 0x40000040ff197424 */ /* 0x000fe400078e00ff */
[----:B------:R-:W-:Y:S01]  /*bd10*/  FADD.FTZ R45, R157, R32 ;  /* 0x000000209d2d7221 */ /* 0x000fe20000010000 */
[----:B--2---:R-:W-:-:S03]  /*bd20*/  FADD.FTZ R28, R158, R15 ;  /* 0x0000000f9e1c7221 */ /* 0x004fc60000010000 */
[----:B------:R-:W-:Y:S01]  /*bd30*/  FADD.FTZ R24, R38, R45 ;  /* 0x0000002d26187221 */ /* 0x000fe20000010000 */
[----:B------:R-:W2:Y:S01]  /*bd40*/  MUFU.EX2 R37, R37 ;  /* 0x0000002500257308 */ /* 0x000ea20000000800 */
[----:B------:R-:W-:Y:S02]  /*bd50*/  R2UR UR11, R25 ;  /* 0x00000000190b72ca */ /* 0x000fe400000e0000 */
[----:B------:R-:W-:-:S05]  /*bd60*/  FADD.FTZ R25, R159, R24 ;  /* 0x000000189f197221 */ /* 0x000fca0000010000 */
[----:B------:R-:W4:Y:S01]  /*bd70*/  MUFU.EX2 R46, R46 ;  /* 0x0000002e002e7308 */ /* 0x000f220000000800 */
[----:B0-----:R-:W-:Y:S01]  /*bd80*/  FADD.FTZ R15, R33, R28 ;  /* 0x0000001c210f7221 */ /* 0x001fe20000010000 */
[----:B---3--:R-:W-:-:S06]  /*bd90*/  FADD.FTZ R28, R42, R25 ;  /* 0x000000192a1c7221 */ /* 0x008fcc0000010000 */
[----:B------:R-:W0:Y:S08]  /*bda0*/  MUFU.EX2 R162, R162 ;  /* 0x000000a200a27308 */ /* 0x000e300000000800 */
[----:B------:R-:W3:Y:S01]  /*bdb0*/  MUFU.EX2 R163, R48 ;  /* 0x0000003000a37308 */ /* 0x000ee20000000800 */
[----:B-1----:R-:W-:Y:S01]  /*bdc0*/  FADD.FTZ R24, R160, R15 ;  /* 0x0000000fa0187221 */ /* 0x002fe20000010000 */
[----:B------:R-:W-:-:S06]  /*bdd0*/  FADD.FTZ R25, R161, R28 ;  /* 0x0000001ca1197221 */ /* 0x000fcc0000010000 */
[----:B------:R-:W1:Y:S08]  /*bde0*/  MUFU.EX2 R39, R39 ;  /* 0x0000002700277308 */ /* 0x000e700000000800 */
[----:B------:R-:W1:Y:S01]  /*bdf0*/  MUFU.EX2 R50, R50 ;  /* 0x0000003200327308 */ /* 0x000e620000000800 */
[----:B------:R-:W-:Y:S01]  /*be00*/  F2FP.F16.F32.PACK_AB R153, R27, R26 ;  /* 0x0000001a1b99723e */ /* 0x000fe200000000ff */
[----:B--2---:R-:W-:Y:S01]  /*be10*/  FADD.FTZ R15, R37, R24 ;  /* 0x00000018250f7221 */ /* 0x004fe20000010000 */
[----:B----4-:R-:W-:-:S05]  /*be20*/  FADD.FTZ R26, R46, R25 ;  /* 0x000000192e1a7221 */ /* 0x010fca0000010000 */
[----:B------:R-:W2:Y:S08]  /*be30*/  MUFU.EX2 R164, R164 ;  /* 0x000000a400a47308 */ /* 0x000eb00000000800 */
        /* <DEDUP_REMOVED lines=8> */
[----:B------:R-:W1:Y:S08]  /*bec0*/  MUFU.EX2 R167, R58 ;  /* 0x0000003a00a77308 */ /* 0x000e700000000800 */
[----:B------:R-:W1:Y:S01]  /*bed0*/  MUFU.EX2 R43, R43 ;  /* 0x0000002b002b7308 */ /* 0x000e620000000800 */
[----:B--2---:R-:W-:Y:S01]  /*bee0*/  FADD.FTZ R24, R164, R15 ;  /* 0x0000000fa4187221 */ /* 0x004fe20000010000 */
[----:B----4-:R-:W-:Y:S01]  /*bef0*/  FADD.FTZ R25, R165, R26 ;  /* 0x0000001aa5197221 */ /* 0x010fe20000010000 */
[----:B------:R-:W-:-:S02]  /*bf00*/  F2FP.F16.F32.PACK_AB R152, R29, R152 ;  /* 0x000000981d98723e */ /* 0x000fc400000000ff */
[----:B0-----:R-:W-:Y:S01]  /*bf10*/  FADD.FTZ R15, R41, R24 ;  /* 0x00000018290f7221 */ /* 0x001fe20000010000 */
[----:B---3--:R-:W-:Y:S01]  /*bf20*/  FADD.FTZ R26, R54, R25 ;  /* 0x00000019361a7221 */ /* 0x008fe20000010000 */
[----:B------:R-:W-:Y:S02]  /*bf30*/  F2FP.F16.F32.PACK_AB R154, R31, R154 ;  /* 0x0000009a1f9a723e */ /* 0x000fe400000000ff */
[----:B------:R-:W-:Y:S01]  /*bf40*/  F2FP.F16.F32.PACK_AB R155, R155, R30 ;  /* 0x0000001e9b9b723e */ /* 0x000fe200000000ff */
[----:B------:R-:W-:Y:S01]  /*bf50*/  BAR.SYNC.DEFER_BLOCKING 0xf, 0x100 ;  /* 0x03c4000000007b1d */ /* 0x000fe20000010000 */
[----:B------:R-:W-:Y:S01]  /*bf60*/  F2FP.F16.F32.PACK_AB R156, R35, R156 ;  /* 0x0000009c239c723e */ /* 0x000fe200000000ff */
[----:B-1----:R-:W-:Y:S01]  /*bf70*/  FADD.FTZ R24, R166, R15 ;  /* 0x0000000fa6187221 */ /* 0x002fe20000010000 */
[----:B------:R-:W-:Y:S01]  /*bf80*/  F2FP.F16.F32.PACK_AB R157, R157, R34 ;  /* 0x000000229d9d723e */ /* 0x000fe200000000ff */
[----:B------:R-:W-:Y:S01]  /*bf90*/  FADD.FTZ R197, R167, R26 ;  /* 0x0000001aa7c57221 */ /* 0x000fe20000010000 */
[----:B------:R-:W-:-:S02]  /*bfa0*/  F2FP.F16.F32.PACK_AB R158, R33, R158 ;  /* 0x0000009e219e723e */ /* 0x000fc400000000ff */
[----:B------:R-:W-:Y:S02]  /*bfb0*/  F2FP.F16.F32.PACK_AB R159, R159, R38 ;  /* 0x000000269f9f723e */ /* 0x000fe400000000ff */
[----:B------:R-:W-:Y:S02]  /*bfc0*/  R2UR UR6, R14 ;  /* 0x000000000e0672ca */ /* 0x000fe400000e0000 */
[----:B------:R-:W-:Y:S02]  /*bfd0*/  F2FP.F16.F32.PACK_AB R160, R37, R160 ;  /* 0x000000a025a0723e */ /* 0x000fe400000000ff */
[----:B------:R-:W-:Y:S02]  /*bfe0*/  F2FP.F16.F32.PACK_AB R161, R161, R42 ;  /* 0x0000002aa1a1723e */ /* 0x000fe400000000ff */
[----:B------:R-:W-:Y:S02]  /*bff0*/  F2FP.F16.F32.PACK_AB R162, R39, R162 ;  /* 0x000000a227a2723e */ /* 0x000fe400000000ff */
[----:B------:R-:W-:-:S02]  /*c000*/  F2FP.F16.F32.PACK_AB R163, R163, R46 ;  /* 0x0000002ea3a3723e */ /* 0x000fc400000000ff */
[----:B------:R-:W-:Y:S02]  /*c010*/  F2FP.F16.F32.PACK_AB R164, R41, R164 ;  /* 0x000000a429a4723e */ /* 0x000fe400000000ff */
[----:B------:R-:W-:Y:S02]  /*c020*/  F2FP.F16.F32.PACK_AB R165, R165, R50 ;  /* 0x00000032a5a5723e */ /* 0x000fe400000000ff */
[----:B------:R-:W-:Y:S02]  /*c030*/  F2FP.F16.F32.PACK_AB R166, R43, R166 ;  /* 0x000000a62ba6723e */ /* 0x000fe400000000ff */
[----:B------:R-:W-:Y:S01]  /*c040*/  F2FP.F16.F32.PACK_AB R167, R167, R54 ;  /* 0x00000036a7a7723e */ /* 0x000fe200000000ff */
[----:B------:R0:W-:Y:S01]  /*c050*/  STSM.16.M88.4 [R194+0x36400], R152 ;  /* 0x03640098c2007844 */ /* 0x0001e20000000200 */
[----:B------:R-:W-:-:S03]  /*c060*/  FADD.FTZ R15, R43, R24 ;  /* 0x000000182b0f7221 */ /* 0x000fc60000010000 */
[----:B------:R1:W-:Y:S04]  /*c070*/  STSM.16.M88.4 [R195], R156 ;  /* 0x0000009cc3007844 */ /* 0x0003e80000000200 */
[----:B------:R1:W-:Y:S04]  /*c080*/  STSM.16.M88.4 [R208], R160 ;  /* 0x000000a0d0007844 */ /* 0x0003e80000000200 */
[----:B------:R1:W-:Y:S01]  /*c090*/  STSM.16.M88.4 [R201], R164 ;  /* 0x000000a4c9007844 */ /* 0x0003e20000000200 */
[----:B------:R-:W-:-:S06]  /*c0a0*/  WARPGROUP.ARRIVE ;  /* 0x00000000000079c5 */ /* 0x000fcc0000000000 */
[----:B------:R-:W-:Y:S03]  /*c0b0*/  HGMMA.64x256x16.F32 R24, R152, gdesc[UR4].tnspB, RZ, !UPT, gsb0 ;  /* 0x43e0000498187df0 */ /* 0x000fe6000c0008ff */
[----:B------:R-:W-:Y:S02]  /*c0c0*/  WARPGROUP.DEPBAR.LE gsb0, 0x0 ;  /* 0x00008000000079c5 */ /* 0x000fe40000010000 */
[----:B------:R-:W-:-:S15]  /*c0d0*/  WARPGROUP.ARRIVE ;  /* 0x00000000000079c5 */ /* 0x000fde0000000000 */
[----:B------:R-:W-:-:S08]  /*c0e0*/  NOP ;  /* 0x0000000000007918 */ /* 0x000fd00000000000 */
[----:B------:R-:W-:Y:S01]  /*c0f0*/  HGMMA.64x256x16.F32 R24, R156, gdesc[UR8].tnspB, R24, gsb0 ;  /* 0x43e000089c187df0 */ /* 0x000fe20008000818 */
[----:B0-----:R-:W-:Y:S02]  /*c100*/  VIADD R152, R14, 0x100 ;  /* 0x000001000e987836 */ /* 0x001fe40000000000 */
[----:B------:R-:W-:-:S03]  /*c110*/  IMAD.MOV.U32 R153, RZ, RZ, 0x40000040 ;  /* 0x40000040ff997424 */ /* 0x000fc600078e00ff */
[----:B------:R-:W-:Y:S02]  /*c120*/  R2UR UR6, R152 ;  /* 0x00000000980672ca */ /* 0x000fe400000e0000 */
[----:B------:R-:W-:Y:S01]  /*c130*/  R2UR UR7, R153 ;  /* 0x00000000990772ca */ /* 0x000fe200000e0000 */
[----:B------:R-:W-:Y:S02]  /*c140*/  VIADD R152, R14, 0x180 ;  /* 0x000001800e987836 */ /* 0x000fe40000000000 */
[----:B------:R-:W-:Y:S01]  /*c150*/  IMAD.MOV.U32 R153, RZ, RZ, 0x40000040 ;  /* 0x40000040ff997424 */ /* 0x000fe200078e00ff */
[----:B------:R-:W-:Y:S02]  /*c160*/  WARPGROUP.DEPBAR.LE gsb0, 0x0 ;  /* 0x00008000000079c5 */ /* 0x000fe40000010000 */
[----:B------:R-:W-:-:S14]  /*c170*/  WARPGROUP.ARRIVE ;  /* 0x00000000000079c5 */ /* 0x000fdc0000000000 */
[----:B------:R-:W-:Y:S01]  /*c180*/  HGMMA.64x256x16.F32 R24, R160, gdesc[UR4].tnspB, R24, gsb0 ;  /* 0x43e00004a0187df0 */ /* 0x000fe20008000818 */
[----:B------:R-:W-:Y:S02]  /*c190*/  R2UR UR6, R152 ;  /* 0x00000000980672ca */ /* 0x000fe400000e0000 */
[----:B------:R-:W-:Y:S01]  /*c1a0*/  R2UR UR7, R153 ;  /* 0x00000000990772ca */ /* 0x000fe200000e0000 */
[----:B------:R-:W-:Y:S02]  /*c1b0*/  VIADD R14, R168, 0xfffffffe ;  /* 0xfffffffea80e7836 */ /* 0x000fe40000000000 */
[----:B------:R-:W-:-:S03]  /*c1c0*/  @!P1 VIADD R20, R20, 0x38860 ;  /* 0x0003886014149836 */ /* 0x000fc60000000000 */
[----:B------:R-:W-:Y:S02]  /*c1d0*/  ISETP.GE.AND P2, PT, R14, R191, PT ;  /* 0x000000bf0e00720c */ /* 0x000fe40003f46270 */
[----:B------:R-:W-:Y:S01]  /*c1e0*/  @!P1 PRMT R20, RZ, 0x654, R20 ;  /* 0x00000654ff149816 */ /* 0x000fe20000000014 */
[----:B------:R-:W-:Y:S01]  /*c1f0*/  BSSY B0, `(.L_x_1418) ;  /* 0x0000340000007945 */ /* 0x000fe20003800000 */
[----:B------:R-:W-:Y:S02]  /*c200*/  WARPGROUP.DEPBAR.LE gsb0, 0x0 ;  /* 0x00008000000079c5 */ /* 0x000fe40000010000 */
[----:B------:R-:W-:-:S13]  /*c210*/  WARPGROUP.ARRIVE ;  /* 0x00000000000079c5 */ /* 0x000fda0000000000 */
        /* <DEDUP_REMOVED lines=12> */
[----:B------:R-:W-:Y:S02]  /*c2e0*/  IMAD.MOV.U32 R200, RZ, RZ, R21 ;  /* 0x000000ffffc87224 */ /* 0x000fe400078e0015 */
[----:B------:R-:W-:Y:S02]  /*c2f0*/  IMAD.MOV.U32 R198, RZ, RZ, R12 ;  /* 0x000000ffffc67224 */ /* 0x000fe400078e000c */
[----:B------:R-:W-:-:S07]  /*c300*/  IMAD.MOV.U32 R199, RZ, RZ, R18 ;  /* 0x000000ffffc77224 */ /* 0x000fce00078e0012 */
.L_x_1430:
[----:B------:R-:W-:Y:S02]  /*c310*/  VIADD R18, R199, 0x1 ;  /* 0x00000001c7127836 */ /* 0x000fe40000000000 */
[----:B------:R-:W-:Y:S02]  /*c320*/  IMAD.MOV.U32 R11, RZ, RZ, R14 ;  /* 0x000000ffff0b7224 */ /* 0x000fe400078e000e */
[----:B------:R-:W-:Y:S01]  /*c330*/  VIADD R14, R14, 0xffffffff ;  /* 0xffffffff0e0e7836 */ /* 0x000fe20000000000 */
[C---:B------:R-:W-:Y:S02]  /*c340*/  ISETP.NE.AND P3, PT, R18.reuse, 0x2, PT ;  /* 0x000000021200780c */ /* 0x040fe40003f65270 */
[----:B------:R-:W-:Y:S02]  /*c350*/  ISETP.GT.AND P2, PT, R11, R191, PT ;  /* 0x000000bf0b00720c */ /* 0x000fe40003f44270 */
[----:B------:R-:W-:Y:S02]  /*c360*/  SEL R11, RZ, 0x1, P3 ;  /* 0x00000001ff0b7807 */ /* 0x000fe40001800000 */
[----:B------:R-:W-:-:S02]  /*c370*/  SEL R18, R18, RZ, P3 ;  /* 0x000000ff12127207 */ /* 0x000fc40001800000 */
[----:B------:R-:W-:Y:S01]  /*c380*/  LOP3.LUT R23, R23, R11, RZ, 0x3c, !PT ;  /* 0x0000000b17177212 */ /* 0x000fe200078e3cff */
[----:B--2---:R-:W-:Y:S06]  /*c390*/  @!P0 BRA `(.L_x_1420) ;  /* 0x0000000000048947 */ /* 0x004fec0003800000 */
[----:B------:R-:W-:Y:S01]  /*c3a0*/  BPT.TRAP 0x1 ;  /* 0x000000040000795c */ /* 0x000fe20000300000 */
.L_x_1420:
[----:B------:R-:W-:Y:S01]  /*c3b0*/  IMAD R196, R18, 0x8, R2 ;  /* 0x0000000812c47824 */ /* 0x000fe200078e0202 */
[----:B------:R-:W-:-:S04]  /*c3c0*/  SHF.L.U32 R11, R23, 0x1f, RZ ;  /* 0x0000001f170b7819 */ /* 0x000fc800000006ff */
[----:B------:R0:W2:Y:S01]  /*c3d0*/  SYNCS.PHASECHK.TRANS64.TRYWAIT P3, [R196+URZ+0x38830], R11 ;  /* 0x0388300bc40075a7 */ /* 0x0000a2000806017f */
[----:B------:R-:W-:Y:S05]  /*c3e0*/  @!P0 BRA `(.L_x_1421) ;  /* 0x0000000000048947 */ /* 0x000fea0003800000 */
[----:B------:R-:W-:Y:S01]  /*c3f0*/  BPT.TRAP 0x1 ;  /* 0x000000040000795c */ /* 0x000fe20000300000 */
.L_x_1421:
[----:B------:R-:W-:Y:S01]  /*c400*/  VIADD R12, R2, 0x20400 ;  /* 0x00020400020c7836 */ /* 0x000fe20000000000 */
[----:B------:R-:W-:Y:S01]  /*c410*/  BSSY B1, `(.L_x_1422) ;  /* 0x0000009000017945 */ /* 0x000fe20003800000 */
[----:B------:R-:W-:Y:S02]  /*c420*/  IMAD R154, R18, 0x200, R3 ;  /* 0x00000200129a7824 */ /* 0x000fe400078e0203 */
[----:B------:R-:W-:Y:S01]  /*c430*/  IMAD.MOV.U32 R155, RZ, RZ, 0x40000040 ;  /* 0x40000040ff9b7424 */ /* 0x000fe200078e00ff */
[----:B------:R-:W-:-:S04]  /*c440*/  SHF.R.U32.HI R12, RZ, 0x4, R12 ;  /* 0x00000004ff0c7819 */ /* 0x000fc8000001160c */
[----:B------:R-:W-:-:S04]  /*c450*/  LOP3.LUT R12, R12, 0x3fff, RZ, 0xc0, !PT ;  /* 0x00003fff0c0c7812 */ /* 0x000fc800078ec0ff */
[----:B-1----:R-:W-:Y:S01]  /*c460*/  LOP3.LUT R20, R12, 0x10000, RZ, 0xfc, !PT ;  /* 0x000100000c147812 */ /* 0x002fe200078efcff */
[----:B--2---:R-:W-:Y:S06]  /*c470*/  @P3 BRA `(.L_x_1423) ;  /* 0x0000000000083947 */ /* 0x004fec0003800000 */
[----:B------:R-:W1:Y:S02]  /*c480*/  SYNCS.PHASECHK.TRANS64.TRYWAIT P3, [R196+URZ+0x38830], R11 ;  /* 0x0388300bc40075a7 */ /* 0x000e64000806017f */
[----:B-1----:R-:W-:Y:S05]  /*c490*/  @!P3 BRA `(.L_x_1424) ;  /* 0x0000012c0080b947 */ /* 0x002fea0003800000 */
.L_x_1423:
[----:B------:R-:W-:Y:S05]  /*c4a0*/  BSYNC B1 ;  /* 0x0000000000017941 */ /* 0x000fea0003800000 */
.L_x_1422:
        /* <DEDUP_REMOVED lines=13> */
[----:B------:R-:W-:Y:S02]  /*c580*/  R2UR UR19, R155 ;  /* 0x000000009b1372ca */ /* 0x000fe400000e0000 */
[----:B------:R-:W-:Y:S01]  /*c590*/  WARPGROUP.ARRIVE ;  /* 0x00000000000079c5 */ /* 0x000fe20000000000 */
[----:B------:R-:W-:Y:S02]  /*c5a0*/  R2UR UR8, R4 ;  /* 0x00000000040872ca */ /* 0x000fe400000e0000 */
[----:B------:R-:W-:Y:S02]  /*c5b0*/  R2UR UR9, R5 ;  /* 0x00000000050972ca */ /* 0x000fe400000e0000 */
[----:B------:R-:W-:Y:S01]  /*c5c0*/  R2UR UR14, R20 ;  /* 0x00000000140e72ca */ /* 0x000fe200000e0000 */
[----:B------:R-:W-:Y:S01]  /*c5d0*/  HGMMA.64x64x16.F32 R152, gdesc[UR4], RZ, !UPT, gsb0 ;  /* 0x00e00000049879f0 */ /* 0x000fe2000c0008ff */
[----:B------:R-:W-:-:S02]  /*c5e0*/  R2UR UR15, R21 ;  /* 0x00000000150f72ca */ /* 0x000fc400000e0000 */
[----:B------:R-:W-:Y:S02]  /*c5f0*/  R2UR UR12, R6 ;  /* 0x00000000060c72ca */ /* 0x000fe400000e0000 */
[----:B------:R-:W-:Y:S02]  /*c600*/  R2UR UR13, R7 ;  /* 0x00000000070d72ca */ /* 0x000fe400000e0000 */
[----:B------:R-:W-:Y:S02]  /*c610*/  R2UR UR16, R8 ;  /* 0x00000000081072ca */ /* 0x000fe400000e0000 */
[----:B------:R-:W-:Y:S01]  /*c620*/  R2UR UR17, R9 ;  /* 0x00000000091172ca */ /* 0x000fe200000e0000 */
        /* <DEDUP_REMOVED lines=10> */
[----:B------:R-:W-:Y:S05]  /*c6d0*/  @!P0 BRA `(.L_x_1425) ;  /* 0x0000000000048947 */ /* 0x000fea0003800000 */
[----:B------:R-:W-:Y:S01]  /*c6e0*/  BPT.TRAP 0x1 ;  /* 0x000000040000795c */ /* 0x000fe20000300000 */
.L_x_1425:
[----:B------:R2:W3:Y:S01]  /*c6f0*/  SYNCS.PHASECHK.TRANS64.TRYWAIT P3, [R196+URZ+0x38850], R11 ;  /* 0x0388500bc40075a7 */ /* 0x0004e2000806017f */
[----:B------:R-:W-:Y:S05]  /*c700*/  @!P0 BRA `(.L_x_1426) ;  /* 0x0000000000048947 */ /* 0x000fea0003800000 */
[----:B------:R-:W-:Y:S01]  /*c710*/  BPT.TRAP 0x1 ;  /* 0x000000040000795c */ /* 0x000fe20000300000 */
.L_x_1426:
[----:B------:R-:W-:Y:S04]  /*c720*/  BSSY B1, `(.L_x_1427) ;  /* 0x0000004000017945 */ /* 0x000fe80003800000 */
[----:B---3--:R-:W-:Y:S05]  /*c730*/  @P3 BRA `(.L_x_1428) ;  /* 0x0000000000083947 */ /* 0x008fea0003800000 */
[----:B------:R-:W3:Y:S02]  /*c740*/  SYNCS.PHASECHK.TRANS64.TRYWAIT P3, [R196+URZ+0x38850], R11 ;  /* 0x0388500bc40075a7 */ /* 0x000ee4000806017f */
[----:B---3--:R-:W-:Y:S05]  /*c750*/  @!P3 BRA `(.L_x_1429) ;  /* 0x0000012800e4b947 */ /* 0x008fea0003800000 */
.L_x_1428:
[----:B------:R-:W-:Y:S05]  /*c760*/  BSYNC B1 ;  /* 0x0000000000017941 */ /* 0x000fea0003800000 */
.L_x_1427:
[----:B0123--:R-:W-:Y:S01]  /*c770*/  VIADD R11, R2, 0x26400 ;  /* 0x00026400020b7836 */ /* 0x00ffe20000000000 */
[----:B------:R-:W-:Y:S01]  /*c780*/  WARPGROUP.ARRIVE ;  /* 0x00000000000079c5 */ /* 0x000fe20000000000 */
[----:B------:R-:W-:-:S05]  /*c790*/  VIADD R204, R0, 0x4 ;  /* 0x0000000400cc7836 */ /* 0x000fca0000000000 */
[----:B------:R-:W0:Y:S01]  /*c7a0*/  S2R R12, SR_TID.X ;  /* 0x00000000000c7919 */ /* 0x000e220000002100 */
[----:B------:R-:W-:Y:S01]  /*c7b0*/  VIADD R20, R0, 0x6 ;  /* 0x0000000600147836 */ /* 0x000fe20000000000 */
[----:B------:R-:W-:Y:S01]  /*c7c0*/  SHF.R.U32.HI R11, RZ, 0x4, R11 ;  /* 0x00000004ff0b7819 */ /* 0x000fe2000001160b */
[----:B------:R-:W-:Y:S02]  /*c7d0*/  IMAD R202, R18, 0x1000, R10 ;  /* 0x0000100012ca7824 */ /* 0x000fe400078e020a */
[----:B------:R-:W-:Y:S01]  /*c7e0*/  IMAD.MOV.U32 R203, RZ, RZ, 0x40000040 ;  /* 0x40000040ffcb7424 */ /* 0x000fe200078e00ff */
[----:B------:R-:W-:Y:S01]  /*c7f0*/  LOP3.LUT R11, R11, 0x3fff, RZ, 0xc0, !PT ;  /* 0x00003fff0b0b7812 */ /* 0x000fe200078ec0ff */
[----:B------:R-:W-:Y:S01]  /*c800*/  IMAD.MOV.U32 R207, RZ, RZ, 0x40000040 ;  /* 0x40000040ffcf7424 */ /* 0x000fe200078e00ff */
[C---:B------:R-:W-:Y:S01]  /*c810*/  R2UR UR6, R202.reuse ;  /* 0x00000000ca0672ca */ /* 0x040fe200000e0000 */
[----:B------:R-:W-:Y:S01]  /*c820*/  IMAD.MOV.U32 R205, RZ, RZ, 0x40000040 ;  /* 0x40000040ffcd7424 */ /* 0x000fe200078e00ff */
[----:B------:R-:W-:Y:S01]  /*c830*/  LOP3.LUT R0, R11, 0x10000, RZ, 0xfc, !PT ;  /* 0x000100000b007812 */ /* 0x000fe200078efcff */
[----:B------:R-:W-:Y:S01]  /*c840*/  IMAD.MOV.U32 R21, RZ, RZ, 0x40000040 ;  /* 0x40000040ff157424 */ /* 0x000fe200078e00ff */
[----:B------:R-:W-:Y:S01]  /*c850*/  R2UR UR7, R203 ;  /* 0x00000000cb0772ca */ /* 0x000fe200000e0000 */
[----:B------:R-:W-:Y:S01]  /*c860*/  VIADD R203, R202, 0x800 ;  /* 0x00000800cacb7836 */ /* 0x000fe20000000000 */
[----:B------:R-:W-:Y:S01]  /*c870*/  R2UR UR5, R207 ;  /* 0x00000000cf0572ca */ /* 0x000fe200000e0000 */
[----:B------:R-:W-:-:S02]  /*c880*/  IMAD.MOV.U32 R206, RZ, RZ, R0 ;  /* 0x000000ffffce7224 */ /* 0x000fc400078e0000 */
[----:B------:R-:W-:-:S03]  /*c890*/  IMAD.MOV.U32 R207, RZ, RZ, 0x40000040 ;  /* 0x40000040ffcf7424 */ /* 0x000fc600078e00ff */
[----:B------:R-:W-:Y:S01]  /*c8a0*/  R2UR UR4, R206 ;  /* 0x00000000ce0472ca */ /* 0x000fe200000e0000 */
[----:B------:R-:W-:Y:S01]  /*c8b0*/  VIADD R206, R202, 0x2 ;  /* 0x00000002cace7836 */ /* 0x000fe20000000000 */
[----:B0-----:R-:W-:-:S11]  /*c8c0*/  SHF.R.U32.HI R12, RZ, 0x7, R12 ;  /* 0x00000007ff0c7819 */ /* 0x001fd6000001160c */
[----:B------:R-:W-:Y:S01]  /*c8d0*/  HGMMA.64x64x16.F32 R152, gdesc[UR4], R152, gsb0 ;  /* 0x00e00000049879f0 */ /* 0x000fe20008000898 */
[----:B------:R-:W-:Y:S01]  /*c8e0*/  R2UR UR6, R206 ;  /* 0x00000000ce0672ca */ /* 0x000fe200000e0000 */
[----:B------:R-:W-:Y:S01]  /*c8f0*/  VIADD R206, R0, 0x2 ;  /* 0x0000000200ce7836 */ /* 0x000fe20000000000 */
[----:B------:R-:W-:Y:S01]  /*c900*/  R2UR UR7, R207 ;  /* 0x00000000cf0772ca */ /* 0x000fe200000e0000 */
[----:B------:R-:W-:Y:S01]  /*c910*/  IMAD.MOV.U32 R207, RZ, RZ, 0x40000040 ;  /* 0x40000040ffcf7424 */ /* 0x000fe200078e00ff */
[----:B------:R-:W0:Y:S02]  /*c920*/  SHFL.IDX PT, R11, R12, RZ, 0x1f ;  /* 0x00001fff0c0b7589 */ /* 0x000e2400000e0000 */
[----:B------:R-:W-:Y:S01]  /*c930*/  R2UR UR4, R206 ;  /* 0x00000000ce0472ca */ /* 0x000fe200000e0000 */
[----:B------:R-:W-:Y:S01]  /*c940*/  IMAD.MOV.U32 R206, RZ, RZ, 0x28 ;  /* 0x00000028ffce7424 */ /* 0x000fe200078e00ff */
[----:B------:R-:W-:Y:S01]  /*c950*/  R2UR UR5, R207 ;  /* 0x00000000cf0572ca */ /* 0x000fe200000e0000 */
[----:B------:R-:W-:Y:S01]  /*c960*/  IMAD.MOV.U32 R207, RZ, RZ, 0xa00 ;  /* 0x00000a00ffcf7424 */ /* 0x000fe200078e00ff */
[----:B0-----:R-:W-:-:S04]  /*c970*/  ISETP.GT.AND P3, PT, R11, 0x7f, PT ;  /* 0x0000007f0b00780c */ /* 0x001fc80003f64270 */
[----:B------:R-:W-:Y:S02]  /*c980*/  SEL R12, RZ, 0x2, !P3 ;  /* 0x00000002ff0c7807 */ /* 0x000fe40005800000 */
[----:B------:R-:W-:Y:S02]  /*c990*/  SEL R206, R206, 0x26, P3 ;  /* 0x00000026cece7807 */ /* 0x000fe40001800000 */
[----:B------:R-:W-:Y:S02]  /*c9a0*/  SEL R207, R207, 0x980, P3 ;  /* 0x00000980cfcf7807 */ /* 0x000fe40001800000 */
[----:B------:R-:W-:Y:S02]  /*c9b0*/  LOP3.LUT R206, R206, 0x6, RZ, 0xc0, !PT ;  /* 0x00000006cece7812 */ /* 0x000fe400078ec0ff */
[----:B------:R-:W-:Y:S01]  /*c9c0*/  LOP3.LUT R207, R207, 0xa00, RZ, 0xc0, !PT ;  /* 0x00000a00cfcf7812 */ /* 0x000fe200078ec0ff */
[----:B------:R-:W-:Y:S02]  /*c9d0*/  WARPGROUP.DEPBAR.LE gsb0, 0x0 ;  /* 0x00008000000079c5 */ /* 0x000fe40000010000 */
[----:B------:R-:W-:-:S06]  /*c9e0*/  WARPGROUP.ARRIVE ;  /* 0x00000000000079c5 */ /* 0x000fcc0000000000 */
[----:B------:R-:W-:Y:S01]  /*c9f0*/  HGMMA.64x64x16.F32 R152, gdesc[UR4], R152, gsb0 ;  /* 0x00e00000049879f0 */ /* 0x000fe20008000898 */
[----:B------:R-:W-:Y:S01]  /*ca00*/  R2UR UR4, R204 ;  /* 0x00000000cc0472ca */ /* 0x000fe200000e0000 */
[----:B------:R-:W-:Y:S01]  /*ca10*/  VIADD R204, R202, 0x4 ;  /* 0x00000004cacc7836 */ /* 0x000fe20000000000 */
[----:B------:R-:W-:Y:S01]  /*ca20*/  R2UR UR5, R205 ;  /* 0x00000000cd0572ca */ /* 0x000fe200000e0000 */
[----:B------:R-:W-:-:S03]  /*ca30*/  IMAD.MOV.U32 R205, RZ, RZ, 0x40000040 ;  /* 0x40000040ffcd7424 */ /* 0x000fc600078e00ff */
[----:B------:R-:W-:Y:S01]  /*ca40*/  R2UR UR6, R204 ;  /* 0x00000000cc0672ca */ /* 0x000fe200000e0000 */
[----:B------:R-:W-:Y:S01]  /*ca50*/  VIADD R204, R0, 0x800 ;  /* 0x0000080000cc7836 */ /* 0x000fe20000000000 */
[----:B------:R-:W-:Y:S01]  /*ca60*/  R2UR UR7, R205 ;  /* 0x00000000cd0772ca */ /* 0x000fe200000e0000 */
[----:B------:R-:W-:-:S05]  /*ca70*/  IMAD.MOV.U32 R205, RZ, RZ, 0x4 ;  /* 0x00000004ffcd7424 */ /* 0x000fca00078e00ff */
[----:B------:R-:W-:Y:S01]  /*ca80*/  SEL R11, R205, 0x2, P3 ;  /* 0x00000002cd0b7807 */ /* 0x000fe20001800000 */
        /* <DEDUP_REMOVED lines=140> */
[----:B------:R-:W-:Y:S01]  /*d350*/  IMAD.IADD R20, R12, 0x1, R203 ;  /* 0x000000010c147824 */ /* 0x000fe200078e02cb */
[----:B------:R-:W-:Y:S01]  /*d360*/  R2UR UR5, R21 ;  /* 0x00000000150572ca */ /* 0x000fe200000e0000 */
[----:B------:R-:W-:Y:S01]  /*d370*/  IMAD.MOV.U32 R21, RZ, RZ, 0x40000040 ;  /* 0x40000040ff157424 */ /* 0x000fe200078e00ff */
[----:B------:R-:W-:Y:S02]  /*d380*/  WARPGROUP.DEPBAR.LE gsb0, 0x0 ;  /* 0x00008000000079c5 */ /* 0x000fe40000010000 */
[----:B------:R-:W-:-:S09]  /*d390*/  WARPGROUP.ARRIVE ;  /* 0x00000000000079c5 */ /* 0x000fd20000000000 */
[----:B------:R-:W-:Y:S01]  /*d3a0*/  HGMMA.64x64x16.F32 R152, gdesc[UR4], R152, gsb0 ;  /* 0x00e00000049879f0 */ /* 0x000fe20008000898 */
[----:B------:R-:W-:Y:S01]  /*d3b0*/  R2UR UR6, R20 ;  /* 0x00000000140672ca */ /* 0x000fe200000e0000 */
[----:B------:R-:W-:Y:S01]  /*d3c0*/  IMAD.IADD R20, R204, 0x1, R12 ;  /* 0x00000001cc147824 */ /* 0x000fe200078e020c */
        /* <DEDUP_REMOVED lines=13> */
[----:B------:R-:W-:Y:S02]  /*d4a0*/  R2UR UR4, R20 ;  /* 0x00000000140472ca */ /* 0x000fe400000e0000 */
[----:B------:R-:W-:Y:S01]  /*d4b0*/  R2UR UR5, R21 ;  /* 0x00000000150572ca */ /* 0x000fe200000e0000 */
[----:B------:R-:W-:Y:S01]  /*d4c0*/  VIADD R21, R0, 0xa00 ;  /* 0x00000a0000157836 */ /* 0x000fe20000000000 */
[----:B------:R-:W-:Y:S01]  /*d4d0*/  SEL R20, R205, 0x6, !P3 ;  /* 0x00000006cd147807 */ /* 0x000fe20005800000 */
[----:B------:R-:W-:-:S04]  /*d4e0*/  IMAD.MOV.U32 R205, RZ, RZ, 0x40000040 ;  /* 0x40000040ffcd7424 */ /* 0x000fc800078e00ff */
[----:B------:R-:W-:Y:S01]  /*d4f0*/  IMAD.IADD R204, R204, 0x1, R20 ;  /* 0x00000001cccc7824 */ /* 0x000fe200078e0214 */
[----:B------:R-:W-:Y:S02]  /*d500*/  WARPGROUP.DEPBAR.LE gsb0, 0x0 ;  /* 0x00008000000079c5 */ /* 0x000fe40000010000 */
[----:B------:R-:W-:-:S06]  /*d510*/  WARPGROUP.ARRIVE ;  /* 0x00000000000079c5 */ /* 0x000fcc0000000000 */
[----:B------:R-:W-:Y:S01]  /*d520*/  HGMMA.64x64x16.F32 R152, gdesc[UR4], R152, gsb0 ;  /* 0x00e00000049879f0 */ /* 0x000fe20008000898 */
[----:B------:R-:W-:Y:S01]  /*d530*/  R2UR UR4, R204 ;  /* 0x00000000cc0472ca */ /* 0x000fe200000e0000 */
[----:B------:R-:W-:Y:S01]  /*d540*/  IMAD.IADD R204, R203, 0x1, R20 ;  /* 0x00000001cbcc7824 */ /* 0x000fe200078e0214 */
[----:B------:R-:W-:Y:S01]  /*d550*/  R2UR UR5, R205 ;  /* 0x00000000cd0572ca */ /* 0x000fe200000e0000 */
[----:B------:R-:W-:Y:S02]  /*d560*/  IMAD.MOV.U32 R205, RZ, RZ, 0x40000040 ;  /* 0x40000040ffcd7424 */ /* 0x000fe400078e00ff */
[----:B------:R-:W-:Y:S01]  /*d570*/  VIADD R203, R202, 0xa00 ;  /* 0x00000a00cacb7836 */ /* 0x000fe20000000000 */
[----:B------:R-:W-:Y:S02]  /*d580*/  R2UR UR6, R204 ;  /* 0x00000000cc0672ca */ /* 0x000fe400000e0000 */
[----:B------:R-:W-:Y:S01]  /*d590*/  R2UR UR7, R205 ;  /* 0x00000000cd0772ca */ /* 0x000fe200000e0000 */
[----:B------:R-:W-:Y:S01]  /*d5a0*/  IMAD.MOV.U32 R205, RZ, RZ, 0x40000040 ;  /* 0x40000040ffcd7424 */ /* 0x000fe200078e00ff */
[----:B------:R-:W-:-:S02]  /*d5b0*/  IADD3 R204, R206, R207, R0 ;  /* 0x000000cfcecc7210 */ /* 0x000fc40007ffe000 */
[----:B------:R-:W-:Y:S01]  /*d5c0*/  IADD3 R206, R206, R207, R202 ;  /* 0x000000cfcece7210 */ /* 0x000fe20007ffe0ca */
[----:B------:R-:W-:Y:S01]  /*d5d0*/  IMAD.MOV.U32 R207, RZ, RZ, 0x40000040 ;  /* 0x40000040ffcf7424 */ /* 0x000fe200078e00ff */
[----:B------:R-:W-:Y:S02]  /*d5e0*/  WARPGROUP.DEPBAR.LE gsb0, 0x0 ;  /* 0x00008000000079c5 */ /* 0x000fe40000010000 */
[----:B------:R-:W-:-:S06]  /*d5f0*/  WARPGROUP.ARRIVE ;  /* 0x00000000000079c5 */ /* 0x000fcc0000000000 */
[----:B------:R-:W-:Y:S01]  /*d600*/  HGMMA.64x64x16.F32 R152, gdesc[UR4], R152, gsb0 ;  /* 0x00e00000049879f0 */ /* 0x000fe20008000898 */
[----:B------:R-:W-:Y:S01]  /*d610*/  R2UR UR4, R204 ;  /* 0x00000000cc0472ca */ /* 0x000fe200000e0000 */
[----:B------:R-:W-:Y:S01]  /*d620*/  IMAD.IADD R204, R21, 0x1, R12 ;  /* 0x0000000115cc7824 */ /* 0x000fe200078e020c */
[----:B------:R-:W-:Y:S01]  /*d630*/  R2UR UR5, R205 ;  /* 0x00000000cd0572ca */ /* 0x000fe200000e0000 */
[----:B------:R-:W-:Y:S01]  /*d640*/  IMAD.MOV.U32 R205, RZ, RZ, 0x40000040 ;  /* 0x40000040ffcd7424 */ /* 0x000fe200078e00ff */
[----:B------:R-:W-:Y:S01]  /*d650*/  R2UR UR6, R206 ;  /* 0x00000000ce0672ca */ /* 0x000fe200000e0000 */
[----:B------:R-:W-:Y:S01]  /*d660*/  IMAD.MOV.U32 R206, RZ, RZ, 0x30 ;  /* 0x00000030ffce7424 */ /* 0x000fe200078e00ff */
[----:B------:R-:W-:Y:S01]  /*d670*/  R2UR UR7, R207 ;  /* 0x00000000cf0772ca */ /* 0x000fe200000e0000 */
[----:B------:R-:W-:-:S03]  /*d680*/  IMAD.MOV.U32 R207, RZ, RZ, 0xc00 ;  /* 0x00000c00ffcf7424 */ /* 0x000fc600078e00ff */
        /* <DEDUP_REMOVED lines=25> */
[----:B------:R-:W-:Y:S02]  /*d820*/  IMAD.MOV.U32 R205, RZ, RZ, 0x40000040 ;  /* 0x40000040ffcd7424 */ /* 0x000fe400078e00ff */
[----:B------:R-:W-:Y:S01]  /*d830*/  VIADD R21, R0, 0xc00 ;  /* 0x00000c0000157836 */ /* 0x000fe20000000000 */
[----:B------:R-:W-:Y:S02]  /*d840*/  WARPGROUP.DEPBAR.LE gsb0, 0x0 ;  /* 0x00008000000079c5 */ /* 0x000fe40000010000 */
[----:B------:R-:W-:-:S07]  /*d850*/  WARPGROUP.ARRIVE ;  /* 0x00000000000079c5 */ /* 0x000fce0000000000 */
        /* <DEDUP_REMOVED lines=71> */
[----:B------:R-:W-:Y:S02]  /*dcd0*/  R2UR UR6, R206 ;  /* 0x00000000ce0672ca */ /* 0x000fe400000e0000 */
[----:B------:R-:W-:Y:S01]  /*dce0*/  R2UR UR7, R207 ;  /* 0x00000000cf0772ca */ /* 0x000fe200000e0000 */
[----:B------:R-:W-:Y:S02]  /*dcf0*/  WARPGROUP.DEPBAR.LE gsb0, 0x0 ;  /* 0x00008000000079c5 */ /* 0x000fe40000010000 */
[----:B------:R-:W-:-:S10]  /*dd00*/  WARPGROUP.ARRIVE ;  /* 0x00000000000079c5 */ /* 0x000fd40000000000 */
        /* <DEDUP_REMOVED lines=13> */
[--C-:B------:R-:W-:Y:S01]  /*dde0*/  IMAD.IADD R204, R11, 0x1, R21.reuse ;  /* 0x000000010bcc7824 */ /* 0x100fe200078e0215 */
[----:B------:R-:W-:Y:S01]  /*ddf0*/  R2UR UR5, R205 ;  /* 0x00000000cd0572ca */ /* 0x000fe200000e0000 */
[----:B------:R-:W-:Y:S02]  /*de00*/  IMAD.MOV.U32 R205, RZ, RZ, 0x40000040 ;  /* 0x40000040ffcd7424 */ /* 0x000fe400078e00ff */
[----:B------:R-:W-:Y:S01]  /*de10*/  IMAD.MOV.U32 R11, RZ, RZ, 0x1000 ;  /* 0x00001000ff0b7424 */ /* 0x000fe200078e00ff */
[----:B------:R-:W-:Y:S01]  /*de20*/  R2UR UR6, R204 ;  /* 0x00000000cc0672ca */ /* 0x000fe200000e0000 */
[----:B------:R-:W-:Y:S01]  /*de30*/  IMAD.IADD R204, R20, 0x1, R21 ;  /* 0x0000000114cc7824 */ /* 0x000fe200078e0215 */
[----:B------:R-:W-:Y:S01]  /*de40*/  R2UR UR7, R205 ;  /* 0x00000000cd0772ca */ /* 0x000fe200000e0000 */
[----:B------:R-:W-:Y:S01]  /*de50*/  IMAD.IADD R20, R203, 0x1, R20 ;  /* 0x00000001cb147824 */ /* 0x000fe200078e0214 */
[----:B------:R-:W-:Y:S01]  /*de60*/  SEL R11, R11, 0xf80, P3 ;  /* 0x00000f800b0b7807 */ /* 0x000fe20001800000 */
[----:B------:R-:W-:-:S02]  /*de70*/  IMAD.MOV.U32 R205, RZ, RZ, 0x40000040 ;  /* 0x40000040ffcd7424 */ /* 0x000fc400078e00ff */
[----:B------:R-:W-:Y:S01]  /*de80*/  IMAD.MOV.U32 R21, RZ, RZ, 0x40000040 ;  /* 0x40000040ff157424 */ /* 0x000fe200078e00ff */
[----:B------:R-:W-:Y:S01]  /*de90*/  LOP3.LUT R11, R11, 0x1e00, RZ, 0xc0, !PT ;  /* 0x00001e000b0b7812 */ /* 0x000fe200078ec0ff */
[----:B------:R-:W-:-:S05]  /*dea0*/  IMAD.MOV.U32 R203, RZ, RZ, 0x40 ;  /* 0x00000040ffcb7424 */ /* 0x000fca00078e00ff */
[----:B------:R-:W-:Y:S02]  /*deb0*/  SEL R203, R203, 0x3e, P3 ;  /* 0x0000003ecbcb7807 */ /* 0x000fe40001800000 */
[----:B------:R-:W-:Y:S02]  /*dec0*/  ISETP.NE.AND P3, PT, R192, RZ, PT ;  /* 0x000000ffc000720c */ /* 0x000fe40003f65270 */
[----:B------:R-:W-:-:S04]  /*ded0*/  LOP3.LUT R203, R203, 0x6, RZ, 0xc0, !PT ;  /* 0x00000006cbcb7812 */ /* 0x000fc800078ec0ff */
[----:B------:R-:W-:Y:S01]  /*dee0*/  IADD3 R202, R203, R11, R202 ;  /* 0x0000000bcbca7210 */ /* 0x000fe20007ffe0ca */
[----:B------:R-:W-:Y:S02]  /*def0*/  WARPGROUP.DEPBAR.LE gsb0, 0x0 ;  /* 0x00008000000079c5 */ /* 0x000fe40000010000 */
[----:B------:R-:W-:-:S06]  /*df00*/  WARPGROUP.ARRIVE ;  /* 0x00000000000079c5 */ /* 0x000fcc0000000000 */
[----:B------:R-:W-:Y:S01]  /*df10*/  HGMMA.64x64x16.F32 R152, gdesc[UR4], R152, gsb0 ;  /* 0x00e00000049879f0 */ /* 0x000fe20008000898 */
[----:B------:R-:W-:Y:S02]  /*df20*/  R2UR UR6, R204 ;  /* 0x00000000cc0672ca */ /* 0x000fe400000e0000 */
[----:B------:R-:W-:Y:S02]  /*df30*/  R2UR UR7, R205 ;  /* 0x00000000cd0772ca */ /* 0x000fe400000e0000 */
[----:B------:R-:W-:Y:S02]  /*df40*/  R2UR UR4, R20 ;  /* 0x00000000140472ca */ /* 0x000fe400000e0000 */
[----:B------:R-:W-:Y:S01]  /*df50*/  R2UR UR5, R21 ;  /* 0x00000000150572ca */ /* 0x000fe200000e0000 */
[----:B------:R-:W-:Y:S01]  /*df60*/  IMAD.MOV.U32 R21, RZ, RZ, 0x40000040 ;  /* 0x40000040ff157424 */ /* 0x000fe200078e00ff */
[----:B------:R-:W-:Y:S01]  /*df70*/  IADD3 R20, R203, R11, R0 ;  /* 0x0000000bcb147210 */ /* 0x000fe20007ffe000 */
[----:B------:R-:W-:Y:S01]  /*df80*/  IMAD.MOV.U32 R203, RZ, RZ, 0x40000040 ;  /* 0x40000040ffcb7424 */ /* 0x000fe200078e00ff */
[----:B------:R-:W-:-:S02]  /*df90*/  WARPGROUP.DEPBAR.LE gsb0, 0x0 ;  /* 0x00008000000079c5 */ /* 0x000fc40000010000 */
[----:B------:R-:W-:-:S07]  /*dfa0*/  WARPGROUP.ARRIVE ;  /* 0x00000000000079c5 */ /* 0x000fce0000000000 */
[----:B------:R-:W-:Y:S01]  /*dfb0*/  HGMMA.64x64x16.F32 R152, gdesc[UR4], R152, gsb0 ;  /* 0x00e00000049879f0 */ /* 0x000fe20008000898 */
[----:B------:R-:W-:Y:S01]  /*dfc0*/  R2UR UR4, R20 ;  /* 0x00000000140472ca */ /* 0x000fe200000e0000 */
[----:B------:R-:W-:Y:S01]  /*dfd0*/  IMAD R20, R18, 0x1000, R13 ;  /* 0x0000100012147824 */ /* 0x000fe200078e020d */
        /* <DEDUP_REMOVED lines=8> */
[----:B------:R-:W-:Y:S01]  /*e060*/  ULDC UR4, c[0x0][0xa80] ;  /* 0x0002a00000047ab9 */ /* 0x000fe20000000800 */
[----:B------:R-:W-:Y:S01]  /*e070*/  R2UR UR6, R20 ;  /* 0x00000000140672ca */ /* 0x000fe200000e0000 */
[----:B------:R-:W-:Y:S02]  /*e080*/  WARPGROUP.DEPBAR.LE gsb0, 0x0 ;  /* 0x00008000000079c5 */ /* 0x000fe40000010000 */
[----:B------:R-:W-:Y:S02]  /*e090*/  FMNMX.FTZ R11, R152, R198, !PT ;  /* 0x000000c6980b7209 */ /* 0x000fe40007810000 */
[----:B------:R-:W-:Y:S02]  /*e0a0*/  FMNMX.FTZ R21, R154, R200, !PT ;  /* 0x000000c89a157209 */ /* 0x000fe40007810000 */
[----:B------:R-:W-:-:S02]  /*e0b0*/  FMNMX.FTZ R11, R153, R11, !PT ;  /* 0x0000000b990b7209 */ /* 0x000fc40007810000 */
[----:B------:R-:W-:Y:S02]  /*e0c0*/  FMNMX.FTZ R21, R155, R21, !PT ;  /* 0x000000159b157209 */ /* 0x000fe40007810000 */
[----:B------:R-:W-:Y:S02]  /*e0d0*/  FMNMX.FTZ R11, R156, R11, !PT ;  /* 0x0000000b9c0b7209 */ /* 0x000fe40007810000 */
[----:B------:R-:W-:Y:S02]  /*e0e0*/  FMNMX.FTZ R21, R158, R21, !PT ;  /* 0x000000159e157209 */ /* 0x000fe40007810000 */
        /* <DEDUP_REMOVED lines=25> */
[----:B------:R-:W-:-:S03]  /*e280*/  FMNMX.FTZ R21, R183, R21, !PT ;  /* 0x00000015b7157209 */ /* 0x000fc60007810000 */
[----:B------:R-:W0:Y:S04]  /*e290*/  SHFL.BFLY PT, R11, R12, 0x2, 0x1f ;  /* 0x0c401f000c0b7f89 */ /* 0x000e2800000e0000 */
[----:B------:R-:W1:Y:S01]  /*e2a0*/  SHFL.BFLY PT, R205, R21, 0x2, 0x1f ;  /* 0x0c401f0015cd7f89 */ /* 0x000e6200000e0000 */
[----:B0-----:R-:W-:Y:S02]  /*e2b0*/  FMNMX.FTZ R12, R12, R11, !PT ;  /* 0x0000000b0c0c7209 */ /* 0x001fe40007810000 */
[----:B-1----:R-:W-:-:S03]  /*e2c0*/  FMNMX.FTZ R21, R21, R205, !PT ;  /* 0x000000cd15157209 */ /* 0x002fc60007810000 */
[----:B------:R-:W0:Y:S02]  /*e2d0*/  SHFL.BFLY PT, R11, R12, 0x1, 0x1f ;  /* 0x0c201f000c0b7f89 */ /* 0x000e2400000e0000 */
[----:B0-----:R-:W-:Y:S01]  /*e2e0*/  FMNMX.FTZ R12, R12, R11, !PT ;  /* 0x0000000b0c0c7209 */ /* 0x001fe20007810000 */
[----:B------:R-:W-:-:S04]  /*e2f0*/  IMAD.U32 R11, RZ, RZ, UR4 ;  /* 0x00000004ff0b7e24 */ /* 0x000fc8000f8e00ff */
[C---:B------:R-:W-:Y:S01]  /*e300*/  FMUL.FTZ R203, R12.reuse, R11 ;  /* 0x0000000b0ccb7220 */ /* 0x040fe20000410000 */
[----:B------:R-:W-:-:S03]  /*e310*/  FADD.FTZ R198, -R12, R198 ;  /* 0x000000c60cc67221 */ /* 0x000fc60000010100 */
[-CC-:B------:R-:W-:Y:S01]  /*e320*/  FFMA.FTZ R204, R156, R11.reuse, -R203.reuse ;  /* 0x0000000b9ccc7223 */ /* 0x180fe200000108cb */
[-CC-:B------:R-:W-:Y:S01]  /*e330*/  FFMA.FTZ R156, R160, R11.reuse, -R203.reuse ;  /* 0x0000000ba09c7223 */ /* 0x180fe200000108cb */
[-CC-:B------:R-:W-:Y:S01]  /*e340*/  FFMA.FTZ R160, R164, R11.reuse, -R203.reuse ;  /* 0x0000000ba4a07223 */ /* 0x180fe200000108cb */
[-C--:B------:R-:W-:Y:S01]  /*e350*/  FMUL.FTZ R198, R198, R11.reuse ;  /* 0x0000000bc6c67220 */ /* 0x080fe20000410000 */
[----:B------:R-:W0:Y:S01]  /*e360*/  SHFL.BFLY PT, R164, R21, 0x1, 0x1f ;  /* 0x0c201f0015a47f89 */ /* 0x000e2200000e0000 */
[-CC-:B------:R-:W-:Y:S01]  /*e370*/  FFMA.FTZ R152, R152, R11.reuse, -R203.reuse ;  /* 0x0000000b98987223 */ /* 0x180fe200000108cb */
[-CC-:B------:R-:W-:Y:S01]  /*e380*/  FFMA.FTZ R153, R153, R11.reuse, -R203.reuse ;  /* 0x0000000b99997223 */ /* 0x180fe200000108cb */
[----:B------:R1:W2:Y:S01]  /*e390*/  MUFU.EX2 R202, R198 ;  /* 0x000000c600ca7308 */ /* 0x0002a20000000800 */
[-CC-:B------:R-:W-:Y:S01]  /*e3a0*/  FFMA.FTZ R157, R157, R11.reuse, -R203.reuse ;  /* 0x0000000b9d9d7223 */ /* 0x180fe200000108cb */
[-CC-:B------:R-:W-:Y:S01]  /*e3b0*/  FFMA.FTZ R161, R161, R11.reuse, -R203.reuse ;  /* 0x0000000ba1a17223 */ /* 0x180fe200000108cb */
[-CC-:B------:R-:W-:Y:S01]  /*e3c0*/  FFMA.FTZ R168, R168, R11.reuse, -R203.reuse ;  /* 0x0000000ba8a87223 */ /* 0x180fe200000108cb */
[-CC-:B------:R-:W-:Y:S01]  /*e3d0*/  FFMA.FTZ R169, R169, R11.reuse, -R203.reuse ;  /* 0x0000000ba9a97223 */ /* 0x180fe200000108cb */
[-CC-:B------:R-:W-:Y:S01]  /*e3e0*/  FFMA.FTZ R172, R172, R11.reuse, -R203.reuse ;  /* 0x0000000bacac7223 */ /* 0x180fe200000108cb */
[-CC-:B------:R-:W-:Y:S01]  /*e3f0*/  FFMA.FTZ R173, R173, R11.reuse, -R203.reuse ;  /* 0x0000000badad7223 */ /* 0x180fe200000108cb */
[-CC-:B------:R-:W-:Y:S01]  /*e400*/  FFMA.FTZ R176, R176, R11.reuse, -R203.reuse ;  /* 0x0000000bb0b07223 */ /* 0x180fe200000108cb */
[----:B------:R-:W-:Y:S01]  /*e410*/  MUFU.EX2 R152, R152 ;  /* 0x0000009800987308 */ /* 0x000fe20000000800 */
[-CC-:B-1----:R-:W-:Y:S01]  /*e420*/  FFMA.FTZ R198, R165, R11.reuse, -R203.reuse ;  /* 0x0000000ba5c67223 */ /* 0x182fe200000108cb */
[-CC-:B------:R-:W-:Y:S01]  /*e430*/  FFMA.FTZ R177, R177, R11.reuse, -R203.reuse ;  /* 0x0000000bb1b17223 */ /* 0x180fe200000108cb */
[-CC-:B------:R-:W-:Y:S01]  /*e440*/  FFMA.FTZ R180, R180, R11.reuse, -R203.reuse ;  /* 0x0000000bb4b47223 */ /* 0x180fe200000108cb */
[----:B------:R-:W-:-:S04]  /*e450*/  FFMA.FTZ R181, R181, R11, -R203 ;  /* 0x0000000bb5b57223 */ /* 0x000fc800000108cb */
[----:B------:R-:W-:Y:S01]  /*e460*/  MUFU.EX2 R153, R153 ;  /* 0x0000009900997308 */ /* 0x000fe20000000800 */
[-C--:B--2---:R-:W-:Y:S01]  /*e470*/  FMUL.FTZ R24, R24, R202.reuse ;  /* 0x000000ca18187220 */ /* 0x084fe20000410000 */
[-C--:B------:R-:W-:Y:S01]  /*e480*/  FMUL.FTZ R25, R25, R202.reuse ;  /* 0x000000ca19197220 */ /* 0x080fe20000410000 */
[-C--:B------:R-:W-:Y:S01]  /*e490*/  FMUL.FTZ R28, R28, R202.reuse ;  /* 0x000000ca1c1c7220 */ /* 0x080fe20000410000 */
[----:B------:R-:W-:Y:S01]  /*e4a0*/  FMUL.FTZ R29, R29, R202 ;  /* 0x000000ca1d1d7220 */ /* 0x000fe20000410000 */
[----:B0-----:R-:W-:Y:S01]  /*e4b0*/  FMNMX.FTZ R21, R21, R164, !PT ;  /* 0x000000a415157209 */ /* 0x001fe20007810000 */
[-C--:B------:R-:W-:Y:S01]  /*e4c0*/  FMUL.FTZ R32, R32, R202.reuse ;  /* 0x000000ca20207220 */ /* 0x080fe20000410000 */
[-C--:B------:R-:W-:Y:S01]  /*e4d0*/  FMUL.FTZ R33, R33, R202.reuse ;  /* 0x000000ca21217220 */ /* 0x080fe20000410000 */
[----:B------:R-:W-:Y:S01]  /*e4e0*/  MUFU.EX2 R204, R204 ;  /* 0x000000cc00cc7308 */ /* 0x000fe20000000800 */
[-C--:B------:R-:W-:Y:S01]  /*e4f0*/  FMUL.FTZ R36, R36, R202.reuse ;  /* 0x000000ca24247220 */ /* 0x080fe20000410000 */
[C---:B------:R-:W-:Y:S01]  /*e500*/  FADD.FTZ R164, -R21.reuse, R200 ;  /* 0x000000c815a47221 */ /* 0x040fe20000010100 */
[-C--:B------:R-:W-:Y:S01]  /*e510*/  FMUL.FTZ R205, R21, R11.reuse ;  /* 0x0000000b15cd7220 */ /* 0x080fe20000410000 */
        /* <DEDUP_REMOVED lines=8> */
[----:B------:R-:W0:Y:S01]  /*e5a0*/  MUFU.EX2 R164, R164 ;  /* 0x000000a400a47308 */ /* 0x000e220000000800 */
[----:B------:R-:W-:Y:S01]  /*e5b0*/  FFMA.FTZ R159, R163, R11, -R205 ;  /* 0x0000000ba39f7223 */ /* 0x000fe200000108cd */
[----:B------:R-:W-:-:S02]  /*e5c0*/  @!P1 VIADD R162, R196, 0x38840 ;  /* 0x00038840c4a29836 */ /* 0x000fc40000000000 */
[-CC-:B------:R-:W-:Y:S01]  /*e5d0*/  FFMA.FTZ R200, R166, R11.reuse, -R205.reuse ;  /* 0x0000000ba6c87223 */ /* 0x180fe200000108cd */
[----:B------:R-:W-:Y:S02]  /*e5e0*/  @!P3 IMAD R163, R199, 0x40, R190 ;  /* 0x00000040c7a3b824 */ /* 0x000fe400078e02be */
[-CC-:B------:R-:W-:Y:S01]  /*e5f0*/  FFMA.FTZ R203, R167, R11.reuse, -R205.reuse ;  /* 0x0000000ba7cb7223 */ /* 0x180fe200000108cd */
[-CC-:B------:R-:W-:Y:S01]  /*e600*/  FFMA.FTZ R170, R170, R11.reuse, -R205.reuse ;  /* 0x0000000baaaa7223 */ /* 0x180fe200000108cd */
[----:B------:R-:W-:Y:S01]  /*e610*/  @!P1 PRMT R162, RZ, 0x654, R162 ;  /* 0x00000654ffa29816 */ /* 0x000fe200000000a2 */
[----:B------:R-:W1:Y:S01]  /*e620*/  MUFU.EX2 R154, R154 ;  /* 0x0000009a009a7308 */ /* 0x000e620000000800 */
[----:B------:R-:W-:Y:S02]  /*e630*/  @!P3 IMAD R163, R163, 0x4, R2 ;  /* 0x00000004a3a3b824 */ /* 0x000fe400078e0202 */
[-CC-:B------:R-:W-:Y:S01]  /*e640*/  FFMA.FTZ R171, R171, R11.reuse, -R205.reuse ;  /* 0x0000000babab7223 */ /* 0x180fe200000108cd */
[----:B------:R2:W-:Y:S01]  /*e650*/  @!P1 SYNCS.ARRIVE.TRANS64.RED.A1T0 RZ, [R162+URZ], RZ ;  /* 0x000000ffa2ff99a7 */ /* 0x0005e2000810043f */
[-CC-:B------:R-:W-:Y:S01]  /*e660*/  FFMA.FTZ R174, R174, R11.reuse, -R205.reuse ;  /* 0x0000000baeae7223 */ /* 0x180fe200000108cd */
[-CC-:B------:R-:W-:Y:S01]  /*e670*/  FFMA.FTZ R175, R175, R11.reuse, -R205.reuse ;  /* 0x0000000bafaf7223 */ /* 0x180fe200000108cd */
[----:B------:R-:W-:Y:S01]  /*e680*/  @!P3 STS [R163+0x38400], R202 ;  /* 0x038400caa300b388 */ /* 0x000fe20000000800 */
[-CC-:B------:R-:W-:Y:S01]  /*e690*/  FFMA.FTZ R182, R182, R11.reuse, -R205.reuse ;  /* 0x0000000bb6b67223 */ /* 0x180fe200000108cd */
[----:B------:R-:W3:Y:S01]  /*e6a0*/  MUFU.EX2 R206, R206 ;  /* 0x000000ce00ce7308 */ /* 0x000ee20000000800 */
[-CC-:B------:R-:W-:Y:S01]  /*e6b0*/  FFMA.FTZ R183, R183, R11.reuse, -R205.reuse ;  /* 0x0000000bb7b77223 */ /* 0x180fe200000108cd */
[----:B0-----:R0:W-:Y:S01]  /*e6c0*/  @!P3 STS [R163+0x38420], R164 ;  /* 0x038420a4a300b388 */ /* 0x0011e20000000800 */
[-CC-:B--2---:R-:W-:Y:S01]  /*e6d0*/  FFMA.FTZ R162, R178, R11.reuse, -R205.reuse ;  /* 0x0000000bb2a27223 */ /* 0x184fe200000108cd */
[----:B------:R-:W-:Y:S01]  /*e6e0*/  FFMA.FTZ R178, R179, R11, -R205 ;  /* 0x0000000bb3b27223 */ /* 0x000fe200000108cd */
[-C--:B------:R-:W-:Y:S01]  /*e6f0*/  FMUL.FTZ R26, R26, R164.reuse ;  /* 0x000000a41a1a7220 */ /* 0x080fe20000410000 */
[-C--:B------:R-:W-:Y:S01]  /*e700*/  FMUL.FTZ R27, R27, R164.reuse ;  /* 0x000000a41b1b7220 */ /* 0x080fe20000410000 */
[-C--:B------:R-:W-:Y:S01]  /*e710*/  FMUL.FTZ R30, R30, R164.reuse ;  /* 0x000000a41e1e7220 */ /* 0x080fe20000410000 */
[----:B------:R-:W2:Y:S01]  /*e720*/  MUFU.EX2 R155, R155 ;  /* 0x0000009b009b7308 */ /* 0x000ea20000000800 */
[----:B-1----:R-:W-:Y:S01]  /*e730*/  FFMA.FTZ R197, R164, R197, R154 ;  /* 0x000000c5a4c57223 */ /* 0x002fe2000001009a */
[-C--:B------:R-:W-:Y:S01]  /*e740*/  FMUL.FTZ R31, R31, R164.reuse ;  /* 0x000000a41f1f7220 */ /* 0x080fe20000410000 */
[----:B------:R-:W-:Y:S01]  /*e750*/  FMUL.FTZ R34, R34, R164 ;  /* 0x000000a422227220 */ /* 0x000fe20000410000 */
[----:B0-----:R-:W-:Y:S01]  /*e760*/  FFMA.FTZ R163, R202, R15, R152 ;  /* 0x0000000fcaa37223 */ /* 0x001fe20000010098 */
[----:B------:R-:W-:Y:S01]  /*e770*/  F2FP.F16.F32.PACK_AB R152, R153, R152 ;  /* 0x000000989998723e */ /* 0x000fe200000000ff */
[-C--:B------:R-:W-:Y:S01]  /*e780*/  FMUL.FTZ R35, R35, R164.reuse ;  /* 0x000000a423237220 */ /* 0x080fe20000410000 */
[----:B------:R-:W-:Y:S01]  /*e790*/  FMUL.FTZ R38, R38, R164 ;  /* 0x000000a426267220 */ /* 0x000fe20000410000 */
[----:B------:R-:W0:Y:S01]  /*e7a0*/  MUFU.EX2 R165, R165 ;  /* 0x000000a500a57308 */ /* 0x000e220000000800 */
[C---:B---3--:R-:W-:Y:S01]  /*e7b0*/  FADD.FTZ R197, R206.reuse, R197 ;  /* 0x000000c5cec57221 */ /* 0x048fe20000010000 */
[----:B------:R-:W-:Y:S01]  /*e7c0*/  FADD.FTZ R163, R153, R163 ;  /* 0x000000a399a37221 */ /* 0x000fe20000010000 */
[----:B------:R-:W-:Y:S01]  /*e7d0*/  F2FP.F16.F32.PACK_AB R153, R206, R154 ;  /* 0x0000009ace99723e */ /* 0x000fe200000000ff */
[-C--:B------:R-:W-:Y:S01]  /*e7e0*/  FMUL.FTZ R39, R39, R164.reuse ;  /* 0x000000a427277220 */ /* 0x080fe20000410000 */
[-C--:B------:R-:W-:Y:S01]  /*e7f0*/  FMUL.FTZ R42, R42, R164.reuse ;  /* 0x000000a42a2a7220 */ /* 0x080fe20000410000 */
[-C--:B------:R-:W-:Y:S01]  /*e800*/  FMUL.FTZ R43, R43, R164.reuse ;  /* 0x000000a42b2b7220 */ /* 0x080fe20000410000 */
[-C--:B------:R-:W-:Y:S01]  /*e810*/  FMUL.FTZ R46, R46, R164.reuse ;  /* 0x000000a42e2e7220 */ /* 0x080fe20000410000 */
[----:B------:R-:W1:Y:S01]  /*e820*/  MUFU.EX2 R158, R158 ;  /* 0x0000009e009e7308 */ /* 0x000e620000000800 */
        /* <DEDUP_REMOVED lines=8> */
[C---:B0-----:R-:W-:Y:S01]  /*e8b0*/  FADD.FTZ R197, R165.reuse, R197 ;  /* 0x000000c5a5c57221 */ /* 0x041fe20000010000 */
[----:B------:R-:W-:Y:S01]  /*e8c0*/  F2FP.F16.F32.PACK_AB R155, R165, R155 ;  /* 0x0000009ba59b723e */ /* 0x000fe200000000ff */
[-C--:B------:R-:W-:Y:S01]  /*e8d0*/  FMUL.FTZ R59, R59, R164.reuse ;  /* 0x000000a43b3b7220 */ /* 0x080fe20000410000 */
[-C--:B------:R-:W-:Y:S01]  /*e8e0*/  FMUL.FTZ R62, R62, R164.reuse ;  /* 0x000000a43e3e7220 */ /* 0x080fe20000410000 */
[-C--:B------:R-:W-:Y:S01]  /*e8f0*/  FMUL.FTZ R63, R63, R164.reuse ;  /* 0x000000a43f3f7220 */ /* 0x080fe20000410000 */
[-C--:B------:R-:W-:Y:S01]  /*e900*/  FMUL.FTZ R66, R66, R164.reuse ;  /* 0x000000a442427220 */ /* 0x080fe20000410000 */
[-C--:B------:R-:W-:Y:S01]  /*e910*/  FMUL.FTZ R67, R67, R164.reuse ;  /* 0x000000a443437220 */ /* 0x080fe20000410000 */
[----:B------:R-:W-:Y:S01]  /*e920*/  MUFU.EX2 R156, R156 ;  /* 0x0000009c009c7308 */ /* 0x000fe20000000800 */
[----:B-1----:R-:W-:Y:S01]  /*e930*/  FADD.FTZ R179, R158, R197 ;  /* 0x000000c59eb37221 */ /* 0x002fe20000010000 */
[-C--:B------:R-:W-:Y:S01]  /*e940*/  FMUL.FTZ R70, R70, R164.reuse ;  /* 0x000000a446467220 */ /* 0x080fe20000410000 */
[-C--:B------:R-:W-:Y:S01]  /*e950*/  FMUL.FTZ R71, R71, R164.reuse ;  /* 0x000000a447477220 */ /* 0x080fe20000410000 */
[-C--:B------:R-:W-:Y:S01]  /*e960*/  FMUL.FTZ R74, R74, R164.reuse ;  /* 0x000000a44a4a7220 */ /* 0x080fe20000410000 */
[-C--:B------:R-:W-:Y:S01]  /*e970*/  FMUL.FTZ R75, R75, R164.reuse ;  /* 0x000000a44b4b7220 */ /* 0x080fe20000410000 */
[-C--:B------:R-:W-:Y:S01]  /*e980*/  FMUL.FTZ R78, R78, R164.reuse ;  /* 0x000000a44e4e7220 */ /* 0x080fe20000410000 */
[----:B------:R-:W-:Y:S01]  /*e990*/  FMUL.FTZ R79, R79, R164 ;  /* 0x000000a44f4f7220 */ /* 0x000fe20000410000 */
[----:B------:R-:W-:Y:S01]  /*e9a0*/  MUFU.EX2 R161, R161 ;  /* 0x000000a100a17308 */ /* 0x000fe20000000800 */
[----:B--2---:R-:W-:Y:S01]  /*e9b0*/  F2FP.F16.F32.PACK_AB R154, R157, R204 ;  /* 0x000000cc9d9a723e */ /* 0x004fe200000000ff */
[----:B------:R-:W-:Y:S01]  /*e9c0*/  BAR.SYNC.DEFER_BLOCKING 0xf, 0x100 ;  /* 0x03c4000000007b1d */ /* 0x000fe20000010000 */
[-C--:B------:R-:W-:Y:S01]  /*e9d0*/  FMUL.FTZ R82, R82, R164.reuse ;  /* 0x000000a452527220 */ /* 0x080fe20000410000 */
[-C--:B------:R-:W-:Y:S01]  /*e9e0*/  FMUL.FTZ R83, R83, R164.reuse ;  /* 0x000000a453537220 */ /* 0x080fe20000410000 */
[-C--:B------:R-:W-:Y:S01]  /*e9f0*/  FMUL.FTZ R86, R86, R164.reuse ;  /* 0x000000a456567220 */ /* 0x080fe20000410000 */
[-C--:B------:R-:W-:Y:S01]  /*ea00*/  FMUL.FTZ R87, R87, R164.reuse ;  /* 0x000000a457577220 */ /* 0x080fe20000410000 */
[-C--:B------:R-:W-:Y:S01]  /*ea10*/  FMUL.FTZ R90, R90, R164.reuse ;  /* 0x000000a45a5a7220 */ /* 0x080fe20000410000 */
[----:B------:R-:W0:Y:S01]  /*ea20*/  MUFU.EX2 R159, R159 ;  /* 0x0000009f009f7308 */ /* 0x000e220000000800 */
        /* <DEDUP_REMOVED lines=16> */
[----:B0-----:R-:W-:Y:S01]  /*eb30*/  FADD.FTZ R179, R159, R179 ;  /* 0x000000b39fb37221 */ /* 0x001fe20000010000 */
        /* <DEDUP_REMOVED lines=18> */
[----:B------:R-:W-:Y:S01]  /*ec60*/  FMUL.FTZ R151, R151, R164 ;  /* 0x000000a497977220 */ /* 0x000fe20000410000 */
[-C--:B------:R-:W-:Y:S01]  /*ec70*/  FMUL.FTZ R41, R41, R202.reuse ;  /* 0x000000ca29297220 */ /* 0x080fe20000410000 */
        /* <DEDUP_REMOVED lines=11> */
[----:B--2---:R-:W-:Y:S01]  /*ed30*/  FADD.FTZ R162, R204, R163 ;  /* 0x000000a3cca27221 */ /* 0x004fe20000010000 */
[-C--:B------:R-:W-:Y:S01]  /*ed40*/  FMUL.FTZ R61, R61, R202.reuse ;  /* 0x000000ca3d3d7220 */ /* 0x080fe20000410000 */
[-C--:B------:R-:W-:Y:S01]  /*ed50*/  FMUL.FTZ R64, R64, R202.reuse ;  /* 0x000000ca40407220 */ /* 0x080fe20000410000 */
[----:B------:R-:W-:Y:S01]  /*ed60*/  FMUL.FTZ R65, R65, R202 ;  /* 0x000000ca41417220 */ /* 0x000fe20000410000 */
[----:B------:R-:W-:Y:S01]  /*ed70*/  FADD.FTZ R162, R157, R162 ;  /* 0x000000a29da27221 */ /* 0x000fe20000010000 */
[----:B------:R-:W-:Y:S01]  /*ed80*/  F2FP.F16.F32.PACK_AB R157, R159, R158 ;  /* 0x0000009e9f9d723e */ /* 0x000fe200000000ff */
[----:B------:R-:W-:Y:S01]  /*ed90*/  FMUL.FTZ R68, R68, R202 ;  /* 0x000000ca44447220 */ /* 0x000fe20000410000 */
[----:B------:R-:W-:Y:S01]  /*eda0*/  MUFU.EX2 R169, R169 ;  /* 0x000000a900a97308 */ /* 0x000fe20000000800 */
[----:B------:R-:W-:Y:S01]  /*edb0*/  FADD.FTZ R162, R156, R162 ;  /* 0x000000a29ca27221 */ /* 0x000fe20000010000 */
[----:B------:R-:W-:Y:S01]  /*edc0*/  F2FP.F16.F32.PACK_AB R156, R161, R156 ;  /* 0x0000009ca19c723e */ /* 0x000fe200000000ff */
[----:B------:R-:W-:Y:S01]  /*edd0*/  FMUL.FTZ R69, R69, R202 ;  /* 0x000000ca45457220 */ /* 0x000fe20000410000 */
[----:B-1----:R-:W-:Y:S01]  /*ede0*/  F2FP.F16.F32.PACK_AB R158, R198, R160 ;  /* 0x000000a0c69e723e */ /* 0x002fe200000000ff */
[----:B------:R-:W-:Y:S01]  /*edf0*/  FADD.FTZ R162, R161, R162 ;  /* 0x000000a2a1a27221 */ /* 0x000fe20000010000 */
[----:B0-----:R-:W-:Y:S01]  /*ee00*/  F2FP.F16.F32.PACK_AB R159, R203, R200 ;  /* 0x000000c8cb9f723e */ /* 0x001fe200000000ff */
        /* <DEDUP_REMOVED lines=46> */
[----:B------:R-:W-:Y:S01]  /*f0f0*/  FMUL.FTZ R149, R149, R202 ;  /* 0x000000ca95957220 */ /* 0x000fe20000410000 */
[----:B------:R0:W-:Y:S01]  /*f100*/  STSM.16.M88.4 [R194+0x36400], R152 ;  /* 0x03640098c2007844 */ /* 0x0001e20000000200 */
[----:B------:R-:W-:Y:S01]  /*f110*/  FADD.FTZ R179, R200, R179 ;  /* 0x000000b3c8b37221 */ /* 0x000fe20000010000 */
[----:B------:R-:W-:Y:S01]  /*f120*/  MUFU.EX2 R176, R176 ;  /* 0x000000b000b07308 */ /* 0x000fe20000000800 */
[----:B------:R-:W-:Y:S01]  /*f130*/  @!P1 VIADD R196, R196, 0x38860 ;  /* 0x00038860c4c49836 */ /* 0x000fe20000000000 */
[----:B------:R2:W-:Y:S01]  /*f140*/  STSM.16.M88.4 [R195], R156 ;  /* 0x0000009cc3007844 */ /* 0x0005e20000000200 */
[----:B------:R-:W-:Y:S01]  /*f150*/  FADD.FTZ R179, R203, R179 ;  /* 0x000000b3cbb37221 */ /* 0x000fe20000010000 */
[----:B------:R-:W-:-:S02]  /*f160*/  IMAD.MOV.U32 R199, RZ, RZ, R18 ;  /* 0x000000ffffc77224 */ /* 0x000fc400078e0012 */
[----:B------:R-:W-:Y:S01]  /*f170*/  @!P1 PRMT R196, RZ, 0x654, R196 ;  /* 0x00000654ffc49816 */ /* 0x000fe200000000c4 */
[----:B------:R-:W-:Y:S01]  /*f180*/  FADD.FTZ R179, R170, R179 ;  /* 0x000000b3aab37221 */ /* 0x000fe20000010000 */
[----:B------:R-:W3:Y:S01]  /*f190*/  MUFU.EX2 R177, R177 ;  /* 0x000000b100b17308 */ /* 0x000ee20000000800 */
[----:B-1----:R-:W-:Y:S01]  /*f1a0*/  F2FP.F16.F32.PACK_AB R163, R175, R174 ;  /* 0x000000aeafa3723e */ /* 0x002fe200000000ff */
[----:B------:R-:W-:Y:S02]  /*f1b0*/  IMAD.MOV.U32 R200, RZ, RZ, R21 ;  /* 0x000000ffffc87224 */ /* 0x000fe400078e0015 */
[----:B------:R-:W-:-:S04]  /*f1c0*/  FADD.FTZ R179, R171, R179 ;  /* 0x000000b3abb37221 */ /* 0x000fc80000010000 */
[----:B------:R-:W-:Y:S01]  /*f1d0*/  FADD.FTZ R179, R174, R179 ;  /* 0x000000b3aeb37221 */ /* 0x000fe20000010000 */
[----:B------:R-:W-:Y:S03]  /*f1e0*/  MUFU.EX2 R180, R180 ;  /* 0x000000b400b47308 */ /* 0x000fe60000000800 */
[----:B------:R-:W-:-:S04]  /*f1f0*/  FADD.FTZ R179, R175, R179 ;  /* 0x000000b3afb37221 */ /* 0x000fc80000010000 */
[----:B------:R-:W-:Y:S01]  /*f200*/  FADD.FTZ R179, R15, R179 ;  /* 0x000000b30fb37221 */ /* 0x000fe20000010000 */
[----:B------:R-:W1:Y:S01]  /*f210*/  MUFU.EX2 R181, R181 ;  /* 0x000000b500b57308 */ /* 0x000e620000000800 */
[----:B---3--:R-:W-:-:S07]  /*f220*/  F2FP.F16.F32.PACK_AB R164, R177, R176 ;  /* 0x000000b0b1a4723e */ /* 0x008fce00000000ff */
[----:B------:R-:W3:Y:S08]  /*f230*/  MUFU.EX2 R178, R178 ;  /* 0x000000b200b27308 */ /* 0x000ef00000000800 */
[----:B------:R-:W4:Y:S01]  /*f240*/  MUFU.EX2 R182, R182 ;  /* 0x000000b600b67308 */ /* 0x000f220000000800 */
[----:B-1----:R-:W-:-:S07]  /*f250*/  F2FP.F16.F32.PACK_AB R166, R181, R180 ;  /* 0x000000b4b5a6723e */ /* 0x002fce00000000ff */
[----:B------:R1:W5:Y:S01]  /*f260*/  MUFU.EX2 R197, R183 ;  /* 0x000000b700c57308 */ /* 0x0003620000000800 */
[C---:B---3--:R-:W-:Y:S01]  /*f270*/  F2FP.F16.F32.PACK_AB R165, R178.reuse, R15 ;  /* 0x0000000fb2a5723e */ /* 0x048fe200000000ff */
[----:B------:R-:W-:Y:S01]  /*f280*/  FADD.FTZ R179, R178, R179 ;  /* 0x000000b3b2b37221 */ /* 0x000fe20000010000 */
[----:B-1----:R-:W-:Y:S01]  /*f290*/  FADD.FTZ R183, R160, R162 ;  /* 0x000000a2a0b77221 */ /* 0x002fe20000010000 */
[----:B------:R-:W-:Y:S02]  /*f2a0*/  F2FP.F16.F32.PACK_AB R160, R169, R168 ;  /* 0x000000a8a9a0723e */ /* 0x000fe400000000ff */
[----:B----4-:R-:W-:Y:S01]  /*f2b0*/  FADD.FTZ R179, R182, R179 ;  /* 0x000000b3b6b37221 */ /* 0x010fe20000010000 */
[----:B------:R-:W-:Y:S01]  /*f2c0*/  F2FP.F16.F32.PACK_AB R162, R173, R172 ;  /* 0x000000acada2723e */ /* 0x000fe200000000ff */
[----:B------:R-:W-:Y:S01]  /*f2d0*/  FADD.FTZ R183, R198, R183 ;  /* 0x000000b7c6b77221 */ /* 0x000fe20000010000 */
[----:B------:R-:W-:Y:S01]  /*f2e0*/  IMAD.MOV.U32 R198, RZ, RZ, R12 ;  /* 0x000000ffffc67224 */ /* 0x000fe200078e000c */
[----:B-----5:R-:W-:-:S02]  /*f2f0*/  F2FP.F16.F32.PACK_AB R167, R197, R182 ;  /* 0x000000b6c5a7723e */ /* 0x020fc400000000ff */
[----:B------:R2:W-:Y:S01]  /*f300*/  STSM.16.M88.4 [R208], R160 ;  /* 0x000000a0d0007844 */ /* 0x0005e20000000200 */
[----:B------:R-:W-:Y:S01]  /*f310*/  FADD.FTZ R183, R168, R183 ;  /* 0x000000b7a8b77221 */ /* 0x000fe20000010000 */
[----:B------:R-:W-:Y:S02]  /*f320*/  FADD.FTZ R197, R197, R179 ;  /* 0x000000b3c5c57221 */ /* 0x000fe40000010000 */
[----:B------:R2:W-:Y:S01]  /*f330*/  STSM.16.M88.4 [R201], R164 ;  /* 0x000000a4c9007844 */ /* 0x0005e20000000200 */
[----:B------:R-:W-:Y:S01]  /*f340*/  WARPGROUP.ARRIVE ;  /* 0x00000000000079c5 */ /* 0x000fe20000000000 */
[----:B------:R-:W-:-:S04]  /*f350*/  FADD.FTZ R183, R169, R183 ;  /* 0x000000b7a9b77221 */ /* 0x000fc80000010000 */
[----:B------:R-:W-:Y:S01]  /*f360*/  FADD.FTZ R183, R172, R183 ;  /* 0x000000b7acb77221 */ /* 0x000fe20000010000 */
[----:B------:R-:W-:Y:S03]  /*f370*/  HGMMA.64x256x16.F32 R24, R152, gdesc[UR4].tnspB, R24, gsb0 ;  /* 0x43e0000498187df0 */ /* 0x000fe60008000818 */
[----:B------:R-:W-:-:S04]  /*f380*/  FADD.FTZ R183, R173, R183 ;  /* 0x000000b7adb77221 */ /* 0x000fc80000010000 */
[----:B------:R-:W-:-:S04]  /*f390*/  FADD.FTZ R183, R176, R183 ;  /* 0x000000b7b0b77221 */ /* 0x000fc80000010000 */
[----:B------:R-:W-:-:S04]  /*f3a0*/  FADD.FTZ R183, R177, R183 ;  /* 0x000000b7b1b77221 */ /* 0x000fc80000010000 */
[----:B------:R-:W-:-:S04]  /*f3b0*/  FADD.FTZ R183, R180, R183 ;  /* 0x000000b7b4b77221 */ /* 0x000fc80000010000 */
[----:B------:R-:W-:Y:S01]  /*f3c0*/  FADD.FTZ R15, R181, R183 ;  /* 0x000000b7b50f7221 */ /* 0x000fe20000010000 */
[----:B------:R-:W-:Y:S02]  /*f3d0*/  WARPGROUP.DEPBAR.LE gsb0, 0x0 ;  /* 0x00008000000079c5 */ /* 0x000fe40000010000 */
[----:B0-----:R-:W-:Y:S01]  /*f3e0*/  VIADD R152, R20, 0x80 ;  /* 0x0000008014987836 */ /* 0x001fe20000000000 */
[----:B------:R-:W-:Y:S01]  /*f3f0*/  WARPGROUP.ARRIVE ;  /* 0x00000000000079c5 */ /* 0x000fe20000000000 */
[----:B------:R-:W-:-:S03]  /*f400*/  IMAD.MOV.U32 R153, RZ, RZ, 0x40000040 ;  /* 0x40000040ff997424 */ /* 0x000fc600078e00ff */
[----:B------:R-:W-:Y:S01]  /*f410*/  R2UR UR6, R152 ;  /* 0x00000000980672ca */ /* 0x000fe200000e0000 */
[----:B------:R-:W-:Y:S01]  /*f420*/  VIADD R152, R20, 0x100 ;  /* 0x0000010014987836 */ /* 0x000fe20000000000 */
[----:B------:R-:W-:Y:S01]  /*f430*/  R2UR UR7, R153 ;  /* 0x00000000990772ca */ /* 0x000fe200000e0000 */
[----:B------:R-:W-:-:S12]  /*f440*/  IMAD.MOV.U32 R153, RZ, RZ, 0x40000040 ;  /* 0x40000040ff997424 */ /* 0x000fd800078e00ff */
[----:B------:R-:W-:Y:S01]  /*f450*/  HGMMA.64x256x16.F32 R24, R156, gdesc[UR4].tnspB, R24, gsb0 ;  /* 0x43e000049c187df0 */ /* 0x000fe20008000818 */
[----:B------:R-:W-:Y:S01]  /*f460*/  R2UR UR6, R152 ;  /* 0x00000000980672ca */ /* 0x000fe200000e0000 */
[----:B------:R-:W-:Y:S01]  /*f470*/  VIADD R152, R20, 0x180 ;  /* 0x0000018014987836 */ /* 0x000fe20000000000 */
[----:B------:R-:W-:Y:S01]  /*f480*/  R2UR UR7, R153 ;  /* 0x00000000990772ca */ /* 0x000fe200000e0000 */
[----:B------:R-:W-:Y:S01]  /*f490*/  IMAD.MOV.U32 R153, RZ, RZ, 0x40000040 ;  /* 0x40000040ff997424 */ /* 0x000fe200078e00ff */
[----:B------:R-:W-:Y:S02]  /*f4a0*/  WARPGROUP.DEPBAR.LE gsb0, 0x0 ;  /* 0x00008000000079c5 */ /* 0x000fe40000010000 */
[----:B------:R-:W-:-:S15]  /*f4b0*/  WARPGROUP.ARRIVE ;  /* 0x00000000000079c5 */ /* 0x000fde0000000000 */
[----:B------:R-:W-:-:S06]  /*f4c0*/  NOP ;  /* 0x0000000000007918 */ /* 0x000fcc0000000000 */
[----:B------:R-:W-:Y:S01]  /*f4d0*/  HGMMA.64x256x16.F32 R24, R160, gdesc[UR4].tnspB, R24, gsb0 ;  /* 0x43e00004a0187df0 */ /* 0x000fe20008000818 */
[----:B------:R-:W-:Y:S02]  /*f4e0*/  R2UR UR6, R152 ;  /* 0x00000000980672ca */ /* 0x000fe400000e0000 */
[----:B------:R-:W-:Y:S01]  /*f4f0*/  R2UR UR7, R153 ;  /* 0x00000000990772ca */ /* 0x000fe200000e0000 */
        /* <DEDUP_REMOVED lines=15> */
.L_x_1419:
[----:B------:R-:W-:Y:S05]  /*f5f0*/  BSYNC B0 ;  /* 0x0000000000007941 */ /* 0x000fea0003800000 */
.L_x_1418:
[----:B------:R-:W0:Y:S01]  /*f600*/  SHFL.BFLY PT, R0, R15, 0x2, 0x1f ;  /* 0x0c401f000f007f89 */ /* 0x000e2200000e0000 */
[----:B------:R-:W-:Y:S02]  /*f610*/  IMAD.MOV.U32 R4, RZ, RZ, RZ ;  /* 0x000000ffff047224 */ /* 0x000fe400078e00ff */
[----:B------:R-:W-:Y:S01]  /*f620*/  IMAD.MOV.U32 R14, RZ, RZ, -0x800000 ;  /* 0xff800000ff0e7424 */ /* 0x000fe200078e00ff */
[----:B------:R-:W-:Y:S06]  /*f630*/  BAR.ARV 0x8, 0x100 ;  /* 0x0204000000007b1d */ /* 0x000fec0000002000 */
[----:B------:R-:W-:-:S02]  /*f640*/  VIADD R220, R220, 0x1 ;  /* 0x00000001dcdc7836 */ /* 0x000fc40000000000 */
[----:B------:R-:W-:Y:S01]  /*f650*/  BAR.SYNC.DEFER_BLOCKING 0xf, 0x100 ;  /* 0x03c4000000007b1d */ /* 0x000fe20000010000 */
[----:B0-----:R-:W-:-:S05]  /*f660*/  FADD.FTZ R0, R0, R15 ;  /* 0x0000000f00007221 */ /* 0x001fca0000010000 */
[----:B------:R-:W0:Y:S02]  /*f670*/  SHFL.BFLY PT, R3, R0, 0x1, 0x1f ;  /* 0x0c201f0000037f89 */ /* 0x000e2400000e0000 */
[----:B0-----:R-:W-:-:S05]  /*f680*/  FADD.FTZ R3, R0, R3 ;  /* 0x0000000300037221 */ /* 0x001fca0000010000 */
[----:B------:R-:W-:-:S13]  /*f690*/  FSETP.NE.FTZ.AND P0, PT, R3, RZ, PT ;  /* 0x000000ff0300720b */ /* 0x000fda0003f15000 */
[----:B------:R-:W0:Y:S08]  /*f6a0*/  @P0 MUFU.LG2 R0, R3 ;  /* 0x0000000300000308 */ /* 0x000e300000000c00 */
[----:B------:R3:W4:Y:S01]  /*f6b0*/  @P0 MUFU.RCP R4, R3 ;  /* 0x0000000300040308 */ /* 0x0007220000001000 */
[----:B0-----:R-:W-:Y:S01]  /*f6c0*/  @P0 FMUL.FTZ R0, R0, 0.69314718246459960938 ;  /* 0x3f31721800000820 */ /* 0x001fe20000410000 */
[----:B---3--:R-:W-:-:S04]  /*f6d0*/  @P0 FMUL.FTZ R3, R11, 0.69314718246459960938 ;  /* 0x3f3172180b030820 */ /* 0x008fc80000410000 */
[----:B------:R-:W-:Y:S02]  /*f6e0*/  @P0 FFMA.FTZ R14, R3, R12, R0 ;  /* 0x0000000c030e0223 */ /* 0x000fe40000010000 */
[----:B------:R-:W0:Y:S01]  /*f6f0*/  SHFL.BFLY PT, R0, R197, 0x2, 0x1f ;  /* 0x0c401f00c5007f89 */ /* 0x000e2200000e0000 */
[-C--:B----4-:R-:W-:Y:S01]  /*f700*/  FMUL.FTZ R24, R24, R4.reuse ;  /* 0x0000000418187220 */ /* 0x090fe20000410000 */
        /* <DEDUP_REMOVED lines=22> */
[----:B0-----:R-:W-:Y:S01]  /*f870*/  FADD.FTZ R0, R0, R197 ;  /* 0x000000c500007221 */ /* 0x001fe20000010000 */
        /* <DEDUP_REMOVED lines=44> */
[----:B------:R-:W-:-:S02]  /*fb40*/  FMUL.FTZ R149, R149, R4 ;  /* 0x0000000495957220 */ /* 0x000fc40000410000 */
[----:B------:R-:W0:Y:S01]  /*fb50*/  @P0 MUFU.RCP R0, R3 ;  /* 0x0000000300000308 */ /* 0x000e220000001000 */
[----:B------:R-:W-:-:S07]  /*fb60*/  @P0 FMUL.FTZ R11, R11, 0.69314718246459960938 ;  /* 0x3f3172180b0b0820 */ /* 0x000fce0000410000 */
[----:B------:R-:W3:Y:S01]  /*fb70*/  @P0 MUFU.LG2 R3, R3 ;  /* 0x0000000300030308 */ /* 0x000ee20000000c00 */
[-C--:B0-----:R-:W-:Y:S01]  /*fb80*/  FMUL.FTZ R26, R26, R0.reuse ;  /* 0x000000001a1a7220 */ /* 0x081fe20000410000 */
[-C--:B------:R-:W-:Y:S01]  /*fb90*/  FMUL.FTZ R27, R27, R0.reuse ;  /* 0x000000001b1b7220 */ /* 0x080fe20000410000 */
[-C--:B------:R-:W-:Y:S01]  /*fba0*/  FMUL.FTZ R30, R30, R0.reuse ;  /* 0x000000001e1e7220 */ /* 0x080fe20000410000 */
[-C--:B------:R-:W-:Y:S01]  /*fbb0*/  FMUL.FTZ R31, R31, R0.reuse ;  /* 0x000000001f1f7220 */ /* 0x080fe20000410000 */
[-C--:B------:R-:W-:Y:S01]  /*fbc0*/  FMUL.FTZ R34, R34, R0.reuse ;  /* 0x0000000022227220 */ /* 0x080fe20000410000 */
[-C--:B------:R-:W-:Y:S01]  /*fbd0*/  FMUL.FTZ R35, R35, R0.reuse ;  /* 0x0000000023237220 */ /* 0x080fe20000410000 */
[-C--:B------:R-:W-:Y:S01]  /*fbe0*/  FMUL.FTZ R38, R38, R0.reuse ;  /* 0x0000000026267220 */ /* 0x080fe20000410000 */
[----:B------:R-:W-:Y:S01]  /*fbf0*/  FMUL.FTZ R39, R39, R0 ;  /* 0x0000000027277220 */ /* 0x000fe20000410000 */
[----:B---3--:R-:W-:Y:S01]  /*fc00*/  @P0 FMUL.FTZ R5, R3, 0.69314718246459960938 ;  /* 0x3f31721803050820 */ /* 0x008fe20000410000 */
[----:B------:R-:W-:-:S02]  /*fc10*/  IMAD.MOV.U32 R3, RZ, RZ, -0x800000 ;  /* 0xff800000ff037424 */ /* 0x000fc400078e00ff */
        /* <DEDUP_REMOVED lines=69> */
.L_x_1371:
[----:B------:R-:W-:Y:S05]  /*10070*/  BSYNC B7 ;  /* 0x0000000000077941 */ /* 0x000fea0003800000 */
.L_x_1367:
[----:B------:R-:W3:Y:S08]  /*10080*/  S2UR UR5, SR_CgaCtaId ;  /* 0x00000000000579c3 */ /* 0x000ef00000008800 */
[----:B------:R-:W-:Y:S06]  /*10090*/  BAR.SYNC.DEFER_BLOCKING 0x5, 0x180 ;  /* 0x0146000000007b1d */ /* 0x000fec0000010000 */
[----:B------:R-:W-:Y:S01]  /*100a0*/  UMOV UR4, 0x400 ;  /* 0x0000040000047882 */ /* 0x000fe20000000000 */
[----:B------:R-:W-:Y:S01]  /*100b0*/  BSSY B0, `(.L_x_1431) ;  /* 0x0000499000007945 */ /* 0x000fe20003800000 */
[----:B---3--:R-:W-:-:S06]  /*100c0*/  ULEA UR4, UR5, UR4, 0x18 ;  /* 0x0000000405047291 */ /* 0x008fcc000f8ec03f */
[----:B------:R-:W-:-:S05]  /*100d0*/  IMAD.U32 R2, RZ, RZ, UR4 ;  /* 0x00000004ff027e24 */ /* 0x000fca000f8e00ff */
[----:B-----5:R3:W4:Y:S01]  /*100e0*/  LDS.128 R152, [R2+0x388d0] ;  /* 0x0388d00002987984 */ /* 0x0207220000000c00 */
[----:B------:R-:W-:Y:S06]  /*100f0*/  BAR.ARV 0x4, 0x180 ;  /* 0x0106000000007b1d */ /* 0x000fec0000002000 */
[----:B------:R-:W-:Y:S05]  /*10100*/  @P0 BRA `(.L_x_1432) ;  /* 0x0000003800880947 */ /* 0x000fea0003800000 */
[----:B-1----:R-:W2:Y:S01]  /*10110*/  LDL R4, [R1+0x80] ;  /* 0x0000800001047983 */ /* 0x002ea20000100800 */
[----:B0-----:R-:W-:Y:S01]  /*10120*/  F2FP.F16.F32.PACK_AB R6, R29, R28 ;  /* 0x0000001c1d06723e */ /* 0x001fe200000000ff */
        /* <DEDUP_REMOVED lines=189> */
[----:B0-----:R-:W-:Y:S01]  /*10d00*/  @P0 IADD3 R8, P2, R213, UR4, RZ ;  /* 0x00000004d5080c10 */ /* 0x001fe2000ff5e0ff */
        /* <DEDUP_REMOVED lines=10> */
.L_x_1433:
        /* <DEDUP_REMOVED lines=8> */
[----:B------:R-:W2:Y:S01]  /*10e30*/  LDL.LU R11, [R1+0x3c] ;  /* 0x00003c00010b7983 */ /* 0x000ea20000300800 */
[----:B------:R-:W-:Y:S01]  /*10e40*/  IMAD.MOV.U32 R10, RZ, RZ, 0xab8 ;  /* 0x00000ab8ff0a7424 */ /* 0x000fe200078e00ff */
[----:B------:R-:W-:Y:S01]  /*10e50*/  ISETP.GT.AND P1, PT, R211, 0x1, PT ;  /* 0x00000001d300780c */ /* 0x000fe20003f24270 */
[----:B------:R-:W1:Y:S01]  /*10e60*/  LDC R156, c[0x0][0xce8] ;  /* 0x00033a00ff9c7b82 */ /* 0x000e620000000800 */
[----:B------:R-:W5:Y:S01]  /*10e70*/  LDL R21, [R1+0x78] ;  /* 0x0000780001157983 */ /* 0x000f620000100800 */
[----:B------:R-:W-:Y:S02]  /*10e80*/  ISETP.NE.U32.AND P0, PT, RZ, UR6, PT ;  /* 0x00000006ff007c0c */ /* 0x000fe4000bf05070 */
[----:B------:R-:W-:Y:S01]  /*10e90*/  SEL R10, R10, 0xa78, P1 ;  /* 0x00000a780a0a7807 */ /* 0x000fe20000800000 */
[----:B------:R-:W3:Y:S01]  /*10ea0*/  LDL R158, [R1+0x7c] ;  /* 0x00007c00019e7983 */ /* 0x000ee20000100800 */
[----:B------:R-:W-:Y:S02]  /*10eb0*/  ISETP.NE.AND.EX P0, PT, RZ, UR7, PT, P0 ;  /* 0x00000007ff007c0c */ /* 0x000fe4000bf05300 */
[----:B0-----:R-:W0:Y:S01]  /*10ec0*/  LDC.64 R8, c[0x0][R10+0x220] ;  /* 0x000088000a087b82 */ /* 0x001e220000000a00 */
[----:B------:R-:W3:Y:S01]  /*10ed0*/  LDL R157, [R1+0x44] ;  /* 0x00004400019d7983 */ /* 0x000ee20000100800 */
[----:B------:R-:W-:-:S06]  /*10ee0*/  SEL R15, R210, RZ, !P0 ;  /* 0x000000ffd20f7207 */ /* 0x000fcc0004000000 */
[----:B------:R-:W1:Y:S01]  /*10ef0*/  LDC.64 R6, c[0x0][R10+0x218] ;  /* 0x000086000a067b82 */ /* 0x000e620000000a00 */
[----:B0-----:R-:W-:Y:S01]  /*10f00*/  IMAD R9, R9, R15, RZ ;  /* 0x0000000f09097224 */ /* 0x001fe200078e02ff */
[----:B----4-:R-:W-:Y:S02]  /*10f10*/  SEL R152, R221, RZ, P1 ;  /* 0x000000ffdd987207 */ /* 0x010fe40000800000 */
[----:B--2---:R-:W-:Y:S02]  /*10f20*/  SEL R11, R11, RZ, !P0 ;  /* 0x000000ff0b0b7207 */ /* 0x004fe40004000000 */
[----:B-1----:R-:W-:-:S03]  /*10f30*/  ISETP.NE.AND P0, PT, R156, 0x1, PT ;  /* 0x000000019c00780c */ /* 0x002fc60003f05270 */
        /* <DEDUP_REMOVED lines=47> */
.L_x_1434:
[----:B------:R-:W-:Y:S02]  /*11230*/  ISETP.GT.AND P1, PT, R211, 0x1, PT ;  /* 0x00000001d300780c */ /* 0x000fe40003f24270 */
[----:B------:R-:W-:-:S04]  /*11240*/  ISETP.NE.U32.AND P0, PT, RZ, UR6, PT ;  /* 0x00000006ff007c0c */ /* 0x000fc8000bf05070 */
[----:B------:R-:W-:-:S04]  /*11250*/  ISETP.NE.AND.EX P0, PT, RZ, UR7, PT, P0 ;  /* 0x00000007ff007c0c */ /* 0x000fc8000bf05300 */
[----:B------:R-:W-:-:S03]  /*11260*/  SEL R210, R210, RZ, !P0 ;  /* 0x000000ffd2d27207 */ /* 0x000fc60004000000 */
[----:B------:R-:W-:Y:S06]  /*11270*/  @P1 BRA `(.L_x_1435) ;  /* 0x0000001000381947 */ /* 0x000fec0003800000 */
[----:B------:R-:W2:Y:S01]  /*11280*/  S2R R20, SR_TID.X ;  /* 0x0000000000147919 */ /* 0x000ea20000002100 */
[----:B------:R-:W3:Y:S01]  /*11290*/  LDC R83, c[0x0][0xce8] ;  /* 0x00033a00ff537b82 */ /* 0x000ee20000000800 */
[----:B------:R-:W-:Y:S01]  /*112a0*/  ULDC.64 UR4, c[0x0][0xba0] ;  /* 0x0002e80000047ab9 */ /* 0x000fe20000000a00 */
[----:B--2---:R-:W-:-:S05]  /*112b0*/  VIADD R20, R20, 0xffffff80 ;  /* 0xffffff8014147836 */ /* 0x004fca0000000000 */
[----:B------:R-:W-:-:S04]  /*112c0*/  SHF.R.S32.HI R21, RZ, 0x1f, R20 ;  /* 0x0000001fff157819 */ /* 0x000fc80000011414 */
[----:B------:R-:W-:-:S04]  /*112d0*/  LEA.HI R21, R21, R20, RZ, 0x3 ;  /* 0x0000001415157211 */ /* 0x000fc800078f18ff */
[----:B-1----:R-:W-:-:S05]  /*112e0*/  SHF.R.S32.HI R3, RZ, 0x3, R21 ;  /* 0x00000003ff037819 */ /* 0x002fca0000011415 */
[----:B0-----:R-:W-:-:S04]  /*112f0*/  IMAD R7, R3, 0x40, R187 ;  /* 0x0000004003077824 */ /* 0x001fc800078e02bb */
        /* <DEDUP_REMOVED lines=44> */
[----:B---3--:R-:W-:Y:S01]  /*115c0*/  IMAD R86, R4, R83, RZ ;  /* 0x0000005304567224 */ /* 0x008fe200078e02ff */
        /* <DEDUP_REMOVED lines=51> */
[----:B------:R-:W5:Y:S01]  /*11900*/  LD.E.128 R8, desc[UR42][R8.64] ;  /* 0x0000002a08087980 */ /* 0x000f62000c101d00 */
[----:B------:R-:W-:-:S02]  /*11910*/  IMAD.IADD R80, R20, 0x1, -R21 ;  /* 0x0000000114507824 */ /* 0x000fc400078e0a15 */
[C---:B------:R-:W-:Y:S01]  /*11920*/  IMAD.WIDE.U32 R6, R209.reuse, UR4, R6 ;  /* 0x00000004d1067c25 */ /* 0x040fe2000f8e0006 */
[----:B------:R-:W5:Y:S03]  /*11930*/  LD.E.128 R12, desc[UR42][R12.64] ;  /* 0x0000002a0c0c7980 */ /* 0x000f66000c101d00 */
[----:B------:R-:W1:Y:S01]  /*11940*/  @P3 LDC R85, c[0x0][0xcec] ;  /* 0x00033b00ff553b82 */ /* 0x000e620000000800 */
[----:B------:R-:W-:Y:S01]  /*11950*/  SHF.R.S32.HI R20, RZ, 0x1f, R210 ;  /* 0x0000001fff147819 */ /* 0x000fe200000114d2 */
[----:B------:R-:W-:Y:S01]  /*11960*/  IMAD R5, R80, 0x20, R3 ;  /* 0x0000002050057824 */ /* 0x000fe200078e0203 */
[----:B------:R-:W5:Y:S01]  /*11970*/  LD.E.128 R52, desc[UR42][R52.64] ;  /* 0x0000002a34347980 */ /* 0x000f62000c101d00 */
[----:B------:R-:W-:Y:S01]  /*11980*/  IMAD R7, R209, UR5, R7 ;  /* 0x00000005d1077c24 */ /* 0x000fe2000f8e0207 */
[----:B------:R-:W-:Y:S02]  /*11990*/  ULDC.64 UR4, c[0x0][0xbf0] ;  /* 0x0002fc0000047ab9 */ /* 0x000fe40000000a00 */
[----:B------:R-:W5:Y:S01]  /*119a0*/  LD.E.128 R56, desc[UR42][R56.64] ;  /* 0x0000002a38387980 */ /* 0x000f62000c101d00 */
[----:B------:R-:W2:Y:S01]  /*119b0*/  @P3 LDC R87, c[0x0][0xcf0] ;  /* 0x00033c00ff573b82 */ /* 0x000ea20000000800 */
[----:B------:R-:W-:-:S02]  /*119c0*/  IMAD R82, R212, 0x40, R5 ;  /* 0x00000040d4527824 */ /* 0x000fc400078e0205 */
[----:B------:R-:W-:Y:S01]  /*119d0*/  IMAD R5, R20, UR4, RZ ;  /* 0x0000000414057c24 */ /* 0x000fe2000f8e02ff */
[----:B------:R-:W5:Y:S01]  /*119e0*/  LD.E.128 R60, desc[UR42][R60.64] ;  /* 0x0000002a3c3c7980 */ /* 0x000f62000c101d00 */
[-C--:B0-----:R-:W-:Y:S02]  /*119f0*/  ISETP.GE.AND P1, PT, R219, R0.reuse, PT ;  /* 0x00000000db00720c */ /* 0x081fe40003f26270 */
[----:B------:R-:W-:Y:S01]  /*11a00*/  IMAD R81, R210, UR5, R5 ;  /* 0x00000005d2517c24 */ /* 0x000fe2000f8e0205 */
[-C--:B------:R-:W-:Y:S01]  /*11a10*/  ISETP.GE.AND P0, PT, R218, R0.reuse, PT ;  /* 0x00000000da00720c */ /* 0x080fe20003f06270 */
[----:B------:R-:W5:Y:S01]  /*11a20*/  LD.E.128 R64, desc[UR42][R64.64] ;  /* 0x0000002a40407980 */ /* 0x000f62000c101d00 */
[----:B------:R-:W-:Y:S02]  /*11a30*/  SEL R5, RZ, 0xffffffff, P1 ;  /* 0xffffffffff057807 */ /* 0x000fe40000800000 */
[-C--:B------:R-:W-:Y:S01]  /*11a40*/  ISETP.GE.AND P2, PT, R187, R0.reuse, PT ;  /* 0x00000000bb00720c */ /* 0x080fe20003f46270 */
[----:B------:R-:W5:Y:S01]  /*11a50*/  LD.E.128 R68, desc[UR42][R68.64] ;  /* 0x0000002a44447980 */ /* 0x000f62000c101d00 */
[----:B------:R-:W-:Y:S01]  /*11a60*/  SEL R80, RZ, 0xffffffff, P0 ;  /* 0xffffffffff507807 */ /* 0x000fe20000000000 */
[----:B------:R-:W-:Y:S01]  /*11a70*/  IMAD.SHL.U32 R84, R5, 0x2, RZ ;  /* 0x0000000205547824 */ /* 0x000fe200078e00ff */
[----:B------:R-:W-:Y:S01]  /*11a80*/  SEL R21, RZ, 0x1, P2 ;  /* 0x00000001ff157807 */ /* 0x000fe20001000000 */
[----:B-1----:R-:W-:Y:S01]  /*11a90*/  @P3 IMAD.HI.U32 R20, R82, R85, RZ ;  /* 0x0000005552143227 */ /* 0x002fe200078e00ff */
[----:B------:R-:W-:Y:S01]  /*11aa0*/  ISETP.GE.AND P0, PT, R217, R0, PT ;  /* 0x00000000d900720c */ /* 0x000fe20003f06270 */
[----:B------:R-:W5:Y:S01]  /*11ab0*/  LD.E.128 R72, desc[UR42][R72.64] ;  /* 0x0000002a48487980 */ /* 0x000f62000c101d00 */
[----:B------:R-:W-:Y:S01]  /*11ac0*/  LOP3.LUT R21, R84, 0x2, R21, 0xe2, !PT ;  /* 0x0000000254157812 */ /* 0x000fe200078ee215 */
[----:B------:R-:W-:-:S02]  /*11ad0*/  IMAD.SHL.U32 R80, R80, 0x4, RZ ;  /* 0x0000000450507824 */ /* 0x000fc400078e00ff */
        /* <DEDUP_REMOVED lines=15> */
[----:B------:R-:W-:Y:S01]  /*11bd0*/  @!PT LDS RZ, [RZ] ;  /* 0x00000000fffff984 */ /* 0x000fe20000000800 */
[----:B------:R-:W-:Y:S01]  /*11be0*/  @!PT LDS RZ, [RZ] ;  /* 0x00000000fffff984 */ /* 0x000fe20000000800 */
[----:B------:R-:W-:Y:S01]  /*11bf0*/  @!PT LDS RZ, [RZ] ;  /* 0x00000000fffff984 */ /* 0x000fe20000000800 */
[----:B------:R-:W-:Y:S01]  /*11c00*/  @!PT LDS RZ, [RZ] ;  /* 0x00000000fffff984 */ /* 0x000fe20000000800 */
[----:B------:R0:W-:Y:S06]  /*11c10*/  MEMBAR.ALL.CTA ;  /* 0x0000000000007992 */ /* 0x0001ec0000008000 */
[----:B0-----:R-:W0:Y:S01]  /*11c20*/  FENCE.VIEW.ASYNC.S ;  /* 0x00000000000073c6 */ /* 0x001e220000000000 */
[----:B------:R-:W-:-:S02]  /*11c30*/  IMAD R21, R83, R81, R82 ;  /* 0x0000005153157224 */ /* 0x000fc400078e0252 */
[----:B------:R-:W-:Y:S01]  /*11c40*/  IMAD.SHL.U32 R83, R4, 0x10, RZ ;  /* 0x0000001004537824 */ /* 0x000fe200078e00ff */
[----:B------:R-:W-:Y:S01]  /*11c50*/  SEL R4, RZ, 0xffffffff, P0 ;  /* 0xffffffffff047807 */ /* 0x000fe20000000000 */
[----:B------:R-:W-:Y:S01]  /*11c60*/  IMAD.WIDE.U32 R6, R5, UR4, R6 ;  /* 0x0000000405067c25 */ /* 0x000fe2000f8e0006 */
[----:B------:R-:W-:-:S03]  /*11c70*/  LOP3.LUT R20, R85, 0x8, R20, 0xe2, !PT ;  /* 0x0000000855147812 */ /* 0x000fc600078ee214 */
[----:B------:R-:W-:Y:S01]  /*11c80*/  IMAD R81, R5, UR5, R80 ;  /* 0x0000000505517c24 */ /* 0x000fe2000f8e0250 */
[----:B------:R-:W-:Y:S01]  /*11c90*/  SHF.R.S32.HI R5, RZ, 0x1f, R21 ;  /* 0x0000001fff057819 */ /* 0x000fe20000011415 */
[----:B------:R-:W-:Y:S01]  /*11ca0*/  VIADD R87, R187, 0x180 ;  /* 0x00000180bb577836 */ /* 0x000fe20000000000 */
[----:B------:R-:W-:Y:S01]  /*11cb0*/  ULDC.64 UR4, c[0x0][0xbd8] ;  /* 0x0002f60000047ab9 */ /* 0x000fe20000000a00 */
[----:B------:R-:W-:Y:S01]  /*11cc0*/  IMAD.IADD R7, R7, 0x1, R81 ;  /* 0x0000000107077824 */ /* 0x000fe200078e0251 */
[----:B------:R-:W-:Y:S01]  /*11cd0*/  LOP3.LUT R20, R83, 0x10, R20, 0xe2, !PT ;  /* 0x0000001053147812 */ /* 0x000fe200078ee214 */
[----:B------:R-:W-:Y:S02]  /*11ce0*/  IMAD.SHL.U32 R81, R4, 0x20, RZ ;  /* 0x0000002004517824 */ /* 0x000fe400078e00ff */
[----:B------:R-:W-:Y:S02]  /*11cf0*/  IMAD R4, R5, UR4, RZ ;  /* 0x0000000405047c24 */ /* 0x000fe4000f8e02ff */
[----:B------:R-:W-:Y:S01]  /*11d00*/  IMAD R3, R212, 0x40, R3 ;  /* 0x00000040d4037824 */ /* 0x000fe200078e0203 */
[----:B------:R-:W-:Y:S01]  /*11d10*/  ISETP.GE.AND P0, PT, R87, R0, PT ;  /* 0x000000005700720c */ /* 0x000fe20003f06270 */
[----:B------:R-:W-:Y:S01]  /*11d20*/  VIADD R89, R187, 0x1c0 ;  /* 0x000001c0bb597836 */ /* 0x000fe20000000000 */
[----:B------:R-:W-:Y:S01]  /*11d30*/  LOP3.LUT R20, R81, 0x20, R20, 0xe2, !PT ;  /* 0x0000002051147812 */ /* 0x000fe200078ee214 */
[----:B------:R-:W-:-:S02]  /*11d40*/  IMAD R81, R21, UR5, R4 ;  /* 0x0000000515517c24 */ /* 0x000fc4000f8e0204 */
[----:B------:R-:W-:Y:S01]  /*11d50*/  IMAD.WIDE.U32 R6, R21, UR4, R6 ;  /* 0x0000000415067c25 */ /* 0x000fe2000f8e0006 */
[----:B------:R-:W-:Y:S01]  /*11d60*/  ISETP.GE.AND P1, PT, R3, R86, PT ;  /* 0x000000560300720c */ /* 0x000fe20003f26270 */
[----:B------:R-:W-:Y:S01]  /*11d70*/  ULDC.64 UR4, c[0x0][0xb80] ;  /* 0x0002e00000047ab9 */ /* 0x000fe20000000a00 */
[----:B------:R-:W-:Y:S01]  /*11d80*/  SEL R5, RZ, 0x40, P0 ;  /* 0x00000040ff057807 */ /* 0x000fe20000000000 */
[----:B------:R-:W-:Y:S01]  /*11d90*/  VIADD R4, R2, 0x38820 ;  /* 0x0003882002047836 */ /* 0x000fe20000000000 */
[----:B------:R-:W-:Y:S01]  /*11da0*/  ISETP.GE.AND P0, PT, R89, R0, PT ;  /* 0x000000005900720c */ /* 0x000fe20003f06270 */
[----:B------:R-:W-:Y:S01]  /*11db0*/  IMAD.IADD R7, R7, 0x1, R81 ;  /* 0x0000000107077824 */ /* 0x000fe200078e0251 */
[----:B------:R-:W-:Y:S02]  /*11dc0*/  LEA R84, P2, R6, UR4, 0x1 ;  /* 0x0000000406547c11 */ /* 0x000fe4000f8408ff */
[----:B------:R-:W-:Y:S02]  /*11dd0*/  LOP3.LUT R82, R20, R5, RZ, 0xfc, !PT ;  /* 0x0000000514527212 */ /* 0x000fe400078efcff */
[----:B------:R-:W-:-:S02]  /*11de0*/  PRMT R4, RZ, 0x654, R4 ;  /* 0x00000654ff047816 */ /* 0x000fc40000000004 */
        /* <DEDUP_REMOVED lines=33> */
[-C--:B-1----:R-:W-:Y:S02]  /*12000*/  @!P0 LEA R6, P5, R217, R4.reuse, 0x1 ;  /* 0x00000004d9068211 */ /* 0x082fe400078a08ff */
        /* <DEDUP_REMOVED lines=12> */
.L_x_1437:
[----:B------:R-:W-:Y:S05]  /*120d0*/  BSYNC B1 ;  /* 0x0000000000017941 */ /* 0x000fea0003800000 */
.L_x_1436:
[----:B------:R-:W-:Y:S01]  /*120e0*/  VIADD R3, R3, 0x20 ;  /* 0x0000002003037836 */ /* 0x000fe20000000000 */
[----:B--23--:R1:W2:Y:S04]  /*120f0*/  SHFL.IDX PT, R5, R85, 0x1, 0x181f ;  /* 0x00381f0055057f89 */ /* 0x00c2a800000e0000 */
        /* <DEDUP_REMOVED lines=9> */
[----:B0----5:R-:W-:Y:S02]  /*12190*/  @!P5 LEA R8, P1, R219, R4, 0x1 ;  /* 0x00000004db08d211 */ /* 0x021fe400078208ff */
        /* <DEDUP_REMOVED lines=14> */
[----:B------:R-:W-:Y:S01]  /*12280*/  @P0 LEA R12, P5, R87, R4, 0x1 ;  /* 0x00000004570c0211 */ /* 0x000fe200078a08ff */
        /* <DEDUP_REMOVED lines=13> */
.L_x_1435:
[----:B------:R-:W2:Y:S01]  /*12360*/  LDL R10, [R1+0x78] ;  /* 0x00007800010a7983 */ /* 0x000ea20000100800 */
[----:B01----:R-:W0:Y:S01]  /*12370*/  LDC R9, c[0x0][0xce8] ;  /* 0x00033a00ff097b82 */ /* 0x003e220000000800 */
[----:B------:R-:W-:Y:S01]  /*12380*/  ULDC.64 UR4, c[0x0][0xc08] ;  /* 0x0003020000047ab9 */ /* 0x000fe20000000a00 */
[----:B------:R-:W-:Y:S01]  /*12390*/  IMAD R11, R212, 0x40, R190 ;  /* 0x00000040d40b7824 */ /* 0x000fe200078e02be */
[----:B------:R-:W-:Y:S01]  /*123a0*/  BSSY B1, `(.L_x_1439) ;  /* 0x00000f0000017945 */ /* 0x000fe20003800000 */
[----:B------:R-:W-:Y:S01]  /*123b0*/  IMAD R3, R5, UR4, RZ ;  /* 0x0000000405037c24 */ /* 0x000fe2000f8e02ff */
[----:B----4-:R-:W-:Y:S01]  /*123c0*/  SHF.R.S32.HI R152, RZ, 0x1f, R222 ;  /* 0x0000001fff987819 */ /* 0x010fe200000114de */
[C---:B------:R-:W-:Y:S01]  /*123d0*/  IMAD.WIDE.U32 R6, R0.reuse, UR4, RZ ;  /* 0x0000000400067c25 */ /* 0x040fe2000f8e00ff */
[----:B------:R-:W-:Y:S02]  /*123e0*/  SHF.R.S32.HI R156, RZ, 0x1f, R223 ;  /* 0x0000001fff9c7819 */ /* 0x000fe400000114df */
        /* <DEDUP_REMOVED lines=14> */
[----:B0-----:R-:W-:Y:S01]  /*124d0*/  ISETP.NE.AND P0, PT, R9, 0x1, PT ;  /* 0x000000010900780c */ /* 0x001fe20003f05270 */
        /* <DEDUP_REMOVED lines=11> */
[----:B------:R-:W0:Y:S01]  /*12590*/  @P0 LDC R8, c[0x0][0xcec] ;  /* 0x00033b00ff080b82 */ /* 0x000e220000000800 */
[----:B------:R-:W-:Y:S01]  /*125a0*/  IMAD.IADD R7, R7, 0x1, R0 ;  /* 0x0000000107077824 */ /* 0x000fe200078e0200 */
[----:B------:R-:W-:Y:S01]  /*125b0*/  SHF.R.S32.HI R165, RZ, 0x1f, R234 ;  /* 0x0000001fffa57819 */ /* 0x000fe200000114ea */
[----:B------:R-:W-:Y:S01]  /*125c0*/  VIADD R178, R192, 0x58 ;  /* 0x00000058c0b27836 */ /* 0x000fe20000000000 */
[----:B------:R-:W-:Y:S01]  /*125d0*/  SHF.R.S32.HI R166, RZ, 0x1f, R235 ;  /* 0x0000001fffa67819 */ /* 0x000fe200000114eb */
[----:B------:R-:W-:Y:S01]  /*125e0*/  IMAD.WIDE.U32 R6, R221, UR4, R6 ;  /* 0x00000004dd067c25 */ /* 0x000fe2000f8e0006 */
[----:B------:R-:W-:-:S02]  /*125f0*/  SHF.R.S32.HI R167, RZ, 0x1f, R236 ;  /* 0x0000001fffa77819 */ /* 0x000fc400000114ec */
[----:B------:R-:W1:Y:S01]  /*12600*/  @P0 LDC R0, c[0x0][0xcf0] ;  /* 0x00033c00ff000b82 */ /* 0x000e620000000800 */
        /* <DEDUP_REMOVED lines=36> */
[----:B------:R-:W-:-:S02]  /*12850*/  VIADD R183, R192, 0x40 ;  /* 0x00000040c0b77836 */ /* 0x000fc40000000000 */
[C---:B------:R-:W-:Y:S02]  /*12860*/  VIADD R196, R192.reuse, 0x38 ;  /* 0x00000038c0c47836 */ /* 0x040fe40000000000 */
[C---:B------:R-:W-:Y:S02]  /*12870*/  VIADD R198, R192.reuse, 0x30 ;  /* 0x00000030c0c67836 */ /* 0x040fe40000000000 */
[C---:B------:R-:W-:Y:S02]  /*12880*/  VIADD R200, R192.reuse, 0x28 ;  /* 0x00000028c0c87836 */ /* 0x040fe40000000000 */
[C---:B------:R-:W-:Y:S02]  /*12890*/  VIADD R203, R192.reuse, 0x20 ;  /* 0x00000020c0cb7836 */ /* 0x040fe40000000000 */
[C---:B------:R-:W-:Y:S02]  /*128a0*/  VIADD R205, R192.reuse, 0x18 ;  /* 0x00000018c0cd7836 */ /* 0x040fe40000000000 */
[----:B------:R-:W-:-:S02]  /*128b0*/  VIADD R207, R192, 0x10 ;  /* 0x00000010c0cf7836 */ /* 0x000fc40000000000 */
[----:B------:R-:W-:Y:S02]  /*128c0*/  VIADD R210, R192, 0x8 ;  /* 0x00000008c0d27836 */ /* 0x000fe40000000000 */
        /* <DEDUP_REMOVED lines=67> */
[-C--:B------:R-:W-:Y:S02]  /*12d00*/  @!P1 LEA R6, P6, R179, R13.reuse, 0x2 ;  /* 0x0000000db3069211 */ /* 0x080fe400078c10ff */
        /* <DEDUP_REMOVED lines=10> */
[-C--:B0-----:R-:W-:Y:S02]  /*12db0*/  @!P3 LEA R4, P6, R177, R13.reuse, 0x2 ;  /* 0x0000000db104b211 */ /* 0x081fe400078c10ff */
[-C--:B-1----:R-:W-:Y:S02]  /*12dc0*/  @!P4 LEA R6, P2, R175, R13.reuse, 0x2 ;  /* 0x0000000daf06c211 */ /* 0x082fe400078410ff */
        /* <DEDUP_REMOVED lines=12> */
[-C--:B-1----:R-:W-:Y:S01]  /*12e90*/  @!P1 LEA R6, P5, R169, R13.reuse, 0x2 ;  /* 0x0000000da9069211 */ /* 0x082fe200078a10ff */
        /* <DEDUP_REMOVED lines=64> */
.L_x_1440:
[----:B------:R-:W-:Y:S05]  /*132a0*/  BSYNC B1 ;  /* 0x0000000000017941 */ /* 0x000fea0003800000 */
.L_x_1439:
[----:B------:R-:W-:Y:S01]  /*132b0*/  VIADD R11, R11, 0x8 ;  /* 0x000000080b0b7836 */ /* 0x000fe20000000000 */
[----:B-1----:R1:W1:Y:S04]  /*132c0*/  SHFL.IDX PT, R13, R10, 0x1, 0x1c1f ;  /* 0x003c1f000a0d7f89 */ /* 0x00226800000e0000 */
        /* <DEDUP_REMOVED lines=9> */
[----:B-1----:R-:W-:Y:S02]  /*13360*/  @!P4 LEA.HI.X R5, R192, R13, R213, 0x2, P3 ;  /* 0x0000000dc005c211 */ /* 0x002fe400018f14d5 */
        /* <DEDUP_REMOVED lines=18> */
[----:B------:R-:W-:Y:S01]  /*13490*/  @!P4 LEA.HI.X R7, R200, R13, R202, 0x2, P2 ;  /* 0x0000000dc807c211 */ /* 0x000fe200010f14ca */
        /* <DEDUP_REMOVED lines=8> */
[CC--:B0-----:R-:W-:Y:S02]  /*13520*/  @!P0 LEA R4, P6, R196.reuse, R3.reuse, 0x2 ;  /* 0x00000003c4048211 */ /* 0x0c1fe400078c10ff */
[C---:B-1----:R-:W-:Y:S02]  /*13530*/  @!P1 LEA R6, P5, R183.reuse, R3, 0x2 ;  /* 0x00000003b7069211 */ /* 0x042fe400078a10ff */
        /* <DEDUP_REMOVED lines=10> */
[-C--:B0-----:R-:W-:Y:S02]  /*135e0*/  @!P3 LEA R4, P6, R179, R3.reuse, 0x2 ;  /* 0x00000003b304b211 */ /* 0x081fe400078c10ff */
[----:B-1----:R-:W-:Y:S02]  /*135f0*/  @!P4 LEA R6, P2, R177, R3, 0x2 ;  /* 0x00000003b106c211 */ /* 0x002fe400078410ff */
        /* <DEDUP_REMOVED lines=10> */
[----:B------:R-:W-:Y:S02]  /*136a0*/  @!P0 LEA.HI.X R5, R173, R13, R174, 0x2, P4 ;  /* 0x0000000dad058211 */ /* 0x000fe400020f14ae */
[----:B------:R-:W-:Y:S02]  /*136b0*/  ISETP.GE.AND P4, PT, R236, UR4, PT ;  /* 0x00000004ec007c0c */ /* 0x000fe4000bf86270 */
[-C--:B-1----:R-:W-:Y:S01]  /*136c0*/  @!P1 LEA R6, P3, R171, R3.reuse, 0x2 ;  /* 0x00000003ab069211 */ /* 0x082fe200078610ff */
        /* <DEDUP_REMOVED lines=14> */
[----:B------:R-:W-:Y:S02]  /*137b0*/  @!P4 LEA.HI.X R7, R236, R13, R167, 0x2, P0 ;  /* 0x0000000dec07c211 */ /* 0x000fe400000f14a7 */
[----:B------:R-:W-:Y:S02]  /*137c0*/  ISETP.GE.AND P0, PT, R232, UR4, PT ;  /* 0x00000004e8007c0c */ /* 0x000fe4000bf06270 */
[C---:B----4-:R-:W-:Y:S01]  /*137d0*/  @!P3 LEA R8, P6, R235.reuse, R3, 0x2 ;  /* 0x00000003eb08b211 */ /* 0x050fe200078c10ff */
[----:B------:R1:W-:Y:S01]  /*137e0*/  @!P4 ST.E.64 desc[UR42][R6.64], R94 ;  /* 0x0000005e0600c985 */ /* 0x0003e2000c101b2a */
[----:B------:R-:W-:Y:S02]  /*137f0*/  ISETP.GE.AND P4, PT, R230, UR4, PT ;  /* 0x00000004e6007c0c */ /* 0x000fe4000bf86270 */
[----:B------:R-:W-:-:S02]  /*13800*/  @!P3 LEA.HI.X R9, R235, R13, R166, 0x2, P6 ;  /* 0x0000000deb09b211 */ /* 0x000fc400030f14a6 */
[----:B0-----:R-:W-:-:S03]  /*13810*/  @!P2 LEA R4, P6, R234, R3, 0x2 ;  /* 0x00000003ea04a211 */ /* 0x001fc600078c10ff */
[----:B------:R0:W-:Y:S01]  /*13820*/  @!P3 ST.E.64 desc[UR42][R8.64], R98 ;  /* 0x000000620800b985 */ /* 0x0001e2000c101b2a */
[----:B------:R-:W-:Y:S02]  /*13830*/  @!P2 LEA.HI.X R5, R234, R13, R165, 0x2, P6 ;  /* 0x0000000dea05a211 */ /* 0x000fe400030f14a5 */
[----:B-1----:R-:W-:-:S03]  /*13840*/  @!P1 LEA R6, P3, R233, R3, 0x2 ;  /* 0x00000003e9069211 */ /* 0x002fc600078610ff */
[----:B------:R-:W-:Y:S01]  /*13850*/  @!P2 ST.E.64 desc[UR42][R4.64], R102 ;  /* 0x000000660400a985 */ /* 0x000fe2000c101b2a */
[----:B------:R-:W-:Y:S02]  /*13860*/  @!P4 LEA R14, P2, R230, R3, 0x2 ;  /* 0x00000003e60ec211 */ /* 0x000fe400078410ff */
[----:B------:R-:W-:Y:S02]  /*13870*/  @!P1 LEA.HI.X R7, R233, R13, R21, 0x2, P3 ;  /* 0x0000000de9079211 */ /* 0x000fe400018f1415 */
[----:B------:R-:W-:Y:S02]  /*13880*/  ISETP.GE.AND P3, PT, R229, UR4, PT ;  /* 0x00000004e5007c0c */ /* 0x000fe4000bf66270 */
[CC--:B0-----:R-:W-:Y:S01]  /*13890*/  @!P0 LEA R8, P6, R232.reuse, R3.reuse, 0x2 ;  /* 0x00000003e8088211 */ /* 0x0c1fe200078c10ff */
[----:B------:R0:W-:Y:S01]  /*138a0*/  @!P1 ST.E.64 desc[UR42][R6.64], R106 ;  /* 0x0000006a06009985 */ /* 0x0001e2000c101b2a */
[----:B------:R-:W-:Y:S02]  /*138b0*/  @!P5 LEA R10, P1, R231, R3, 0x2 ;  /* 0x00000003e70ad211 */ /* 0x000fe400078210ff */
[----:B------:R-:W-:-:S02]  /*138c0*/  @!P0 LEA.HI.X R9, R232, R13, R20, 0x2, P6 ;  /* 0x0000000de8098211 */ /* 0x000fc400030f1414 */
[----:B------:R-:W-:Y:S02]  /*138d0*/  @!P5 LEA.HI.X R11, R231, R13, R164, 0x2, P1 ;  /* 0x0000000de70bd211 */ /* 0x000fe400008f14a4 */
[----:B------:R-:W-:Y:S01]  /*138e0*/  ISETP.GE.AND P1, PT, R227, UR4, PT ;  /* 0x00000004e3007c0c */ /* 0x000fe2000bf26270 */
[----:B------:R1:W-:Y:S01]  /*138f0*/  @!P0 ST.E.64 desc[UR42][R8.64], R110 ;  /* 0x0000006e08008985 */ /* 0x0003e2000c101b2a */
[----:B------:R-:W-:Y:S02]  /*13900*/  ISETP.GE.AND P0, PT, R228, UR4, PT ;  /* 0x00000004e4007c0c */ /* 0x000fe4000bf06270 */
[C---:B------:R-:W-:Y:S01]  /*13910*/  @!P3 LEA R20, P6, R229.reuse, R3, 0x2 ;  /* 0x00000003e514b211 */ /* 0x040fe200078c10ff */
[----:B------:R-:W-:Y:S01]  /*13920*/  @!P5 ST.E.64 desc[UR42][R10.64], R114 ;  /* 0x000000720a00d985 */ /* 0x000fe2000c101b2a */
[-C--:B------:R-:W-:Y:S02]  /*13930*/  @!P4 LEA.HI.X R15, R230, R13.reuse, R163, 0x2, P2 ;  /* 0x0000000de60fc211 */ /* 0x080fe400010f14a3 */
[----:B------:R-:W-:-:S02]  /*13940*/  @!P3 LEA.HI.X R21, R229, R13, R162, 0x2, P6 ;  /* 0x0000000de515b211 */ /* 0x000fc400030f14a2 */
[----:B------:R-:W-:Y:S01]  /*13950*/  ISETP.GE.AND P2, PT, R224, UR4, PT ;  /* 0x00000004e0007c0c */ /* 0x000fe2000bf46270 */
[----:B------:R4:W-:Y:S01]  /*13960*/  @!P4 ST.E.64 desc[UR42][R14.64], R118 ;  /* 0x000000760e00c985 */ /* 0x0009e2000c101b2a */
[----:B------:R-:W-:Y:S02]  /*13970*/  ISETP.GE.AND P4, PT, R226, UR4, PT ;  /* 0x00000004e2007c0c */ /* 0x000fe4000bf86270 */
[-C--:B0-----:R-:W-:Y:S01]  /*13980*/  @!P1 LEA R6, P6, R227, R3.reuse, 0x2 ;  /* 0x00000003e3069211 */ /* 0x081fe200078c10ff */
[----:B------:R0:W-:Y:S01]  /*13990*/  @!P3 ST.E.64 desc[UR42][R20.64], R122 ;  /* 0x0000007a1400b985 */ /* 0x0001e2000c101b2a */
[C---:B------:R-:W-:Y:S02]  /*139a0*/  @!P0 LEA R4, P5, R228.reuse, R3, 0x2 ;  /* 0x00000003e4048211 */ /* 0x040fe400078a10ff */
[----:B------:R-:W-:Y:S02]  /*139b0*/  ISETP.GE.AND P3, PT, R225, UR4, PT ;  /* 0x00000004e1007c0c */ /* 0x000fe4000bf66270 */
[----:B------:R-:W-:-:S02]  /*139c0*/  @!P0 LEA.HI.X R5, R228, R13, R161, 0x2, P5 ;  /* 0x0000000de4058211 */ /* 0x000fc400028f14a1 */
[----:B------:R-:W-:Y:S02]  /*139d0*/  ISETP.GE.AND P5, PT, R223, UR4, PT ;  /* 0x00000004df007c0c */ /* 0x000fe4000bfa6270 */
[----:B------:R-:W-:Y:S01]  /*139e0*/  @!P1 LEA.HI.X R7, R227, R13, R160, 0x2, P6 ;  /* 0x0000000de3079211 */ /* 0x000fe200030f14a0 */
[----:B------:R2:W-:Y:S01]  /*139f0*/  @!P0 ST.E.64 desc[UR42][R4.64], R126 ;  /* 0x0000007e04008985 */ /* 0x0005e2000c101b2a */
[----:B-1----:R-:W-:-:S03]  /*13a00*/  @!P4 LEA R8, P0, R226, R3, 0x2 ;  /* 0x00000003e208c211 */ /* 0x002fc600078010ff */
[----:B------:R1:W-:Y:S01]  /*13a10*/  @!P1 ST.E.64 desc[UR42][R6.64], R130 ;  /* 0x0000008206009985 */ /* 0x0003e2000c101b2a */
[-C--:B----4-:R-:W-:Y:S02]  /*13a20*/  @!P2 LEA R14, P1, R224, R3.reuse, 0x2 ;  /* 0x00000003e00ea211 */ /* 0x090fe400078210ff */
[----:B------:R-:W-:Y:S02]  /*13a30*/  @!P3 LEA R10, P6, R225, R3, 0x2 ;  /* 0x00000003e10ab211 */ /* 0x000fe400078c10ff */
[----:B------:R-:W-:Y:S02]  /*13a40*/  @!P4 LEA.HI.X R9, R226, R13, R159, 0x2, P0 ;  /* 0x0000000de209c211 */ /* 0x000fe400000f149f */
[----:B0-----:R-:W-:Y:S02]  /*13a50*/  @!P5 LEA R20, P0, R223, R3, 0x2 ;  /* 0x00000003df14d211 */ /* 0x001fe400078010ff */
[-C--:B------:R-:W-:Y:S01]  /*13a60*/  @!P3 LEA.HI.X R11, R225, R13.reuse, R158, 0x2, P6 ;  /* 0x0000000de10bb211 */ /* 0x080fe200030f149e */
[----:B------:R1:W-:Y:S01]  /*13a70*/  @!P4 ST.E.64 desc[UR42][R8.64], R134 ;  /* 0x000000860800c985 */ /* 0x0003e2000c101b2a */
[----:B------:R-:W-:-:S02]  /*13a80*/  @!P2 LEA.HI.X R15, R224, R13, R157, 0x2, P1 ;  /* 0x0000000de00fa211 */ /* 0x000fc400008f149d */
[----:B------:R-:W-:Y:S01]  /*13a90*/  @!P5 LEA.HI.X R21, R223, R13, R156, 0x2, P0 ;  /* 0x0000000ddf15d211 */ /* 0x000fe200000f149c */
[----:B------:R1:W-:Y:S01]  /*13aa0*/  @!P3 ST.E.64 desc[UR42][R10.64], R138 ;  /* 0x0000008a0a00b985 */ /* 0x0003e2000c101b2a */
[----:B------:R-:W-:-:S03]  /*13ab0*/  ISETP.GE.AND P0, PT, R222, UR4, PT ;  /* 0x00000004de007c0c */ /* 0x000fc6000bf06270 */
[----:B------:R1:W-:Y:S04]  /*13ac0*/  @!P2 ST.E.64 desc[UR42][R14.64], R142 ;  /* 0x0000008e0e00a985 */ /* 0x0003e8000c101b2a */
[----:B------:R1:W-:Y:S06]  /*13ad0*/  @!P5 ST.E.64 desc[UR42][R20.64], R146 ;  /* 0x000000921400d985 */ /* 0x0003ec000c101b2a */
[----:B--2---:R-:W-:Y:S05]  /*13ae0*/  @P0 BRA `(.L_x_1438) ;  /* 0x0000000c00d40947 */ /* 0x004fea0003800000 */
[----:B------:R-:W-:-:S04]  /*13af0*/  LEA R4, P0, R222, R3, 0x2 ;  /* 0x00000003de047211 */ /* 0x000fc800078010ff */
[----:B------:R-:W-:-:S05]  /*13b00*/  LEA.HI.X R5, R222, R13, R152, 0x2, P0 ;  /* 0x0000000dde057211 */ /* 0x000fca00000f1498 */
[----:B------:R0:W-:Y:S01]  /*13b10*/  ST.E.64 desc[UR42][R4.64], R150 ;  /* 0x0000009604007985 */ /* 0x0001e2000c101b2a */
[----:B------:R-:W-:Y:S05]  /*13b20*/  BRA `(.L_x_1438) ;  /* 0x0000000c00c47947 */ /* 0x000fea0003800000 */
.L_x_1432:
[----:B------:R-:W-:Y:S01]  /*13b30*/  ULDC.64 UR6, c[0x0][0xd08] ;  /* 0x0003420000067ab9 */ /* 0x000fe20000000a00 */
[----:B------:R-:W-:Y:S01]  /*13b40*/  ULDC.64 UR4, c[0x0][0xd00] ;  /* 0x0003400000047ab9 */ /* 0x000fe20000000a00 */
[----:B------:R-:W-:Y:S01]  /*13b50*/  ISETP.NE.U32.AND P1, PT, RZ, UR6, PT ;  /* 0x00000006ff007c0c */ /* 0x000fe2000bf25070 */
[----:B------:R-:W-:Y:S01]  /*13b60*/  IMAD.MOV.U32 R3, RZ, RZ, RZ ;  /* 0x000000ffff037224 */ /* 0x000fe200078e00ff */
[----:B------:R-:W-:Y:S02]  /*13b70*/  ISETP.NE.U32.AND P0, PT, RZ, UR4, PT ;  /* 0x00000004ff007c0c */ /* 0x000fe4000bf05070 */
[----:B------:R-:W-:Y:S02]  /*13b80*/  ISETP.NE.AND.EX P1, PT, RZ, UR7, PT, P1 ;  /* 0x00000007ff007c0c */ /* 0x000fe4000bf25310 */
[----:B-1----:R-:W-:Y:S02]  /*13b90*/  IADD3 R4, P2, R213, UR4, RZ ;  /* 0x00000004d5047c10 */ /* 0x002fe4000ff5e0ff */
[----:B------:R-:W-:-:S02]  /*13ba0*/  ISETP.NE.AND.EX P0, PT, RZ, UR5, PT, P0 ;  /* 0x00000005ff007c0c */ /* 0x000fc4000bf05300 */
[----:B0-----:R-:W-:Y:S01]  /*13bb0*/  IADD3.X R5, R214, UR5, RZ, P2, !PT ;  /* 0x00000005d6057c10 */ /* 0x001fe200097fe4ff */
[----:B------:R-:W-:Y:S02]  /*13bc0*/  ULDC UR4, c[0x0][0xb88] ;  /* 0x0002e20000047ab9 */ /* 0x000fe40000000800 */
[----:B------:R-:W-:-:S04]  /*13bd0*/  IMAD.U32 R0, RZ, RZ, UR4 ;  /* 0x00000004ff007e24 */ /* 0x000fc8000f8e00ff */
[----:B------:R-:W-:-:S04]  /*13be0*/  @P1 IADD3 R6, P2, R213, UR6, RZ ;  /* 0x00000006d5061c10 */ /* 0x000fc8000ff5e0ff */
[----:B------:R-:W-:Y:S01]  /*13bf0*/  @P1 IADD3.X R7, R214, UR7, RZ, P2, !PT ;  /* 0x00000007d6071c10 */ /* 0x000fe200097fe4ff */
[----:B------:R0:W5:Y:S04]  /*13c00*/  @P0 LDG.E R3, desc[UR42][R4.64] ;  /* 0x0000002a04030981 */ /* 0x000168000c1e1900 */
[----:B------:R0:W5:Y:S01]  /*13c10*/  @P1 LDG.E R0, desc[UR42][R6.64] ;  /* 0x0000002a06001981 */ /* 0x000162000c1e1900 */
[----:B------:R-:W-:Y:S01]  /*13c20*/  ISETP.NE.AND P2, PT, R211, RZ, PT ;  /* 0x000000ffd300720c */ /* 0x000fe20003f45270 */
[----:B------:R-:W1:-:S12]  /*13c30*/  S2R R8, SR_TID.X ;  /* 0x0000000000087919 */ /* 0x000e580000002100 */
        /* <DEDUP_REMOVED lines=9> */
.L_x_1441:
[----:B------:R-:W2:Y:S01]  /*13cd0*/  LDL.LU R4, [R1+0x3c] ;  /* 0x00003c0001047983 */ /* 0x000ea20000300800 */
[----:B------:R-:W-:Y:S01]  /*13ce0*/  BSSY B1, `(.L_x_1442) ;  /* 0x0000037000017945 */ /* 0x000fe20003800000 */
[----:B------:R-:W-:Y:S02]  /*13cf0*/  SEL R27, R210, RZ, !P0 ;  /* 0x000000ffd21b7207 */ /* 0x000fe40004000000 */
[----:B-----5:R-:W-:Y:S02]  /*13d00*/  SHF.R.S32.HI R26, RZ, 0x1f, R3 ;  /* 0x0000001fff1a7819 */ /* 0x020fe40000011403 */
[----:B--2---:R-:W-:Y:S01]  /*13d10*/  SEL R28, R4, RZ, !P0 ;  /* 0x000000ff041c7207 */ /* 0x004fe20004000000 */
[----:B------:R-:W-:Y:S06]  /*13d20*/  @P3 BRA `(.L_x_1443) ;  /* 0x0000000000c83947 */ /* 0x000fec0003800000 */
[----:B------:R-:W0:Y:S01]  /*13d30*/  S2R R5, SR_TID.X ;  /* 0x0000000000057919 */ /* 0x000e220000002100 */
[----:B------:R-:W1:Y:S01]  /*13d40*/  LDC R31, c[0x0][0xce8] ;  /* 0x00033a00ff1f7b82 */ /* 0x000e620000000800 */
[----:B0-----:R-:W-:Y:S02]  /*13d50*/  IMAD R4, R212, 0x40, R5 ;  /* 0x00000040d4047824 */ /* 0x001fe400078e0205 */
[----:B-1----:R-:W-:Y:S02]  /*13d60*/  IMAD R5, R0, R31, RZ ;  /* 0x0000001f00057224 */ /* 0x002fe400078e02ff */
        /* <DEDUP_REMOVED lines=8> */
[----:B------:R-:W-:Y:S02]  /*13df0*/  SEL R24, R24, 0xa78, P0 ;  /* 0x00000a7818187807 */ /* 0x000fe40000000000 */
[----:B------:R-:W-:-:S03]  /*13e00*/  SEL R221, R221, RZ, P0 ;  /* 0x000000ffdddd7207 */ /* 0x000fc60000000000 */
[----:B------:R-:W1:Y:S08]  /*13e10*/  LDC.64 R10, c[0x0][R24+0x220] ;  /* 0x00008800180a7b82 */ /* 0x000e700000000a00 */
[----:B------:R-:W2:Y:S08]  /*13e20*/  LDC.64 R14, c[0x0][R24+0x218] ;  /* 0x00008600180e7b82 */ /* 0x000eb00000000a00 */
[----:B------:R-:W5:Y:S08]  /*13e30*/  LDC.64 R8, c[0x0][R24+0x228] ;  /* 0x00008a0018087b82 */ /* 0x000f700000000a00 */
[----:B------:R-:W3:Y:S08]  /*13e40*/  LDC.64 R6, c[0x0][R24+0x210] ;  /* 0x0000840018067b82 */ /* 0x000ef00000000a00 */
[----:B------:R-:W4:Y:S08]  /*13e50*/  @P1 LDC R20, c[0x0][0xcec] ;  /* 0x00033b00ff141b82 */ /* 0x000f300000000800 */
[----:B------:R-:W5:Y:S01]  /*13e60*/  @P1 LDC R33, c[0x0][0xcf0] ;  /* 0x00033c00ff211b82 */ /* 0x000f620000000800 */
[----:B-1----:R-:W-:-:S07]  /*13e70*/  IMAD R11, R11, R27, RZ ;  /* 0x0000001b0b0b7224 */ /* 0x002fce00078e02ff */
[----:B0-----:R-:W0:Y:S01]  /*13e80*/  @!P0 LDC R4, c[0x0][0xc50] ;  /* 0x00031400ff048b82 */ /* 0x001e220000000800 */
[----:B------:R-:W-:-:S04]  /*13e90*/  IMAD.WIDE.U32 R12, R10, R27, RZ ;  /* 0x0000001b0a0c7225 */ /* 0x000fc800078e00ff */
[----:B------:R-:W-:Y:S02]  /*13ea0*/  IMAD R11, R10, R28, R11 ;  /* 0x0000001c0a0b7224 */ /* 0x000fe400078e020b */
[----:B----4-:R-:W-:Y:S01]  /*13eb0*/  @P1 IMAD.HI.U32 R20, R29, R20, RZ ;  /* 0x000000141d141227 */ /* 0x010fe200078e00ff */
[----:B------:R-:W1:Y:S03]  /*13ec0*/  @!P0 LDC R5, c[0x0][0xc54] ;  /* 0x00031500ff058b82 */ /* 0x000e660000000800 */
[-C--:B--2---:R-:W-:Y:S02]  /*13ed0*/  IMAD R25, R15, R209.reuse, RZ ;  /* 0x000000d10f197224 */ /* 0x084fe400078e02ff */
[----:B------:R-:W-:Y:S01]  /*13ee0*/  IMAD.WIDE.U32 R14, R14, R209, RZ ;  /* 0x000000d10e0e7225 */ /* 0x000fe200078e00ff */
[----:B-----5:R-:W-:-:S03]  /*13ef0*/  @P1 SHF.R.U32.HI R21, RZ, R33, R20 ;  /* 0x00000021ff151219 */ /* 0x020fc60000011614 */
        /* <DEDUP_REMOVED lines=10> */
[----:B---3--:R-:W-:Y:S01]  /*13fa0*/  IMAD R7, R7, R11, RZ ;  /* 0x0000000b07077224 */ /* 0x008fe200078e02ff */
        /* <DEDUP_REMOVED lines=10> */
.L_x_1443:
[----:B------:R-:W-:Y:S05]  /*14050*/  BSYNC B1 ;  /* 0x0000000000017941 */ /* 0x000fea0003800000 */
.L_x_1442:
        /* <DEDUP_REMOVED lines=16> */
[----:B------:R-:W-:Y:S01]  /*14160*/  IMAD R26, R212, 0x40, R15 ;  /* 0x00000040d41a7824 */ /* 0x000fe200078e020f */
        /* <DEDUP_REMOVED lines=10> */
[----:B------:R-:W-:Y:S01]  /*14210*/  VIADD R29, R187, 0x1c0 ;  /* 0x000001c0bb1d7836 */ /* 0x000fe20000000000 */
        /* <DEDUP_REMOVED lines=10> */
[----:B------:R-:W-:Y:S02]  /*142c0*/  IMAD.MOV.U32 R3, RZ, RZ, R8 ;  /* 0x000000ffff037224 */ /* 0x000fe400078e0008 */
[----:B------:R-:W-:Y:S02]  /*142d0*/  IMAD.IADD R5, R5, 0x1, R7 ;  /* 0x0000000105057824 */ /* 0x000fe400078e0207 */
[----:B------:R-:W-:Y:S01]  /*142e0*/  IMAD R27, R0, R9, RZ ;  /* 0x00000009001b7224 */ /* 0x000fe200078e02ff */
[----:B------:R-:W1:Y:S01]  /*142f0*/  @P0 LDC R13, c[0x0][0xcf0] ;  /* 0x00033c00ff0d0b82 */ /* 0x000e620000000800 */
[----:B------:R-:W-:-:S02]  /*14300*/  SEL R0, RZ, 0x1, P2 ;  /* 0x00000001ff007807 */ /* 0x000fc40001000000 */
[----:B------:R-:W-:Y:S01]  /*14310*/  ISETP.GE.AND P2, PT, R29, R24, PT ;  /* 0x000000181d00720c */ /* 0x000fe20003f46270 */
        /* <DEDUP_REMOVED lines=23> */
[----:B------:R-:W-:Y:S01]  /*14490*/  SHF.R.S32.HI R0, RZ, 0x1f, R7 ;  /* 0x0000001fff007819 */ /* 0x000fe20000011407 */
[----:B------:R-:W-:Y:S01]  /*144a0*/  IMAD.SHL.U32 R6, R6, 0x10, RZ ;  /* 0x0000001006067824 */ /* 0x000fe200078e00ff */
[----:B------:R-:W-:Y:S02]  /*144b0*/  ISETP.GE.AND P0, PT, R215, R24, PT ;  /* 0x00000018d700720c */ /* 0x000fe40003f06270 */
[----:B------:R-:W-:Y:S01]  /*144c0*/  LOP3.LUT R3, R8, 0x8, R3, 0xe2, !PT ;  /* 0x0000000808037812 */ /* 0x000fe200078ee203 */
[----:B------:R-:W-:Y:S01]  /*144d0*/  IMAD R0, R0, UR4, RZ ;  /* 0x0000000400007c24 */ /* 0x000fe2000f8e02ff */
[----:B------:R-:W-:-:S02]  /*144e0*/  SEL R8, RZ, 0xffffffff, P0 ;  /* 0xffffffffff087807 */ /* 0x000fc40000000000 */
[----:B------:R-:W-:Y:S02]  /*144f0*/  ISETP.GE.AND P0, PT, R31, R24, PT ;  /* 0x000000181f00720c */ /* 0x000fe40003f06270 */
[----:B------:R-:W-:Y:S01]  /*14500*/  LOP3.LUT R6, R6, 0x10, R3, 0xe2, !PT ;  /* 0x0000001006067812 */ /* 0x000fe200078ee203 */
[----:B------:R-:W-:Y:S01]  /*14510*/  IMAD R3, R7, UR5, R0 ;  /* 0x0000000507037c24 */ /* 0x000fe2000f8e0200 */
[----:B------:R-:W-:Y:S01]  /*14520*/  SEL R7, RZ, 0x40, P0 ;  /* 0x00000040ff077807 */ /* 0x000fe20000000000 */
[----:B------:R-:W-:Y:S01]  /*14530*/  ULDC.64 UR4, c[0x0][0xb80] ;  /* 0x0002e00000047ab9 */ /* 0x000fe20000000a00 */
[----:B------:R-:W-:Y:S01]  /*14540*/  ISETP.GE.AND P0, PT, R26, R27, PT ;  /* 0x0000001b1a00720c */ /* 0x000fe20003f06270 */
[----:B------:R-:W-:Y:S01]  /*14550*/  IMAD.SHL.U32 R9, R8, 0x20, RZ ;  /* 0x0000002008097824 */ /* 0x000fe200078e00ff */
[----:B------:R-:W-:Y:S01]  /*14560*/  LEA R20, P1, R4, UR4, 0x1 ;  /* 0x0000000404147c11 */ /* 0x000fe2000f8208ff */
[----:B------:R-:W-:Y:S01]  /*14570*/  IMAD.IADD R3, R5, 0x1, R3 ;  /* 0x0000000105037824 */ /* 0x000fe200078e0203 */
[----:B------:R-:W-:-:S02]  /*14580*/  SEL R0, RZ, 0x80, P2 ;  /* 0x00000080ff007807 */ /* 0x000fc40001000000 */
[----:B------:R-:W-:Y:S02]  /*14590*/  LOP3.LUT R6, R9, 0x20, R6, 0xe2, !PT ;  /* 0x0000002009067812 */ /* 0x000fe400078ee206 */
[----:B------:R-:W-:Y:S02]  /*145a0*/  LEA.HI.X R3, R4, UR5, R3, 0x1, P1 ;  /* 0x0000000504037c11 */ /* 0x000fe400088f0c03 */
[----:B------:R-:W-:Y:S01]  /*145b0*/  LOP3.LUT R21, R6, R7, RZ, 0xfc, !PT ;  /* 0x0000000706157212 */ /* 0x000fe200078efcff */
[----:B------:R0:W1:Y:S03]  /*145c0*/  SHFL.IDX PT, R4, R20, RZ, 0x181f ;  /* 0x00181fff14047589 */ /* 0x00006600000e0000 */
[----:B------:R-:W-:Y:S01]  /*145d0*/  LOP3.LUT R25, R21, R0, RZ, 0xfc, !PT ;  /* 0x0000000015197212 */ /* 0x000fe200078efcff */
[----:B------:R0:W2:Y:S01]  /*145e0*/  SHFL.IDX PT, R5, R3, RZ, 0x181f ;  /* 0x00181fff03057589 */ /* 0x0000a200000e0000 */
[----:B------:R-:W-:Y:S05]  /*145f0*/  @P0 BRA `(.L_x_1445) ;  /* 0x00000000007c0947 */ /* 0x000fea0003800000 */
[-C--:B------:R-:W-:Y:S02]  /*14600*/  ISETP.GE.AND P2, PT, R219, R24.reuse, PT ;  /* 0x00000018db00720c */ /* 0x080fe40003f46270 */
[-C--:B------:R-:W-:Y:S02]  /*14610*/  ISETP.GE.AND P1, PT, R187, R24.reuse, PT ;  /* 0x00000018bb00720c */ /* 0x080fe40003f26270 */
[-C--:B------:R-:W-:Y:S02]  /*14620*/  ISETP.GE.AND P5, PT, R218, R24.reuse, PT ;  /* 0x00000018da00720c */ /* 0x080fe40003fa6270 */
[----:B------:R-:W-:-:S07]  /*14630*/  ISETP.GE.AND P3, PT, R217, R24, PT ;  /* 0x00000018d900720c */ /* 0x000fce0003f66270 */
[-C--:B-1----:R-:W-:Y:S02]  /*14640*/  @!P2 LEA R8, P0, R219, R4.reuse, 0x1 ;  /* 0x00000004db08a211 */ /* 0x082fe400078008ff */
        /* <DEDUP_REMOVED lines=26> */
.L_x_1445:
[----:B------:R-:W-:Y:S05]  /*147f0*/  BSYNC B1 ;  /* 0x0000000000017941 */ /* 0x000fea0003800000 */
.L_x_1444:
        /* <DEDUP_REMOVED lines=10> */
[----:B-1----:R-:W-:Y:S02]  /*148a0*/  @!P5 LEA R8, P3, R219, R4, 0x1 ;  /* 0x00000004db08d211 */ /* 0x002fe400078608ff */
[----:B0-----:R-:W-:Y:S02]  /*148b0*/  @!P4 IMAD.WIDE R6, R187, 0x2, R4 ;  /* 0x00000002bb06c825 */ /* 0x001fe400078e0204 */
[----:B------:R-:W-:Y:S02]  /*148c0*/  @!P5 LEA.HI.X R9, R219, R5, R36, 0x1, P3 ;  /* 0x00000005db09d211 */ /* 0x000fe400018f0c24 */
[----:B------:R-:W-:Y:S01]  /*148d0*/  ISETP.GE.AND P3, PT, R216, R24, PT ;  /* 0x00000018d800720c */ /* 0x000fe20003f66270 */
        /* <DEDUP_REMOVED lines=9> */
[CC--:B0-----:R-:W-:Y:S02]  /*14970*/  @!P3 LEA R6, P6, R216.reuse, R4.reuse, 0x1 ;  /* 0x00000004d806b211 */ /* 0x0c1fe400078c08ff */
[CC--:B------:R-:W-:Y:S01]  /*14980*/  @P2 LEA R14, P0, R31.reuse, R4.reuse, 0x1 ;  /* 0x000000041f0e2211 */ /* 0x0c0fe200078008ff */
        /* <DEDUP_REMOVED lines=11> */
.L_x_1438:
[----:B------:R-:W-:Y:S05]  /*14a40*/  BSYNC B0 ;  /* 0x0000000000007941 */ /* 0x000fea0003800000 */
.L_x_1431:
[----:B------:R-:W-:Y:S02]  /*14a50*/  ULDC UR4, c[0x0][0xd3c] ;  /* 0x00034f0000047ab9 */ /* 0x000fe40000000800 */
[----:B----4-:R-:W-:-:S13]  /*14a60*/  ISETP.GE.AND P0, PT, R155, UR4, PT ;  /* 0x000000049b007c0c */ /* 0x010fda000bf06270 */
[----:B------:R-:W-:Y:S05]  /*14a70*/  @!P0 BRA `(.L_x_1446) ;  /* 0xfffffec800e08947 */ /* 0x000fea000383ffff */
[----:B------:R-:W-:Y:S05]  /*14a80*/  BRA `(.L_x_1324) ;  /* 0x000000a0005c7947 */ /* 0x000fea0003800000 */
.L_x_1322:
        /* <DEDUP_REMOVED lines=20> */
.L_x_1447:
        /* <DEDUP_REMOVED lines=43> */
.L_x_1451:
        /* <DEDUP_REMOVED lines=38> */
.L_x_1449:
        /* <DEDUP_REMOVED lines=20> */
.L_x_1452:
        /* <DEDUP_REMOVED lines=54> */
.L_x_1450:
[----:B------:R-:W-:Y:S01]  /*15580*/  IMAD.U32 R2, RZ, RZ, UR6 ;  /* 0x00000006ff027e24 */ /* 0x000fe2000f8e00ff */
[----:B------:R0:W-:Y:S04]  /*15590*/  STL [R1+0x4], RZ ;  /* 0x000004ff01007387 */ /* 0x0001e80000100800 */
[----:B------:R0:W-:Y:S04]  /*155a0*/  STL [R1+0x8], RZ ;  /* 0x000008ff01007387 */ /* 0x0001e80000100800 */
[----:B------:R0:W-:Y:S02]  /*155b0*/  STL [R1], R2 ;  /* 0x0000000201007387 */ /* 0x0001e40000100800 */
.L_x_1453:
[----:B------:R-:W2:Y:S04]  /*155c0*/  LDL R8, [R1] ;  /* 0x0000000001087983 */ /* 0x000ea80000100800 */
[----:B------:R-:W2:Y:S04]  /*155d0*/  LDL R9, [R1+0x4] ;  /* 0x0000040001097983 */ /* 0x000ea80000100800 */
[----:B------:R-:W2:Y:S04]  /*155e0*/  LDL R10, [R1+0x8] ;  /* 0x00000800010a7983 */ /* 0x000ea80000100800 */
[----:B------:R-:W2:Y:S01]  /*155f0*/  LDL R11, [R1+0xc] ;  /* 0x00000c00010b7983 */ /* 0x000ea20000100800 */
[----:B------:R-:W-:-:S13]  /*15600*/  ISETP.NE.AND P0, PT, R0, RZ, PT ;  /* 0x000000ff0000720c */ /* 0x000fda0003f05270 */
[----:B-1----:R-:W1:Y:S01]  /*15610*/  @!P0 S2R R3, SR_CgaCtaId ;  /* 0x0000000000038919 */ /* 0x002e620000008800 */
[----:B------:R-:W-:-:S04]  /*15620*/  @!P0 MOV R0, 0x400 ;  /* 0x0000040000008802 */ /* 0x000fc80000000f00 */
[----:B-1----:R-:W-:-:S05]  /*15630*/  @!P0 LEA R0, R3, R0, 0x18 ;  /* 0x0000000003008211 */ /* 0x002fca00078ec0ff */
[----:B--2---:R2:W-:Y:S01]  /*15640*/  @!P0 STS.128 [R0+0x388d0], R8 ;  /* 0x0388d00800008388 */ /* 0x0045e20000000c00 */
[----:B------:R-:W-:Y:S06]  /*15650*/  BAR.ARV 0x5, 0x180 ;  /* 0x0146000000007b1d */ /* 0x000fec0000002000 */
.L_x_1448:
        /* <DEDUP_REMOVED lines=15> */
[----:B0-----:R-:W-:Y:S01]  /*15750*/  IMAD.SHL.U32 R2, R4, 0x8, RZ ;  /* 0x0000000804027824 */ /* 0x001fe200078e00ff */
[----:B------:R-:W-:Y:S01]  /*15760*/  LOP3.LUT R0, R0, 0x38, RZ, 0xc0, !PT ;  /* 0x0000003800007812 */ /* 0x000fe200078ec0ff */
[----:B------:R-:W-:Y:S01]  /*15770*/  ULDC.64 UR40, c[0x0][0x198] ;  /* 0x0000660000287ab9 */ /* 0x000fe20000000a00 */
[----:B------:R-:W-:Y:S01]  /*15780*/  LOP3.LUT R3, R3, 0x38, R6, 0x78, !PT ;  /* 0x0000003803037812 */ /* 0x000fe200078e7806 */
[----:B------:R-:W-:Y:S01]  /*15790*/  IMAD.SHL.U32 R6, R6, 0x10, RZ ;  /* 0x0000001006067824 */ /* 0x000fe200078e00ff */
[----:B------:R-:W-:-:S02]  /*157a0*/  ULDC UR37, c[0x0][0xc] ;  /* 0x0000030000257ab9 */ /* 0x000fc40000000800 */
        /* <DEDUP_REMOVED lines=11> */
[----:B------:R-:W-:Y:S01]  /*15860*/  STL [R1+0x20], R2 ;  /* 0x0000200201007387 */ /* 0x000fe20000100800 */
[----:B0-----:R-:W-:-:S03]  /*15870*/  LOP3.LUT R3, R0, 0x80, RZ, 0xfc, !PT ;  /* 0x0000008000037812 */ /* 0x001fc600078efcff */
[----:B------:R-:W-:Y:S01]  /*15880*/  STL [R1+0x10], RZ ;  /* 0x000010ff01007387 */ /* 0x000fe20000100800 */
[----:B------:R-:W-:-:S03]  /*15890*/  LOP3.LUT R3, R0, 0x140, RZ, 0xfc, !PT ;  /* 0x0000014000037812 */ /* 0x000fc600078efcff */
[----:B------:R0:W-:Y:S02]  /*158a0*/  STL [R1+0x1c], R2 ;  /* 0x00001c0201007387 */ /* 0x0001e40000100800 */
[C---:B0-----:R-:W-:Y:S02]  /*158b0*/  LOP3.LUT R2, R0.reuse, 0xc0, RZ, 0xfc, !PT ;  /* 0x000000c000027812 */ /* 0x041fe400078efcff */
[C---:B------:R-:W-:Y:S02]  /*158c0*/  LOP3.LUT R2, R0.reuse, 0x180, RZ, 0xfc, !PT ;  /* 0x0000018000027812 */ /* 0x040fe400078efcff */
[----:B------:R-:W-:-:S07]  /*158d0*/  LOP3.LUT R0, R0, 0x1c0, RZ, 0xfc, !PT ;  /* 0x000001c000007812 */ /* 0x000fce00078efcff */
.L_x_1626:
[----:B------:R-:W2:Y:S01]  /*158e0*/  LDL R0, [R1+0xc] ;  /* 0x00000c0001007983 */ /* 0x000ea20000100800 */
[----:B------:R-:W2:Y:S01]  /*158f0*/  LDC.64 R2, c[0x0][0xd88] ;  /* 0x00036200ff027b82 */ /* 0x000ea20000000a00 */
[----:B------:R-:W-:Y:S05]  /*15900*/  YIELD ;  /* 0x0000000000007946 */ /* 0x000fea0003800000 */
[----:B------:R-:W-:Y:S01]  /*15910*/  ULDC.64 UR4, c[0x0][0xb20] ;  /* 0x0002c80000047ab9 */ /* 0x000fe20000000a00 */
[----:B-1----:R-:W-:Y:S02]  /*15920*/  CS2R R8, SRZ ;  /* 0x0000000000087805 */ /* 0x002fe4000001ff00 */
[----:B------:R-:W-:Y:S01]  /*15930*/  ISETP.NE.U32.AND P0, PT, RZ, UR4, PT ;  /* 0x00000004ff007c0c */ /* 0x000fe2000bf05070 */
[----:B------:R-:W-:Y:S01]  /*15940*/  ULDC.64 UR10, c[0x0][0xb10] ;  /* 0x0002c400000a7ab9 */ /* 0x000fe20000000a00 */
[----:B------:R-:W-:Y:S01]  /*15950*/  ULDC.64 UR8, c[0x0][0xb08] ;  /* 0x0002c20000087ab9 */ /* 0x000fe20000000a00 */
[----:B------:R-:W-:Y:S01]  /*15960*/  ULDC.64 UR6, c[0x0][0xb00] ;  /* 0x0002c00000067ab9 */ /* 0x000fe20000000a00 */
[----:B--2---:R-:W-:-:S05]  /*15970*/  IMAD.WIDE R2, R0, 0x4, R2 ;  /* 0x0000000400027825 */ /* 0x004fca00078e0202 */
[----:B------:R-:W2:Y:S01]  /*15980*/  LDG.E R13, desc[UR42][R2.64] ;  /* 0x0000002a020d7981 */ /* 0x000ea2000c1e1900 */
[----:B------:R-:W-:Y:S01]  /*15990*/  ISETP.NE.AND.EX P0, PT, RZ, UR5, PT, P0 ;  /* 0x00000005ff007c0c */ /* 0x000fe2000bf05300 */
[----:B------:R-:W-:Y:S01]  /*159a0*/  IMAD.MOV.U32 R0, RZ, RZ, RZ ;  /* 0x000000ffff007224 */ /* 0x000fe200078e00ff */
[----:B0-2---:R-:W-:Y:S01]  /*159b0*/  SHF.R.S32.HI R4, RZ, 0x1f, R13 ;  /* 0x0000001fff047819 */ /* 0x005fe2000001140d */
[----:B------:R-:W-:-:S10]  /*159c0*/  IMAD.SHL.U32 R17, R13, 0x4, RZ ;  /* 0x000000040d117824 */ /* 0x000fd400078e00ff */
[C---:B------:R-:W-:Y:S01]  /*159d0*/  @P0 LEA R2, P1, R13.reuse, UR4, 0x2 ;  /* 0x000000040d020c11 */ /* 0x040fe2000f8210ff */
[----:B------:R-:W-:Y:S03]  /*159e0*/  STL [R1+0x30], R13 ;  /* 0x0000300d01007387 */ /* 0x000fe60000100800 */
[C-C-:B------:R-:W-:Y:S01]  /*159f0*/  @P0 LEA.HI.X R3, R13.reuse, UR5, R4.reuse, 0x2, P1 ;  /* 0x000000050d030c11 */ /* 0x140fe200088f1404 */
[----:B------:R-:W-:Y:S01]  /*15a00*/  ULDC.64 UR4, c[0x0][0xaf8] ;  /* 0x0002be0000047ab9 */ /* 0x000fe20000000a00 */
[----:B---3--:R-:W-:Y:S01]  /*15a10*/  SHF.L.U64.HI R14, R13, 0x2, R4 ;  /* 0x000000020d0e7819 */ /* 0x008fe20000010204 */
        /* <DEDUP_REMOVED lines=8> */
[----:B------:R-:W-:Y:S02]  /*15aa0*/  ISETP.NE.U32.AND P2, PT, RZ, UR8, PT ;  /* 0x00000008ff007c0c */ /* 0x000fe4000bf45070 */
[C---:B------:R-:W-:Y:S02]  /*15ab0*/  IADD3 R6, P5, R17.reuse, UR6, RZ ;  /* 0x0000000611067c10 */ /* 0x040fe4000ffbe0ff */
[----:B-1----:R-:W-:-:S02]  /*15ac0*/  IADD3 R2, P4, R17, UR4, RZ ;  /* 0x0000000411027c10 */ /* 0x002fc4000ff9e0ff */
[----:B------:R-:W-:Y:S02]  /*15ad0*/  ISETP.NE.AND.EX P3, PT, RZ, UR11, PT, P3 ;  /* 0x0000000bff007c0c */ /* 0x000fe4000bf65330 */
[C---:B------:R-:W-:Y:S02]  /*15ae0*/  IADD3.X R3, R14.reuse, UR5, RZ, P4, !PT ;  /* 0x000000050e037c10 */ /* 0x040fe4000a7fe4ff */
[----:B0-----:R-:W-:Y:S02]  /*15af0*/  IADD3 R4, P4, R17, UR8, RZ ;  /* 0x0000000811047c10 */ /* 0x001fe4000ff9e0ff */
        /* <DEDUP_REMOVED lines=30> */
.L_x_1455:
        /* <DEDUP_REMOVED lines=17> */
.L_x_1456:
[----:B------:R-:W-:Y:S05]  /*15df0*/  @!P0 BRA `(.L_x_1457) ;  /* 0x00000000000c8947 */ /* 0x000fea0003800000 */
[----:B------:R-:W2:Y:S04]  /*15e00*/  LDG.E R8, desc[UR42][R6.64] ;  /* 0x0000002a06087981 */ /* 0x000ea8000c1e1900 */
[----:B------:R-:W2:Y:S02]  /*15e10*/  LDG.E R6, desc[UR42][R6.64+0x4] ;  /* 0x0000042a06067981 */ /* 0x000ea4000c1e1900 */
[----:B--2---:R-:W-:-:S07]  /*15e20*/  IMAD.IADD R8, R6, 0x1, -R8 ;  /* 0x0000000106087824 */ /* 0x004fce00078e0a08 */
.L_x_1457:
[----:B-----5:R-:W-:Y:S02]  /*15e30*/  IMAD.IADD R6, R8, 0x1, -R0 ;  /* 0x0000000108067824 */ /* 0x020fe400078e0a00 */
[----:B------:R-:W2:Y:S04]  /*15e40*/  @P2 LDG.E R0, desc[UR42][R4.64] ;  /* 0x0000002a04002981 */ /* 0x000ea8000c1e1900 */
[----:B------:R-:W2:Y:S01]  /*15e50*/  @P2 LDG.E R4, desc[UR42][R4.64+0x4] ;  /* 0x0000042a04042981 */ /* 0x000ea2000c1e1900 */
[----:B------:R-:W-:Y:S01]  /*15e60*/  LOP3.LUT R14, R10, 0xff, RZ, 0xc0, !PT ;  /* 0x000000ff0a0e7812 */ /* 0x000fe200078ec0ff */
[----:B------:R-:W-:Y:S01]  /*15e70*/  BSSY B0, `(.L_x_1458) ;  /* 0x000002a000007945 */ /* 0x000fe20003800000 */
[----:B------:R-:W-:-:S03]  /*15e80*/  SHF.R.U32.HI R10, RZ, 0x10, R10 ;  /* 0x00000010ff0a7819 */ /* 0x000fc6000001160a */
[----:B------:R3:W-:Y:S01]  /*15e90*/  STL [R1+0x70], R14 ;  /* 0x0000700e01007387 */ /* 0x0007e20000100800 */
[----:B--2---:R-:W-:-:S04]  /*15ea0*/  @P2 IMAD.IADD R11, R4, 0x1, -R0 ;  /* 0x00000001040b2824 */ /* 0x004fc800078e0a00 */
[----:B01----:R-:W-:-:S04]  /*15eb0*/  IMAD.IADD R2, R6, 0x1, R11 ;  /* 0x0000000106027824 */ /* 0x003fc800078e020b */
[C---:B------:R-:W-:Y:S01]  /*15ec0*/  VIADD R0, R2.reuse, 0x3f ;  /* 0x0000003f02007836 */ /* 0x040fe20000000000 */
[----:B------:R-:W-:-:S04]  /*15ed0*/  ISETP.GE.AND P1, PT, R2, 0x1, PT ;  /* 0x000000010200780c */ /* 0x000fc80003f26270 */
[----:B------:R-:W-:-:S04]  /*15ee0*/  SHF.R.S32.HI R2, RZ, 0x1f, R0 ;  /* 0x0000001fff027819 */ /* 0x000fc80000011400 */
[----:B------:R-:W-:-:S04]  /*15ef0*/  LEA.HI R0, R2, R0, RZ, 0x6 ;  /* 0x0000000002007211 */ /* 0x000fc800078f30ff */
[----:B------:R-:W-:Y:S01]  /*15f00*/  SHF.R.S32.HI R12, RZ, 0x6, R0 ;  /* 0x00000006ff0c7819 */ /* 0x000fe20000011400 */
[----:B------:R-:W-:-:S04]  /*15f10*/  IMAD.MOV.U32 R0, RZ, RZ, RZ ;  /* 0x000000ffff007224 */ /* 0x000fc800078e00ff */
[----:B------:R3:W-:Y:S01]  /*15f20*/  STL [R1+0x40], R12 ;  /* 0x0000400c01007387 */ /* 0x0007e20000100800 */
[----:B------:R-:W-:Y:S05]  /*15f30*/  @!P1 BRA `(.L_x_1459) ;  /* 0x0000000000749947 */ /* 0x000fea0003800000 */
[----:B------:R-:W-:Y:S01]  /*15f40*/  ISETP.NE.AND P0, PT, R10, RZ, PT ;  /* 0x000000ff0a00720c */ /* 0x000fe20003f05270 */
[----:B------:R-:W-:-:S03]  /*15f50*/  ULDC UR4, c[0x0][0xae8] ;  /* 0x0002ba0000047ab9 */ /* 0x000fc60000000800 */
[----:B------:R-:W-:-:S04]  /*15f60*/  SEL R2, R10, UR4, P0 ;  /* 0x000000040a027c07 */ /* 0x000fc80008000000 */
[----:B------:R-:W-:Y:S02]  /*15f70*/  IABS R3, R2 ;  /* 0x0000000200037213 */ /* 0x000fe40000000000 */
[----:B------:R-:W-:Y:S02]  /*15f80*/  IADD3 R0, R2, -0x1, R12 ;  /* 0xffffffff02007810 */ /* 0x000fe40007ffe00c */
[----:B------:R-:W0:Y:S08]  /*15f90*/  I2F.RP R4, R3 ;  /* 0x0000000300047306 */ /* 0x000e300000209400 */
[----:B0-----:R-:W0:Y:S02]  /*15fa0*/  MUFU.RCP R4, R4 ;  /* 0x0000000400047308 */ /* 0x001e240000001000 */
[----:B0-----:R-:W-:-:S06]  /*15fb0*/  VIADD R4, R4, 0xffffffe ;  /* 0x0ffffffe04047836 */ /* 0x001fcc0000000000 */
[----:B------:R0:W1:Y:S02]  /*15fc0*/  F2I.FTZ.U32.TRUNC.NTZ R5, R4 ;  /* 0x0000000400057305 */ /* 0x000064000021f000 */
[----:B0-----:R-:W-:-:S04]  /*15fd0*/  LOP3.LUT R4, R0, R2, RZ, 0x3c, !PT ;  /* 0x0000000200047212 */ /* 0x001fc800078e3cff */
[----:B------:R-:W-:Y:S01]  /*15fe0*/  ISETP.GE.AND P4, PT, R4, RZ, PT ;  /* 0x000000ff0400720c */ /* 0x000fe20003f86270 */
[----:B-1----:R-:W-:-:S04]  /*15ff0*/  IMAD.MOV R4, RZ, RZ, -R5 ;  /* 0x000000ffff047224 */ /* 0x002fc800078e0a05 */
[----:B------:R-:W-:Y:S02]  /*16000*/  IMAD R7, R4, R3, RZ ;  /* 0x0000000304077224 */ /* 0x000fe400078e02ff */
[----:B------:R-:W-:-:S04]  /*16010*/  IMAD.MOV.U32 R4, RZ, RZ, RZ ;  /* 0x000000ffff047224 */ /* 0x000fc800078e00ff */
[----:B------:R-:W-:Y:S01]  /*16020*/  IMAD.HI.U32 R7, R5, R7, R4 ;  /* 0x0000000705077227 */ /* 0x000fe200078e0004 */
[----:B------:R-:W-:Y:S02]  /*16030*/  IABS R4, R0 ;  /* 0x0000000000047213 */ /* 0x000fe40000000000 */
[----:B------:R-:W-:-:S05]  /*16040*/  IABS R0, R2 ;  /* 0x0000000200007213 */ /* 0x000fca0000000000 */
        /* <DEDUP_REMOVED lines=12> */
.L_x_1459:
[----:B------:R-:W-:Y:S05]  /*16110*/  BSYNC B0 ;  /* 0x0000000000007941 */ /* 0x000fea0003800000 */
.L_x_1458:
[-C--:B------:R-:W-:Y:S01]  /*16120*/  IMAD R2, R14, R0.reuse, RZ ;  /* 0x000000000e027224 */ /* 0x080fe200078e02ff */
[----:B------:R-:W-:Y:S04]  /*16130*/  BSSY B0, `(.L_x_1460) ;  /* 0x00001b8000007945 */ /* 0x000fe80003800000 */
[C---:B------:R-:W-:Y:S01]  /*16140*/  VIADDMNMX R0, R2.reuse, R0, R12, PT ;  /* 0x0000000002007246 */ /* 0x040fe2000380010c */
[----:B------:R-:W-:-:S04]  /*16150*/  IMAD R2, R2, 0x40, -R6 ;  /* 0x0000004002027824 */ /* 0x000fc800078e0a06 */
[----:B------:R-:W-:Y:S01]  /*16160*/  IMAD R6, R0, 0x40, -R6 ;  /* 0x0000004000067824 */ /* 0x000fe200078e0a06 */
[----:B------:R-:W-:-:S04]  /*16170*/  VIMNMX R2, RZ, R2, !PT ;  /* 0x00000002ff027248 */ /* 0x000fc80007fe0100 */
        /* <DEDUP_REMOVED lines=14> */
[----:B------:R-:W0:Y:S02]  /*16260*/  S2R R3, SR_TID.X ;  /* 0x0000000000037919 */ /* 0x000e240000002100 */
[----:B0-----:R-:W-:-:S04]  /*16270*/  SHF.R.U32.HI R3, RZ, 0x5, R3 ;  /* 0x00000005ff037819 */ /* 0x001fc80000011603 */
[----:B------:R-:W-:-:S05]  /*16280*/  LOP3.LUT R3, R3, 0x3, RZ, 0xc0, !PT ;  /* 0x0000000303037812 */ /* 0x000fca00078ec0ff */
[----:B---3--:R0:W1:Y:S02]  /*16290*/  SHFL.IDX PT, R14, R3, RZ, 0x1f ;  /* 0x00001fff030e7589 */ /* 0x00806400000e0000 */
.L_x_1658:
[----:B-1----:R-:W-:Y:S02]  /*162a0*/  ISETP.NE.AND P0, PT, R14, RZ, PT ;  /* 0x000000ff0e00720c */ /* 0x002fe40003f05270 */
[----:B------:R-:W-:-:S11]  /*162b0*/  PLOP3.LUT P6, PT, PT, PT, PT, 0x8, 0x0 ;  /* 0x000000000000781c */ /* 0x000fd60003fce170 */
[----:B------:R-:W-:Y:S05]  /*162c0*/  @P0 BRA `(.L_x_1463) ;  /* 0x00000000000c0947 */ /* 0x000fea0003800000 */
[----:B------:R-:W-:-:S03]  /*162d0*/  UMOV UR4, 0xffffffff ;  /* 0xffffffff00047882 */ /* 0x000fc60000000000 */
[----:B------:R-:W-:Y:S05]  /*162e0*/  BRA.DIV UR4, `(.L_x_1464) ;  /* 0x0000009204487947 */ /* 0x000fea000b800000 */
[----:B------:R-:W-:-:S13]  /*162f0*/  ELECT P6, URZ, PT ;  /* 0x00000000003f782f */ /* 0x000fda00038c0000 */
.L_x_1463:
        /* <DEDUP_REMOVED lines=9> */
.L_x_1661:
[----:B------:R-:W-:Y:S05]  /*16390*/  BSYNC B1 ;  /* 0x0000000000017941 */ /* 0x000fea0003800000 */
.L_x_1465:
        /* <DEDUP_REMOVED lines=12> */
.L_x_1662:
[----:B------:R-:W-:Y:S05]  /*16460*/  BSYNC B2 ;  /* 0x0000000000027941 */ /* 0x000fea0003800000 */
.L_x_1469:
        /* <DEDUP_REMOVED lines=9> */
.L_x_1472:
[----:B------:R-:W-:Y:S05]  /*16500*/  BSYNC B2 ;  /* 0x0000000000027941 */ /* 0x000fea0003800000 */
.L_x_1471:
        /* <DEDUP_REMOVED lines=13> */
.L_x_1473:
        /* <DEDUP_REMOVED lines=13> */
.L_x_1663:
[----:B------:R-:W-:Y:S05]  /*166b0*/  BSYNC B2 ;  /* 0x0000000000027941 */ /* 0x000fea0003800000 */
.L_x_1474:
        /* <DEDUP_REMOVED lines=11> */
.L_x_1477:
[----:B------:R-:W-:Y:S05]  /*16770*/  BSYNC B2 ;  /* 0x0000000000027941 */ /* 0x000fea0003800000 */
.L_x_1476:
        /* <DEDUP_REMOVED lines=10> */
.L_x_1478:
        /* <DEDUP_REMOVED lines=15> */
.L_x_1479:
        /* <DEDUP_REMOVED lines=15> */
.L_x_1480:
        /* <DEDUP_REMOVED lines=15> */
.L_x_1481:
        /* <DEDUP_REMOVED lines=15> */
.L_x_1482:
        /* <DEDUP_REMOVED lines=15> */
.L_x_1483:
        /* <DEDUP_REMOVED lines=15> */
.L_x_1484:
        /* <DEDUP_REMOVED lines=15> */
.L_x_1485:
        /* <DEDUP_REMOVED lines=10> */
.L_x_1468:
[----:B------:R-:W-:Y:S05]  /*16f50*/  BSYNC B1 ;  /* 0x0000000000017941 */ /* 0x000fea0003800000 */
.L_x_1467:
        /* <DEDUP_REMOVED lines=13> */
.L_x_1505:
[----:B------:R-:W-:Y:S05]  /*17030*/  YIELD ;  /* 0x0000000000007946 */ /* 0x000fea0003800000 */
[----:B------:R-:W-:Y:S04]  /*17040*/  BSSY B1, `(.L_x_1486) ;  /* 0x00000ba000017945 */ /* 0x000fe80003800000 */
[----:B-1----:R-:W-:Y:S05]  /*17050*/  @!P6 BRA `(.L_x_1487) ;  /* 0x0000000800e0e947 */ /* 0x002fea0003800000 */
[----:B0-----:R-:W2:Y:S04]  /*17060*/  LDL R4, [R1+0x10] ;  /* 0x0000100001047983 */ /* 0x001ea80000100800 */
        /* <DEDUP_REMOVED lines=9> */
.L_x_1664:
[----:B------:R-:W-:Y:S05]  /*17100*/  BSYNC B2 ;  /* 0x0000000000027941 */ /* 0x000fea0003800000 */
.L_x_1488:
        /* <DEDUP_REMOVED lines=9> */
.L_x_1491:
[----:B------:R-:W-:Y:S05]  /*171a0*/  BSYNC B2 ;  /* 0x0000000000027941 */ /* 0x000fea0003800000 */
.L_x_1490:
        /* <DEDUP_REMOVED lines=12> */
.L_x_1492:
        /* <DEDUP_REMOVED lines=13> */
.L_x_1665:
[----:B------:R-:W-:Y:S05]  /*17340*/  BSYNC B2 ;  /* 0x0000000000027941 */ /* 0x000fea0003800000 */
.L_x_1493:
        /* <DEDUP_REMOVED lines=11> */
.L_x_1496:
[----:B------:R-:W-:Y:S05]  /*17400*/  BSYNC B2 ;  /* 0x0000000000027941 */ /* 0x000fea0003800000 */
.L_x_1495:
        /* <DEDUP_REMOVED lines=10> */
.L_x_1497:
        /* <DEDUP_REMOVED lines=15> */
.L_x_1498:
        /* <DEDUP_REMOVED lines=15> */
.L_x_1499:
        /* <DEDUP_REMOVED lines=15> */
.L_x_1500:
        /* <DEDUP_REMOVED lines=15> */
.L_x_1501:
        /* <DEDUP_REMOVED lines=15> */
.L_x_1502:
        /* <DEDUP_REMOVED lines=15> */
.L_x_1503:
        /* <DEDUP_REMOVED lines=15> */
.L_x_1504:
        /* <DEDUP_REMOVED lines=10> */
.L_x_1487:
[----:B------:R-:W-:Y:S05]  /*17be0*/  BSYNC B1 ;  /* 0x0000000000017941 */ /* 0x000fea0003800000 */
.L_x_1486:
[----:B------:R-:W2:Y:S04]  /*17bf0*/  LDL.LU R8, [R1+0x10] ;  /* 0x0000100001087983 */ /* 0x000ea80000300800 */
[----:B0-----:R-:W3:Y:S01]  /*17c00*/  LDL.LU R6, [R1+0x20] ;  /* 0x0000200001067983 */ /* 0x001ee20000300800 */
        /* <DEDUP_REMOVED lines=10> */
.L_x_1461:
[----:B------:R-:W-:Y:S05]  /*17cb0*/  BSYNC B0 ;  /* 0x0000000000007941 */ /* 0x000fea0003800000 */
.L_x_1460:
[----:B------:R2:W5:Y:S01]  /*17cc0*/  LDL R7, [R1+0x40] ;  /* 0x0000400001077983 */ /* 0x0005620000100800 */
[----:B------:R-:W-:Y:S05]  /*17cd0*/  @!P0 WARPSYNC.ALL ;  /* 0x0000000000008948 */ /* 0x000fea0003800000 */
[----:B------:R2:W-:Y:S01]  /*17ce0*/  STL [R1+0x44], RZ ;  /* 0x000044ff01007387 */ /* 0x0005e20000100800 */
[----:B------:R-:W-:Y:S01]  /*17cf0*/  BSSY B0, `(.L_x_1506) ;  /* 0x0000020000007945 */ /* 0x000fe20003800000 */
[----:B------:R-:W-:Y:S06]  /*17d00*/  @!P0 BAR.SYNC.DEFER_BLOCKING 0xc, 0x180 ;  /* 0x0306000000008b1d */ /* 0x000fec0000010000 */
[----:B--2---:R-:W-:Y:S05]  /*17d10*/  @!P1 BRA `(.L_x_1507) ;  /* 0x0000000000749947 */ /* 0x004fea0003800000 */
[----:B------:R-:W-:-:S13]  /*17d20*/  ISETP.NE.AND P0, PT, R10, RZ, PT ;  /* 0x000000ff0a00720c */ /* 0x000fda0003f05270 */
[----:B------:R-:W2:Y:S02]  /*17d30*/  @!P0 LDC R10, c[0x0][0xae8] ;  /* 0x0002ba00ff0a8b82 */ /* 0x000ea40000000800 */
[----:B--2---:R-:W-:-:S04]  /*17d40*/  IABS R0, R10 ;  /* 0x0000000a00007213 */ /* 0x004fc80000000000 */
[----:B------:R-:W2:Y:S08]  /*17d50*/  I2F.RP R2, R0 ;  /* 0x0000000000027306 */ /* 0x000eb00000209400 */
[----:B--2---:R-:W2:Y:S02]  /*17d60*/  MUFU.RCP R2, R2 ;  /* 0x0000000200027308 */ /* 0x004ea40000001000 */
[----:B--2---:R-:W-:-:S06]  /*17d70*/  VIADD R2, R2, 0xffffffe ;  /* 0x0ffffffe02027836 */ /* 0x004fcc0000000000 */
[----:B------:R-:W2:Y:S02]  /*17d80*/  F2I.FTZ.U32.TRUNC.NTZ R3, R2 ;  /* 0x0000000200037305 */ /* 0x000ea4000021f000 */
[----:B--2---:R-:W-:-:S04]  /*17d90*/  IMAD.MOV R2, RZ, RZ, -R3 ;  /* 0x000000ffff027224 */ /* 0x004fc800078e0a03 */
[----:B01----:R-:W-:Y:S02]  /*17da0*/  IMAD R4, R2, R0, RZ ;  /* 0x0000000002047224 */ /* 0x003fe400078e02ff */
        /* <DEDUP_REMOVED lines=20> */
.L_x_1507:
[----:B------:R-:W-:Y:S05]  /*17ef0*/  BSYNC B0 ;  /* 0x0000000000007941 */ /* 0x000fea0003800000 */
.L_x_1506:
[----:B------:R-:W4:Y:S04]  /*17f00*/  LDL R0, [R1+0x44] ;  /* 0x0000440001007983 */ /* 0x000f280000100800 */
[----:B--2---:R-:W4:Y:S01]  /*17f10*/  LDL R2, [R1+0x70] ;  /* 0x0000700001027983 */ /* 0x004f220000100800 */
[----:B------:R-:W-:Y:S01]  /*17f20*/  BSSY B7, `(.L_x_1508) ;  /* 0x00005b9000077945 */ /* 0x000fe20003800000 */
[----:B----4-:R-:W-:-:S05]  /*17f30*/  IMAD R2, R2, R0, RZ ;  /* 0x0000000002027224 */ /* 0x010fca00078e02ff */
[----:B-----5:R-:W-:Y:S01]  /*17f40*/  VIADDMNMX R0, R2, R0, R7, PT ;  /* 0x0000000002007246 */ /* 0x020fe20003800107 */
[----:B------:R2:W-:Y:S03]  /*17f50*/  STL [R1+0x2c], R2 ;  /* 0x00002c0201007387 */ /* 0x0005e60000100800 */
[----:B------:R-:W-:Y:S01]  /*17f60*/  ISETP.GT.AND P0, PT, R0, R2, PT ;  /* 0x000000020000720c */ /* 0x000fe20003f04270 */
[----:B------:R2:W-:-:S12]  /*17f70*/  STL [R1+0x48], R0 ;  /* 0x0000480001007387 */ /* 0x0005d80000100800 */
[----:B--2---:R-:W-:Y:S05]  /*17f80*/  @P0 BRA `(.L_x_1509) ;  /* 0x0000000000480947 */ /* 0x004fea0003800000 */
[----:B------:R-:W2:Y:S02]  /*17f90*/  S2R R0, SR_TID.X ;  /* 0x0000000000007919 */ /* 0x000ea40000002100 */
[----:B--2---:R-:W-:-:S04]  /*17fa0*/  LOP3.LUT R0, R0, 0x7f, RZ, 0xc0, !PT ;  /* 0x0000007f00007812 */ /* 0x004fc800078ec0ff */
[----:B------:R-:W-:-:S13]  /*17fb0*/  ISETP.NE.AND P0, PT, R0, RZ, PT ;  /* 0x000000ff0000720c */ /* 0x000fda0003f05270 */
[----:B------:R-:W-:Y:S05]  /*17fc0*/  @P0 BRA `(.L_x_1510) ;  /* 0x0000005800b80947 */ /* 0x000fea0003800000 */
[----:B------:R-:W2:Y:S01]  /*17fd0*/  S2R R2, SR_LANEID ;  /* 0x0000000000027919 */ /* 0x000ea20000000000 */
[----:B------:R-:W-:Y:S01]  /*17fe0*/  VOTEU.ANY UR4, UPT, PT ;  /* 0x0000000000047886 */ /* 0x000fe200038e0100 */
[----:B01----:R-:W0:Y:S01]  /*17ff0*/  LDC.64 R4, c[0x0][0xd60] ;  /* 0x00035800ff047b82 */ /* 0x003e220000000a00 */
[----:B------:R-:W2:Y:S02]  /*18000*/  FLO.U32 R0, UR4 ;  /* 0x0000000400007d00 */ /* 0x000ea400080e0000 */
[----:B--2---:R-:W-:-:S06]  /*18010*/  ISETP.EQ.U32.AND P0, PT, R0, R2, PT ;  /* 0x000000020000720c */ /* 0x004fcc0003f02070 */
[----:B------:R-:W0:Y:S07]  /*18020*/  POPC R2, UR4 ;  /* 0x0000000400027d09 */ /* 0x000e2e0008000000 */
[----:B0-----:R-:W2:Y:S04]  /*18030*/  @P0 ATOMG.E.ADD.STRONG.GPU PT, R2, desc[UR42][R4.64], R2 ;  /* 0x00000002040209a8 */ /* 0x001ea800081ee1ea */
[----:B--2---:R0:W1:Y:S02]  /*18040*/  SHFL.IDX PT, R2, R2, R0, 0x1f ;  /* 0x00001f0002027589 */ /* 0x00406400000e0000 */
[----:B0-----:R-:W0:Y:S02]  /*18050*/  S2R R0, SR_LTMASK ;  /* 0x0000000000007919 */ /* 0x001e240000003900 */
[----:B0-----:R-:W-:-:S06]  /*18060*/  LOP3.LUT R0, R0, UR4, RZ, 0xc0, !PT ;  /* 0x0000000400007c12 */ /* 0x001fcc000f8ec0ff */
[----:B------:R-:W1:Y:S02]  /*18070*/  POPC R0, R0 ;  /* 0x0000000000007309 */ /* 0x000e640000000000 */
[----:B-1----:R-:W-:-:S05]  /*18080*/  IADD3 R0, R2, UR37, R0 ;  /* 0x0000002502007c10 */ /* 0x002fca000fffe000 */
[----:B------:R4:W-:Y:S01]  /*18090*/  STL [R1], R0 ;  /* 0x0000000001007387 */ /* 0x0009e20000100800 */
[----:B------:R-:W-:Y:S05]  /*180a0*/  BRA `(.L_x_1510) ;  /* 0x0000005800807947 */ /* 0x000fea0003800000 */
.L_x_1509:
        /* <DEDUP_REMOVED lines=8> */
[----:B01----:R-:W-:Y:S02]  /*18130*/  IMAD.U32 R4, RZ, RZ, UR6 ;  /* 0x00000006ff047e24 */ /* 0x003fe4000f8e00ff */
[----:B------:R-:W0:Y:S01]  /*18140*/  LDC.64 R2, c[0x4][R2] ;  /* 0x0100000002027b82 */ /* 0x000e220000000a00 */
[----:B------:R-:W-:Y:S02]  /*18150*/  IMAD.U32 R5, RZ, RZ, UR7 ;  /* 0x00000007ff057e24 */ /* 0x000fe4000f8e00ff */
[----:B------:R-:W-:Y:S02]  /*18160*/  IMAD.U32 R6, RZ, RZ, UR8 ;  /* 0x00000008ff067e24 */ /* 0x000fe4000f8e00ff */
[----:B------:R-:W-:-:S02]  /*18170*/  IMAD.U32 R7, RZ, RZ, UR9 ;  /* 0x00000009ff077e24 */ /* 0x000fc4000f8e00ff */
[----:B------:R-:W-:Y:S02]  /*18180*/  IMAD.U32 R10, RZ, RZ, UR4 ;  /* 0x00000004ff0a7e24 */ /* 0x000fe4000f8e00ff */
[----:B------:R-:W-:Y:S02]  /*18190*/  IMAD.U32 R11, RZ, RZ, UR5 ;  /* 0x00000005ff0b7e24 */ /* 0x000fe4000f8e00ff */
[----:B------:R-:W-:Y:S02]  /*181a0*/  IMAD.MOV.U32 R8, RZ, RZ, 0x70 ;  /* 0x00000070ff087424 */ /* 0x000fe400078e00ff */
[----:B---3--:R-:W-:Y:S02]  /*181b0*/  IMAD.MOV.U32 R12, RZ, RZ, 0x1 ;  /* 0x00000001ff0c7424 */ /* 0x008fe400078e00ff */
[----:B------:R-:W-:-:S07]  /*181c0*/  IMAD.MOV.U32 R13, RZ, RZ, RZ ;  /* 0x000000ffff0d7224 */ /* 0x000fce00078e00ff */
[----:B------:R-:W-:-:S07]  /*181d0*/  LEPC R20, `(.L_x_1512) ;  /* 0x000000001014794e */ /* 0x000fce0000000000 */
[----:B0-----:R-:W-:Y:S05]  /*181e0*/  CALL.ABS.NOINC R2 ;  /* 0x0000000002007343 */ /* 0x001fea0003c00000 */
.L_x_1512:
[----:B------:R-:W-:Y:S05]  /*181f0*/  BSYNC B6 ;  /* 0x0000000000067941 */ /* 0x000fea0003800000 */
.L_x_1511:
        /* <DEDUP_REMOVED lines=9> */
[----:B01----:R-:W-:Y:S02]  /*18290*/  IMAD.U32 R4, RZ, RZ, UR6 ;  /* 0x00000006ff047e24 */ /* 0x003fe4000f8e00ff */
[----:B------:R-:W-:Y:S02]  /*182a0*/  IMAD.U32 R5, RZ, RZ, UR7 ;  /* 0x00000007ff057e24 */ /* 0x000fe4000f8e00ff */
[----:B------:R-:W-:Y:S02]  /*182b0*/  IMAD.U32 R6, RZ, RZ, UR8 ;  /* 0x00000008ff067e24 */ /* 0x000fe4000f8e00ff */
[----:B------:R-:W-:-:S02]  /*182c0*/  IMAD.U32 R7, RZ, RZ, UR9 ;  /* 0x00000009ff077e24 */ /* 0x000fc4000f8e00ff */
[----:B------:R-:W-:Y:S02]  /*182d0*/  IMAD.U32 R10, RZ, RZ, UR4 ;  /* 0x00000004ff0a7e24 */ /* 0x000fe4000f8e00ff */
[----:B------:R-:W-:Y:S02]  /*182e0*/  IMAD.U32 R11, RZ, RZ, UR5 ;  /* 0x00000005ff0b7e24 */ /* 0x000fe4000f8e00ff */
[----:B------:R-:W-:Y:S02]  /*182f0*/  IMAD.MOV.U32 R8, RZ, RZ, 0x70 ;  /* 0x00000070ff087424 */ /* 0x000fe400078e00ff */
[----:B---3--:R-:W-:Y:S02]  /*18300*/  IMAD.MOV.U32 R12, RZ, RZ, 0x1 ;  /* 0x00000001ff0c7424 */ /* 0x008fe400078e00ff */
[----:B--2---:R-:W-:-:S07]  /*18310*/  IMAD.MOV.U32 R13, RZ, RZ, RZ ;  /* 0x000000ffff0d7224 */ /* 0x004fce00078e00ff */
[----:B------:R-:W-:-:S07]  /*18320*/  LEPC R20, `(.L_x_1515) ;  /* 0x000000001014794e */ /* 0x000fce0000000000 */
[----:B----4-:R-:W-:Y:S05]  /*18330*/  CALL.ABS.NOINC R2 ;  /* 0x0000000002007343 */ /* 0x010fea0003c00000 */
.L_x_1515:
        /* <DEDUP_REMOVED lines=16> */
.L_x_1514:
[----:B------:R-:W-:Y:S05]  /*18440*/  BSYNC B6 ;  /* 0x0000000000067941 */ /* 0x000fea0003800000 */
.L_x_1513:
[----:B01----:R-:W2:Y:S01]  /*18450*/  LDL.LU R4, [R1+0x24] ;  /* 0x0000240001047983 */ /* 0x003ea20000300800 */
[----:B------:R-:W-:-:S03]  /*18460*/  ULDC.64 UR4, c[0x0][0xaf0] ;  /* 0x0002bc0000047ab9 */ /* 0x000fc60000000a00 */
[----:B------:R-:W4:Y:S01]  /*18470*/  LDL R7, [R1+0x8] ;  /* 0x0000080001077983 */ /* 0x000f220000100800 */
[----:B------:R-:W-:-:S03]  /*18480*/  ISETP.NE.U32.AND P0, PT, RZ, UR4, PT ;  /* 0x00000004ff007c0c */ /* 0x000fc6000bf05070 */
[----:B------:R-:W5:Y:S01]  /*18490*/  LDL R0, [R1+0x48] ;  /* 0x0000480001007983 */ /* 0x000f620000100800 */
[----:B------:R-:W-:-:S13]  /*184a0*/  ISETP.NE.AND.EX P0, PT, RZ, UR5, PT, P0 ;  /* 0x00000005ff007c0c */ /* 0x000fda000bf05300 */
[----:B------:R-:W-:-:S04]  /*184b0*/  @P0 IADD3 R2, P1, R17, UR4, RZ ;  /* 0x0000000411020c10 */ /* 0x000fc8000ff3e0ff */
[----:B--2---:R-:W-:Y:S01]  /*184c0*/  @P0 IADD3.X R3, R4, UR5, RZ, P1, !PT ;  /* 0x0000000504030c10 */ /* 0x004fe20008ffe4ff */
[----:B------:R-:W-:-:S04]  /*184d0*/  ULDC.64 UR4, c[0x0][0xb00] ;  /* 0x0002c00000047ab9 */ /* 0x000fc80000000a00 */
[----:B----4-:R0:W2:Y:S02]  /*184e0*/  @P0 LDG.E R7, desc[UR42][R2.64] ;  /* 0x0000002a02070981 */ /* 0x0100a4000c1e1900 */
[----:B0-----:R-:W0:Y:S01]  /*184f0*/  LDC.64 R2, c[0x0][0x418] ;  /* 0x00010600ff027b82 */ /* 0x001e220000000a00 */
[----:B-----5:R-:W-:Y:S01]  /*18500*/  VIADD R0, R0, 0xffffffff ;  /* 0xffffffff00007836 */ /* 0x020fe20000000000 */
[----:B--2---:R-:W-:Y:S01]  /*18510*/  SHF.R.S32.HI R8, RZ, 0x1f, R7 ;  /* 0x0000001fff087819 */ /* 0x004fe20000011407 */
[----:B------:R1:W-:Y:S04]  /*18520*/  @P0 STL [R1+0x8], R7 ;  /* 0x0000080701000387 */ /* 0x0003e80000100800 */
[----:B------:R1:W-:Y:S01]  /*18530*/  STL [R1+0x24], R8 ;  /* 0x0000240801007387 */ /* 0x0003e20000100800 */
[----:B0-----:R-:W-:Y:S01]  /*18540*/  LOP3.LUT P0, RZ, R2, UR4, RZ, 0xfc, !PT ;  /* 0x0000000402ff7c12 */ /* 0x001fe2000f80fcff */
[----:B------:R-:W-:-:S03]  /*18550*/  UMOV UR4, 0xffffffff ;  /* 0xffffffff00047882 */ /* 0x000fc60000000000 */
[----:B------:R-:W-:-:S04]  /*18560*/  LOP3.LUT P0, RZ, R3, UR5, RZ, 0xfc, P0 ;  /* 0x0000000503ff7c12 */ /* 0x000fc8000800fcff */
[----:B------:R-:W-:Y:S01]  /*18570*/  SEL R17, R7, RZ, !P0 ;  /* 0x000000ff07117207 */ /* 0x000fe20004000000 */
[----:B-1----:R-:W-:Y:S08]  /*18580*/  BRA.DIV UR4, `(.L_x_1516) ;  /* 0x0000007204247947 */ /* 0x002ff0000b800000 */
[----:B------:R-:W0:Y:S02]  /*18590*/  S2R R4, SR_TID.X ;  /* 0x0000000000047919 */ /* 0x000e240000002100 */
[----:B0-----:R-:W-:-:S04]  /*185a0*/  SHF.R.U32.HI R4, RZ, 0x5, R4 ;  /* 0x00000005ff047819 */ /* 0x001fc80000011604 */
[----:B------:R-:W-:-:S05]  /*185b0*/  LOP3.LUT R4, R4, 0x3, RZ, 0xc0, !PT ;  /* 0x0000000304047812 */ /* 0x000fca00078ec0ff */
[----:B---3--:R0:W1:Y:S02]  /*185c0*/  SHFL.IDX PT, R14, R4, RZ, 0x1f ;  /* 0x00001fff040e7589 */ /* 0x00806400000e0000 */
.L_x_1668:
        /* <DEDUP_REMOVED lines=11> */
.L_x_1671:
        /* <DEDUP_REMOVED lines=24> */
.L_x_1519:
[----:B-1----:R-:W2:Y:S01]  /*18800*/  LDL R2, [R1+0x1c] ;  /* 0x00001c0001027983 */ /* 0x002ea20000100800 */
[----:B0-----:R-:W-:Y:S01]  /*18810*/  IMAD R0, R19, 0x8, R18 ;  /* 0x0000000813007824 */ /* 0x001fe200078e0212 */
[----:B--2---:R-:W-:-:S04]  /*18820*/  SHF.L.U32 R2, R2, 0x1f, RZ ;  /* 0x0000001f02027819 */ /* 0x004fc800000006ff */
[----:B------:R-:W0:Y:S02]  /*18830*/  SYNCS.PHASECHK.TRANS64.TRYWAIT P0, [R0+URZ+0x38840], R2 ;  /* 0x03884002000075a7 */ /* 0x000e24000800017f */
[----:B0-----:R-:W-:Y:S05]  /*18840*/  @!P0 BRA `(.L_x_1520) ;  /* 0x0000006c00c88947 */ /* 0x001fea0003800000 */
.L_x_1672:
        /* <DEDUP_REMOVED lines=11> */
.L_x_1521:
        /* <DEDUP_REMOVED lines=24> */
.L_x_1517:
[----:B0-----:R-:W2:Y:S04]  /*18a80*/  LDL.LU R4, [R1+0x30] ;  /* 0x0000300001047983 */ /* 0x001ea80000300800 */
[----:B------:R-:W3:Y:S04]  /*18a90*/  LDL.LU R3, [R1+0x50] ;  /* 0x0000500001037983 */ /* 0x000ee80000300800 */
[----:B-1----:R-:W4:Y:S01]  /*18aa0*/  LDL R2, [R1+0x38] ;  /* 0x0000380001027983 */ /* 0x002f220000100800 */
        /* <DEDUP_REMOVED lines=10> */
[----:B------:R4:W-:Y:S02]  /*18b50*/  STL [R1+0x3c], R0 ;  /* 0x00003c0001007387 */ /* 0x0009e40000100800 */
        /* <DEDUP_REMOVED lines=8> */
[----:B------:R-:W-:Y:S02]  /*18be0*/  IMAD.U32 R4, RZ, RZ, UR4 ;  /* 0x00000004ff047e24 */ /* 0x000fe4000f8e00ff */
[----:B0-----:R-:W0:Y:S01]  /*18bf0*/  LDC.64 R2, c[0x4][R2] ;  /* 0x0100000002027b82 */ /* 0x001e220000000a00 */
        /* <DEDUP_REMOVED lines=10> */
.L_x_1523:
[----:B------:R-:W-:Y:S05]  /*18ca0*/  BSYNC B6 ;  /* 0x0000000000067941 */ /* 0x000fea0003800000 */
.L_x_1522:
[----:B------:R-:W2:Y:S01]  /*18cb0*/  LDL R10, [R1+0x4] ;  /* 0x00000400010a7983 */ /* 0x000ea20000100800 */
[----:B------:R-:W1:Y:S01]  /*18cc0*/  LDC R7, c[0x0][0x448] ;  /* 0x00011200ff077b82 */ /* 0x000e620000000800 */
[----:B------:R-:W-:Y:S01]  /*18cd0*/  ULDC.64 UR4, c[0x0][0x298] ;  /* 0x0000a60000047ab9 */ /* 0x000fe20000000a00 */
[----:B------:R-:W-:Y:S01]  /*18ce0*/  ULDC.64 UR6, c[0x0][0x280] ;  /* 0x0000a00000067ab9 */ /* 0x000fe20000000a00 */
[----:B------:R-:W3:Y:S04]  /*18cf0*/  LDL R4, [R1+0x58] ;  /* 0x0000580001047983 */ /* 0x000ee80000100800 */
[----:B------:R-:W4:Y:S04]  /*18d00*/  LDL R9, [R1+0x38] ;  /* 0x0000380001097983 */ /* 0x000f280000100800 */
[----:B------:R-:W4:Y:S01]  /*18d10*/  LDL R8, [R1+0x60] ;  /* 0x0000600001087983 */ /* 0x000f220000100800 */
[----:B------:R-:W1:Y:S01]  /*18d20*/  S2R R2, SR_TID.X ;  /* 0x0000000000027919 */ /* 0x000e620000002100 */
[----:B0-----:R-:W0:Y:S02]  /*18d30*/  S2R R0, SR_TID.X ;  /* 0x0000000000007919 */ /* 0x001e240000002100 */
[----:B------:R-:W4:Y:S01]  /*18d40*/  LDL R6, [R1+0x3c] ;  /* 0x00003c0001067983 */ /* 0x000f220000100800 */
[----:B-1----:R-:W-:-:S13]  /*18d50*/  ISETP.NE.AND P0, PT, R7, 0x1, PT ;  /* 0x000000010700780c */ /* 0x002fda0003f05270 */
[----:B------:R-:W1:Y:S01]  /*18d60*/  @P0 LDC R3, c[0x0][0x450] ;  /* 0x00011400ff030b82 */ /* 0x000e620000000800 */
[----:B------:R-:W-:-:S04]  /*18d70*/  LOP3.LUT R2, R2, 0x7f, RZ, 0xc0, !PT ;  /* 0x0000007f02027812 */ /* 0x000fc800078ec0ff */
[----:B------:R-:W-:Y:S01]  /*18d80*/  SHF.R.U32.HI R2, RZ, 0x3, R2 ;  /* 0x00000003ff027819 */ /* 0x000fe20000011602 */
[----:B0-----:R-:W-:-:S05]  /*18d90*/  IMAD.SHL.U32 R0, R0, 0x10, RZ ;  /* 0x0000001000007824 */ /* 0x001fca00078e00ff */
[----:B------:R-:W-:Y:S02]  /*18da0*/  LOP3.LUT R0, R2, 0x70, R0, 0xf8, !PT ;  /* 0x0000007002007812 */ /* 0x000fe400078ef800 */
[----:B------:R-:W0:Y:S03]  /*18db0*/  @P0 LDC R2, c[0x0][0x44c] ;  /* 0x00011300ff020b82 */ /* 0x000e260000000800 */
[----:B--2---:R-:W-:-:S04]  /*18dc0*/  IMAD R5, R10, 0x40, R0 ;  /* 0x000000400a057824 */ /* 0x004fc800078e0200 */
[----:B0-----:R-:W-:-:S04]  /*18dd0*/  @P0 IMAD.HI.U32 R2, R5, R2, RZ ;  /* 0x0000000205020227 */ /* 0x001fc800078e00ff */
[----:B------:R-:W-:Y:S01]  /*18de0*/  IMAD.MOV.U32 R0, RZ, RZ, R5 ;  /* 0x000000ffff007224 */ /* 0x000fe200078e0005 */
[----:B-1----:R-:W-:Y:S01]  /*18df0*/  @P0 SHF.R.U32.HI R0, RZ, R3, R2 ;  /* 0x00000003ff000219 */ /* 0x002fe20000011602 */
[----:B---3--:R-:W-:-:S04]  /*18e00*/  IMAD R2, R4, UR4, RZ ;  /* 0x0000000404027c24 */ /* 0x008fc8000f8e02ff */
        /* <DEDUP_REMOVED lines=76> */
.L_x_1681:
        /* <DEDUP_REMOVED lines=12> */
.L_x_1525:
        /* <DEDUP_REMOVED lines=37> */
.L_x_1527:
[----:B------:R-:W-:Y:S05]  /*195e0*/  BSYNC B6 ;  /* 0x0000000000067941 */ /* 0x000fea0003800000 */
.L_x_1526:
[----:B-1----:R-:W2:Y:S01]  /*195f0*/  LDL.LU R5, [R1+0x38] ;  /* 0x0000380001057983 */ /* 0x002ea20000300800 */
[----:B------:R-:W0:Y:S01]  /*19600*/  LDC R7, c[0x0][0x448] ;  /* 0x00011200ff077b82 */ /* 0x000e220000000800 */
[----:B------:R-:W-:Y:S02]  /*19610*/  ULDC.64 UR4, c[0x0][0x3d8] ;  /* 0x0000f60000047ab9 */ /* 0x000fe40000000a00 */
[----:B------:R-:W2:Y:S04]  /*19620*/  LDL.LU.64 R2, [R1+0x58] ;  /* 0x0000580001027983 */ /* 0x000ea80000300a00 */
[----:B------:R-:W3:Y:S04]  /*19630*/  LDL.LU R0, [R1+0x60] ;  /* 0x0000600001007983 */ /* 0x000ee80000300800 */
[----:B------:R-:W4:Y:S04]  /*19640*/  LDL.LU R4, [R1+0x3c] ;  /* 0x00003c0001047983 */ /* 0x000f280000300800 */
[----:B------:R-:W5:Y:S04]  /*19650*/  LDL.LU R6, [R1+0x30] ;  /* 0x0000300001067983 */ /* 0x000f680000300800 */
[----:B------:R-:W5:Y:S01]  /*19660*/  LDL.LU R8, [R1+0x14] ;  /* 0x0000140001087983 */ /* 0x000f620000300800 */
[----:B0-----:R-:W-:Y:S01]  /*19670*/  ISETP.NE.AND P0, PT, R7, 0x1, PT ;  /* 0x000000010700780c */ /* 0x001fe20003f05270 */
[----:B------:R-:W0:Y:S02]  /*19680*/  S2R R10, SR_TID.X ;  /* 0x00000000000a7919 */ /* 0x000e240000002100 */
[----:B0-----:R-:W-:-:S05]  /*19690*/  IMAD.SHL.U32 R10, R10, 0x8, RZ ;  /* 0x000000080a0a7824 */ /* 0x001fca00078e00ff */
[----:B------:R-:W-:Y:S01]  /*196a0*/  LOP3.LUT R10, R10, 0x38, RZ, 0xc0, !PT ;  /* 0x000000380a0a7812 */ /* 0x000fe200078ec0ff */
[----:B--2---:R-:W-:-:S04]  /*196b0*/  IMAD.MOV.U32 R3, RZ, RZ, R5 ;  /* 0x000000ffff037224 */ /* 0x004fc800078e0005 */
        /* <DEDUP_REMOVED lines=8> */
[----:B------:R-:W1:Y:S02]  /*19740*/  @P0 LDC R4, c[0x0][0x44c] ;  /* 0x00011300ff040b82 */ /* 0x000e640000000800 */
[----:B------:R-:W-:Y:S02]  /*19750*/  IMAD.IADD R3, R3, 0x1, R0 ;  /* 0x0000000103037824 */ /* 0x000fe400078e0200 */
[----:B-----5:R-:W-:Y:S02]  /*19760*/  IMAD.MOV.U32 R0, RZ, RZ, R6 ;  /* 0x000000ffff007224 */ /* 0x020fe400078e0006 */
[----:B-1----:R-:W-:-:S05]  /*19770*/  @P0 IMAD.HI.U32 R4, R6, R4, RZ ;  /* 0x0000000406040227 */ /* 0x002fca00078e00ff */
[----:B0-----:R-:W-:-:S05]  /*19780*/  @P0 SHF.R.U32.HI R0, RZ, R5, R4 ;  /* 0x00000005ff000219 */ /* 0x001fca0000011604 */
[----:B------:R-:W-:-:S04]  /*19790*/  IMAD.MOV R4, RZ, RZ, -R0 ;  /* 0x000000ffff047224 */ /* 0x000fc800078e0a00 */
[----:B------:R-:W-:Y:S02]  /*197a0*/  IMAD R4, R7, R4, R6 ;  /* 0x0000000407047224 */ /* 0x000fe400078e0206 */
[----:B------:R-:W0:Y:S01]  /*197b0*/  S2R R6, SR_TID.X ;  /* 0x0000000000067919 */ /* 0x000e220000002100 */
[----:B------:R-:W-:Y:S01]  /*197c0*/  SHF.R.S32.HI R5, RZ, 0x1f, R0 ;  /* 0x0000001fff057819 */ /* 0x000fe20000011400 */
[----:B------:R-:W-:-:S04]  /*197d0*/  IMAD.WIDE.U32 R2, R0, UR4, R2 ;  /* 0x0000000400027c25 */ /* 0x000fc8000f8e0002 */
[----:B------:R-:W-:-:S04]  /*197e0*/  IMAD R5, R5, UR4, RZ ;  /* 0x0000000405057c24 */ /* 0x000fc8000f8e02ff */
[----:B------:R-:W-:Y:S01]  /*197f0*/  IMAD R0, R0, UR5, R5 ;  /* 0x0000000500007c24 */ /* 0x000fe2000f8e0205 */
[----:B------:R-:W-:-:S03]  /*19800*/  ULDC.64 UR4, c[0x0][0x3c8] ;  /* 0x0000f20000047ab9 */ /* 0x000fc60000000a00 */
[----:B------:R-:W-:Y:S01]  /*19810*/  IMAD.IADD R3, R3, 0x1, R0 ;  /* 0x0000000103037824 */ /* 0x000fe200078e0200 */
[----:B------:R-:W-:Y:S01]  /*19820*/  SHF.R.S32.HI R0, RZ, 0x1f, R4 ;  /* 0x0000001fff007819 */ /* 0x000fe20000011404 */
[----:B------:R-:W-:-:S04]  /*19830*/  IMAD.WIDE.U32 R2, R4, UR4, R2 ;  /* 0x0000000404027c25 */ /* 0x000fc8000f8e0002 */
[----:B------:R-:W-:Y:S02]  /*19840*/  IMAD R0, R0, UR4, RZ ;  /* 0x0000000400007c24 */ /* 0x000fe4000f8e02ff */
[----:B0-----:R-:W-:-:S05]  /*19850*/  IMAD.SHL.U32 R6, R6, 0x8, RZ ;  /* 0x0000000806067824 */ /* 0x001fca00078e00ff */
[----:B------:R-:W-:Y:S01]  /*19860*/  LOP3.LUT R6, R6, 0x38, RZ, 0xc0, !PT ;  /* 0x0000003806067812 */ /* 0x000fe200078ec0ff */
[----:B------:R-:W-:Y:S01]  /*19870*/  IMAD R4, R4, UR5, R0 ;  /* 0x0000000504047c24 */ /* 0x000fe2000f8e0200 */
[----:B------:R-:W-:Y:S02]  /*19880*/  ULDC.64 UR4, c[0x0][0x390] ;  /* 0x0000e40000047ab9 */ /* 0x000fe40000000a00 */
[C---:B------:R-:W-:Y:S02]  /*19890*/  LOP3.LUT R9, R6.reuse, 0x80, RZ, 0xfc, !PT ;  /* 0x0000008006097812 */ /* 0x040fe400078efcff */
[----:B------:R-:W-:Y:S02]  /*198a0*/  LOP3.LUT R6, R6, 0x40, RZ, 0xfc, !PT ;  /* 0x0000004006067812 */ /* 0x000fe400078efcff */
[----:B------:R-:W-:Y:S01]  /*198b0*/  LEA R0, P0, R2, UR4, 0x1 ;  /* 0x0000000402007c11 */ /* 0x000fe2000f8008ff */
[----:B------:R-:W-:Y:S02]  /*198c0*/  ULDC UR4, c[0x0][0x3b8] ;  /* 0x0000ee0000047ab9 */ /* 0x000fe40000000800 */
[----:B------:R-:W-:-:S02]  /*198d0*/  ISETP.GE.AND P1, PT, R6, UR4, PT ;  /* 0x0000000406007c0c */ /* 0x000fc4000bf26270 */
[----:B------:R-:W0:Y:S01]  /*198e0*/  S2R R6, SR_TID.X ;  /* 0x0000000000067919 */ /* 0x000e220000002100 */
[----:B------:R-:W-:Y:S02]  /*198f0*/  ISETP.GE.AND P3, PT, R10, UR4, PT ;  /* 0x000000040a007c0c */ /* 0x000fe4000bf66270 */
[----:B------:R-:W-:Y:S02]  /*19900*/  ISETP.GE.AND P2, PT, R9, UR4, PT ;  /* 0x0000000409007c0c */ /* 0x000fe4000bf46270 */
[----:B------:R-:W-:-:S09]  /*19910*/  LOP3.LUT R8, R8, 0xfffffff7, RZ, 0xc0, !PT ;  /* 0xfffffff708087812 */ /* 0x000fd200078ec0ff */
[----:B------:R-:W-:-:S04]  /*19920*/  @P3 LOP3.LUT R8, R8, 0x8, RZ, 0xfc, !PT ;  /* 0x0000000808083812 */ /* 0x000fc800078efcff */
[----:B------:R-:W-:-:S04]  /*19930*/  LOP3.LUT R8, R8, 0xfffffffd, RZ, 0xc0, !PT ;  /* 0xfffffffd08087812 */ /* 0x000fc800078ec0ff */
[----:B------:R-:W-:-:S04]  /*19940*/  @P2 LOP3.LUT R8, R8, 0x2, RZ, 0xfc, !PT ;  /* 0x0000000208082812 */ /* 0x000fc800078efcff */
[----:B------:R-:W-:Y:S01]  /*19950*/  LOP3.LUT R8, R8, 0xfffffffb, RZ, 0xc0, !PT ;  /* 0xfffffffb08087812 */ /* 0x000fe200078ec0ff */
[----:B0-----:R-:W-:-:S03]  /*19960*/  IMAD.SHL.U32 R6, R6, 0x8, RZ ;  /* 0x0000000806067824 */ /* 0x001fc600078e00ff */
[----:B------:R-:W-:Y:S01]  /*19970*/  @P1 LOP3.LUT R8, R8, 0x4, RZ, 0xfc, !PT ;  /* 0x0000000408081812 */ /* 0x000fe200078efcff */
[----:B------:R-:W-:Y:S01]  /*19980*/  IMAD.IADD R4, R3, 0x1, R4 ;  /* 0x0000000103047824 */ /* 0x000fe200078e0204 */
[----:B------:R-:W-:-:S03]  /*19990*/  LOP3.LUT R6, R6, 0x38, RZ, 0xc0, !PT ;  /* 0x0000003806067812 */ /* 0x000fc600078ec0ff */
[----:B------:R0:W-:Y:S01]  /*199a0*/  STL [R1+0x14], R8 ;  /* 0x0000140801007387 */ /* 0x0001e20000100800 */
[----:B------:R-:W-:Y:S02]  /*199b0*/  LEA.HI.X R4, R2, UR5, R4, 0x1, P0 ;  /* 0x0000000502047c11 */ /* 0x000fe400080f0c04 */
[C---:B0-----:R-:W-:Y:S02]  /*199c0*/  LOP3.LUT R8, R6.reuse, 0x100, RZ, 0xfc, !PT ;  /* 0x0000010006087812 */ /* 0x041fe400078efcff */
[----:B------:R-:W-:Y:S02]  /*199d0*/  LOP3.LUT R6, R6, 0xc0, RZ, 0xfc, !PT ;  /* 0x000000c006067812 */ /* 0x000fe400078efcff */
[----:B------:R-:W-:Y:S02]  /*199e0*/  ISETP.GE.AND P0, PT, R8, UR4, PT ;  /* 0x0000000408007c0c */ /* 0x000fe4000bf06270 */
[----:B------:R-:W0:Y:S01]  /*199f0*/  S2R R8, SR_TID.X ;  /* 0x0000000000087919 */ /* 0x000e220000002100 */
[----:B------:R-:W-:-:S02]  /*19a00*/  ISETP.GE.AND P5, PT, R6, UR4, PT ;  /* 0x0000000406007c0c */ /* 0x000fc4000bfa6270 */
[----:B------:R-:W1:Y:S01]  /*19a10*/  S2R R6, SR_TID.X ;  /* 0x0000000000067919 */ /* 0x000e620000002100 */
[----:B------:R-:W-:Y:S02]  /*19a20*/  SEL R5, RZ, 0x1, P3 ;  /* 0x00000001ff057807 */ /* 0x000fe40001800000 */
[----:B------:R-:W-:Y:S02]  /*19a30*/  SEL R3, RZ, 0x4, P2 ;  /* 0x00000004ff037807 */ /* 0x000fe40001000000 */
[----:B------:R-:W-:-:S04]  /*19a40*/  SEL R2, RZ, 0x2, P1 ;  /* 0x00000002ff027807 */ /* 0x000fc80000800000 */
[----:B------:R-:W-:Y:S02]  /*19a50*/  IADD3 R2, R3, R2, R5 ;  /* 0x0000000203027210 */ /* 0x000fe40007ffe005 */
[----:B------:R-:W-:Y:S02]  /*19a60*/  SEL R5, RZ, 0x10, P0 ;  /* 0x00000010ff057807 */ /* 0x000fe40000000000 */
[----:B------:R-:W-:Y:S01]  /*19a70*/  SEL R3, RZ, 0x8, P5 ;  /* 0x00000008ff037807 */ /* 0x000fe20002800000 */
[----:B0-----:R-:W-:Y:S02]  /*19a80*/  IMAD.SHL.U32 R8, R8, 0x8, RZ ;  /* 0x0000000808087824 */ /* 0x001fe400078e00ff */
[----:B-1----:R-:W-:-:S03]  /*19a90*/  IMAD.SHL.U32 R6, R6, 0x8, RZ ;  /* 0x0000000806067824 */ /* 0x002fc600078e00ff */
[----:B------:R-:W-:-:S04]  /*19aa0*/  LOP3.LUT R8, R8, 0x38, RZ, 0xc0, !PT ;  /* 0x0000003808087812 */ /* 0x000fc800078ec0ff */
[----:B------:R-:W-:Y:S02]  /*19ab0*/  LOP3.LUT R9, R8, 0x180, RZ, 0xfc, !PT ;  /* 0x0000018008097812 */ /* 0x000fe400078efcff */
[----:B------:R-:W-:Y:S02]  /*19ac0*/  LOP3.LUT R6, R6, 0x38, RZ, 0xc0, !PT ;  /* 0x0000003806067812 */ /* 0x000fe400078ec0ff */
[----:B------:R-:W-:Y:S02]  /*19ad0*/  ISETP.GE.AND P1, PT, R9, UR4, PT ;  /* 0x0000000409007c0c */ /* 0x000fe4000bf26270 */
[----:B------:R-:W-:Y:S02]  /*19ae0*/  LOP3.LUT R8, R6, 0x140, RZ, 0xfc, !PT ;  /* 0x0000014006087812 */ /* 0x000fe400078efcff */
[----:B------:R-:W-:Y:S02]  /*19af0*/  IADD3 R2, R5, R2, R3 ;  /* 0x0000000205027210 */ /* 0x000fe40007ffe003 */
[----:B------:R-:W-:-:S02]  /*19b00*/  SEL R5, RZ, 0x40, P1 ;  /* 0x00000040ff057807 */ /* 0x000fc40000800000 */
[----:B------:R-:W-:Y:S02]  /*19b10*/  LOP3.LUT R6, R6, 0x1c0, RZ, 0xfc, !PT ;  /* 0x000001c006067812 */ /* 0x000fe400078efcff */
[----:B------:R-:W-:Y:S02]  /*19b20*/  ISETP.GE.AND P1, PT, R8, UR4, PT ;  /* 0x0000000408007c0c */ /* 0x000fe4000bf26270 */
[----:B------:R-:W-:Y:S02]  /*19b30*/  ISETP.GE.AND P2, PT, R6, UR4, PT ;  /* 0x0000000406007c0c */ /* 0x000fe4000bf46270 */
[----:B------:R-:W-:Y:S01]  /*19b40*/  SEL R3, RZ, 0x20, P1 ;  /* 0x00000020ff037807 */ /* 0x000fe20000800000 */
[----:B------:R-:W-:Y:S01]  /*19b50*/  UMOV UR4, 0xffffffff ;  /* 0xffffffff00047882 */ /* 0x000fe20000000000 */
[----:B------:R-:W-:Y:S02]  /*19b60*/  SEL R6, RZ, 0x80, P2 ;  /* 0x00000080ff067807 */ /* 0x000fe40001000000 */
[----:B------:R-:W-:-:S05]  /*19b70*/  IADD3 R5, R5, R2, R3 ;  /* 0x0000000205057210 */ /* 0x000fca0007ffe003 */
[----:B------:R-:W-:Y:S01]  /*19b80*/  IMAD.IADD R6, R5, 0x1, R6 ;  /* 0x0000000105067824 */ /* 0x000fe200078e0206 */
[----:B------:R-:W-:Y:S06]  /*19b90*/  BRA.DIV UR4, `(.L_x_1528) ;  /* 0x0000006204687947 */ /* 0x000fec000b800000 */
[----:B------:R-:W2:Y:S04]  /*19ba0*/  LDL.LU R8, [R1+0x4c] ;  /* 0x00004c0001087983 */ /* 0x000ea80000300800 */
[----:B------:R-:W3:Y:S04]  /*19bb0*/  LDL.LU R3, [R1+0x4] ;  /* 0x0000040001037983 */ /* 0x000ee80000300800 */
[----:B------:R-:W4:Y:S04]  /*19bc0*/  LDL.LU R2, [R1+0x50] ;  /* 0x0000500001027983 */ /* 0x000f280000300800 */
[----:B------:R-:W5:Y:S04]  /*19bd0*/  LDL.LU R12, [R1+0x14] ;  /* 0x00001400010c7983 */ /* 0x000f680000300800 */
[----:B------:R-:W5:Y:S04]  /*19be0*/  LDL R11, [R1+0x18] ;  /* 0x00001800010b7983 */ /* 0x000f680000100800 */
[----:B------:R-:W5:Y:S01]  /*19bf0*/  LDL.LU R10, [R1+0x64] ;  /* 0x00006400010a7983 */ /* 0x000f620000300800 */
[----:B------:R-:W0:Y:S02]  /*19c00*/  S2R R13, SR_TID.X ;  /* 0x00000000000d7919 */ /* 0x000e240000002100 */
[----:B0-----:R-:W-:-:S05]  /*19c10*/  IMAD.SHL.U32 R13, R13, 0x8, RZ ;  /* 0x000000080d0d7824 */ /* 0x001fca00078e00ff */
[----:B------:R-:W-:Y:S01]  /*19c20*/  LOP3.LUT R13, R13, 0x38, RZ, 0xc0, !PT ;  /* 0x000000380d0d7812 */ /* 0x000fe200078ec0ff */
[----:B------:R-:W-:Y:S04]  /*19c30*/  SHFL.IDX PT, R14, R0, 0x1, 0x181f ;  /* 0x00381f00000e7f89 */ /* 0x000fe800000e0000 */
[----:B------:R-:W-:Y:S01]  /*19c40*/  SHFL.IDX PT, R9, R4, 0x1, 0x181f ;  /* 0x00381f0004097f89 */ /* 0x000fe200000e0000 */
[----:B--2---:R-:W-:-:S05]  /*19c50*/  IMAD R7, R8, R7, RZ ;  /* 0x0000000708077224 */ /* 0x004fca00078e02ff */
[-C--:B---3--:R-:W-:Y:S02]  /*19c60*/  ISETP.GE.AND P2, PT, R3, R7.reuse, PT ;  /* 0x000000070300720c */ /* 0x088fe40003f46270 */
[----:B----4-:R-:W-:Y:S02]  /*19c70*/  ISETP.GE.AND P3, PT, R2, R7, PT ;  /* 0x000000070200720c */ /* 0x010fe40003f66270 */
[----:B-----5:R-:W-:-:S04]  /*19c80*/  LOP3.LUT R12, R12, 0xfffffbff, RZ, 0xc0, !PT ;  /* 0xfffffbff0c0c7812 */ /* 0x020fc800078ec0ff */
[----:B------:R-:W-:-:S05]  /*19c90*/  @P1 LOP3.LUT R12, R12, 0x400, RZ, 0xfc, !PT ;  /* 0x000004000c0c1812 */ /* 0x000fca00078efcff */
[----:B------:R-:W-:Y:S02]  /*19ca0*/  @!P2 LOP3.LUT R2, R5, 0x40, RZ, 0xc0, !PT ;  /* 0x000000400502a812 */ /* 0x000fe400078ec0ff */
[C---:B------:R-:W-:Y:S02]  /*19cb0*/  LOP3.LUT P1, RZ, R12.reuse, 0x8, RZ, 0xc0, !PT ;  /* 0x000000080cff7812 */ /* 0x040fe4000782c0ff */
[C---:B------:R-:W-:Y:S02]  /*19cc0*/  LOP3.LUT P4, RZ, R12.reuse, 0x2, RZ, 0xc0, !PT ;  /* 0x000000020cff7812 */ /* 0x040fe4000788c0ff */
[----:B------:R-:W-:Y:S02]  /*19cd0*/  LOP3.LUT R12, R12, 0xfffffeff, RZ, 0xc0, !PT ;  /* 0xfffffeff0c0c7812 */ /* 0x000fe400078ec0ff */
[----:B------:R-:W-:Y:S02]  /*19ce0*/  @!P2 SHF.R.U32.HI R2, RZ, 0x2, R2 ;  /* 0x00000002ff02a819 */ /* 0x000fe40000011602 */
[----:B------:R-:W-:-:S02]  /*19cf0*/  @P3 LOP3.LUT R12, R12, 0x100, RZ, 0xfc, !PT ;  /* 0x000001000c0c3812 */ /* 0x000fc400078efcff */
[----:B------:R-:W-:Y:S02]  /*19d00*/  @!P2 ISETP.NE.U32.AND P3, PT, R2, RZ, PT ;  /* 0x000000ff0200a20c */ /* 0x000fe40003f65070 */
[----:B------:R-:W-:Y:S02]  /*19d10*/  @!P2 LOP3.LUT R2, R6, 0x80, RZ, 0xc0, !PT ;  /* 0x000000800602a812 */ /* 0x000fe400078ec0ff */
[----:B------:R-:W-:Y:S02]  /*19d20*/  LOP3.LUT R12, R12, 0xffffffdf, RZ, 0xc0, !PT ;  /* 0xffffffdf0c0c7812 */ /* 0x000fe400078ec0ff */
[----:B------:R-:W-:-:S07]  /*19d30*/  @!P2 SHF.R.U32.HI R2, RZ, 0x3, R2 ;  /* 0x00000003ff02a819 */ /* 0x000fce0000011602 */
[----:B------:R-:W-:Y:S02]  /*19d40*/  @P3 LOP3.LUT R12, R12, 0x20, RZ, 0xfc, !PT ;  /* 0x000000200c0c3812 */ /* 0x000fe400078efcff */
[----:B------:R-:W-:Y:S02]  /*19d50*/  @!P2 ISETP.NE.U32.AND P3, PT, R2, RZ, PT ;  /* 0x000000ff0200a20c */ /* 0x000fe40003f65070 */
[----:B------:R-:W0:Y:S04]  /*19d60*/  SHFL.IDX PT, R2, R0, RZ, 0x181f ;  /* 0x00181fff00027589 */ /* 0x000e2800000e0000 */
[----:B------:R-:W1:Y:S01]  /*19d70*/  SHFL.IDX PT, R8, R4, RZ, 0x181f ;  /* 0x00181fff04087589 */ /* 0x000e6200000e0000 */
[----:B------:R-:W-:Y:S02]  /*19d80*/  LOP3.LUT R12, R12, 0xfffffdff, RZ, 0xc0, !PT ;  /* 0xfffffdff0c0c7812 */ /* 0x000fe400078ec0ff */
[----:B0-----:R-:W-:-:S05]  /*19d90*/  @!P2 LEA R3, P6, R13, R2, 0x1 ;  /* 0x000000020d03a211 */ /* 0x001fca00078c08ff */
[----:B-1----:R-:W-:-:S05]  /*19da0*/  @!P2 IMAD.X R2, RZ, RZ, R8, P6 ;  /* 0x000000ffff02a224 */ /* 0x002fca00030e0608 */
[-C--:B------:R-:W-:Y:S02]  /*19db0*/  @!P2 LOP3.LUT R3, R3, R2.reuse, RZ, 0x3c, !PT ;  /* 0x000000020303a212 */ /* 0x080fe400078e3cff */
[----:B------:R-:W-:Y:S02]  /*19dc0*/  @P3 LOP3.LUT R12, R12, 0x200, RZ, 0xfc, !PT ;  /* 0x000002000c0c3812 */ /* 0x000fe400078efcff */
[C---:B------:R-:W-:Y:S02]  /*19dd0*/  @!P2 LOP3.LUT R2, R3.reuse, R2, RZ, 0x3c, !PT ;  /* 0x000000020302a212 */ /* 0x040fe400078e3cff */
[C---:B------:R-:W-:Y:S02]  /*19de0*/  LOP3.LUT P6, RZ, R12.reuse, 0x4, RZ, 0xc0, !PT ;  /* 0x000000040cff7812 */ /* 0x040fe400078cc0ff */
[----:B------:R-:W-:Y:S02]  /*19df0*/  @!P2 LOP3.LUT R3, R3, R2, RZ, 0x3c, !PT ;  /* 0x000000020303a212 */ /* 0x000fe400078e3cff */
[----:B------:R-:W-:-:S03]  /*19e00*/  LOP3.LUT P3, RZ, R12, 0x20, RZ, 0xc0, !PT ;  /* 0x000000200cff7812 */ /* 0x000fc6000786c0ff */
[----:B------:R-:W-:Y:S01]  /*19e10*/  @!P2 LDGSTS.E.BYPASS.LTC128B.128 [R11+0x26400], desc[UR42][R2.64], !P1 ;  /* 0x26400000020bafae */ /* 0x000fe2000c901d6a */
[----:B------:R-:W-:-:S05]  /*19e20*/  LOP3.LUT P1, RZ, R12, 0x400, RZ, 0xc0, !PT ;  /* 0x000004000cff7812 */ /* 0x000fca000782c0ff */
[----:B------:R-:W-:Y:S04]  /*19e30*/  @!P2 LDGSTS.E.BYPASS.LTC128B.128 [R11+0x28400], desc[UR42][R2.64+0x80], !P6 ;  /* 0x28400080020bafae */ /* 0x000fe8000f101d6a */
[----:B------:R-:W-:Y:S04]  /*19e40*/  @!P2 LDGSTS.E.BYPASS.LTC128B.128 [R11+0x2a400], desc[UR42][R2.64+0x100], !P4 ;  /* 0x2a400100020bafae */ /* 0x000fe8000e101d6a */
[----:B------:R-:W-:Y:S04]  /*19e50*/  @!P2 LDGSTS.E.BYPASS.LTC128B.128 [R11+0x2c400], desc[UR42][R2.64+0x180], !P5 ;  /* 0x2c400180020bafae */ /* 0x000fe8000e901d6a */
[----:B------:R-:W-:Y:S04]  /*19e60*/  @!P2 LDGSTS.E.BYPASS.LTC128B.128 [R11+0x2e400], desc[UR42][R2.64+0x200], !P0 ;  /* 0x2e400200020bafae */ /* 0x000fe8000c101d6a */
[----:B------:R-:W-:Y:S04]  /*19e70*/  @!P2 LDGSTS.E.BYPASS.LTC128B.128 [R11+0x30400], desc[UR42][R2.64+0x280], !P1 ;  /* 0x30400280020bafae */ /* 0x000fe8000c901d6a */
[----:B------:R-:W-:Y:S01]  /*19e80*/  @!P2 LDGSTS.E.BYPASS.LTC128B.128 [R11+0x32400], desc[UR42][R2.64+0x300], P3 ;  /* 0x32400300020bafae */ /* 0x000fe20009901d6a */
[----:B------:R-:W-:-:S13]  /*19e90*/  LOP3.LUT P3, RZ, R12, 0x200, RZ, 0xc0, !PT ;  /* 0x000002000cff7812 */ /* 0x000fda000786c0ff */
[----:B------:R0:W-:Y:S01]  /*19ea0*/  @!P2 LDGSTS.E.BYPASS.LTC128B.128 [R11+0x34400], desc[UR42][R2.64+0x380], P3 ;  /* 0x34400380020bafae */ /* 0x0001e20009901d6a */
[----:B------:R-:W-:-:S13]  /*19eb0*/  LOP3.LUT P3, RZ, R12, 0x100, RZ, 0xc0, !PT ;  /* 0x000001000cff7812 */ /* 0x000fda000786c0ff */
[----:B------:R-:W-:-:S05]  /*19ec0*/  @!P3 LEA R14, P2, R13, R14, 0x1 ;  /* 0x0000000e0d0eb211 */ /* 0x000fca00078408ff */
[----:B------:R-:W-:Y:S01]  /*19ed0*/  @!P3 IMAD.X R9, RZ, RZ, R9, P2 ;  /* 0x000000ffff09b224 */ /* 0x000fe200010e0609 */
[----:B------:R-:W-:Y:S02]  /*19ee0*/  LOP3.LUT P2, RZ, R12, 0x8, RZ, 0xc0, !PT ;  /* 0x000000080cff7812 */ /* 0x000fe4000784c0ff */
[----:B------:R-:W-:Y:S01]  /*19ef0*/  @!P3 LOP3.LUT R8, R5, 0x40, RZ, 0xc0, !PT ;  /* 0x000000400508b812 */ /* 0x000fe200078ec0ff */
[----:B0-----:R-:W-:Y:S02]  /*19f00*/  @!P3 IMAD.MOV.U32 R2, RZ, RZ, R14 ;  /* 0x000000ffff02b224 */ /* 0x001fe400078e000e */
        /* <DEDUP_REMOVED lines=37> */
[----:B------:R0:W-:Y:S04]  /*1a160*/  STL [R1+0x14], R12 ;  /* 0x0000140c01007387 */ /* 0x0001e80000100800 */
[----:B------:R0:W-:Y:S04]  /*1a170*/  @!P2 LDGSTS.E.BYPASS.LTC128B.128 [R11+0x35400], desc[UR42][R2.64+0x380], P3 ;  /* 0x35400380020bafae */ /* 0x0001e80009901d6a */
[----:B------:R-:W1:Y:S04]  /*1a180*/  SHFL.IDX PT, R4, R4, 0x3, 0x181f ;  /* 0x00781f0004047f89 */ /* 0x000e6800000e0000 */
[----:B------:R-:W2:Y:S02]  /*1a190*/  SHFL.IDX PT, R0, R0, 0x3, 0x181f ;  /* 0x00781f0000007f89 */ /* 0x000ea400000e0000 */
.L_x_1691:
[----:B0-----:R-:W3:Y:S01]  /*1a1a0*/  LDL.LU R2, [R1+0x68] ;  /* 0x0000680001027983 */ /* 0x001ee20000300800 */
[----:B------:R-:W-:Y:S01]  /*1a1b0*/  BSSY B0, `(.L_x_1529) ;  /* 0x000001e000007945 */ /* 0x000fe20003800000 */
[----:B---3--:R-:W-:-:S13]  /*1a1c0*/  ISETP.GE.AND P2, PT, R2, R7, PT ;  /* 0x000000070200720c */ /* 0x008fda0003f46270 */
[----:B------:R-:W-:Y:S05]  /*1a1d0*/  @P2 BRA `(.L_x_1530) ;  /* 0x00000000006c2947 */ /* 0x000fea0003800000 */
[----:B------:R-:W3:Y:S04]  /*1a1e0*/  LDL R3, [R1+0x14] ;  /* 0x0000140001037983 */ /* 0x000ee80000100800 */
[----:B------:R-:W4:Y:S01]  /*1a1f0*/  LDL R8, [R1+0x18] ;  /* 0x0000180001087983 */ /* 0x000f220000100800 */
[----:B------:R-:W-:Y:S02]  /*1a200*/  LOP3.LUT R5, R5, 0x40, RZ, 0xc0, !PT ;  /* 0x0000004005057812 */ /* 0x000fe400078ec0ff */
[----:B------:R-:W-:Y:S01]  /*1a210*/  LOP3.LUT R6, R6, 0x80, RZ, 0xc0, !PT ;  /* 0x0000008006067812 */ /* 0x000fe200078ec0ff */
[----:B------:R-:W0:Y:S01]  /*1a220*/  S2R R2, SR_TID.X ;  /* 0x0000000000027919 */ /* 0x000e220000002100 */
[----:B------:R-:W-:Y:S02]  /*1a230*/  SHF.R.U32.HI R5, RZ, 0x2, R5 ;  /* 0x00000002ff057819 */ /* 0x000fe40000011605 */
[----:B------:R-:W-:Y:S01]  /*1a240*/  SHF.R.U32.HI R6, RZ, 0x3, R6 ;  /* 0x00000003ff067819 */ /* 0x000fe20000011606 */
[----:B0-----:R-:W-:-:S05]  /*1a250*/  IMAD.SHL.U32 R2, R2, 0x8, RZ ;  /* 0x0000000802027824 */ /* 0x001fca00078e00ff */
[----:B------:R-:W-:-:S04]  /*1a260*/  LOP3.LUT R2, R2, 0x38, RZ, 0xc0, !PT ;  /* 0x0000003802027812 */ /* 0x000fc800078ec0ff */
[----:B--2---:R-:W-:Y:S02]  /*1a270*/  LEA R2, P2, R2, R0, 0x1 ;  /* 0x0000000002027211 */ /* 0x004fe400078408ff */
[C---:B---3--:R-:W-:Y:S02]  /*1a280*/  LOP3.LUT P6, RZ, R3.reuse, 0x8, RZ, 0xc0, !PT ;  /* 0x0000000803ff7812 */ /* 0x048fe400078cc0ff */
[C---:B------:R-:W-:Y:S02]  /*1a290*/  LOP3.LUT P4, RZ, R3.reuse, 0x4, RZ, 0xc0, !PT ;  /* 0x0000000403ff7812 */ /* 0x040fe4000788c0ff */
[----:B------:R-:W-:Y:S01]  /*1a2a0*/  LOP3.LUT P3, RZ, R3, 0x2, RZ, 0xc0, !PT ;  /* 0x0000000203ff7812 */ /* 0x000fe2000786c0ff */
[----:B-1----:R-:W-:Y:S01]  /*1a2b0*/  IMAD.X R3, RZ, RZ, R4, P2 ;  /* 0x000000ffff037224 */ /* 0x002fe200010e0604 */
[----:B------:R-:W-:-:S07]  /*1a2c0*/  ISETP.NE.U32.AND P2, PT, R5, RZ, PT ;  /* 0x000000ff0500720c */ /* 0x000fce0003f45070 */
[----:B------:R-:W-:Y:S01]  /*1a2d0*/  @!PT LDS RZ, [RZ] ;  /* 0x00000000fffff984 */ /* 0x000fe20000000800 */
[----:B------:R-:W-:Y:S01]  /*1a2e0*/  @!PT LDS RZ, [RZ] ;  /* 0x00000000fffff984 */ /* 0x000fe20000000800 */
[----:B------:R-:W-:Y:S01]  /*1a2f0*/  @!PT LDS RZ, [RZ] ;  /* 0x00000000fffff984 */ /* 0x000fe20000000800 */
[----:B----4-:R0:W-:Y:S04]  /*1a300*/  LDGSTS.E.BYPASS.LTC128B.128 [R8+0x27c00], desc[UR42][R2.64], !P6 ;  /* 0x27c0000002087fae */ /* 0x0101e8000f101d6a */
        /* <DEDUP_REMOVED lines=8> */
.L_x_1530:
[----:B------:R-:W-:Y:S05]  /*1a390*/  BSYNC B0 ;  /* 0x0000000000007941 */ /* 0x000fea0003800000 */
.L_x_1529:
[----:B------:R-:W-:Y:S01]  /*1a3a0*/  NOP ;  /* 0x0000000000007918 */ /* 0x000fe20000000000 */
[----:B------:R-:W-:-:S13]  /*1a3b0*/  PLOP3.LUT P0, PT, PT, PT, PT, 0x80, 0x0 ;  /* 0x000000000000781c */ /* 0x000fda0003f0f070 */
.L_x_1531:
        /* <DEDUP_REMOVED lines=18> */
.L_x_1692:
[----:B------:R-:W-:Y:S05]  /*1a4e0*/  BSYNC B0 ;  /* 0x0000000000007941 */ /* 0x000fea0003800000 */
.L_x_1532:
        /* <DEDUP_REMOVED lines=13> */
.L_x_1693:
[----:B------:R-:W-:Y:S05]  /*1a5c0*/  BSYNC B1 ;  /* 0x0000000000017941 */ /* 0x000fea0003800000 */
.L_x_1536:
        /* <DEDUP_REMOVED lines=9> */
.L_x_1539:
[----:B------:R-:W-:Y:S05]  /*1a660*/  BSYNC B1 ;  /* 0x0000000000017941 */ /* 0x000fea0003800000 */
.L_x_1538:
        /* <DEDUP_REMOVED lines=11> */
[----:B-1----:R-:W-:-:S07]  /*1a720*/  VIADD R4, R2, 0x400 ;  /* 0x0000040002047836 */ /* 0x002fce0000000000 */
.L_x_1540:
        /* <DEDUP_REMOVED lines=15> */
.L_x_1541:
        /* <DEDUP_REMOVED lines=15> */
.L_x_1542:
        /* <DEDUP_REMOVED lines=15> */
.L_x_1543:
        /* <DEDUP_REMOVED lines=15> */
.L_x_1544:
        /* <DEDUP_REMOVED lines=15> */
.L_x_1545:
        /* <DEDUP_REMOVED lines=15> */
.L_x_1546:
        /* <DEDUP_REMOVED lines=15> */
.L_x_1547:
        /* <DEDUP_REMOVED lines=10> */
.L_x_1535:
[----:B------:R-:W-:Y:S05]  /*1ae60*/  BSYNC B0 ;  /* 0x0000000000007941 */ /* 0x000fea0003800000 */
.L_x_1534:
        /* <DEDUP_REMOVED lines=54> */
.L_x_1554:
        /* <DEDUP_REMOVED lines=8> */
.L_x_1694:
[----:B------:R-:W-:Y:S05]  /*1b250*/  BSYNC B3 ;  /* 0x0000000000037941 */ /* 0x000fea0003800000 */
.L_x_1555:
        /* <DEDUP_REMOVED lines=9> */
.L_x_1558:
[----:B------:R-:W-:Y:S05]  /*1b2f0*/  BSYNC B3 ;  /* 0x0000000000037941 */ /* 0x000fea0003800000 */
.L_x_1557:
        /* <DEDUP_REMOVED lines=12> */
.L_x_1559:
        /* <DEDUP_REMOVED lines=13> */
.L_x_1695:
[----:B------:R-:W-:Y:S05]  /*1b490*/  BSYNC B3 ;  /* 0x0000000000037941 */ /* 0x000fea0003800000 */
.L_x_1560:
        /* <DEDUP_REMOVED lines=11> */
.L_x_1563:
[----:B------:R-:W-:Y:S05]  /*1b550*/  BSYNC B3 ;  /* 0x0000000000037941 */ /* 0x000fea0003800000 */
.L_x_1562:
        /* <DEDUP_REMOVED lines=9> */
.L_x_1564:
        /* <DEDUP_REMOVED lines=15> */
.L_x_1565:
        /* <DEDUP_REMOVED lines=15> */
.L_x_1566:
        /* <DEDUP_REMOVED lines=15> */
.L_x_1567:
        /* <DEDUP_REMOVED lines=15> */
.L_x_1568:
        /* <DEDUP_REMOVED lines=15> */
.L_x_1569:
        /* <DEDUP_REMOVED lines=15> */
.L_x_1570:
        /* <DEDUP_REMOVED lines=15> */
.L_x_1571:
        /* <DEDUP_REMOVED lines=10> */
.L_x_1553:
[----:B------:R-:W-:Y:S05]  /*1bd20*/  BSYNC B1 ;  /* 0x0000000000017941 */ /* 0x000fea0003800000 */
.L_x_1552:
[----:B------:R-:W2:Y:S02]  /*1bd30*/  LDL.LU R5, [R1+0x48] ;  /* 0x0000480001057983 */ /* 0x000ea40000300800 */
[----:B--2---:R-:W-:-:S07]  /*1bd40*/  VIADD R0, R5, 0xfffffffd ;  /* 0xfffffffd05007836 */ /* 0x004fce0000000000 */
.L_x_1551:
[----:B------:R-:W-:Y:S05]  /*1bd50*/  BSYNC B2 ;  /* 0x0000000000027941 */ /* 0x000fea0003800000 */
.L_x_1550:
[----:B------:R-:W-:Y:S01]  /*1bd60*/  VIADD R8, R8, 0xfffffffe ;  /* 0xfffffffe08087836 */ /* 0x000fe20000000000 */
[----:B------:R-:W-:-:S04]  /*1bd70*/  LOP3.LUT R4, RZ, R4, RZ, 0x33, !PT ;  /* 0x00000004ff047212 */ /* 0x000fc800078e33ff */
[----:B------:R-:W-:-:S13]  /*1bd80*/  ISETP.NE.AND P0, PT, R8, R4, PT ;  /* 0x000000040800720c */ /* 0x000fda0003f05270 */
[----:B------:R-:W-:Y:S05]  /*1bd90*/  @!P0 BRA `(.L_x_1549) ;  /* 0x0000001800d88947 */ /* 0x000fea0003800000 */
.L_x_1612:
        /* <DEDUP_REMOVED lines=35> */
.L_x_1574:
        /* <DEDUP_REMOVED lines=8> */
.L_x_1696:
[----:B------:R-:W-:Y:S05]  /*1c050*/  BSYNC B2 ;  /* 0x0000000000027941 */ /* 0x000fea0003800000 */
.L_x_1575:
        /* <DEDUP_REMOVED lines=9> */
.L_x_1578:
[----:B------:R-:W-:Y:S05]  /*1c0f0*/  BSYNC B2 ;  /* 0x0000000000027941 */ /* 0x000fea0003800000 */
.L_x_1577:
        /* <DEDUP_REMOVED lines=12> */
.L_x_1579:
        /* <DEDUP_REMOVED lines=13> */
.L_x_1697:
[----:B------:R-:W-:Y:S05]  /*1c290*/  BSYNC B2 ;  /* 0x0000000000027941 */ /* 0x000fea0003800000 */
.L_x_1580:
        /* <DEDUP_REMOVED lines=11> */
.L_x_1583:
[----:B------:R-:W-:Y:S05]  /*1c350*/  BSYNC B2 ;  /* 0x0000000000027941 */ /* 0x000fea0003800000 */
.L_x_1582:
        /* <DEDUP_REMOVED lines=9> */
.L_x_1584:
        /* <DEDUP_REMOVED lines=15> */
.L_x_1585:
        /* <DEDUP_REMOVED lines=15> */
.L_x_1586:
        /* <DEDUP_REMOVED lines=15> */
.L_x_1587:
        /* <DEDUP_REMOVED lines=15> */
.L_x_1588:
        /* <DEDUP_REMOVED lines=15> */
.L_x_1589:
        /* <DEDUP_REMOVED lines=15> */
.L_x_1590:
        /* <DEDUP_REMOVED lines=15> */
.L_x_1591:
        /* <DEDUP_REMOVED lines=10> */
.L_x_1573:
[----:B------:R-:W-:Y:S05]  /*1cb20*/  BSYNC B1 ;  /* 0x0000000000017941 */ /* 0x000fea0003800000 */
.L_x_1572:
        /* <DEDUP_REMOVED lines=35> */
.L_x_1594:
        /* <DEDUP_REMOVED lines=8> */
.L_x_1698:
[----:B------:R-:W-:Y:S05]  /*1cde0*/  BSYNC B2 ;  /* 0x0000000000027941 */ /* 0x000fea0003800000 */
.L_x_1595:
        /* <DEDUP_REMOVED lines=9> */
.L_x_1598:
[----:B------:R-:W-:Y:S05]  /*1ce80*/  BSYNC B2 ;  /* 0x0000000000027941 */ /* 0x000fea0003800000 */
.L_x_1597:
        /* <DEDUP_REMOVED lines=12> */
.L_x_1599:
        /* <DEDUP_REMOVED lines=13> */
.L_x_1699:
[----:B------:R-:W-:Y:S05]  /*1d020*/  BSYNC B2 ;  /* 0x0000000000027941 */ /* 0x000fea0003800000 */
.L_x_1600:
        /* <DEDUP_REMOVED lines=11> */
.L_x_1603:
[----:B------:R-:W-:Y:S05]  /*1d0e0*/  BSYNC B2 ;  /* 0x0000000000027941 */ /* 0x000fea0003800000 */
.L_x_1602:
        /* <DEDUP_REMOVED lines=9> */
.L_x_1604:
        /* <DEDUP_REMOVED lines=15> */
.L_x_1605:
        /* <DEDUP_REMOVED lines=15> */
.L_x_1606:
        /* <DEDUP_REMOVED lines=15> */
.L_x_1607:
        /* <DEDUP_REMOVED lines=15> */
.L_x_1608:
        /* <DEDUP_REMOVED lines=15> */
.L_x_1609:
        /* <DEDUP_REMOVED lines=15> */
.L_x_1610:
        /* <DEDUP_REMOVED lines=15> */
.L_x_1611:
        /* <DEDUP_REMOVED lines=10> */
.L_x_1593:
[----:B------:R-:W-:Y:S05]  /*1d8b0*/  BSYNC B1 ;  /* 0x0000000000017941 */ /* 0x000fea0003800000 */
.L_x_1592:
[----:B------:R-:W2:Y:S01]  /*1d8c0*/  LDL R5, [R1+0x2c] ;  /* 0x00002c0001057983 */ /* 0x000ea20000100800 */
[----:B------:R-:W-:Y:S01]  /*1d8d0*/  VIADD R0, R0, 0xfffffffe ;  /* 0xfffffffe00007836 */ /* 0x000fe20000000000 */
[----:B--2---:R-:W-:-:S13]  /*1d8e0*/  ISETP.GT.AND P0, PT, R6, R5, PT ;  /* 0x000000050600720c */ /* 0x004fda0003f04270 */
[----:B------:R-:W-:Y:S05]  /*1d8f0*/  @P0 BRA `(.L_x_1612) ;  /* 0xffffffe400280947 */ /* 0x000fea000383ffff */
.L_x_1549:
[----:B------:R-:W-:Y:S05]  /*1d900*/  BSYNC B0 ;  /* 0x0000000000007941 */ /* 0x000fea0003800000 */
.L_x_1548:
        /* <DEDUP_REMOVED lines=11> */
[----:B-1----:R-:W1:Y:S01]  /*1d9c0*/  S2R R2, SR_LANEID ;  /* 0x0000000000027919 */ /* 0x002e620000000000 */
[----:B------:R-:W-:Y:S01]  /*1d9d0*/  VOTEU.ANY UR4, UPT, PT ;  /* 0x0000000000047886 */ /* 0x000fe200038e0100 */
[----:B------:R-:W2:Y:S01]  /*1d9e0*/  LDC.64 R4, c[0x0][0xd60] ;  /* 0x00035800ff047b82 */ /* 0x000ea20000000a00 */
[----:B------:R-:W1:Y:S02]  /*1d9f0*/  FLO.U32 R0, UR4 ;  /* 0x0000000400007d00 */ /* 0x000e6400080e0000 */
[----:B-1----:R-:W-:-:S06]  /*1da00*/  ISETP.EQ.U32.AND P1, PT, R0, R2, PT ;  /* 0x000000020000720c */ /* 0x002fcc0003f22070 */
[----:B------:R-:W2:Y:S07]  /*1da10*/  POPC R2, UR4 ;  /* 0x0000000400027d09 */ /* 0x000eae0008000000 */
[----:B--2---:R-:W2:Y:S04]  /*1da20*/  @P1 ATOMG.E.ADD.STRONG.GPU PT, R2, desc[UR42][R4.64], R2 ;  /* 0x00000002040219a8 */ /* 0x004ea800081ee1ea */
[----:B--2---:R1:W2:Y:S02]  /*1da30*/  SHFL.IDX PT, R2, R2, R0, 0x1f ;  /* 0x00001f0002027589 */ /* 0x0042a400000e0000 */
[----:B-1----:R-:W1:Y:S02]  /*1da40*/  S2R R0, SR_LTMASK ;  /* 0x0000000000007919 */ /* 0x002e640000003900 */
[----:B-1----:R-:W-:-:S06]  /*1da50*/  LOP3.LUT R0, R0, UR4, RZ, 0xc0, !PT ;  /* 0x0000000400007c12 */ /* 0x002fcc000f8ec0ff */
[----:B------:R-:W2:Y:S02]  /*1da60*/  POPC R0, R0 ;  /* 0x0000000000007309 */ /* 0x000ea40000000000 */
[----:B--2---:R-:W-:-:S05]  /*1da70*/  IADD3 R0, R2, UR37, R0 ;  /* 0x0000002502007c10 */ /* 0x004fca000fffe000 */
[----:B------:R2:W-:Y:S02]  /*1da80*/  STL [R1], R0 ;  /* 0x0000000001007387 */ /* 0x0005e40000100800 */
.L_x_1614:
[----:B------:R-:W-:Y:S05]  /*1da90*/  BSYNC B0 ;  /* 0x0000000000007941 */ /* 0x000fea0003800000 */
.L_x_1613:
[----:B------:R-:W-:-:S07]  /*1daa0*/  SEL R19, R19, RZ, P0 ;  /* 0x000000ff13137207 */ /* 0x000fce0000000000 */
.L_x_1510:
[----:B------:R-:W-:Y:S05]  /*1dab0*/  BSYNC B7 ;  /* 0x0000000000077941 */ /* 0x000fea0003800000 */
.L_x_1508:
[----:B--2-4-:R-:W2:Y:S02]  /*1dac0*/  LDL R0, [R1+0x14] ;  /* 0x0000140001007983 */ /* 0x014ea40000100800 */
[----:B--2---:R-:W-:-:S13]  /*1dad0*/  LOP3.LUT P0, RZ, R0, 0x40, RZ, 0xc0, !PT ;  /* 0x0000004000ff7812 */ /* 0x004fda000780c0ff */
[----:B------:R-:W-:Y:S05]  /*1dae0*/  @!P0 BRA `(.L_x_1615) ;  /* 0x00000000002c8947 */ /* 0x000fea0003800000 */
[----:B------:R-:W-:Y:S05]  /*1daf0*/  WARPSYNC.ALL ;  /* 0x0000000000007948 */ /* 0x000fea0003800000 */
[----:B------:R-:W2:Y:S08]  /*1db00*/  S2UR UR5, SR_CgaCtaId ;  /* 0x00000000000579c3 */ /* 0x000eb00000008800 */
[----:B------:R-:W-:Y:S06]  /*1db10*/  BAR.SYNC.DEFER_BLOCKING 0x5, 0x180 ;  /* 0x0146000000007b1d */ /* 0x000fec0000010000 */
[----:B------:R-:W-:-:S02]  /*1db20*/  UMOV UR4, 0x400 ;  /* 0x0000040000047882 */ /* 0x000fc40000000000 */
[----:B--2---:R-:W-:-:S06]  /*1db30*/  ULEA UR4, UR5, UR4, 0x18 ;  /* 0x0000000405047291 */ /* 0x004fcc000f8ec03f */
[----:B------:R-:W-:-:S05]  /*1db40*/  IMAD.U32 R18, RZ, RZ, UR4 ;  /* 0x00000004ff127e24 */ /* 0x000fca000f8e00ff */
[----:B01----:R-:W0:Y:S04]  /*1db50*/  LDS.128 R4, [R18+0x388d0] ;  /* 0x0388d00012047984 */ /* 0x003e280000000c00 */
[----:B0-----:R1:W-:Y:S04]  /*1db60*/  STL.64 [R1], R4 ;  /* 0x0000000401007387 */ /* 0x0013e80000100a00 */
[----:B------:R1:W-:Y:S01]  /*1db70*/  STL.64 [R1+0x8], R6 ;  /* 0x0000080601007387 */ /* 0x0003e20000100a00 */
[----:B------:R-:W-:Y:S06]  /*1db80*/  BAR.ARV 0x4, 0x180 ;  /* 0x0106000000007b1d */ /* 0x000fec0000002000 */
[----:B------:R-:W-:Y:S05]  /*1db90*/  BRA `(.L_x_1616) ;  /* 0x0000000c00247947 */ /* 0x000fea0003800000 */
.L_x_1615:
[----:B------:R-:W2:Y:S01]  /*1dba0*/  S2R R16, SR_TID.X ;  /* 0x0000000000107919 */ /* 0x000ea20000002100 */
[----:B------:R-:W-:Y:S01]  /*1dbb0*/  UMOV UR4, 0xffffffff ;  /* 0xffffffff00047882 */ /* 0x000fe20000000000 */
[----:B--2---:R-:W-:-:S04]  /*1dbc0*/  LOP3.LUT R16, R16, 0x1f, RZ, 0xc0, !PT ;  /* 0x0000001f10107812 */ /* 0x004fc800078ec0ff */
[----:B------:R-:W-:Y:S01]  /*1dbd0*/  ISETP.NE.AND P0, PT, R16, 0x1f, PT ;  /* 0x0000001f1000780c */ /* 0x000fe20003f05270 */
[----:B------:R-:W-:-:S12]  /*1dbe0*/  BRA.DIV UR4, `(.L_x_1617) ;  /* 0x0000002e04d87947 */ /* 0x000fd8000b800000 */
[----:B-1----:R-:W2:Y:S01]  /*1dbf0*/  LDL.LU R2, [R1] ;  /* 0x0000000001027983 */ /* 0x002ea20000300800 */
[----:B------:R-:W-:-:S03]  /*1dc00*/  ULDC UR4, c[0x0][0xd3c] ;  /* 0x00034f0000047ab9 */ /* 0x000fc60000000800 */
[----:B------:R-:W4:Y:S01]  /*1dc10*/  LDL R3, [R1+0xc] ;  /* 0x00000c0001037983 */ /* 0x000f220000100800 */
[----:B--2---:R-:W-:Y:S02]  /*1dc20*/  IMAD.MOV.U32 R10, RZ, RZ, R2 ;  /* 0x000000ffff0a7224 */ /* 0x004fe400078e0002 */
[----:B----4-:R-:W-:-:S05]  /*1dc30*/  IMAD.IADD R0, R3, 0x1, R16 ;  /* 0x0000000103007824 */ /* 0x010fca00078e0210 */
[----:B------:R-:W-:-:S13]  /*1dc40*/  ISETP.GE.OR P1, PT, R0, UR4, !P0 ;  /* 0x0000000400007c0c */ /* 0x000fda000c726670 */
[----:B------:R-:W1:Y:S08]  /*1dc50*/  @!P1 LDC.64 R2, c[0x0][0xd80] ;  /* 0x00036000ff029b82 */ /* 0x000e700000000a00 */
[----:B0-----:R-:W0:Y:S01]  /*1dc60*/  @!P1 LDC.64 R6, c[0x0][0xd78] ;  /* 0x00035e00ff069b82 */ /* 0x001e220000000a00 */
[----:B-1----:R-:W-:-:S05]  /*1dc70*/  @!P1 IMAD.WIDE R2, R0, 0x4, R2 ;  /* 0x0000000400029825 */ /* 0x002fca00078e0202 */
[----:B------:R0:W2:Y:S02]  /*1dc80*/  @!P1 LDG.E R8, desc[UR42][R2.64] ;  /* 0x0000002a02089981 */ /* 0x0000a4000c1e1900 */
[----:B0-----:R-:W-:-:S06]  /*1dc90*/  @!P1 IMAD.WIDE R2, R0, 0x4, R6 ;  /* 0x0000000400029825 */ /* 0x001fcc00078e0206 */
[----:B------:R-:W4:Y:S01]  /*1dca0*/  @!P1 LDG.E R2, desc[UR42][R2.64] ;  /* 0x0000002a02029981 */ /* 0x000f22000c1e1900 */
[----:B------:R-:W-:Y:S01]  /*1dcb0*/  IMAD.MOV.U32 R0, RZ, RZ, RZ ;  /* 0x000000ffff007224 */ /* 0x000fe200078e00ff */
[C---:B------:R-:W-:Y:S01]  /*1dcc0*/  ISETP.GE.U32.AND P2, PT, R16.reuse, 0x2, PT ;  /* 0x000000021000780c */ /* 0x040fe20003f46070 */
[----:B------:R-:W-:Y:S01]  /*1dcd0*/  IMAD.MOV.U32 R6, RZ, RZ, RZ ;  /* 0x000000ffff067224 */ /* 0x000fe200078e00ff */
[C---:B------:R-:W-:Y:S01]  /*1dce0*/  ISETP.GE.U32.AND P3, PT, R16.reuse, 0x4, PT ;  /* 0x000000041000780c */ /* 0x040fe20003f66070 */
[----:B------:R-:W-:Y:S01]  /*1dcf0*/  SHFL.IDX PT, R5, R10, RZ, 0x1f ;  /* 0x00001fff0a057589 */ /* 0x000fe200000e0000 */
[C---:B------:R-:W-:Y:S02]  /*1dd00*/  ISETP.GE.U32.AND P4, PT, R16.reuse, 0x8, PT ;  /* 0x000000081000780c */ /* 0x040fe40003f86070 */
[----:B------:R-:W-:Y:S01]  /*1dd10*/  ISETP.GE.U32.AND P5, PT, R16, 0x10, PT ;  /* 0x000000101000780c */ /* 0x000fe20003fa6070 */
[----:B------:R-:W-:Y:S01]  /*1dd20*/  SHFL.IDX PT, R4, R10, 0x1, 0x1f ;  /* 0x00201f000a047f89 */ /* 0x000fe200000e0000 */
[----:B--2---:R-:W-:-:S02]  /*1dd30*/  @!P1 IMAD.MOV.U32 R0, RZ, RZ, R8 ;  /* 0x000000ffff009224 */ /* 0x004fc400078e0008 */
[----:B------:R-:W-:Y:S02]  /*1dd40*/  IMAD.MOV.U32 R8, RZ, RZ, RZ ;  /* 0x000000ffff087224 */ /* 0x000fe400078e00ff */
[----:B----4-:R-:W-:Y:S01]  /*1dd50*/  @!P1 IMAD.MOV.U32 R6, RZ, RZ, R2 ;  /* 0x000000ffff069224 */ /* 0x010fe200078e0002 */
        /* <DEDUP_REMOVED lines=18> */
.L_x_1709:
[----:B------:R-:W-:Y:S02]  /*1de80*/  ULDC UR4, c[0x0][0xd38] ;  /* 0x00034e0000047ab9 */ /* 0x000fe40000000800 */
[----:B------:R-:W-:-:S04]  /*1de90*/  IMAD.U32 R3, RZ, RZ, UR4 ;  /* 0x00000004ff037e24 */ /* 0x000fc8000f8e00ff */
[----:B-1----:R-:W-:-:S04]  /*1dea0*/  IMAD R9, R9, R3, RZ ;  /* 0x0000000309097224 */ /* 0x002fc800078e02ff */
[----:B------:R-:W-:-:S05]  /*1deb0*/  IMAD.IADD R4, R4, 0x1, R9 ;  /* 0x0000000104047824 */ /* 0x000fca00078e0209 */
[----:B------:R-:W-:-:S13]  /*1dec0*/  ISETP.GT.AND P6, PT, R4, R5, PT ;  /* 0x000000050400720c */ /* 0x000fda0003fc4270 */
[----:B------:R-:W-:Y:S05]  /*1ded0*/  @P6 BRA `(.L_x_1618) ;  /* 0x0000000000ac6947 */ /* 0x000fea0003800000 */
.L_x_1621:
[----:B------:R-:W2:Y:S01]  /*1dee0*/  LDL.LU R2, [R1+0xc] ;  /* 0x00000c0001027983 */ /* 0x000ea20000300800 */
[----:B------:R-:W1:Y:S01]  /*1def0*/  LDC R0, c[0x0][0xd3c] ;  /* 0x00034f00ff007b82 */ /* 0x000e620000000800 */
[----:B--2---:R-:W-:-:S05]  /*1df00*/  VIADD R2, R2, 0x1f ;  /* 0x0000001f02027836 */ /* 0x004fca0000000000 */
[----:B-1----:R-:W-:-:S13]  /*1df10*/  ISETP.GE.AND P6, PT, R2, R0, PT ;  /* 0x000000000200720c */ /* 0x002fda0003fc6270 */
[----:B------:R-:W-:Y:S05]  /*1df20*/  @P6 BRA `(.L_x_1619) ;  /* 0x0000000400d86947 */ /* 0x000fea0003800000 */
[----:B------:R-:W1:Y:S01]  /*1df30*/  S2R R3, SR_TID.X ;  /* 0x0000000000037919 */ /* 0x000e620000002100 */
[----:B------:R2:W-:Y:S01]  /*1df40*/  STL [R1+0xc], R2 ;  /* 0x00000c0201007387 */ /* 0x0005e20000100800 */
[----:B-1----:R-:W-:-:S05]  /*1df50*/  LOP3.LUT R3, R3, 0x1f, RZ, 0xc0, !PT ;  /* 0x0000001f03037812 */ /* 0x002fca00078ec0ff */
[----:B------:R-:W-:-:S05]  /*1df60*/  IMAD.IADD R6, R2, 0x1, R3 ;  /* 0x0000000102067824 */ /* 0x000fca00078e0203 */
[----:B------:R-:W-:Y:S01]  /*1df70*/  ISETP.GE.OR P6, PT, R6, R0, !P0 ;  /* 0x000000000600720c */ /* 0x000fe200047c6670 */
[----:B------:R-:W-:-:S12]  /*1df80*/  IMAD.MOV.U32 R0, RZ, RZ, RZ ;  /* 0x000000ffff007224 */ /* 0x000fd800078e00ff */
[----:B--2---:R-:W1:Y:S02]  /*1df90*/  @!P6 LDC.64 R2, c[0x0][0xd80] ;  /* 0x00036000ff02eb82 */ /* 0x004e640000000a00 */
[----:B-1----:R-:W-:-:S05]  /*1dfa0*/  @!P6 IMAD.WIDE R2, R6, 0x4, R2 ;  /* 0x000000040602e825 */ /* 0x002fca00078e0202 */
[----:B------:R1:W2:Y:S02]  /*1dfb0*/  @!P6 LDG.E R0, desc[UR42][R2.64] ;  /* 0x0000002a0200e981 */ /* 0x0002a4000c1e1900 */
[----:B-1----:R-:W1:Y:S02]  /*1dfc0*/  @!P6 LDC.64 R2, c[0x0][0xd78] ;  /* 0x00035e00ff02eb82 */ /* 0x002e640000000a00 */
[----:B-1----:R-:W-:-:S04]  /*1dfd0*/  @!P6 IMAD.WIDE R2, R6, 0x4, R2 ;  /* 0x000000040602e825 */ /* 0x002fc800078e0202 */
[----:B------:R-:W-:-:S06]  /*1dfe0*/  IMAD.MOV.U32 R6, RZ, RZ, RZ ;  /* 0x000000ffff067224 */ /* 0x000fcc00078e00ff */
[----:B------:R-:W2:Y:S01]  /*1dff0*/  @!P6 LDG.E R6, desc[UR42][R2.64] ;  /* 0x0000002a0206e981 */ /* 0x000ea2000c1e1900 */
[----:B------:R-:W-:Y:S01]  /*1e000*/  UMOV UR4, 0xffffffff ;  /* 0xffffffff00047882 */ /* 0x000fe20000000000 */
[----:B--2---:R-:W-:Y:S02]  /*1e010*/  IMAD R2, R6, R0, RZ ;  /* 0x0000000006027224 */ /* 0x004fe400078e02ff */
[----:B------:R-:W-:Y:S05]  /*1e020*/  BRA.DIV UR4, `(.L_x_1620) ;  /* 0x0000003204287947 */ /* 0x000fea000b800000 */
        /* <DEDUP_REMOVED lines=14> */
[----:B0-----:R-:W-:-:S05]  /*1e110*/  IMAD.IADD R7, R2, 0x1, R3 ;  /* 0x0000000102077824 */ /* 0x001fca00078e0203 */
[----:B------:R0:W1:Y:S02]  /*1e120*/  SHFL.IDX PT, R9, R7, 0x1f, 0x1f ;  /* 0x03e01f0007097f89 */ /* 0x00006400000e0000 */
.L_x_1717:
[----:B------:R-:W-:Y:S02]  /*1e130*/  ULDC UR4, c[0x0][0xd38] ;  /* 0x00034e0000047ab9 */ /* 0x000fe40000000800 */
[----:B------:R-:W-:-:S04]  /*1e140*/  IMAD.U32 R3, RZ, RZ, UR4 ;  /* 0x00000004ff037e24 */ /* 0x000fc8000f8e00ff */
[----:B-1----:R-:W-:-:S04]  /*1e150*/  IMAD R9, R9, R3, RZ ;  /* 0x0000000309097224 */ /* 0x002fc800078e02ff */
[----:B------:R-:W-:-:S05]  /*1e160*/  IMAD.IADD R4, R9, 0x1, R4 ;  /* 0x0000000109047824 */ /* 0x000fca00078e0204 */
[----:B------:R-:W-:-:S13]  /*1e170*/  ISETP.GT.AND P6, PT, R4, R5, PT ;  /* 0x000000050400720c */ /* 0x000fda0003fc4270 */
[----:B------:R-:W-:Y:S05]  /*1e180*/  @!P6 BRA `(.L_x_1621) ;  /* 0xfffffffc0054e947 */ /* 0x000fea000383ffff */
.L_x_1618:
        /* <DEDUP_REMOVED lines=8> */
[----:B------:R1:W4:Y:S02]  /*1e210*/  SHFL.IDX PT, R6, R6, R2, 0x1f ;  /* 0x00001f0206067589 */ /* 0x00032400000e0000 */
.L_x_1722:
[----:B------:R-:W-:-:S13]  /*1e220*/  ISETP.NE.AND P0, PT, R4, RZ, PT ;  /* 0x000000ff0400720c */ /* 0x000fda0003f05270 */
[----:B------:R-:W-:Y:S05]  /*1e230*/  @!P0 BRA `(.L_x_1623) ;  /* 0x0000000000148947 */ /* 0x000fea0003800000 */
[----:B------:R-:W-:Y:S01]  /*1e240*/  UMOV UR4, 0xffffffff ;  /* 0xffffffff00047882 */ /* 0x000fe20000000000 */
[----:B---3--:R-:W-:Y:S02]  /*1e250*/  VIADD R12, R2, 0xffffffff ;  /* 0xffffffff020c7836 */ /* 0x008fe40000000000 */
[----:B------:R-:W-:Y:S05]  /*1e260*/  BRA.DIV UR4, `(.L_x_1624) ;  /* 0x0000003204cc7947 */ /* 0x000fea000b800000 */
[----:B0-----:R0:W3:Y:S02]  /*1e270*/  SHFL.IDX PT, R7, R7, R12, 0x1f ;  /* 0x00001f0c07077589 */ /* 0x0010e400000e0000 */
.L_x_1725:
[----:B---3--:R-:W-:-:S07]  /*1e280*/  IMAD.MOV.U32 R8, RZ, RZ, R7 ;  /* 0x000000ffff087224 */ /* 0x008fce00078e0007 */
.L_x_1623:
[----:B0-----:R-:W5:Y:S01]  /*1e290*/  LDL.LU R7, [R1+0xc] ;  /* 0x00000c0001077983 */ /* 0x001f620000300800 */
[----:B--2---:R-:W-:Y:S01]  /*1e2a0*/  IABS R4, R0 ;  /* 0x0000000000047213 */ /* 0x004fe20000000000 */
[----:B------:R-:W-:Y:S02]  /*1e2b0*/  IMAD R10, R8, R3, R9 ;  /* 0x00000003080a7224 */ /* 0x000fe400078e0209 */
[----:B------:R-:W-:Y:S01]  /*1e2c0*/  IMAD.MOV.U32 R8, RZ, RZ, RZ ;  /* 0x000000ffff087224 */ /* 0x000fe200078e00ff */
[----:B------:R-:W0:Y:S02]  /*1e2d0*/  I2F.RP R3, R4 ;  /* 0x0000000400037306 */ /* 0x000e240000209400 */
[----:B------:R5:W-:Y:S06]  /*1e2e0*/  STL [R1], R10 ;  /* 0x0000000a01007387 */ /* 0x000bec0000100800 */
[----:B0-----:R-:W0:Y:S02]  /*1e2f0*/  MUFU.RCP R3, R3 ;  /* 0x0000000300037308 */ /* 0x001e240000001000 */
[----:B0-----:R-:W-:-:S06]  /*1e300*/  VIADD R3, R3, 0xffffffe ;  /* 0x0ffffffe03037836 */ /* 0x001fcc0000000000 */
[----:B------:R-:W0:Y:S02]  /*1e310*/  F2I.FTZ.U32.TRUNC.NTZ R9, R3 ;  /* 0x0000000300097305 */ /* 0x000e24000021f000 */
[----:B0-----:R-:W-:-:S04]  /*1e320*/  IMAD.MOV R3, RZ, RZ, -R9 ;  /* 0x000000ffff037224 */ /* 0x001fc800078e0a09 */
[----:B------:R-:W-:-:S04]  /*1e330*/  IMAD R3, R3, R4, RZ ;  /* 0x0000000403037224 */ /* 0x000fc800078e02ff */
[----:B------:R-:W-:-:S04]  /*1e340*/  IMAD.HI.U32 R8, R9, R3, R8 ;  /* 0x0000000309087227 */ /* 0x000fc800078e0008 */
[----:B------:R-:W-:-:S05]  /*1e350*/  IMAD.IADD R3, R5, 0x1, -R10 ;  /* 0x0000000105037824 */ /* 0x000fca00078e0a0a */
[----:B------:R-:W-:-:S05]  /*1e360*/  IABS R5, R3 ;  /* 0x0000000300057213 */ /* 0x000fca0000000000 */
[----:B------:R-:W-:-:S04]  /*1e370*/  IMAD.HI.U32 R8, R8, R5, RZ ;  /* 0x0000000508087227 */ /* 0x000fc800078e00ff */
[----:B-----5:R-:W-:Y:S01]  /*1e380*/  IMAD.MOV.U32 R10, RZ, RZ, R7 ;  /* 0x000000ffff0a7224 */ /* 0x020fe200078e0007 */
[----:B------:R-:W-:-:S03]  /*1e390*/  IABS R7, R0 ;  /* 0x0000000000077213 */ /* 0x000fc60000000000 */
[----:B------:R-:W-:Y:S02]  /*1e3a0*/  IMAD.IADD R10, R2, 0x1, R10 ;  /* 0x00000001020a7824 */ /* 0x000fe400078e020a */
[----:B------:R-:W-:-:S04]  /*1e3b0*/  IMAD.MOV R7, RZ, RZ, -R7 ;  /* 0x000000ffff077224 */ /* 0x000fc800078e0a07 */
[----:B------:R-:W-:Y:S01]  /*1e3c0*/  IMAD R5, R8, R7, R5 ;  /* 0x0000000708057224 */ /* 0x000fe200078e0205 */
[----:B----4-:R-:W-:-:S04]  /*1e3d0*/  IABS R7, R6 ;  /* 0x0000000600077213 */ /* 0x010fc80000000000 */
[----:B------:R-:W-:-:S13]  /*1e3e0*/  ISETP.GT.U32.AND P1, PT, R4, R5, PT ;  /* 0x000000050400720c */ /* 0x000fda0003f24070 */
[----:B------:R-:W-:Y:S02]  /*1e3f0*/  @!P1 IMAD.IADD R5, R5, 0x1, -R4 ;  /* 0x0000000105059824 */ /* 0x000fe400078e0a04 */
[----:B------:R-:W-:Y:S01]  /*1e400*/  @!P1 VIADD R8, R8, 0x1 ;  /* 0x0000000108089836 */ /* 0x000fe20000000000 */
[----:B------:R-:W-:Y:S02]  /*1e410*/  ISETP.NE.AND P1, PT, R0, RZ, PT ;  /* 0x000000ff0000720c */ /* 0x000fe40003f25270 */
[----:B------:R-:W-:Y:S02]  /*1e420*/  ISETP.GE.U32.AND P0, PT, R5, R4, PT ;  /* 0x000000040500720c */ /* 0x000fe40003f06070 */
[----:B------:R-:W0:Y:S11]  /*1e430*/  I2F.RP R4, R7 ;  /* 0x0000000700047306 */ /* 0x000e360000209400 */
        /* <DEDUP_REMOVED lines=17> */
[----:B------:R-:W-:Y:S02]  /*1e550*/  IMAD R5, R4, R9, R5 ;  /* 0x0000000904057224 */ /* 0x000fe400078e0205 */
[----:B-1----:R-:W-:-:S03]  /*1e560*/  IMAD.IADD R2, R3, 0x1, -R0 ;  /* 0x0000000103027824 */ /* 0x002fc600078e0a00 */
        /* <DEDUP_REMOVED lines=14> */
[----:B------:R2:W-:Y:S04]  /*1e650*/  STL [R1+0x8], R0 ;  /* 0x0000080001007387 */ /* 0x0005e80000100800 */
[----:B------:R2:W-:Y:S04]  /*1e660*/  STL [R1+0xc], R10 ;  /* 0x00000c0a01007387 */ /* 0x0005e80000100800 */
[----:B------:R2:W-:Y:S01]  /*1e670*/  STL [R1+0x4], R2 ;  /* 0x0000040201007387 */ /* 0x0005e20000100800 */
[----:B------:R-:W-:Y:S05]  /*1e680*/  BRA `(.L_x_1625) ;  /* 0x0000000000287947 */ /* 0x000fea0003800000 */
.L_x_1619:
[----:B------:R-:W-:Y:S01]  /*1e690*/  UMOV UR4, URZ ;  /* 0x0000003f00047c82 */ /* 0x000fe20008000000 */
[----:B------:R-:W-:Y:S01]  /*1e6a0*/  ULDC UR6, c[0x0][0xd3c] ;  /* 0x00034f0000067ab9 */ /* 0x000fe20000000800 */
[----:B------:R-:W-:Y:S01]  /*1e6b0*/  UMOV UR5, URZ ;  /* 0x0000003f00057c82 */ /* 0x000fe20008000000 */
[----:B------:R-:W-:Y:S01]  /*1e6c0*/  IMAD.U32 R3, RZ, RZ, UR4 ;  /* 0x00000004ff037e24 */ /* 0x000fe2000f8e00ff */
[----:B------:R1:W-:Y:S01]  /*1e6d0*/  STL [R1], R5 ;  /* 0x0000000501007387 */ /* 0x0003e20000100800 */
[----:B------:R-:W-:Y:S02]  /*1e6e0*/  IMAD.U32 R0, RZ, RZ, UR6 ;  /* 0x00000006ff007e24 */ /* 0x000fe4000f8e00ff */
[----:B------:R-:W-:Y:S01]  /*1e6f0*/  IMAD.U32 R2, RZ, RZ, UR5 ;  /* 0x00000005ff027e24 */ /* 0x000fe2000f8e00ff */
[----:B------:R1:W-:Y:S04]  /*1e700*/  STL [R1+0x4], R3 ;  /* 0x0000040301007387 */ /* 0x0003e80000100800 */
[----:B------:R1:W-:Y:S04]  /*1e710*/  STL [R1+0xc], R0 ;  /* 0x00000c0001007387 */ /* 0x0003e80000100800 */
[----:B------:R1:W-:Y:S02]  /*1e720*/  STL [R1+0x8], R2 ;  /* 0x0000080201007387 */ /* 0x0003e40000100800 */
.L_x_1625:
[----:B-12---:R-:W0:Y:S04]  /*1e730*/  LDL R2, [R1+0xc] ;  /* 0x00000c0001027983 */ /* 0x006e280000100800 */
[----:B------:R-:W2:Y:S04]  /*1e740*/  LDL R3, [R1+0x8] ;  /* 0x0000080001037983 */ /* 0x000ea80000100800 */
[----:B------:R-:W4:Y:S04]  /*1e750*/  LDL R5, [R1+0x4] ;  /* 0x0000040001057983 */ /* 0x000f280000100800 */
[----:B------:R-:W4:Y:S01]  /*1e760*/  LDL R4, [R1] ;  /* 0x0000000001047983 */ /* 0x000f220000100800 */
[----:B------:R-:W1:Y:S01]  /*1e770*/  S2R R0, SR_TID.X ;  /* 0x0000000000007919 */ /* 0x000e620000002100 */
[----:B------:R-:W-:Y:S05]  /*1e780*/  WARPSYNC.ALL ;  /* 0x0000000000007948 */ /* 0x000fea0003800000 */
[----:B-1----:R-:W-:Y:S01]  /*1e790*/  LOP3.LUT R0, R0, 0x1f, RZ, 0xc0, !PT ;  /* 0x0000001f00007812 */ /* 0x002fe200078ec0ff */
[----:B------:R-:W-:Y:S03]  /*1e7a0*/  BAR.SYNC.DEFER_BLOCKING 0x4, 0x180 ;  /* 0x0106000000007b1d */ /* 0x000fe60000010000 */
[----:B------:R-:W-:-:S13]  /*1e7b0*/  ISETP.NE.AND P0, PT, R0, RZ, PT ;  /* 0x000000ff0000720c */ /* 0x000fda0003f05270 */
[----:B------:R-:W1:Y:S01]  /*1e7c0*/  @!P0 S2R R0, SR_CgaCtaId ;  /* 0x0000000000008919 */ /* 0x000e620000008800 */
[----:B0-----:R-:W-:Y:S01]  /*1e7d0*/  IMAD.MOV.U32 R7, RZ, RZ, R2 ;  /* 0x000000ffff077224 */ /* 0x001fe200078e0002 */
[----:B------:R-:W-:Y:S01]  /*1e7e0*/  @!P0 MOV R2, 0x400 ;  /* 0x0000040000028802 */ /* 0x000fe20000000f00 */
[----:B--2---:R-:W-:-:S03]  /*1e7f0*/  IMAD.MOV.U32 R6, RZ, RZ, R3 ;  /* 0x000000ffff067224 */ /* 0x004fc600078e0003 */
[----:B-1----:R-:W-:-:S05]  /*1e800*/  @!P0 LEA R18, R0, R2, 0x18 ;  /* 0x0000000200128211 */ /* 0x002fca00078ec0ff */
[----:B----4-:R0:W-:Y:S01]  /*1e810*/  @!P0 STS.128 [R18+0x388d0], R4 ;  /* 0x0388d00412008388 */ /* 0x0101e20000000c00 */
[----:B------:R-:W-:Y:S06]  /*1e820*/  BAR.ARV 0x5, 0x180 ;  /* 0x0146000000007b1d */ /* 0x000fec0000002000 */
.L_x_1616:
[----:B------:R-:W2:Y:S01]  /*1e830*/  LDL R0, [R1+0xc] ;  /* 0x00000c0001007983 */ /* 0x000ea20000100800 */
[----:B------:R-:W-:Y:S02]  /*1e840*/  ULDC UR4, c[0x0][0xd3c] ;  /* 0x00034f0000047ab9 */ /* 0x000fe40000000800 */
[----:B--2---:R-:W-:-:S13]  /*1e850*/  ISETP.GE.AND P0, PT, R0, UR4, PT ;  /* 0x0000000400007c0c */ /* 0x004fda000bf06270 */
[----:B------:R-:W-:Y:S05]  /*1e860*/  @!P0 BRA `(.L_x_1626) ;  /* 0xffffff70001c8947 */ /* 0x000fea000383ffff */
[----:B------:R-:W-:Y:S05]  /*1e870*/  BSYNC B8 ;  /* 0x0000000000087941 */ /* 0x000fea0003800000 */
.L_x_1454:
        /* <DEDUP_REMOVED lines=12> */
.L_x_1726:
[----:B------:R-:W-:Y:S05]  /*1e940*/  BSYNC B0 ;  /* 0x0000000000007941 */ /* 0x000fea0003800000 */
.L_x_1627:
[----:B------:R-:W-:-:S03]  /*1e950*/  UMOV UR4, 0xffffffff ;  /* 0xffffffff00047882 */ /* 0x000fc60000000000 */
[----:B------:R-:W-:Y:S05]  /*1e960*/  BRA.DIV UR4, `(.L_x_1629) ;  /* 0x0000002e04487947 */ /* 0x000fea000b800000 */
[----:B------:R-:W1:Y:S02]  /*1e970*/  S2R R2, SR_TID.X ;  /* 0x0000000000027919 */ /* 0x000e640000002100 */
[----:B-1----:R-:W-:-:S04]  /*1e980*/  SHF.R.U32.HI R2, RZ, 0x5, R2 ;  /* 0x00000005ff027819 */ /* 0x002fc80000011602 */
[----:B------:R-:W-:-:S05]  /*1e990*/  LOP3.LUT R2, R2, 0x3, RZ, 0xc0, !PT ;  /* 0x0000000302027812 */ /* 0x000fca00078ec0ff */
[----:B---3--:R1:W2:Y:S02]  /*1e9a0*/  SHFL.IDX PT, R14, R2, RZ, 0x1f ;  /* 0x00001fff020e7589 */ /* 0x0082a400000e0000 */
.L_x_1729:
[----:B--2---:R-:W-:-:S13]  /*1e9b0*/  ISETP.NE.AND P0, PT, R14, RZ, PT ;  /* 0x000000ff0e00720c */ /* 0x004fda0003f05270 */
[----:B------:R-:W-:Y:S05]  /*1e9c0*/  @P0 BRA `(.L_x_1324) ;  /* 0x00000000008c0947 */ /* 0x000fea0003800000 */
[----:B------:R-:W-:-:S03]  /*1e9d0*/  UMOV UR4, 0xffffffff ;  /* 0xffffffff00047882 */ /* 0x000fc60000000000 */
[----:B------:R-:W-:Y:S05]  /*1e9e0*/  BRA.DIV UR4, `(.L_x_1630) ;  /* 0x0000002e045c7947 */ /* 0x000fea000b800000 */
[----:B------:R-:W-:-:S13]  /*1e9f0*/  ELECT P6, URZ, PT ;  /* 0x00000000003f782f */ /* 0x000fda00038c0000 */
.L_x_1732:
[----:B------:R-:W-:Y:S05]  /*1ea00*/  @!P6 BRA `(.L_x_1324) ;  /* 0x00000000007ce947 */ /* 0x000fea0003800000 */
[----:B------:R-:W-:-:S06]  /*1ea10*/  ULOP3.LUT UR4, UR36, 0x2, URZ, 0xfc, !UPT ;  /* 0x0000000224047892 */ /* 0x000fcc000f8efc3f */
[----:B-1----:R-:W-:-:S05]  /*1ea20*/  IMAD.U32 R2, RZ, RZ, UR4 ;  /* 0x00000004ff027e24 */ /* 0x002fca000f8e00ff */
[----:B------:R-:W-:-:S13]  /*1ea30*/  ISETP.NE.AND P2, PT, R2, 0x3, PT ;  /* 0x000000030200780c */ /* 0x000fda0003f45270 */
[----:B------:R-:W-:Y:S05]  /*1ea40*/  @!P2 BRA `(.L_x_1631) ;  /* 0x000000000004a947 */ /* 0x000fea0003800000 */
[----:B------:R-:W-:Y:S01]  /*1ea50*/  BPT.TRAP 0x1 ;  /* 0x000000040000795c */ /* 0x000fe20000300000 */
.L_x_1631:
        /* <DEDUP_REMOVED lines=13> */
.L_x_1733:
[----:B------:R-:W1:Y:S02]  /*1eb30*/  SYNCS.PHASECHK.TRANS64.TRYWAIT P0, [R7+URZ], R2 ;  /* 0x00000002070075a7 */ /* 0x000e64000800017f */
[----:B-1----:R-:W-:Y:S05]  /*1eb40*/  @!P0 BRA `(.L_x_1633) ;  /* 0x0000002c00388947 */ /* 0x002fea0003800000 */
.L_x_1734:
[----:B------:R-:W-:Y:S05]  /*1eb50*/  @!P2 BRA `(.L_x_1634) ;  /* 0x000000000004a947 */ /* 0x000fea0003800000 */
[----:B------:R-:W-:Y:S01]  /*1eb60*/  BPT.TRAP 0x1 ;  /* 0x000000040000795c */ /* 0x000fe20000300000 */
.L_x_1634:
[----:B------:R-:W-:-:S04]  /*1eb70*/  VIADD R0, R0, 0x38860 ;  /* 0x0003886000007836 */ /* 0x000fc80000000000 */
[----:B------:R-:W-:-:S04]  /*1eb80*/  IMAD R4, R19, 0x8, R0 ;  /* 0x0000000813047824 */ /* 0x000fc800078e0200 */
[----:B------:R-:W2:Y:S02]  /*1eb90*/  SYNCS.PHASECHK.TRANS64.TRYWAIT P0, [R4+URZ], R5 ;  /* 0x00000005040075a7 */ /* 0x000ea4000800017f */
[----:B--2---:R-:W-:Y:S05]  /*1eba0*/  @!P0 BRA `(.L_x_1635) ;  /* 0x0000002c00348947 */ /* 0x004fea0003800000 */
.L_x_1735:
[----:B------:R-:W-:-:S07]  /*1ebb0*/  IMAD R3, R3, 0x8, R0 ;  /* 0x0000000803037824 */ /* 0x000fce00078e0200 */
.L_x_1636:
[----:B---3--:R3:W4:Y:S02]  /*1ebc0*/  SYNCS.PHASECHK.TRANS64.TRYWAIT P0, [R3+URZ], R2 ;  /* 0x00000002030075a7 */ /* 0x008724000800017f */
[----:B----4-:R-:W-:Y:S05]  /*1ebd0*/  @!P0 NANOSLEEP.SYNCS 0x989680 ;  /* 0x009896800000895d */ /* 0x010fea0003900000 */
[----:B------:R-:W4:Y:S02]  /*1ebe0*/  @!P0 SYNCS.PHASECHK.TRANS64 P0, [R3+URZ], R2 ;  /* 0x00000002030085a7 */ /* 0x000f24000800007f */
[----:B----4-:R-:W-:Y:S05]  /*1ebf0*/  @!P0 BRA `(.L_x_1636) ;  /* 0xfffffffc00f08947 */ /* 0x010fea000383ffff */
.L_x_1324:
[----:B------:R-:W-:Y:S05]  /*1ec00*/  BSYNC B9 ;  /* 0x0000000000097941 */ /* 0x000fea0003800000 */
.L_x_1321:
[----:B------:R-:W-:Y:S05]  /*1ec10*/  EXIT ;  /* 0x000000000000794d */ /* 0x000fea0003800000 */
.L_x_1342:
[----:B0-----:R0:W1:Y:S02]  /*1ec20*/  SYNCS.PHASECHK.TRANS64.TRYWAIT P5, [R73+URZ+0x38890], R76 ;  /* 0x0388904c490075a7 */ /* 0x00106400080a017f */
[----:B-1----:R-:W-:Y:S05]  /*1ec30*/  @!P5 NANOSLEEP.SYNCS 0x989680 ;  /* 0x009896800000d95d */ /* 0x002fea0003900000 */
[----:B------:R-:W1:Y:S02]  /*1ec40*/  @!P5 SYNCS.PHASECHK.TRANS64 P5, [R73+URZ+0x38890], R76 ;  /* 0x0388904c4900d5a7 */ /* 0x000e6400080a007f */
[----:B-1----:R-:W-:Y:S05]  /*1ec50*/  @!P5 BRA `(.L_x_1342) ;  /* 0xfffffffc00f0d947 */ /* 0x002fea000383ffff */
[----:B------:R-:W-:Y:S05]  /*1ec60*/  BRA `(.L_x_1637) ;  /* 0xfffffe4000307947 */ /* 0x000fea000383ffff */
.L_x_1352:
[----:B0-----:R0:W1:Y:S02]  /*1ec70*/  SYNCS.PHASECHK.TRANS64.TRYWAIT P5, [R73+URZ+0x38890], R76 ;  /* 0x0388904c490075a7 */ /* 0x00106400080a017f */
[----:B-1----:R-:W-:Y:S05]  /*1ec80*/  @!P5 NANOSLEEP.SYNCS 0x989680 ;  /* 0x009896800000d95d */ /* 0x002fea0003900000 */
[----:B------:R-:W1:Y:S02]  /*1ec90*/  @!P5 SYNCS.PHASECHK.TRANS64 P5, [R73+URZ+0x38890], R76 ;  /* 0x0388904c4900d5a7 */ /* 0x000e6400080a007f */
[----:B-1----:R-:W-:Y:S05]  /*1eca0*/  @!P5 BRA `(.L_x_1352) ;  /* 0xfffffffc00f0d947 */ /* 0x002fea000383ffff */
[----:B------:R-:W-:Y:S05]  /*1ecb0*/  BRA `(.L_x_1638) ;  /* 0xfffffe4800807947 */ /* 0x000fea000383ffff */
.L_x_1357:
[----:B0-----:R0:W1:Y:S02]  /*1ecc0*/  SYNCS.PHASECHK.TRANS64.TRYWAIT P4, [R73+URZ+0x38890], R76 ;  /* 0x0388904c490075a7 */ /* 0x001064000808017f */
[----:B-1----:R-:W-:Y:S05]  /*1ecd0*/  @!P4 NANOSLEEP.SYNCS 0x989680 ;  /* 0x009896800000c95d */ /* 0x002fea0003900000 */
[----:B------:R-:W1:Y:S02]  /*1ece0*/  @!P4 SYNCS.PHASECHK.TRANS64 P4, [R73+URZ+0x38890], R76 ;  /* 0x0388904c4900c5a7 */ /* 0x000e64000808007f */
[----:B-1----:R-:W-:Y:S05]  /*1ecf0*/  @!P4 BRA `(.L_x_1357) ;  /* 0xfffffffc00f0c947 */ /* 0x002fea000383ffff */
[----:B------:R-:W-:Y:S05]  /*1ed00*/  BRA `(.L_x_1639) ;  /* 0xfffffe5000947947 */ /* 0x000fea000383ffff */
.L_x_1361:
[----:B--2---:R2:W0:Y:S02]  /*1ed10*/  SYNCS.PHASECHK.TRANS64.TRYWAIT P3, [R73+URZ+0x388b0], R76 ;  /* 0x0388b04c490075a7 */ /* 0x004424000806017f */
[----:B0-----:R-:W-:Y:S05]  /*1ed20*/  @!P3 NANOSLEEP.SYNCS 0x989680 ;  /* 0x009896800000b95d */ /* 0x001fea0003900000 */
[----:B------:R-:W0:Y:S02]  /*1ed30*/  @!P3 SYNCS.PHASECHK.TRANS64 P3, [R73+URZ+0x388b0], R76 ;  /* 0x0388b04c4900b5a7 */ /* 0x000e24000806007f */
[----:B0-----:R-:W-:Y:S05]  /*1ed40*/  @!P3 BRA `(.L_x_1361) ;  /* 0xfffffffc00f0b947 */ /* 0x001fea000383ffff */
[----:B------:R-:W-:Y:S05]  /*1ed50*/  BRA `(.L_x_1640) ;  /* 0xfffffe5400107947 */ /* 0x000fea000383ffff */
.L_x_1388:
        /* <DEDUP_REMOVED lines=8> */
.L_x_1642:
[----:B------:R-:W-:Y:S05]  /*1ede0*/  BSYNC B1 ;  /* 0x0000000000017941 */ /* 0x000fea0003800000 */
.L_x_1641:
        /* <DEDUP_REMOVED lines=8> */
.L_x_1643:
[----:B------:R-:W-:Y:S02]  /*1ee70*/  IMAD.MOV.U32 R13, RZ, RZ, R26 ;  /* 0x000000ffff0d7224 */ /* 0x000fe400078e001a */
[----:B------:R-:W-:-:S07]  /*1ee80*/  IMAD.MOV.U32 R20, RZ, RZ, R14 ;  /* 0x000000ffff147224 */ /* 0x000fce00078e000e */
[----:B------:R-:W-:Y:S05]  /*1ee90*/  WARPSYNC.COLLECTIVE R15, `(.L_x_1644) ;  /* 0x000000000f087348 */ /* 0x000fea0003c00000 */
[----:B------:R0:W1:Y:S02]  /*1eea0*/  SHFL.IDX P6, R14, R13, R12, R11 ;  /* 0x0000000c0d0e7389 */ /* 0x00006400000c000b */
[----:B01----:R-:W-:Y:S01]  /*1eeb0*/  ENDCOLLECTIVE ;  /* 0x000000000000791b */ /* 0x003fe20003800000 */
.L_x_1644:
[----:B------:R-:W-:Y:S02]  /*1eec0*/  IMAD.MOV.U32 R13, RZ, RZ, R27 ;  /* 0x000000ffff0d7224 */ /* 0x000fe400078e001b */
[----:B------:R-:W-:-:S07]  /*1eed0*/  IMAD.MOV.U32 R26, RZ, RZ, R14 ;  /* 0x000000ffff1a7224 */ /* 0x000fce00078e000e */
[----:B------:R-:W-:Y:S05]  /*1eee0*/  WARPSYNC.COLLECTIVE R15, `(.L_x_1645) ;  /* 0x000000000f087348 */ /* 0x000fea0003c00000 */
[----:B------:R0:W1:Y:S02]  /*1eef0*/  SHFL.IDX P6, R14, R13, R12, R11 ;  /* 0x0000000c0d0e7389 */ /* 0x00006400000c000b */
[----:B01----:R-:W-:Y:S01]  /*1ef00*/  ENDCOLLECTIVE ;  /* 0x000000000000791b */ /* 0x003fe20003800000 */
.L_x_1645:
[----:B------:R-:W-:Y:S01]  /*1ef10*/  IMAD.MOV.U32 R27, RZ, RZ, R14 ;  /* 0x000000ffff1b7224 */ /* 0x000fe200078e000e */
[----:B------:R-:W-:Y:S06]  /*1ef20*/  BRA `(.L_x_1646) ;  /* 0xfffffe8400687947 */ /* 0x000fec000383ffff */
.L_x_1392:
[----:B0-----:R0:W1:Y:S02]  /*1ef30*/  SYNCS.PHASECHK.TRANS64.TRYWAIT P0, [R2+URZ+0x38800], R13 ;  /* 0x0388000d020075a7 */ /* 0x001064000800017f */
[----:B-1----:R-:W-:Y:S05]  /*1ef40*/  @!P0 NANOSLEEP.SYNCS 0x989680 ;  /* 0x009896800000895d */ /* 0x002fea0003900000 */
[----:B------:R-:W1:Y:S02]  /*1ef50*/  @!P0 SYNCS.PHASECHK.TRANS64 P0, [R2+URZ+0x38800], R13 ;  /* 0x0388000d020085a7 */ /* 0x000e64000800007f */
[----:B-1----:R-:W-:Y:S05]  /*1ef60*/  @!P0 BRA `(.L_x_1392) ;  /* 0xfffffffc00f08947 */ /* 0x002fea000383ffff */
[----:B------:R-:W-:Y:S05]  /*1ef70*/  BRA `(.L_x_1647) ;  /* 0xfffffe8800887947 */ /* 0x000fea000383ffff */
.L_x_1400:
        /* <DEDUP_REMOVED lines=8> */
.L_x_1649:
[----:B------:R-:W-:Y:S05]  /*1f000*/  BSYNC B1 ;  /* 0x0000000000017941 */ /* 0x000fea0003800000 */
.L_x_1648:
        /* <DEDUP_REMOVED lines=8> */
.L_x_1650:
[----:B------:R-:W-:Y:S02]  /*1f090*/  IMAD.MOV.U32 R13, RZ, RZ, R26 ;  /* 0x000000ffff0d7224 */ /* 0x000fe400078e001a */
[----:B------:R-:W-:-:S07]  /*1f0a0*/  IMAD.MOV.U32 R3, RZ, RZ, R14 ;  /* 0x000000ffff037224 */ /* 0x000fce00078e000e */
[----:B------:R-:W-:Y:S05]  /*1f0b0*/  WARPSYNC.COLLECTIVE R15, `(.L_x_1651) ;  /* 0x000000000f087348 */ /* 0x000fea0003c00000 */
[----:B------:R0:W1:Y:S02]  /*1f0c0*/  SHFL.IDX P6, R14, R13, R12, R11 ;  /* 0x0000000c0d0e7389 */ /* 0x00006400000c000b */
[----:B01----:R-:W-:Y:S01]  /*1f0d0*/  ENDCOLLECTIVE ;  /* 0x000000000000791b */ /* 0x003fe20003800000 */
.L_x_1651:
[----:B------:R-:W-:Y:S02]  /*1f0e0*/  IMAD.MOV.U32 R13, RZ, RZ, R27 ;  /* 0x000000ffff0d7224 */ /* 0x000fe400078e001b */
[----:B------:R-:W-:-:S07]  /*1f0f0*/  IMAD.MOV.U32 R4, RZ, RZ, R14 ;  /* 0x000000ffff047224 */ /* 0x000fce00078e000e */
[----:B------:R-:W-:Y:S05]  /*1f100*/  WARPSYNC.COLLECTIVE R15, `(.L_x_1652) ;  /* 0x000000000f087348 */ /* 0x000fea0003c00000 */
[----:B------:R0:W1:Y:S02]  /*1f110*/  SHFL.IDX P6, R14, R13, R12, R11 ;  /* 0x0000000c0d0e7389 */ /* 0x00006400000c000b */
[----:B01----:R-:W-:Y:S01]  /*1f120*/  ENDCOLLECTIVE ;  /* 0x000000000000791b */ /* 0x003fe20003800000 */
.L_x_1652:
[----:B------:R-:W-:Y:S02]  /*1f130*/  IMAD.MOV.U32 R12, RZ, RZ, R3 ;  /* 0x000000ffff0c7224 */ /* 0x000fe400078e0003 */
[----:B------:R-:W-:Y:S01]  /*1f140*/  IMAD.MOV.U32 R13, RZ, RZ, R0 ;  /* 0x000000ffff0d7224 */ /* 0x000fe200078e0000 */
[----:B------:R-:W-:Y:S06]  /*1f150*/  BRA `(.L_x_1653) ;  /* 0xfffffe9000ec7947 */ /* 0x000fec000383ffff */
.L_x_1404:
[----:B0-----:R0:W1:Y:S02]  /*1f160*/  SYNCS.PHASECHK.TRANS64.TRYWAIT P1, [R2+URZ+0x38800], R13 ;  /* 0x0388000d020075a7 */ /* 0x001064000802017f */
[----:B-1----:R-:W-:Y:S05]  /*1f170*/  @!P1 NANOSLEEP.SYNCS 0x989680 ;  /* 0x009896800000995d */ /* 0x002fea0003900000 */
[----:B------:R-:W1:Y:S02]  /*1f180*/  @!P1 SYNCS.PHASECHK.TRANS64 P1, [R2+URZ+0x38800], R13 ;  /* 0x0388000d020095a7 */ /* 0x000e64000802007f */
[----:B-1----:R-:W-:Y:S05]  /*1f190*/  @!P1 BRA `(.L_x_1404) ;  /* 0xfffffffc00f09947 */ /* 0x002fea000383ffff */
[----:B------:R-:W-:Y:S05]  /*1f1a0*/  BRA `(.L_x_1654) ;  /* 0xfffffe9400c07947 */ /* 0x000fea000383ffff */
.L_x_1410:
[----:B0-----:R0:W2:Y:S02]  /*1f1b0*/  SYNCS.PHASECHK.TRANS64.TRYWAIT P1, [R20+URZ+0x38830], R15 ;  /* 0x0388300f140075a7 */ /* 0x0010a4000802017f */
[----:B--2---:R-:W-:Y:S05]  /*1f1c0*/  @!P1 NANOSLEEP.SYNCS 0x989680 ;  /* 0x009896800000995d */ /* 0x004fea0003900000 */
[----:B------:R-:W2:Y:S02]  /*1f1d0*/  @!P1 SYNCS.PHASECHK.TRANS64 P1, [R20+URZ+0x38830], R15 ;  /* 0x0388300f140095a7 */ /* 0x000ea4000802007f */
[----:B--2---:R-:W-:Y:S05]  /*1f1e0*/  @!P1 BRA `(.L_x_1410) ;  /* 0xfffffffc00f09947 */ /* 0x004fea000383ffff */
[----:B------:R-:W-:Y:S05]  /*1f1f0*/  BRA `(.L_x_1409) ;  /* 0xfffffea000e87947 */ /* 0x000fea000383ffff */
.L_x_1412:
[----:B--2---:R2:W3:Y:S02]  /*1f200*/  SYNCS.PHASECHK.TRANS64.TRYWAIT P1, [R2+URZ+0x38810], R11 ;  /* 0x0388100b020075a7 */ /* 0x0044e4000802017f */
[----:B---3--:R-:W-:Y:S05]  /*1f210*/  @!P1 NANOSLEEP.SYNCS 0x989680 ;  /* 0x009896800000995d */ /* 0x008fea0003900000 */
[----:B------:R-:W3:Y:S02]  /*1f220*/  @!P1 SYNCS.PHASECHK.TRANS64 P1, [R2+URZ+0x38810], R11 ;  /* 0x0388100b020095a7 */ /* 0x000ee4000802007f */
[----:B---3--:R-:W-:Y:S05]  /*1f230*/  @!P1 BRA `(.L_x_1412) ;  /* 0xfffffffc00f09947 */ /* 0x008fea000383ffff */
[----:B------:R-:W-:Y:S05]  /*1f240*/  BRA `(.L_x_1655) ;  /* 0xfffffea400987947 */ /* 0x000fea000383ffff */
.L_x_1417:
[----:B--2---:R2:W4:Y:S02]  /*1f250*/  SYNCS.PHASECHK.TRANS64.TRYWAIT P1, [R20+URZ+0x38850], R15 ;  /* 0x0388500f140075a7 */ /* 0x004524000802017f */
[----:B----4-:R-:W-:Y:S05]  /*1f260*/  @!P1 NANOSLEEP.SYNCS 0x989680 ;  /* 0x009896800000995d */ /* 0x010fea0003900000 */
[----:B------:R-:W4:Y:S02]  /*1f270*/  @!P1 SYNCS.PHASECHK.TRANS64 P1, [R20+URZ+0x38850], R15 ;  /* 0x0388500f140095a7 */ /* 0x000f24000802007f */
[----:B----4-:R-:W-:Y:S05]  /*1f280*/  @!P1 BRA `(.L_x_1417) ;  /* 0xfffffffc00f09947 */ /* 0x010fea000383ffff */
[----:B------:R-:W-:Y:S05]  /*1f290*/  BRA `(.L_x_1416) ;  /* 0xfffffea400c87947 */ /* 0x000fea000383ffff */
.L_x_1424:
[----:B-1----:R1:W2:Y:S02]  /*1f2a0*/  SYNCS.PHASECHK.TRANS64.TRYWAIT P3, [R196+URZ+0x38830], R11 ;  /* 0x0388300bc40075a7 */ /* 0x0022a4000806017f */
[----:B--2---:R-:W-:Y:S05]  /*1f2b0*/  @!P3 NANOSLEEP.SYNCS 0x989680 ;  /* 0x009896800000b95d */ /* 0x004fea0003900000 */
[----:B------:R-:W2:Y:S02]  /*1f2c0*/  @!P3 SYNCS.PHASECHK.TRANS64 P3, [R196+URZ+0x38830], R11 ;  /* 0x0388300bc400b5a7 */ /* 0x000ea4000806007f */
[----:B--2---:R-:W-:Y:S05]  /*1f2d0*/  @!P3 BRA `(.L_x_1424) ;  /* 0xfffffffc00f0b947 */ /* 0x004fea000383ffff */
[----:B------:R-:W-:Y:S05]  /*1f2e0*/  BRA `(.L_x_1423) ;  /* 0xfffffed0006c7947 */ /* 0x000fea000383ffff */
.L_x_1429:
[----:B---3--:R3:W4:Y:S02]  /*1f2f0*/  SYNCS.PHASECHK.TRANS64.TRYWAIT P3, [R196+URZ+0x38850], R11 ;  /* 0x0388500bc40075a7 */ /* 0x008724000806017f */
[----:B----4-:R-:W-:Y:S05]  /*1f300*/  @!P3 NANOSLEEP.SYNCS 0x989680 ;  /* 0x009896800000b95d */ /* 0x010fea0003900000 */
[----:B------:R-:W4:Y:S02]  /*1f310*/  @!P3 SYNCS.PHASECHK.TRANS64 P3, [R196+URZ+0x38850], R11 ;  /* 0x0388500bc400b5a7 */ /* 0x000f24000806007f */
[----:B----4-:R-:W-:Y:S05]  /*1f320*/  @!P3 BRA `(.L_x_1429) ;  /* 0xfffffffc00f0b947 */ /* 0x010fea000383ffff */
[----:B------:R-:W-:Y:S05]  /*1f330*/  BRA `(.L_x_1428) ;  /* 0xfffffed400087947 */ /* 0x000fea000383ffff */
.L_x_1462:
[----:B------:R-:W0:Y:S01]  /*1f340*/  S2R R3, SR_TID.X ;  /* 0x0000000000037919 */ /* 0x000e220000002100 */
[----:B------:R-:W-:Y:S01]  /*1f350*/  BSSY B1, `(.L_x_1656) ;  /* 0x000000a000017945 */ /* 0x000fe20003800000 */
[----:B---3--:R-:W-:Y:S02]  /*1f360*/  IMAD.MOV.U32 R12, RZ, RZ, RZ ;  /* 0x000000ffff0c7224 */ /* 0x008fe400078e00ff */
[----:B------:R-:W-:Y:S02]  /*1f370*/  IMAD.MOV.U32 R11, RZ, RZ, 0x1f ;  /* 0x0000001fff0b7424 */ /* 0x000fe400078e00ff */
[----:B------:R-:W-:Y:S01]  /*1f380*/  IMAD.MOV.U32 R15, RZ, RZ, -0x1 ;  /* 0xffffffffff0f7424 */ /* 0x000fe200078e00ff */
[----:B0-----:R-:W-:-:S04]  /*1f390*/  SHF.R.U32.HI R3, RZ, 0x5, R3 ;  /* 0x00000005ff037819 */ /* 0x001fc80000011603 */
[----:B------:R-:W-:-:S05]  /*1f3a0*/  LOP3.LUT R3, R3, 0x3, RZ, 0xc0, !PT ;  /* 0x0000000303037812 */ /* 0x000fca00078ec0ff */
[----:B------:R-:W-:-:S07]  /*1f3b0*/  IMAD.MOV.U32 R13, RZ, RZ, R3 ;  /* 0x000000ffff0d7224 */ /* 0x000fce00078e0003 */
[----:B------:R-:W-:Y:S05]  /*1f3c0*/  WARPSYNC.COLLECTIVE R15, `(.L_x_1657) ;  /* 0x000000000f087348 */ /* 0x000fea0003c00000 */
[----:B------:R0:W1:Y:S02]  /*1f3d0*/  SHFL.IDX P6, R14, R13, R12, R11 ;  /* 0x0000000c0d0e7389 */ /* 0x00006400000c000b */
[----:B01----:R-:W-:Y:S01]  /*1f3e0*/  ENDCOLLECTIVE ;  /* 0x000000000000791b */ /* 0x003fe20003800000 */
.L_x_1657:
[----:B------:R-:W-:Y:S05]  /*1f3f0*/  BSYNC B1 ;  /* 0x0000000000017941 */ /* 0x000fea0003800000 */
.L_x_1656:
[----:B------:R-:W-:Y:S05]  /*1f400*/  BRA `(.L_x_1658) ;  /* 0xffffff6c00a47947 */ /* 0x000fea000383ffff */
.L_x_1464:
[----:B------:R-:W-:Y:S01]  /*1f410*/  BSSY B1, `(.L_x_1659) ;  /* 0x0000006000017945 */ /* 0x000fe20003800000 */
[----:B------:R-:W-:-:S07]  /*1f420*/  IMAD.MOV.U32 R15, RZ, RZ, -0x1 ;  /* 0xffffffffff0f7424 */ /* 0x000fce00078e00ff */
[----:B0-----:R-:W-:Y:S05]  /*1f430*/  WARPSYNC.COLLECTIVE R15, `(.L_x_1660) ;  /* 0x000000000f0c7348 */ /* 0x001fea0003c00000 */
[----:B------:R-:W-:Y:S02]  /*1f440*/  ELECT P6, UR62, PT ;  /* 0x00000000003e782f */ /* 0x000fe400038c0000 */
[----:B------:R-:W-:Y:S01]  /*1f450*/  MOV R14, UR62 ;  /* 0x0000003e000e7c02 */ /* 0x000fe20008000f00 */
[----:B0-----:R-:W-:Y:S10]  /*1f460*/  ENDCOLLECTIVE ;  /* 0x000000000000791b */ /* 0x001ff40003800000 */
.L_x_1660:
[----:B------:R-:W-:Y:S05]  /*1f470*/  BSYNC B1 ;  /* 0x0000000000017941 */ /* 0x000fea0003800000 */
.L_x_1659:
[----:B------:R-:W-:Y:S05]  /*1f480*/  BRA `(.L_x_1463) ;  /* 0xffffff6c009c7947 */ /* 0x000fea000383ffff */
.L_x_1466:
[----:B0-----:R0:W1:Y:S02]  /*1f490*/  SYNCS.PHASECHK.TRANS64.TRYWAIT P0, [R18+URZ+0x38820], R3 ;  /* 0x03882003120075a7 */ /* 0x001064000800017f */
[----:B-1----:R-:W-:Y:S05]  /*1f4a0*/  @!P0 NANOSLEEP.SYNCS 0x989680 ;  /* 0x009896800000895d */ /* 0x002fea0003900000 */
[----:B------:R-:W1:Y:S02]  /*1f4b0*/  @!P0 SYNCS.PHASECHK.TRANS64 P0, [R18+URZ+0x38820], R3 ;  /* 0x03882003120085a7 */ /* 0x000e64000800007f */
[----:B-1----:R-:W-:Y:S05]  /*1f4c0*/  @!P0 BRA `(.L_x_1466) ;  /* 0xfffffffc00f08947 */ /* 0x002fea000383ffff */
[----:B------:R-:W-:Y:S05]  /*1f4d0*/  BRA `(.L_x_1661) ;  /* 0xffffff6c00ac7947 */ /* 0x000fea000383ffff */
.L_x_1470:
[----:B-1----:R1:W2:Y:S02]  /*1f4e0*/  SYNCS.PHASECHK.TRANS64.TRYWAIT P0, [R4+URZ+0x388a0], R8 ;  /* 0x0388a008040075a7 */ /* 0x0022a4000800017f */
[----:B--2---:R-:W-:Y:S05]  /*1f4f0*/  @!P0 NANOSLEEP.SYNCS 0x989680 ;  /* 0x009896800000895d */ /* 0x004fea0003900000 */
[----:B------:R-:W2:Y:S02]  /*1f500*/  @!P0 SYNCS.PHASECHK.TRANS64 P0, [R4+URZ+0x388a0], R8 ;  /* 0x0388a008040085a7 */ /* 0x000ea4000800007f */
[----:B--2---:R-:W-:Y:S05]  /*1f510*/  @!P0 BRA `(.L_x_1470) ;  /* 0xfffffffc00f08947 */ /* 0x004fea000383ffff */
[----:B------:R-:W-:Y:S05]  /*1f520*/  BRA `(.L_x_1662) ;  /* 0xffffff6c00cc7947 */ /* 0x000fea000383ffff */
.L_x_1475:
[----:B0-----:R0:W2:Y:S02]  /*1f530*/  SYNCS.PHASECHK.TRANS64.TRYWAIT P0, [R4+URZ+0x388c0], R8 ;  /* 0x0388c008040075a7 */ /* 0x0010a4000800017f */
[----:B--2---:R-:W-:Y:S05]  /*1f540*/  @!P0 NANOSLEEP.SYNCS 0x989680 ;  /* 0x009896800000895d */ /* 0x004fea0003900000 */
[----:B------:R-:W2:Y:S02]  /*1f550*/  @!P0 SYNCS.PHASECHK.TRANS64 P0, [R4+URZ+0x388c0], R8 ;  /* 0x0388c008040085a7 */ /* 0x000ea4000800007f */
[----:B--2---:R-:W-:Y:S05]  /*1f560*/  @!P0 BRA `(.L_x_1475) ;  /* 0xfffffffc00f08947 */ /* 0x004fea000383ffff */
[----:B------:R-:W-:Y:S05]  /*1f570*/  BRA `(.L_x_1663) ;  /* 0xffffff70004c7947 */ /* 0x000fea000383ffff */
.L_x_1489:
[----:B0-----:R0:W1:Y:S02]  /*1f580*/  SYNCS.PHASECHK.TRANS64.TRYWAIT P2, [R4+URZ+0x388a0], R5 ;  /* 0x0388a005040075a7 */ /* 0x001064000804017f */
[----:B-1----:R-:W-:Y:S05]  /*1f590*/  @!P2 NANOSLEEP.SYNCS 0x989680 ;  /* 0x009896800000a95d */ /* 0x002fea0003900000 */
[----:B------:R-:W1:Y:S02]  /*1f5a0*/  @!P2 SYNCS.PHASECHK.TRANS64 P2, [R4+URZ+0x388a0], R5 ;  /* 0x0388a0050400a5a7 */ /* 0x000e64000804007f */
[----:B-1----:R-:W-:Y:S05]  /*1f5b0*/  @!P2 BRA `(.L_x_1489) ;  /* 0xfffffffc00f0a947 */ /* 0x002fea000383ffff */
[----:B------:R-:W-:Y:S05]  /*1f5c0*/  BRA `(.L_x_1664) ;  /* 0xffffff7800cc7947 */ /* 0x000fea000383ffff */
.L_x_1494:
[----:B-1----:R1:W2:Y:S02]  /*1f5d0*/  SYNCS.PHASECHK.TRANS64.TRYWAIT P2, [R4+URZ+0x388c0], R5 ;  /* 0x0388c005040075a7 */ /* 0x0022a4000804017f */
[----:B--2---:R-:W-:Y:S05]  /*1f5e0*/  @!P2 NANOSLEEP.SYNCS 0x989680 ;  /* 0x009896800000a95d */ /* 0x004fea0003900000 */
[----:B------:R-:W2:Y:S02]  /*1f5f0*/  @!P2 SYNCS.PHASECHK.TRANS64 P2, [R4+URZ+0x388c0], R5 ;  /* 0x0388c0050400a5a7 */ /* 0x000ea4000804007f */
[----:B--2---:R-:W-:Y:S05]  /*1f600*/  @!P2 BRA `(.L_x_1494) ;  /* 0xfffffffc00f0a947 */ /* 0x004fea000383ffff */
[----:B------:R-:W-:Y:S05]  /*1f610*/  BRA `(.L_x_1665) ;  /* 0xffffff7c00487947 */ /* 0x000fea000383ffff */
.L_x_1516:
        /* <DEDUP_REMOVED lines=11> */
.L_x_1667:
[----:B------:R-:W-:Y:S05]  /*1f6d0*/  BSYNC B0 ;  /* 0x0000000000007941 */ /* 0x000fea0003800000 */
.L_x_1666:
[----:B------:R-:W-:Y:S05]  /*1f6e0*/  BRA `(.L_x_1668) ;  /* 0xffffff8c00b87947 */ /* 0x000fea000383ffff */
.L_x_1518:
[----:B------:R-:W-:Y:S01]  /*1f6f0*/  BSSY B0, `(.L_x_1669) ;  /* 0x0000006000007945 */ /* 0x000fe20003800000 */
[----:B------:R-:W-:-:S07]  /*1f700*/  IMAD.MOV.U32 R15, RZ, RZ, -0x1 ;  /* 0xffffffffff0f7424 */ /* 0x000fce00078e00ff */
[----:B0-----:R-:W-:Y:S05]  /*1f710*/  WARPSYNC.COLLECTIVE R15, `(.L_x_1670) ;  /* 0x000000000f0c7348 */ /* 0x001fea0003c00000 */
[----:B------:R-:W-:Y:S02]  /*1f720*/  ELECT P6, UR62, PT ;  /* 0x00000000003e782f */ /* 0x000fe400038c0000 */
[----:B------:R-:W-:Y:S01]  /*1f730*/  MOV R14, UR62 ;  /* 0x0000003e000e7c02 */ /* 0x000fe20008000f00 */
[----:B0-----:R-:W-:Y:S10]  /*1f740*/  ENDCOLLECTIVE ;  /* 0x000000000000791b */ /* 0x001ff40003800000 */
.L_x_1670:
[----:B------:R-:W-:Y:S05]  /*1f750*/  BSYNC B0 ;  /* 0x0000000000007941 */ /* 0x000fea0003800000 */
.L_x_1669:
[----:B------:R-:W-:Y:S05]  /*1f760*/  BRA `(.L_x_1671) ;  /* 0xffffff8c00c47947 */ /* 0x000fea000383ffff */
.L_x_1520:
[----:B0-----:R0:W1:Y:S02]  /*1f770*/  SYNCS.PHASECHK.TRANS64.TRYWAIT P0, [R0+URZ+0x38840], R2 ;  /* 0x03884002000075a7 */ /* 0x001064000800017f */
[----:B-1----:R-:W-:Y:S05]  /*1f780*/  @!P0 NANOSLEEP.SYNCS 0x989680 ;  /* 0x009896800000895d */ /* 0x002fea0003900000 */
[----:B------:R-:W1:Y:S02]  /*1f790*/  @!P0 SYNCS.PHASECHK.TRANS64 P0, [R0+URZ+0x38840], R2 ;  /* 0x03884002000085a7 */ /* 0x000e64000800007f */
[----:B-1----:R-:W-:Y:S05]  /*1f7a0*/  @!P0 BRA `(.L_x_1520) ;  /* 0xfffffffc00f08947 */ /* 0x002fea000383ffff */
[----:B------:R-:W-:Y:S05]  /*1f7b0*/  BRA `(.L_x_1672) ;  /* 0xffffff9000247947 */ /* 0x000fea000383ffff */
.L_x_1524:
        /* <DEDUP_REMOVED lines=9> */
.L_x_1673:
[----:B------:R-:W-:Y:S02]  /*1f850*/  IMAD.MOV.U32 R13, RZ, RZ, R3 ;  /* 0x000000ffff0d7224 */ /* 0x000fe400078e0003 */
[----:B------:R-:W-:Y:S01]  /*1f860*/  IMAD.MOV.U32 R4, RZ, RZ, R14 ;  /* 0x000000ffff047224 */ /* 0x000fe200078e000e */
[----:B------:R-:W-:-:S07]  /*1f870*/  LOP3.LUT R6, R6, 0x7f, RZ, 0xc0, !PT ;  /* 0x0000007f06067812 */ /* 0x000fce00078ec0ff */
[----:B------:R-:W-:Y:S05]  /*1f880*/  WARPSYNC.COLLECTIVE R15, `(.L_x_1674) ;  /* 0x000000000f087348 */ /* 0x000fea0003c00000 */
[----:B------:R0:W1:Y:S02]  /*1f890*/  SHFL.IDX P6, R14, R13, R12, R11 ;  /* 0x0000000c0d0e7389 */ /* 0x00006400000c000b */
[----:B01----:R-:W-:Y:S01]  /*1f8a0*/  ENDCOLLECTIVE ;  /* 0x000000000000791b */ /* 0x003fe20003800000 */
.L_x_1674:
        /* <DEDUP_REMOVED lines=9> */
.L_x_1675:
[----:B------:R-:W-:Y:S02]  /*1f940*/  IMAD.MOV.U32 R13, RZ, RZ, R3 ;  /* 0x000000ffff0d7224 */ /* 0x000fe400078e0003 */
[----:B------:R-:W-:-:S07]  /*1f950*/  IMAD.MOV.U32 R6, RZ, RZ, R14 ;  /* 0x000000ffff067224 */ /* 0x000fce00078e000e */
[----:B------:R-:W-:Y:S05]  /*1f960*/  WARPSYNC.COLLECTIVE R15, `(.L_x_1676) ;  /* 0x000000000f087348 */ /* 0x000fea0003c00000 */
[----:B------:R0:W1:Y:S02]  /*1f970*/  SHFL.IDX P6, R14, R13, R12, R11 ;  /* 0x0000000c0d0e7389 */ /* 0x00006400000c000b */
[----:B01----:R-:W-:Y:S01]  /*1f980*/  ENDCOLLECTIVE ;  /* 0x000000000000791b */ /* 0x003fe20003800000 */
.L_x_1676:
        /* <DEDUP_REMOVED lines=22> */
.L_x_1677:
        /* <DEDUP_REMOVED lines=10> */
.L_x_1678:
        /* <DEDUP_REMOVED lines=11> */
.L_x_1679:
        /* <DEDUP_REMOVED lines=14> */
.L_x_1680:
[----:B------:R-:W-:Y:S01]  /*1fd20*/  IMAD.MOV.U32 R3, RZ, RZ, R14 ;  /* 0x000000ffff037224 */ /* 0x000fe200078e000e */
[----:B------:R-:W-:Y:S06]  /*1fd30*/  BRA `(.L_x_1681) ;  /* 0xffffff9400647947 */ /* 0x000fec000383ffff */
.L_x_1528:
[----:B------:R-:W2:Y:S04]  /*1fd40*/  LDL.LU R13, [R1+0x4c] ;  /* 0x00004c00010d7983 */ /* 0x000ea80000300800 */
[----:B------:R-:W3:Y:S04]  /*1fd50*/  LDL.LU R12, [R1+0x4] ;  /* 0x00000400010c7983 */ /* 0x000ee80000300800 */
[----:B------:R-:W4:Y:S04]  /*1fd60*/  LDL.LU R11, [R1+0x50] ;  /* 0x00005000010b7983 */ /* 0x000f280000300800 */
[----:B------:R-:W5:Y:S04]  /*1fd70*/  LDL.LU R9, [R1+0x64] ;  /* 0x0000640001097983 */ /* 0x000f680000300800 */
[----:B------:R-:W5:Y:S01]  /*1fd80*/  LDL.LU R8, [R1+0x14] ;  /* 0x0000140001087983 */ /* 0x000f620000300800 */
[----:B------:R-:W-:Y:S01]  /*1fd90*/  BSSY B0, `(.L_x_1682) ;  /* 0x0000017000007945 */ /* 0x000fe20003800000 */
[----:B------:R-:W-:-:S02]  /*1fda0*/  IMAD.MOV.U32 R15, RZ, RZ, -0x1 ;  /* 0xffffffffff0f7424 */ /* 0x000fc400078e00ff */
[----:B--2---:R-:W-:Y:S02]  /*1fdb0*/  IMAD R7, R13, R7, RZ ;  /* 0x000000070d077224 */ /* 0x004fe400078e02ff */
[----:B------:R-:W-:-:S03]  /*1fdc0*/  IMAD.MOV.U32 R13, RZ, RZ, R4 ;  /* 0x000000ffff0d7224 */ /* 0x000fc600078e0004 */
[-C--:B---3--:R-:W-:Y:S01]  /*1fdd0*/  ISETP.GE.AND P2, PT, R12, R7.reuse, PT ;  /* 0x000000070c00720c */ /* 0x088fe20003f46270 */
[----:B------:R-:W-:Y:S01]  /*1fde0*/  IMAD.MOV.U32 R12, RZ, RZ, RZ ;  /* 0x000000ffff0c7224 */ /* 0x000fe200078e00ff */
[-C--:B----4-:R-:W-:Y:S01]  /*1fdf0*/  ISETP.GE.AND P3, PT, R11, R7.reuse, PT ;  /* 0x000000070b00720c */ /* 0x090fe20003f66270 */
[----:B------:R-:W-:Y:S01]  /*1fe00*/  IMAD.MOV.U32 R11, RZ, RZ, 0x181f ;  /* 0x0000181fff0b7424 */ /* 0x000fe200078e00ff */
[----:B-----5:R-:W-:Y:S02]  /*1fe10*/  ISETP.GE.AND P4, PT, R9, R7, PT ;  /* 0x000000070900720c */ /* 0x020fe40003f86270 */
[----:B------:R-:W-:-:S07]  /*1fe20*/  LOP3.LUT R8, R8, 0xffffffdf, RZ, 0xc0, !PT ;  /* 0xffffffdf08087812 */ /* 0x000fce00078ec0ff */
        /* <DEDUP_REMOVED lines=8> */
[----:B------:R-:W-:-:S05]  /*1feb0*/  @P6 LOP3.LUT R8, R8, 0x10, RZ, 0xfc, !PT ;  /* 0x0000001008086812 */ /* 0x000fca00078efcff */
[----:B------:R0:W-:Y:S02]  /*1fec0*/  STL [R1+0x14], R8 ;  /* 0x0000140801007387 */ /* 0x0001e40000100800 */
[----:B0-----:R-:W-:Y:S05]  /*1fed0*/  WARPSYNC.COLLECTIVE R15, `(.L_x_1683) ;  /* 0x000000000f087348 */ /* 0x001fea0003c00000 */
[----:B------:R1:W2:Y:S02]  /*1fee0*/  SHFL.IDX P6, R14, R13, R12, R11 ;  /* 0x0000000c0d0e7389 */ /* 0x0002a400000c000b */
[----:B012---:R-:W-:Y:S01]  /*1fef0*/  ENDCOLLECTIVE ;  /* 0x000000000000791b */ /* 0x007fe20003800000 */
.L_x_1683:
[----:B------:R-:W-:Y:S05]  /*1ff00*/  BSYNC B0 ;  /* 0x0000000000007941 */ /* 0x000fea0003800000 */
.L_x_1682:
[----:B------:R0:W-:Y:S04]  /*1ff10*/  STL [R1+0x88], R16 ;  /* 0x0000881001007387 */ /* 0x0001e80000100800 */
[----:B0-----:R0:W5:Y:S04]  /*1ff20*/  LDL.LU R16, [R1+0x14] ;  /* 0x0000140001107983 */ /* 0x0011680000300800 */
[----:B------:R1:W-:Y:S04]  /*1ff30*/  STL [R1+0x84], R7 ;  /* 0x0000840701007387 */ /* 0x0003e80000100800 */
[----:B-1----:R0:W5:Y:S01]  /*1ff40*/  LDL R7, [R1+0x18] ;  /* 0x0000180001077983 */ /* 0x0021620000100800 */
[----:B------:R-:W-:-:S02]  /*1ff50*/  IMAD.MOV.U32 R13, RZ, RZ, R0 ;  /* 0x000000ffff0d7224 */ /* 0x000fc400078e0000 */
[----:B------:R-:W-:Y:S02]  /*1ff60*/  IMAD.MOV.U32 R12, RZ, RZ, RZ ;  /* 0x000000ffff0c7224 */ /* 0x000fe400078e00ff */
[----:B------:R-:W-:Y:S02]  /*1ff70*/  IMAD.MOV.U32 R11, RZ, RZ, 0x181f ;  /* 0x0000181fff0b7424 */ /* 0x000fe400078e00ff */
[----:B------:R-:W-:Y:S02]  /*1ff80*/  IMAD.MOV.U32 R15, RZ, RZ, -0x1 ;  /* 0xffffffffff0f7424 */ /* 0x000fe400078e00ff */
[----:B0-----:R-:W-:-:S07]  /*1ff90*/  IMAD.MOV.U32 R8, RZ, RZ, R14 ;  /* 0x000000ffff087224 */ /* 0x001fce00078e000e */
[----:B-----5:R-:W-:Y:S05]  /*1ffa0*/  WARPSYNC.COLLECTIVE R15, `(.L_x_1684) ;  /* 0x000000000f087348 */ /* 0x020fea0003c00000 */
[----:B------:R0:W1:Y:S02]  /*1ffb0*/  SHFL.IDX P6, R14, R13, R12, R11 ;  /* 0x0000000c0d0e7389 */ /* 0x00006400000c000b */
[----:B01---5:R-:W-:Y:S01]  /*1ffc0*/  ENDCOLLECTIVE ;  /* 0x000000000000791b */ /* 0x023fe20003800000 */
.L_x_1684:
[----:B------:R-:W-:Y:S02]  /*1ffd0*/  IMAD.MOV.U32 R13, RZ, RZ, R4 ;  /* 0x000000ffff0d7224 */ /* 0x000fe400078e0004 */
[----:B------:R-:W-:Y:S02]  /*1ffe0*/  IMAD.MOV.U32 R12, RZ, RZ, 0x1 ;  /* 0x00000001ff0c7424 */ /* 0x000fe400078e00ff */
[----:B------:R-:W-:-:S05]  /*1fff0*/  IMAD.MOV.U32 R2, RZ, RZ, R14 ;  /* 0x000000ffff027224 */ /* 0x000fca00078e000e */
[----:B------:R-:W-:-:S05]  /*20000*/  @!P2 LEA R3, P6, R10, R2, 0x1 ;  /* 0x000000020a03a211 */ /* 0x000fca00078c08ff */
[----:B------:R-:W-:-:S05]  /*20010*/  @!P2 IMAD.X R2, RZ, RZ, R8, P6 ;  /* 0x000000ffff02a224 */ /* 0x000fca00030e0608 */
[----:B------:R-:W-:-:S04]  /*20020*/  @!P2 LOP3.LUT R3, R3, R2, RZ, 0x3c, !PT ;  /* 0x000000020303a212 */ /* 0x000fc800078e3cff */
[----:B------:R-:W-:-:S04]  /*20030*/  @!P2 LOP3.LUT R2, R3, R2, RZ, 0x3c, !PT ;  /* 0x000000020302a212 */ /* 0x000fc800078e3cff */
[----:B------:R-:W-:Y:S02]  /*20040*/  @!P2 LOP3.LUT R3, R3, R2, RZ, 0x3c, !PT ;  /* 0x000000020303a212 */ /* 0x000fe400078e3cff */
[----:B------:R-:W-:-:S04]  /*20050*/  LOP3.LUT R16, R16, 0xffff7fff, RZ, 0xc0, !PT ;  /* 0xffff7fff10107812 */ /* 0x000fc800078ec0ff */
[----:B------:R-:W-:-:S04]  /*20060*/  @P0 LOP3.LUT R16, R16, 0x8000, RZ, 0xfc, !PT ;  /* 0x0000800010100812 */ /* 0x000fc800078efcff */
[C---:B------:R-:W-:Y:S02]  /*20070*/  LOP3.LUT P0, RZ, R16.reuse, 0x8, RZ, 0xc0, !PT ;  /* 0x0000000810ff7812 */ /* 0x040fe4000780c0ff */
[----:B------:R-:W-:-:S04]  /*20080*/  LOP3.LUT R16, R16, 0xffffbfff, RZ, 0xc0, !PT ;  /* 0xffffbfff10107812 */ /* 0x000fc800078ec0ff */
[----:B------:R-:W-:-:S04]  /*20090*/  @P1 LOP3.LUT R16, R16, 0x4000, RZ, 0xfc, !PT ;  /* 0x0000400010101812 */ /* 0x000fc800078efcff */
[C---:B------:R-:W-:Y:S02]  /*200a0*/  LOP3.LUT P1, RZ, R16.reuse, 0x4, RZ, 0xc0, !PT ;  /* 0x0000000410ff7812 */ /* 0x040fe4000782c0ff */
[----:B------:R-:W-:Y:S01]  /*200b0*/  LOP3.LUT R16, R16, 0xffffdfff, RZ, 0xc0, !PT ;  /* 0xffffdfff10107812 */ /* 0x000fe200078ec0ff */
[----:B------:R-:W-:Y:S01]  /*200c0*/  @!PT LDS RZ, [RZ] ;  /* 0x00000000fffff984 */ /* 0x000fe20000000800 */
[----:B------:R-:W-:Y:S01]  /*200d0*/  @!PT LDS RZ, [RZ] ;  /* 0x00000000fffff984 */ /* 0x000fe20000000800 */
[----:B------:R-:W-:Y:S01]  /*200e0*/  @!PT LDS RZ, [RZ] ;  /* 0x00000000fffff984 */ /* 0x000fe20000000800 */
[----:B------:R0:W-:Y:S03]  /*200f0*/  @!P2 LDGSTS.E.BYPASS.LTC128B.128 [R7+0x26400], desc[UR42][R2.64], !P0 ;  /* 0x264000000207afae */ /* 0x0001e6000c101d6a */
[----:B------:R-:W-:-:S04]  /*20100*/  @P3 LOP3.LUT R16, R16, 0x2000, RZ, 0xfc, !PT ;  /* 0x0000200010103812 */ /* 0x000fc800078efcff */
[C---:B------:R-:W-:Y:S02]  /*20110*/  LOP3.LUT P3, RZ, R16.reuse, 0x2, RZ, 0xc0, !PT ;  /* 0x0000000210ff7812 */ /* 0x040fe4000786c0ff */
[----:B------:R-:W-:Y:S01]  /*20120*/  LOP3.LUT R16, R16, 0xfffffbff, RZ, 0xc0, !PT ;  /* 0xfffffbff10107812 */ /* 0x000fe200078ec0ff */
[----:B------:R0:W-:Y:S03]  /*20130*/  @!P2 LDGSTS.E.BYPASS.LTC128B.128 [R7+0x28400], desc[UR42][R2.64+0x80], !P1 ;  /* 0x284000800207afae */ /* 0x0001e6000c901d6a */
[----:B------:R-:W-:-:S04]  /*20140*/  @P4 LOP3.LUT R16, R16, 0x400, RZ, 0xfc, !PT ;  /* 0x0000040010104812 */ /* 0x000fc800078efcff */
[C---:B------:R-:W-:Y:S02]  /*20150*/  LOP3.LUT P0, RZ, R16.reuse, 0x8000, RZ, 0xc0, !PT ;  /* 0x0000800010ff7812 */ /* 0x040fe4000780c0ff */
[C---:B------:R-:W-:Y:S01]  /*20160*/  LOP3.LUT P1, RZ, R16.reuse, 0x4000, RZ, 0xc0, !PT ;  /* 0x0000400010ff7812 */ /* 0x040fe2000782c0ff */
[----:B------:R0:W-:Y:S01]  /*20170*/  @!P2 LDGSTS.E.BYPASS.LTC128B.128 [R7+0x2a400], desc[UR42][R2.64+0x100], !P3 ;  /* 0x2a4001000207afae */ /* 0x0001e2000d901d6a */
[C---:B------:R-:W-:Y:S02]  /*20180*/  LOP3.LUT P6, RZ, R16.reuse, 0x20, RZ, 0xc0, !PT ;  /* 0x0000002010ff7812 */ /* 0x040fe400078cc0ff */
[C---:B------:R-:W-:Y:S01]  /*20190*/  LOP3.LUT P3, RZ, R16.reuse, 0x2000, RZ, 0xc0, !PT ;  /* 0x0000200010ff7812 */ /* 0x040fe2000786c0ff */
[----:B------:R0:W-:Y:S01]  /*201a0*/  @!P2 LDGSTS.E.BYPASS.LTC128B.128 [R7+0x2c400], desc[UR42][R2.64+0x180], !P5 ;  /* 0x2c4001800207afae */ /* 0x0001e2000e901d6a */
[C---:B------:R-:W-:Y:S02]  /*201b0*/  LOP3.LUT P4, RZ, R16.reuse, 0x10, RZ, 0xc0, !PT ;  /* 0x0000001010ff7812 */ /* 0x040fe4000788c0ff */
[----:B------:R-:W-:-:S03]  /*201c0*/  LOP3.LUT R16, R16, 0xfffff7ff, RZ, 0xc0, !PT ;  /* 0xfffff7ff10107812 */ /* 0x000fc600078ec0ff */
[----:B------:R0:W-:Y:S01]  /*201d0*/  @!P2 LDGSTS.E.BYPASS.LTC128B.128 [R7+0x2e400], desc[UR42][R2.64+0x200], !P0 ;  /* 0x2e4002000207afae */ /* 0x0001e2000c101d6a */
[----:B------:R-:W-:-:S03]  /*201e0*/  @P5 LOP3.LUT R16, R16, 0x800, RZ, 0xfc, !PT ;  /* 0x0000080010105812 */ /* 0x000fc600078efcff */
[----:B------:R0:W-:Y:S01]  /*201f0*/  @!P2 LDGSTS.E.BYPASS.LTC128B.128 [R7+0x30400], desc[UR42][R2.64+0x280], !P1 ;  /* 0x304002800207afae */ /* 0x0001e2000c901d6a */
[C---:B------:R-:W-:Y:S02]  /*20200*/  LOP3.LUT P5, RZ, R16.reuse, 0x4, RZ, 0xc0, !PT ;  /* 0x0000000410ff7812 */ /* 0x040fe400078ac0ff */
[----:B------:R-:W-:Y:S01]  /*20210*/  @!P3 LOP3.LUT R8, R5, 0x40, RZ, 0xc0, !PT ;  /* 0x000000400508b812 */ /* 0x000fe200078ec0ff */
[----:B------:R0:W-:Y:S01]  /*20220*/  @!P2 LDGSTS.E.BYPASS.LTC128B.128 [R7+0x32400], desc[UR42][R2.64+0x300], P6 ;  /* 0x324003000207afae */ /* 0x0001e2000b101d6a */
[----:B------:R-:W-:Y:S02]  /*20230*/  LOP3.LUT R16, R16, 0xffffefff, RZ, 0xc0, !PT ;  /* 0xffffefff10107812 */ /* 0x000fe400078ec0ff */
[----:B------:R-:W-:-:S07]  /*20240*/  @!P3 SHF.R.U32.HI R8, RZ, 0x2, R8 ;  /* 0x00000002ff08b819 */ /* 0x000fce0000011608 */
[----:B0-----:R-:W-:Y:S05]  /*20250*/  WARPSYNC.COLLECTIVE R15, `(.L_x_1685) ;  /* 0x000000000f087348 */ /* 0x001fea0003c00000 */
[----:B------:R1:W2:Y:S02]  /*20260*/  SHFL.IDX P6, R14, R13, R12, R11 ;  /* 0x0000000c0d0e7389 */ /* 0x0002a400000c000b */
[----:B012---:R-:W-:Y:S01]  /*20270*/  ENDCOLLECTIVE ;  /* 0x000000000000791b */ /* 0x007fe20003800000 */
.L_x_1685:
[----:B------:R-:W-:Y:S01]  /*20280*/  @!PT LDS RZ, [RZ] ;  /* 0x00000000fffff984 */ /* 0x000fe20000000800 */
[----:B------:R-:W-:Y:S01]  /*20290*/  @!PT LDS RZ, [RZ] ;  /* 0x00000000fffff984 */ /* 0x000fe20000000800 */
[----:B------:R-:W-:Y:S01]  /*202a0*/  @!PT LDS RZ, [RZ] ;  /* 0x00000000fffff984 */ /* 0x000fe20000000800 */
[----:B------:R0:W-:Y:S01]  /*202b0*/  @!P2 LDGSTS.E.BYPASS.LTC128B.128 [R7+0x34400], desc[UR42][R2.64+0x380], P4 ;  /* 0x344003800207afae */ /* 0x0001e2000a101d6a */
[----:B------:R-:W-:Y:S02]  /*202c0*/  @!P3 ISETP.NE.U32.AND P2, PT, R8, RZ, PT ;  /* 0x000000ff0800b20c */ /* 0x000fe40003f45070 */
[----:B------:R-:W-:Y:S02]  /*202d0*/  @P5 LOP3.LUT R16, R16, 0x1000, RZ, 0xfc, !PT ;  /* 0x0000100010105812 */ /* 0x000fe400078efcff */
[----:B------:R-:W-:Y:S02]  /*202e0*/  @!P3 LOP3.LUT R8, R6, 0x80, RZ, 0xc0, !PT ;  /* 0x000000800608b812 */ /* 0x000fe400078ec0ff */
[C---:B------:R-:W-:Y:S02]  /*202f0*/  LOP3.LUT P5, RZ, R16.reuse, 0x8, RZ, 0xc0, !PT ;  /* 0x0000000810ff7812 */ /* 0x040fe400078ac0ff */
[----:B------:R-:W-:Y:S01]  /*20300*/  LOP3.LUT R16, R16, 0xffffffdf, RZ, 0xc0, !PT ;  /* 0xffffffdf10107812 */ /* 0x000fe200078ec0ff */
[----:B------:R-:W-:Y:S01]  /*20310*/  IMAD.MOV.U32 R13, RZ, RZ, R0 ;  /* 0x000000ffff0d7224 */ /* 0x000fe200078e0000 */
[----:B------:R-:W-:-:S03]  /*20320*/  @!P3 SHF.R.U32.HI R8, RZ, 0x3, R8 ;  /* 0x00000003ff08b819 */ /* 0x000fc60000011608 */
[----:B------:R-:W-:Y:S02]  /*20330*/  @P2 LOP3.LUT R16, R16, 0x20, RZ, 0xfc, !PT ;  /* 0x0000002010102812 */ /* 0x000fe400078efcff */
[----:B------:R-:W-:Y:S01]  /*20340*/  @!P3 ISETP.NE.U32.AND P4, PT, R8, RZ, PT ;  /* 0x000000ff0800b20c */ /* 0x000fe20003f85070 */
[----:B0-----:R-:W-:-:S12]  /*20350*/  IMAD.MOV.U32 R9, RZ, RZ, R14 ;  /* 0x000000ffff097224 */ /* 0x001fd800078e000e */
[----:B------:R-:W-:Y:S05]  /*20360*/  WARPSYNC.COLLECTIVE R15, `(.L_x_1686) ;  /* 0x000000000f087348 */ /* 0x000fea0003c00000 */
[----:B------:R0:W1:Y:S02]  /*20370*/  SHFL.IDX P6, R14, R13, R12, R11 ;  /* 0x0000000c0d0e7389 */ /* 0x00006400000c000b */
[----:B01----:R-:W-:Y:S01]  /*20380*/  ENDCOLLECTIVE ;  /* 0x000000000000791b */ /* 0x003fe20003800000 */
.L_x_1686:
        /* <DEDUP_REMOVED lines=29> */
.L_x_1687:
        /* <DEDUP_REMOVED lines=8> */
[----:B------:R0:W-:Y:S01]  /*205e0*/  STL [R1+0x14], R16 ;  /* 0x0000141001007387 */ /* 0x0001e20000100800 */
[----:B------:R-:W-:-:S11]  /*205f0*/  IMAD.MOV.U32 R10, RZ, RZ, R14 ;  /* 0x000000ffff0a7224 */ /* 0x000fd600078e000e */
[----:B0-----:R-:W-:Y:S05]  /*20600*/  WARPSYNC.COLLECTIVE R15, `(.L_x_1688) ;  /* 0x000000000f087348 */ /* 0x001fea0003c00000 */
[----:B------:R1:W2:Y:S02]  /*20610*/  SHFL.IDX P6, R14, R13, R12, R11 ;  /* 0x0000000c0d0e7389 */ /* 0x0002a400000c000b */
[----:B012---:R-:W-:Y:S01]  /*20620*/  ENDCOLLECTIVE ;  /* 0x000000000000791b */ /* 0x007fe20003800000 */
.L_x_1688:
        /* <DEDUP_REMOVED lines=20> */
[----:B------:R-:W-:-:S03]  /*20770*/  LOP3.LUT P2, RZ, R16, 0x80, RZ, 0xc0, !PT ;  /* 0x0000008010ff7812 */ /* 0x000fc6000784c0ff */
[----:B------:R0:W5:Y:S10]  /*20780*/  LDL.LU R16, [R1+0x88] ;  /* 0x0000880001107983 */ /* 0x0001740000300800 */
        /* <DEDUP_REMOVED lines=13> */
.L_x_1689:
[----:B------:R-:W-:Y:S02]  /*20860*/  IMAD.MOV.U32 R13, RZ, RZ, R0 ;  /* 0x000000ffff0d7224 */ /* 0x000fe400078e0000 */
[----:B------:R-:W-:-:S07]  /*20870*/  IMAD.MOV.U32 R4, RZ, RZ, R14 ;  /* 0x000000ffff047224 */ /* 0x000fce00078e000e */
[----:B------:R-:W-:Y:S05]  /*20880*/  WARPSYNC.COLLECTIVE R15, `(.L_x_1690) ;  /* 0x000000000f087348 */ /* 0x000fea0003c00000 */
[----:B------:R0:W1:Y:S02]  /*20890*/  SHFL.IDX P6, R14, R13, R12, R11 ;  /* 0x0000000c0d0e7389 */ /* 0x00006400000c000b */
[----:B01----:R-:W-:Y:S01]  /*208a0*/  ENDCOLLECTIVE ;  /* 0x000000000000791b */ /* 0x003fe20003800000 */
.L_x_1690:
[----:B------:R-:W-:Y:S01]  /*208b0*/  IMAD.MOV.U32 R0, RZ, RZ, R14 ;  /* 0x000000ffff007224 */ /* 0x000fe200078e000e */
[----:B------:R-:W-:Y:S06]  /*208c0*/  BRA `(.L_x_1691) ;  /* 0xffffff9800347947 */ /* 0x000fec000383ffff */
.L_x_1533:
[----:B0-----:R0:W2:Y:S02]  /*208d0*/  SYNCS.PHASECHK.TRANS64.TRYWAIT P0, [R18+URZ+0x38820], R0 ;  /* 0x03882000120075a7 */ /* 0x0010a4000800017f */
[----:B--2---:R-:W-:Y:S05]  /*208e0*/  @!P0 NANOSLEEP.SYNCS 0x989680 ;  /* 0x009896800000895d */ /* 0x004fea0003900000 */
[----:B------:R-:W2:Y:S02]  /*208f0*/  @!P0 SYNCS.PHASECHK.TRANS64 P0, [R18+URZ+0x38820], R0 ;  /* 0x03882000120085a7 */ /* 0x000ea4000800007f */
[----:B--2---:R-:W-:Y:S05]  /*20900*/  @!P0 BRA `(.L_x_1533) ;  /* 0xfffffffc00f08947 */ /* 0x004fea000383ffff */
[----:B------:R-:W-:Y:S05]  /*20910*/  BRA `(.L_x_1692) ;  /* 0xffffff9800f07947 */ /* 0x000fea000383ffff */
.L_x_1537:
[----:B0-----:R0:W2:Y:S02]  /*20920*/  SYNCS.PHASECHK.TRANS64.TRYWAIT P0, [R0+URZ+0x38860], R2 ;  /* 0x03886002000075a7 */ /* 0x0010a4000800017f */
[----:B--2---:R-:W-:Y:S05]  /*20930*/  @!P0 NANOSLEEP.SYNCS 0x989680 ;  /* 0x009896800000895d */ /* 0x004fea0003900000 */
[----:B------:R-:W2:Y:S02]  /*20940*/  @!P0 SYNCS.PHASECHK.TRANS64 P0, [R0+URZ+0x38860], R2 ;  /* 0x03886002000085a7 */ /* 0x000ea4000800007f */
[----:B--2---:R-:W-:Y:S05]  /*20950*/  @!P0 BRA `(.L_x_1537) ;  /* 0xfffffffc00f08947 */ /* 0x004fea000383ffff */
[----:B------:R-:W-:Y:S05]  /*20960*/  BRA `(.L_x_1693) ;  /* 0xffffff9c00147947 */ /* 0x000fea000383ffff */
.L_x_1556:
[----:B-1----:R1:W2:Y:S02]  /*20970*/  SYNCS.PHASECHK.TRANS64.TRYWAIT P0, [R2+URZ+0x38840], R6 ;  /* 0x03884006020075a7 */ /* 0x0022a4000800017f */
[----:B--2---:R-:W-:Y:S05]  /*20980*/  @!P0 NANOSLEEP.SYNCS 0x989680 ;  /* 0x009896800000895d */ /* 0x004fea0003900000 */
[----:B------:R-:W2:Y:S02]  /*20990*/  @!P0 SYNCS.PHASECHK.TRANS64 P0, [R2+URZ+0x38840], R6 ;  /* 0x03884006020085a7 */ /* 0x000ea4000800007f */
[----:B--2---:R-:W-:Y:S05]  /*209a0*/  @!P0 BRA `(.L_x_1556) ;  /* 0xfffffffc00f08947 */ /* 0x004fea000383ffff */
[----:B------:R-:W-:Y:S05]  /*209b0*/  BRA `(.L_x_1694) ;  /* 0xffffffa800247947 */ /* 0x000fea000383ffff */
.L_x_1561:
[----:B0-----:R0:W2:Y:S02]  /*209c0*/  SYNCS.PHASECHK.TRANS64.TRYWAIT P0, [R2+URZ+0x38860], R6 ;  /* 0x03886006020075a7 */ /* 0x0010a4000800017f */
[----:B--2---:R-:W-:Y:S05]  /*209d0*/  @!P0 NANOSLEEP.SYNCS 0x989680 ;  /* 0x009896800000895d */ /* 0x004fea0003900000 */
[----:B------:R-:W2:Y:S02]  /*209e0*/  @!P0 SYNCS.PHASECHK.TRANS64 P0, [R2+URZ+0x38860], R6 ;  /* 0x03886006020085a7 */ /* 0x000ea4000800007f */
[----:B--2---:R-:W-:Y:S05]  /*209f0*/  @!P0 BRA `(.L_x_1561) ;  /* 0xfffffffc00f08947 */ /* 0x004fea000383ffff */
[----:B------:R-:W-:Y:S05]  /*20a00*/  BRA `(.L_x_1695) ;  /* 0xffffffa800a07947 */ /* 0x000fea000383ffff */
.L_x_1576:
[----:B-1----:R1:W2:Y:S02]  /*20a10*/  SYNCS.PHASECHK.TRANS64.TRYWAIT P0, [R3+URZ+0x38840], R2 ;  /* 0x03884002030075a7 */ /* 0x0022a4000800017f */
[----:B--2---:R-:W-:Y:S05]  /*20a20*/  @!P0 NANOSLEEP.SYNCS 0x989680 ;  /* 0x009896800000895d */ /* 0x004fea0003900000 */
[----:B------:R-:W2:Y:S02]  /*20a30*/  @!P0 SYNCS.PHASECHK.TRANS64 P0, [R3+URZ+0x38840], R2 ;  /* 0x03884002030085a7 */ /* 0x000ea4000800007f */
[----:B--2---:R-:W-:Y:S05]  /*20a40*/  @!P0 BRA `(.L_x_1576) ;  /* 0xfffffffc00f08947 */ /* 0x004fea000383ffff */
[----:B------:R-:W-:Y:S05]  /*20a50*/  BRA `(.L_x_1696) ;  /* 0xffffffb4007c7947 */ /* 0x000fea000383ffff */
.L_x_1581:
[----:B--2---:R2:W3:Y:S02]  /*20a60*/  SYNCS.PHASECHK.TRANS64.TRYWAIT P0, [R3+URZ+0x38860], R2 ;  /* 0x03886002030075a7 */ /* 0x0044e4000800017f */
[----:B---3--:R-:W-:Y:S05]  /*20a70*/  @!P0 NANOSLEEP.SYNCS 0x989680 ;  /* 0x009896800000895d */ /* 0x008fea0003900000 */
[----:B------:R-:W3:Y:S02]  /*20a80*/  @!P0 SYNCS.PHASECHK.TRANS64 P0, [R3+URZ+0x38860], R2 ;  /* 0x03886002030085a7 */ /* 0x000ee4000800007f */
[----:B---3--:R-:W-:Y:S05]  /*20a90*/  @!P0 BRA `(.L_x_1581) ;  /* 0xfffffffc00f08947 */ /* 0x008fea000383ffff */
[----:B------:R-:W-:Y:S05]  /*20aa0*/  BRA `(.L_x_1697) ;  /* 0xffffffb400f87947 */ /* 0x000fea000383ffff */
.L_x_1596:
[----:B-1----:R1:W2:Y:S02]  /*20ab0*/  SYNCS.PHASECHK.TRANS64.TRYWAIT P0, [R3+URZ+0x38840], R2 ;  /* 0x03884002030075a7 */ /* 0x0022a4000800017f */
[----:B--2---:R-:W-:Y:S05]  /*20ac0*/  @!P0 NANOSLEEP.SYNCS 0x989680 ;  /* 0x009896800000895d */ /* 0x004fea0003900000 */
[----:B------:R-:W2:Y:S02]  /*20ad0*/  @!P0 SYNCS.PHASECHK.TRANS64 P0, [R3+URZ+0x38840], R2 ;  /* 0x03884002030085a7 */ /* 0x000ea4000800007f */
[----:B--2---:R-:W-:Y:S05]  /*20ae0*/  @!P0 BRA `(.L_x_1596) ;  /* 0xfffffffc00f08947 */ /* 0x004fea000383ffff */
[----:B------:R-:W-:Y:S05]  /*20af0*/  BRA `(.L_x_1698) ;  /* 0xffffffc000b87947 */ /* 0x000fea000383ffff */
.L_x_1601:
[----:B--2---:R2:W3:Y:S02]  /*20b00*/  SYNCS.PHASECHK.TRANS64.TRYWAIT P0, [R3+URZ+0x38860], R2 ;  /* 0x03886002030075a7 */ /* 0x0044e4000800017f */
[----:B---3--:R-:W-:Y:S05]  /*20b10*/  @!P0 NANOSLEEP.SYNCS 0x989680 ;  /* 0x009896800000895d */ /* 0x008fea0003900000 */
[----:B------:R-:W3:Y:S02]  /*20b20*/  @!P0 SYNCS.PHASECHK.TRANS64 P0, [R3+URZ+0x38860], R2 ;  /* 0x03886002030085a7 */ /* 0x000ee4000800007f */
[----:B---3--:R-:W-:Y:S05]  /*20b30*/  @!P0 BRA `(.L_x_1601) ;  /* 0xfffffffc00f08947 */ /* 0x008fea000383ffff */
[----:B------:R-:W-:Y:S05]  /*20b40*/  BRA `(.L_x_1699) ;  /* 0xffffffc400347947 */ /* 0x000fea000383ffff */
.L_x_1617:
[----:B-1----:R-:W2:Y:S01]  /*20b50*/  LDL R2, [R1] ;  /* 0x0000000001027983 */ /* 0x002ea20000100800 */
[----:B------:R-:W-:Y:S01]  /*20b60*/  BSSY B0, `(.L_x_1700) ;  /* 0x0000008000007945 */ /* 0x000fe20003800000 */
[----:B---3--:R-:W-:Y:S02]  /*20b70*/  IMAD.MOV.U32 R12, RZ, RZ, RZ ;  /* 0x000000ffff0c7224 */ /* 0x008fe400078e00ff */
[----:B------:R-:W-:Y:S02]  /*20b80*/  IMAD.MOV.U32 R11, RZ, RZ, 0x1f ;  /* 0x0000001fff0b7424 */ /* 0x000fe400078e00ff */
[----:B------:R-:W-:Y:S02]  /*20b90*/  IMAD.MOV.U32 R15, RZ, RZ, -0x1 ;  /* 0xffffffffff0f7424 */ /* 0x000fe400078e00ff */
[----:B--2---:R-:W-:-:S07]  /*20ba0*/  IMAD.MOV.U32 R13, RZ, RZ, R2 ;  /* 0x000000ffff0d7224 */ /* 0x004fce00078e0002 */
[----:B0-----:R-:W-:Y:S05]  /*20bb0*/  WARPSYNC.COLLECTIVE R15, `(.L_x_1701) ;  /* 0x000000000f087348 */ /* 0x001fea0003c00000 */
[----:B------:R1:W2:Y:S02]  /*20bc0*/  SHFL.IDX P6, R14, R13, R12, R11 ;  /* 0x0000000c0d0e7389 */ /* 0x0002a400000c000b */
[----:B012---:R-:W-:Y:S01]  /*20bd0*/  ENDCOLLECTIVE ;  /* 0x000000000000791b */ /* 0x007fe20003800000 */
.L_x_1701:
[----:B------:R-:W-:Y:S05]  /*20be0*/  BSYNC B0 ;  /* 0x0000000000007941 */ /* 0x000fea0003800000 */
.L_x_1700:
        /* <DEDUP_REMOVED lines=9> */
.L_x_1702:
        /* <DEDUP_REMOVED lines=26> */
.L_x_1703:
        /* <DEDUP_REMOVED lines=8> */
.L_x_1704:
        /* <DEDUP_REMOVED lines=8> */
.L_x_1705:
        /* <DEDUP_REMOVED lines=8> */
.L_x_1706:
        /* <DEDUP_REMOVED lines=8> */
.L_x_1707:
        /* <DEDUP_REMOVED lines=9> */
.L_x_1708:
[----:B------:R-:W-:Y:S01]  /*210b0*/  IMAD.MOV.U32 R9, RZ, RZ, R14 ;  /* 0x000000ffff097224 */ /* 0x000fe200078e000e */
[----:B------:R-:W-:Y:S06]  /*210c0*/  BRA `(.L_x_1709) ;  /* 0xffffffcc006c7947 */ /* 0x000fec000383ffff */
.L_x_1620:
[----:B------:R-:W-:Y:S01]  /*210d0*/  BSSY B0, `(.L_x_1710) ;  /* 0x0000008000007945 */ /* 0x000fe20003800000 */
[----:B------:R-:W-:Y:S02]  /*210e0*/  IMAD.MOV.U32 R13, RZ, RZ, R2 ;  /* 0x000000ffff0d7224 */ /* 0x000fe400078e0002 */
[----:B---3--:R-:W-:Y:S02]  /*210f0*/  IMAD.MOV.U32 R12, RZ, RZ, 0x1 ;  /* 0x00000001ff0c7424 */ /* 0x008fe400078e00ff */
[----:B------:R-:W-:Y:S02]  /*21100*/  IMAD.MOV.U32 R11, RZ, RZ, RZ ;  /* 0x000000ffff0b7224 */ /* 0x000fe400078e00ff */
[----:B------:R-:W-:-:S07]  /*21110*/  IMAD.MOV.U32 R15, RZ, RZ, -0x1 ;  /* 0xffffffffff0f7424 */ /* 0x000fce00078e00ff */
[----:B0-----:R-:W-:Y:S05]  /*21120*/  WARPSYNC.COLLECTIVE R15, `(.L_x_1711) ;  /* 0x000000000f087348 */ /* 0x001fea0003c00000 */
[----:B------:R1:W2:Y:S02]  /*21130*/  SHFL.UP P6, R14, R13, R12, R11 ;  /* 0x0400000c0d0e7389 */ /* 0x0002a400000c000b */
[----:B012---:R-:W-:Y:S01]  /*21140*/  ENDCOLLECTIVE ;  /* 0x000000000000791b */ /* 0x007fe20003800000 */
.L_x_1711:
[----:B------:R-:W-:Y:S05]  /*21150*/  BSYNC B0 ;  /* 0x0000000000007941 */ /* 0x000fea0003800000 */
.L_x_1710:
        /* <DEDUP_REMOVED lines=10> */
.L_x_1712:
        /* <DEDUP_REMOVED lines=8> */
.L_x_1713:
        /* <DEDUP_REMOVED lines=8> */
.L_x_1714:
        /* <DEDUP_REMOVED lines=8> */
.L_x_1715:
        /* <DEDUP_REMOVED lines=9> */
.L_x_1716:
[----:B------:R-:W-:Y:S01]  /*21410*/  IMAD.MOV.U32 R9, RZ, RZ, R14 ;  /* 0x000000ffff097224 */ /* 0x000fe200078e000e */
[----:B------:R-:W-:Y:S06]  /*21420*/  BRA `(.L_x_1717) ;  /* 0xffffffcc00407947 */ /* 0x000fec000383ffff */
.L_x_1622:
[----:B------:R-:W-:Y:S01]  /*21430*/  BSSY B0, `(.L_x_1718) ;  /* 0x0000006000007945 */ /* 0x000fe20003800000 */
[----:B------:R-:W-:Y:S01]  /*21440*/  PLOP3.LUT P6, PT, P6, PT, PT, 0x8, 0x0 ;  /* 0x000000000000781c */ /* 0x000fe200037ce170 */
[----:B------:R-:W-:-:S12]  /*21450*/  IMAD.MOV.U32 R15, RZ, RZ, -0x1 ;  /* 0xffffffffff0f7424 */ /* 0x000fd800078e00ff */
[----:B0--3--:R-:W-:Y:S05]  /*21460*/  WARPSYNC.COLLECTIVE R15, `(.L_x_1719) ;  /* 0x000000000f087348 */ /* 0x009fea0003c00000 */
[----:B---3--:R-:W-:Y:S01]  /*21470*/  VOTE.ANY R14, PT, P6 ;  /* 0x00000000000e7806 */ /* 0x008fe200030e0100 */
[----:B0-----:R-:W-:Y:S06]  /*21480*/  ENDCOLLECTIVE ;  /* 0x000000000000791b */ /* 0x001fec0003800000 */
.L_x_1719:
[----:B------:R-:W-:Y:S05]  /*21490*/  BSYNC B0 ;  /* 0x0000000000007941 */ /* 0x000fea0003800000 */
.L_x_1718:
        /* <DEDUP_REMOVED lines=9> */
.L_x_1720:
[----:B------:R-:W-:Y:S02]  /*21530*/  IMAD.MOV.U32 R13, RZ, RZ, R6 ;  /* 0x000000ffff0d7224 */ /* 0x000fe400078e0006 */
[----:B------:R-:W-:-:S07]  /*21540*/  IMAD.MOV.U32 R0, RZ, RZ, R14 ;  /* 0x000000ffff007224 */ /* 0x000fce00078e000e */
[----:B------:R-:W-:Y:S05]  /*21550*/  WARPSYNC.COLLECTIVE R15, `(.L_x_1721) ;  /* 0x000000000f087348 */ /* 0x000fea0003c00000 */
[----:B------:R0:W1:Y:S02]  /*21560*/  SHFL.IDX P6, R14, R13, R12, R11 ;  /* 0x0000000c0d0e7389 */ /* 0x00006400000c000b */
[----:B01----:R-:W-:Y:S01]  /*21570*/  ENDCOLLECTIVE ;  /* 0x000000000000791b */ /* 0x003fe20003800000 */
.L_x_1721:
[----:B------:R-:W-:Y:S01]  /*21580*/  IMAD.MOV.U32 R6, RZ, RZ, R14 ;  /* 0x000000ffff067224 */ /* 0x000fe200078e000e */
[----:B------:R-:W-:Y:S06]  /*21590*/  BRA `(.L_x_1722) ;  /* 0xffffffcc00207947 */ /* 0x000fec000383ffff */
.L_x_1624:
[----:B------:R-:W-:Y:S01]  /*215a0*/  BSSY B0, `(.L_x_1723) ;  /* 0x0000007000007945 */ /* 0x000fe20003800000 */
[----:B------:R-:W-:Y:S02]  /*215b0*/  IMAD.MOV.U32 R13, RZ, RZ, R7 ;  /* 0x000000ffff0d7224 */ /* 0x000fe400078e0007 */
[----:B------:R-:W-:Y:S02]  /*215c0*/  IMAD.MOV.U32 R11, RZ, RZ, 0x1f ;  /* 0x0000001fff0b7424 */ /* 0x000fe400078e00ff */
[----:B------:R-:W-:-:S07]  /*215d0*/  IMAD.MOV.U32 R15, RZ, RZ, -0x1 ;  /* 0xffffffffff0f7424 */ /* 0x000fce00078e00ff */
[----:B012-4-:R-:W-:Y:S05]  /*215e0*/  WARPSYNC.COLLECTIVE R15, `(.L_x_1724) ;  /* 0x000000000f087348 */ /* 0x017fea0003c00000 */
[----:B------:R3:W0:Y:S02]  /*215f0*/  SHFL.IDX P6, R14, R13, R12, R11 ;  /* 0x0000000c0d0e7389 */ /* 0x00062400000c000b */
[----:B01234-:R-:W-:Y:S01]  /*21600*/  ENDCOLLECTIVE ;  /* 0x000000000000791b */ /* 0x01ffe20003800000 */
.L_x_1724:
[----:B------:R-:W-:Y:S05]  /*21610*/  BSYNC B0 ;  /* 0x0000000000007941 */ /* 0x000fea0003800000 */
.L_x_1723:
[----:B------:R-:W-:Y:S01]  /*21620*/  IMAD.MOV.U32 R7, RZ, RZ, R14 ;  /* 0x000000ffff077224 */ /* 0x000fe200078e000e */
[----:B------:R-:W-:Y:S06]  /*21630*/  BRA `(.L_x_1725) ;  /* 0xffffffcc00107947 */ /* 0x000fec000383ffff */
.L_x_1628:
[----:B0-----:R0:W1:Y:S02]  /*21640*/  SYNCS.PHASECHK.TRANS64.TRYWAIT P0, [R0+URZ+0x38820], R3 ;  /* 0x03882003000075a7 */ /* 0x001064000800017f */
[----:B-1----:R-:W-:Y:S05]  /*21650*/  @!P0 NANOSLEEP.SYNCS 0x989680 ;  /* 0x009896800000895d */ /* 0x002fea0003900000 */
[----:B------:R-:W1:Y:S02]  /*21660*/  @!P0 SYNCS.PHASECHK.TRANS64 P0, [R0+URZ+0x38820], R3 ;  /* 0x03882003000085a7 */ /* 0x000e64000800007f */
[----:B-1----:R-:W-:Y:S05]  /*21670*/  @!P0 BRA `(.L_x_1628) ;  /* 0xfffffffc00f08947 */ /* 0x002fea000383ffff */
[----:B------:R-:W-:Y:S05]  /*21680*/  BRA `(.L_x_1726) ;  /* 0xffffffd000ac7947 */ /* 0x000fea000383ffff */
.L_x_1629:
        /* <DEDUP_REMOVED lines=11> */
.L_x_1728:
[----:B------:R-:W-:Y:S05]  /*21740*/  BSYNC B0 ;  /* 0x0000000000007941 */ /* 0x000fea0003800000 */
.L_x_1727:
[----:B------:R-:W-:Y:S05]  /*21750*/  BRA `(.L_x_1729) ;  /* 0xffffffd000947947 */ /* 0x000fea000383ffff */
.L_x_1630:
[----:B------:R-:W-:Y:S01]  /*21760*/  BSSY B0, `(.L_x_1730) ;  /* 0x0000006000007945 */ /* 0x000fe20003800000 */
[----:B------:R-:W-:-:S07]  /*21770*/  IMAD.MOV.U32 R15, RZ, RZ, -0x1 ;  /* 0xffffffffff0f7424 */ /* 0x000fce00078e00ff */
[----:B01----:R-:W-:Y:S05]  /*21780*/  WARPSYNC.COLLECTIVE R15, `(.L_x_1731) ;  /* 0x000000000f0c7348 */ /* 0x003fea0003c00000 */
[----:B------:R-:W-:Y:S02]  /*21790*/  ELECT P6, UR62, PT ;  /* 0x00000000003e782f */ /* 0x000fe400038c0000 */
[----:B------:R-:W-:Y:S01]  /*217a0*/  MOV R14, UR62 ;  /* 0x0000003e000e7c02 */ /* 0x000fe20008000f00 */
[----:B01----:R-:W-:Y:S10]  /*217b0*/  ENDCOLLECTIVE ;  /* 0x000000000000791b */ /* 0x003ff40003800000 */
.L_x_1731:
[----:B------:R-:W-:Y:S05]  /*217c0*/  BSYNC B0 ;  /* 0x0000000000007941 */ /* 0x000fea0003800000 */
.L_x_1730:
[----:B------:R-:W-:Y:S05]  /*217d0*/  BRA `(.L_x_1732) ;  /* 0xffffffd000887947 */ /* 0x000fea000383ffff */
.L_x_1632:
[----:B0-----:R0:W1:Y:S02]  /*217e0*/  SYNCS.PHASECHK.TRANS64.TRYWAIT P0, [R6+URZ], R5 ;  /* 0x00000005060075a7 */ /* 0x001064000800017f */
[----:B-1----:R-:W-:Y:S05]  /*217f0*/  @!P0 NANOSLEEP.SYNCS 0x989680 ;  /* 0x009896800000895d */ /* 0x002fea0003900000 */
[----:B------:R-:W1:Y:S02]  /*21800*/  @!P0 SYNCS.PHASECHK.TRANS64 P0, [R6+URZ], R5 ;  /* 0x00000005060085a7 */ /* 0x000e64000800007f */
[----:B-1----:R-:W-:Y:S05]  /*21810*/  @!P0 BRA `(.L_x_1632) ;  /* 0xfffffffc00f08947 */ /* 0x002fea000383ffff */
[----:B------:R-:W-:Y:S05]  /*21820*/  BRA `(.L_x_1733) ;  /* 0xffffffd000c07947 */ /* 0x000fea000383ffff */
.L_x_1633:
[----:B-1----:R1:W2:Y:S02]  /*21830*/  SYNCS.PHASECHK.TRANS64.TRYWAIT P0, [R7+URZ], R2 ;  /* 0x00000002070075a7 */ /* 0x0022a4000800017f */
[----:B--2---:R-:W-:Y:S05]  /*21840*/  @!P0 NANOSLEEP.SYNCS 0x989680 ;  /* 0x009896800000895d */ /* 0x004fea0003900000 */
[----:B------:R-:W2:Y:S02]  /*21850*/  @!P0 SYNCS.PHASECHK.TRANS64 P0, [R7+URZ], R2 ;  /* 0x00000002070085a7 */ /* 0x000ea4000800007f */
[----:B--2---:R-:W-:Y:S05]  /*21860*/  @!P0 BRA `(.L_x_1633) ;  /* 0xfffffffc00f08947 */ /* 0x004fea000383ffff */
[----:B------:R-:W-:Y:S05]  /*21870*/  BRA `(.L_x_1734) ;  /* 0xffffffd000b47947 */ /* 0x000fea000383ffff */
.L_x_1635:
[----:B--2---:R2:W3:Y:S02]  /*21880*/  SYNCS.PHASECHK.TRANS64.TRYWAIT P0, [R4+URZ], R5 ;  /* 0x00000005040075a7 */ /* 0x0044e4000800017f */
[----:B---3--:R-:W-:Y:S05]  /*21890*/  @!P0 NANOSLEEP.SYNCS 0x989680 ;  /* 0x009896800000895d */ /* 0x008fea0003900000 */
[----:B------:R-:W3:Y:S02]  /*218a0*/  @!P0 SYNCS.PHASECHK.TRANS64 P0, [R4+URZ], R5 ;  /* 0x00000005040085a7 */ /* 0x000ee4000800007f */
[----:B---3--:R-:W-:Y:S05]  /*218b0*/  @!P0 BRA `(.L_x_1635) ;  /* 0xfffffffc00f08947 */ /* 0x008fea000383ffff */
[----:B------:R-:W-:Y:S05]  /*218c0*/  BRA `(.L_x_1735) ;  /* 0xffffffd000b87947 */ /* 0x000fea000383ffff */
.L_x_1736:
        /* <DEDUP_REMOVED lines=11> */
.L_x_5871:


//--------------------- .text._ZN7cutlass13device_kernelIN5flash11enable_sm90INS1_16FlashAttnFwdSm90INS1_25CollectiveMainloopFwdSm90ILi2EN4cute5tupleIJNS5_1CILi1EEES8_S8_EEENS6_IJNS7_ILi64EEESA_SA_EEELi512ENS_6half_tEfNS_4arch4Sm90ELb0ELb1ELb0ELb0ELb0ELb0ELb0ELb0ELb0ELb1ELb1ELb0EEENS1_21CollectiveEpilogueFwdINS6_IJSA_NS7_ILi512EEESA_EEES9_SC_SE_Li256ELb0ELb1ELb1ELb0EEENS1_19SingleTileSchedulerILb0ELb1ELb1ELi64EEEEEEEEEvNT_6ParamsE --------------------------
	.section	.text._ZN7cutlass13device_kernelIN5flash11enable_sm90INS1_16FlashAttnFwdSm90INS1_25CollectiveMainloopFwdSm90ILi2EN4cute5tupleIJNS5_1CILi1EEES8_S8_EEENS6_IJNS7_ILi64EEESA_SA_EEELi512ENS_6half_tEfNS_4arch4Sm90ELb0ELb1ELb0ELb0ELb0ELb0ELb0ELb0ELb0ELb1ELb1ELb0EEENS1_21CollectiveEpilogueFwdINS6_IJSA_NS7_ILi512EEESA_EEES9_SC_SE_Li256ELb0ELb1ELb1ELb0EEENS1_19SingleTileSchedulerILb0ELb1ELb1ELi64EEEEEEEEEvNT_6ParamsE,"ax",@progbits
	.align	128
.text._ZN7cutlass13device_kernelIN5flash11enable_sm90INS1_16FlashAttnFwdSm90INS1_25CollectiveMainloopFwdSm90ILi2EN4cute5tupleIJNS5_1CILi1EEES8_S8_EEENS6_IJNS7_ILi64EEESA_SA_EEELi512ENS_6half_tEfNS_4arch4Sm90ELb0ELb1ELb0ELb0ELb0ELb0ELb0ELb0ELb0ELb1ELb1ELb0EEENS1_21CollectiveEpilogueFwdINS6_IJSA_NS7_ILi512EEESA_EEES9_SC_SE_Li256ELb0ELb1ELb1ELb0EEENS1_19SingleTileSchedulerILb0ELb1ELb1ELi64EEEEEEEEEvNT_6ParamsE:
        .type           _ZN7cutlass13device_kernelIN5flash11enable_sm90INS1_16FlashAttnFwdSm90INS1_25CollectiveMainloopFwdSm90ILi2EN4cute5tupleIJNS5_1CILi1EEES8_S8_EEENS6_IJNS7_ILi64EEESA_SA_EEELi512ENS_6half_tEfNS_4arch4Sm90ELb0ELb1ELb0ELb0ELb0ELb0ELb0ELb0ELb0ELb1ELb1ELb0EEENS1_21CollectiveEpilogueFwdINS6_IJSA_NS7_ILi512EEESA_EEES9_SC_SE_Li256ELb0ELb1ELb1ELb0EEENS1_19SingleTileSchedulerILb0ELb1ELb1ELi64EEEEEEEEEvNT_6ParamsE,@function
        .size           _ZN7cutlass13device_kernelIN5flash11enable_sm90INS1_16FlashAttnFwdSm90INS1_25CollectiveMainloopFwdSm90ILi2EN4cute5tupleIJNS5_1CILi1EEES8_S8_EEENS6_IJNS7_ILi64EEESA_SA_EEELi512ENS_6half_tEfNS_4arch4Sm90ELb0ELb1ELb0ELb0ELb0ELb0ELb0ELb0ELb0ELb1ELb1ELb0EEENS1_21CollectiveEpilogueFwdINS6_IJSA_NS7_ILi512EEESA_EEES9_SC_SE_Li256ELb0ELb1ELb1ELb0EEENS1_19SingleTileSchedulerILb0ELb1ELb1ELi64EEEEEEEEEvNT_6ParamsE,(.L_x_5872 - _ZN7cutlass13device_kernelIN5flash11enable_sm90INS1_16FlashAttnFwdSm90INS1_25CollectiveMainloopFwdSm90ILi2EN4cute5tupleIJNS5_1CILi1EEES8_S8_EEENS6_IJNS7_ILi64EEESA_SA_EEELi512ENS_6half_tEfNS_4arch4Sm90ELb0ELb1ELb0ELb0ELb0ELb0ELb0ELb0ELb0ELb1ELb1ELb0EEENS1_21CollectiveEpilogueFwdINS6_IJSA_NS7_ILi512EEESA_EEES9_SC_SE_Li256ELb0ELb1ELb1ELb0EEENS1_19SingleTileSchedulerILb0ELb1ELb1ELi64EEEEEEEEEvNT_6ParamsE)
        .other          _ZN7cutlass13device_kernelIN5flash11enable_sm90INS1_16FlashAttnFwdSm90INS1_25CollectiveMainloopFwdSm90ILi2EN4cute5tupleIJNS5_1CILi1EEES8_S8_EEENS6_IJNS7_ILi64EEESA_SA_EEELi512ENS_6half_tEfNS_4arch4Sm90ELb0ELb1ELb0ELb0ELb0ELb0ELb0ELb0ELb0ELb1ELb1ELb0EEENS1_21CollectiveEpilogueFwdINS6_IJSA_NS7_ILi512EEESA_EEES9_SC_SE_Li256ELb0ELb1ELb1ELb0EEENS1_19SingleTileSchedulerILb0ELb1ELb1ELi64EEEEEEEEEvNT_6ParamsE,@"STO_CUDA_ENTRY STV_DEFAULT"
_ZN7cutlass13device_kernelIN5flash11enable_sm90INS1_16FlashAttnFwdSm90INS1_25CollectiveMainloopFwdSm90ILi2EN4cute5tupleIJNS5_1CILi1EEES8_S8_EEENS6_IJNS7_ILi64EEESA_SA_EEELi512ENS_6half_tEfNS_4arch4Sm90ELb0ELb1ELb0ELb0ELb0ELb0ELb0ELb0ELb0ELb1ELb1ELb0EEENS1_21CollectiveEpilogueFwdINS6_IJSA_NS7_ILi512EEESA_EEES9_SC_SE_Li256ELb0ELb1ELb1ELb0EEENS1_19SingleTileSchedulerILb0ELb1ELb1ELi64EEEEEEEEEvNT_6ParamsE:
        /* <DEDUP_REMOVED lines=18> */
.L_x_1738:
[----:B------:R-:W-:Y:S05]  /*0120*/  BSYNC B0 ;  /* 0x0000000000007941 */ /* 0x000fea0003800000 */
.L_x_1737:
        /* <DEDUP_REMOVED lines=37> */
.L_x_1739:
        /* <DEDUP_REMOVED lines=22> */
.L_x_1740:
        /* <DEDUP_REMOVED lines=18> */
.L_x_1741:
        /* <DEDUP_REMOVED lines=22> */
.L_x_1742:
        /* <DEDUP_REMOVED lines=22> */
.L_x_1743:
        /* <DEDUP_REMOVED lines=8> */
.L_x_1746:
[----:B------:R-:W-:-:S08]  /*0940*/  NOP ;  /* 0x0000000000007918 */ /* 0x000fd00000000000 */
[----:B------:R-:W0:Y:S02]  /*0950*/  USETMAXREG.TRY_ALLOC.CTAPOOL UP0, 0xf0 ;  /* 0x000000f0000079c8 */ /* 0x000e240008000600 */
[----:B0-----:R-:W-:-:S13]  /*0960*/  PLOP3.LUT P0, PT, PT, PT, UP0, 0x80, 0x0 ;  /* 0x000000000000781c */ /* 0x001fda0003f0f008 */
[----:B------:R-:W-:Y:S05]  /*0970*/  @!P0 BRA `(.L_x_1746) ;  /* 0xfffffffc00f08947 */ /* 0x000fea000383ffff */
[----:B------:R-:W0:Y:S01]  /*0980*/  S2R R2, SR_TID.X ;  /* 0x0000000000027919 */ /* 0x000e220000002100 */
[----:B------:R-:W1:Y:S01]  /*0990*/  S2UR UR6, SR_CTAID.Y ;  /* 0x00000000000679c3 */ /* 0x000e620000002600 */
[----:B------:R-:W-:Y:S02]  /*09a0*/  ULDC UR7, c[0x0][0xc50] ;  /* 0x0003140000077ab9 */ /* 0x000fe40000000800 */
[----:B------:R-:W-:-:S05]  /*09b0*/  UISETP.NE.AND UP0, UPT, UR7, 0x1, UPT ;  /* 0x000000010700788c */ /* 0x000fca000bf05270 */
[----:B------:R-:W2:Y:S06]  /*09c0*/  S2UR UR8, SR_CTAID.Z ;  /* 0x00000000000879c3 */ /* 0x000eac0000002700 */
[----:B------:R-:W-:Y:S01]  /*09d0*/  @UP0 ULDC UR4, c[0x0][0xc54] ;  /* 0x0003150000040ab9 */ /* 0x000fe20000000800 */
[----:B------:R-:W-:Y:S01]  /*09e0*/  @UP0 ULDC UR10, c[0x0][0xc58] ;  /* 0x00031600000a0ab9 */ /* 0x000fe20000000800 */
[----:B-1----:R-:W-:Y:S02]  /*09f0*/  UIMAD.WIDE.U32 UR4, UR6, UR4, URZ ;  /* 0x00000004060472a5 */ /* 0x002fe4000f8e003f */
[----:B------:R-:W-:-:S02]  /*0a00*/  UMOV UR40, UR6 ;  /* 0x0000000600287c82 */ /* 0x000fc40008000000 */
[----:B------:R-:W-:Y:S01]  /*0a10*/  @UP0 USHF.R.U32.HI UR40, URZ, UR10, UR5 ;  /* 0x0000000a3f280299 */ /* 0x000fe20008011605 */
[----:B0-----:R-:W-:-:S03]  /*0a20*/  LOP3.LUT R0, R2, 0xffffff80, RZ, 0xc0, !PT ;  /* 0xffffff8002007812 */ /* 0x001fc600078ec0ff */
[----:B------:R-:W-:Y:S01]  /*0a30*/  UIADD3 UR4, -UR40, URZ, URZ ;  /* 0x0000003f28047290 */ /* 0x000fe2000fffe13f */
[----:B------:R-:W-:-:S03]  /*0a40*/  ISETP.NE.AND P0, PT, R0, 0x80, PT ;  /* 0x000000800000780c */ /* 0x000fc60003f05270 */
[----:B------:R-:W-:-:S10]  /*0a50*/  UIMAD UR4, UR7, UR4, UR6 ;  /* 0x00000004070472a4 */ /* 0x000fd4000f8e0206 */
[----:B------:R-:W-:Y:S06]  /*0a60*/  @!P0 BAR.ARV 0x8, 0x100 ;  /* 0x0204000000008b1d */ /* 0x000fec0000002000 */
[----:B------:R-:W-:-:S13]  /*0a70*/  ISETP.GE.U32.AND P0, PT, R2, 0x100, PT ;  /* 0x000001000200780c */ /* 0x000fda0003f06070 */
[----:B------:R-:W-:Y:S06]  /*0a80*/  @P0 BAR.ARV 0xf, 0x100 ;  /* 0x03c4000000000b1d */ /* 0x000fec0000002000 */
[----:B--2---:R-:W-:-:S13]  /*0a90*/  ISETP.LE.AND P0, PT, RZ, UR8, PT ;  /* 0x00000008ff007c0c */ /* 0x004fda000bf03270 */
[----:B------:R-:W-:Y:S05]  /*0aa0*/  @!P0 BRA `(.L_x_1747) ;  /* 0x0000013800008947 */ /* 0x000fea0003800000 */
[----:B------:R-:W-:Y:S01]  /*0ab0*/  ULDC.64 UR6, c[0x0][0x418] ;  /* 0x0001060000067ab9 */ /* 0x000fe20000000a00 */
[----:B------:R-:W0:Y:S01]  /*0ac0*/  S2UR UR41, SR_CTAID.X ;  /* 0x00000000002979c3 */ /* 0x000e220000002500 */
[----:B------:R-:W-:Y:S01]  /*0ad0*/  UISETP.NE.U32.AND UP0, UPT, UR6, URZ, UPT ;  /* 0x0000003f0600728c */ /* 0x000fe2000bf05070 */
[----:B------:R-:W-:Y:S01]  /*0ae0*/  VIADD R16, R2, 0xffffff80 ;  /* 0xffffff8002107836 */ /* 0x000fe20000000000 */
[----:B------:R-:W-:Y:S01]  /*0af0*/  ULDC UR39, c[0x0][0x424] ;  /* 0x0001090000277ab9 */ /* 0x000fe20000000800 */
[----:B------:R-:W-:Y:S01]  /*0b00*/  ULDC UR8, c[0x0][0x2f0] ;  /* 0x0000bc0000087ab9 */ /* 0x000fe20000000800 */
[----:B------:R-:W-:-:S04]  /*0b10*/  UISETP.NE.AND.EX UP0, UPT, UR7, URZ, UPT, UP0 ;  /* 0x0000003f0700728c */ /* 0x000fc8000bf05300 */
[----:B------:R-:W-:Y:S02]  /*0b20*/  USEL UR39, UR39, 0x1, UP0 ;  /* 0x0000000127277887 */ /* 0x000fe40008000000 */
[----:B------:R-:W-:Y:S02]  /*0b30*/  UISETP.NE.AND UP0, UPT, UR9, 0x1, UPT ;  /* 0x000000010900788c */ /* 0x000fe4000bf05270 */
[----:B------:R-:W-:-:S04]  /*0b40*/  UIMAD UR5, UR39, UR8, 0x3f ;  /* 0x0000003f270574a4 */ /* 0x000fc8000f8e0208 */
[----:B------:R-:W-:Y:S01]  /*0b50*/  PLOP3.LUT P0, PT, PT, PT, UP0, 0x80, 0x0 ;  /* 0x000000000000781c */ /* 0x000fe20003f0f008 */
[----:B------:R-:W-:-:S04]  /*0b60*/  USHF.R.S32.HI UR6, URZ, 0x1f, UR5 ;  /* 0x0000001f3f067899 */ /* 0x000fc80008011405 */
[----:B------:R-:W-:Y:S02]  /*0b70*/  ULEA.HI UR5, UR6, UR5, URZ, 0x6 ;  /* 0x0000000506057291 */ /* 0x000fe4000f8f303f */
[----:B0-----:R-:W-:Y:S02]  /*0b80*/  USHF.L.U32 UR41, UR41, 0x6, URZ ;  /* 0x0000000629297899 */ /* 0x001fe4000800063f */
[----:B------:R-:W-:-:S04]  /*0b90*/  USHF.R.S32.HI UR5, URZ, 0x6, UR5 ;  /* 0x000000063f057899 */ /* 0x000fc80008011405 */
[----:B------:R-:W-:Y:S08]  /*0ba0*/  @!P0 BRA `(.L_x_1748) ;  /* 0x0000002400148947 */ /* 0x000ff00003800000 */
[----:B------:R-:W-:Y:S01]  /*0bb0*/  ULDC UR6, c[0x0][0x448] ;  /* 0x0001120000067ab9 */ /* 0x000fe20000000800 */
[----:B------:R-:W-:Y:S02]  /*0bc0*/  UIADD3 UR9, UR41, 0x3f, URZ ;  /* 0x0000003f29097890 */ /* 0x000fe4000fffe03f */
[----:B------:R-:W-:Y:S01]  /*0bd0*/  UISETP.NE.AND UP1, UPT, UR6, 0x1, UPT ;  /* 0x000000010600788c */ /* 0x000fe2000bf25270 */
[----:B------:R-:W-:Y:S02]  /*0be0*/  ULDC UR13, c[0x0][0x288] ;  /* 0x0000a200000d7ab9 */ /* 0x000fe40000000800 */
[----:B------:R-:W-:Y:S01]  /*0bf0*/  ULDC.64 UR6, c[0x0][0x9e0] ;  /* 0x0002780000067ab9 */ /* 0x000fe20000000a00 */
[----:B------:R-:W-:Y:S02]  /*0c00*/  UIADD3 UR12, -UR13, 0x1, URZ ;  /* 0x000000010d0c7890 */ /* 0x000fe4000fffe13f */
[----:B------:R-:W-:Y:S02]  /*0c10*/  UISETP.GE.AND UP0, UPT, UR7, 0x1, UPT ;  /* 0x000000010700788c */ /* 0x000fe4000bf06270 */
[----:B------:R-:W-:-:S03]  /*0c20*/  UIMAD UR12, UR39, UR8, UR12 ;  /* 0x00000008270c72a4 */ /* 0x000fc6000f8e020c */
[----:B------:R-:W-:Y:S01]  /*0c30*/  @UP1 ULDC UR10, c[0x0][0x44c] ;  /* 0x00011300000a1ab9 */ /* 0x000fe20000000800 */
[----:B------:R-:W-:Y:S01]  /*0c40*/  PLOP3.LUT P1, PT, PT, PT, UP0, 0x80, 0x0 ;  /* 0x000000000000781c */ /* 0x000fe20003f2f008 */
[----:B------:R-:W-:Y:S01]  /*0c50*/  UIMAD.WIDE.U32 UR10, UR9, UR10, URZ ;  /* 0x0000000a090a72a5 */ /* 0x000fe2000f8e003f */
[----:B------:R-:W-:-:S03]  /*0c60*/  @UP1 ULDC UR14, c[0x0][0x450] ;  /* 0x00011400000e1ab9 */ /* 0x000fc60000000800 */
[----:B------:R-:W-:-:S04]  /*0c70*/  @UP1 USHF.R.U32.HI UR9, URZ, UR14, UR11 ;  /* 0x0000000e3f091299 */ /* 0x000fc8000801160b */
[----:B------:R-:W-:-:S04]  /*0c80*/  UIADD3 UR12, UR12, UR9, URZ ;  /* 0x000000090c0c7290 */ /* 0x000fc8000fffe03f */
[----:B------:R-:W-:Y:S01]  /*0c90*/  UIADD3 UR6, UR12, UR6, URZ ;  /* 0x000000060c067290 */ /* 0x000fe2000fffe03f */
[----:B------:R-:W-:Y:S11]  /*0ca0*/  @!P1 BRA `(.L_x_1749) ;  /* 0x0000000000449947 */ /* 0x000ff60003800000 */
[----:B------:R-:W-:Y:S01]  /*0cb0*/  ISETP.LT.AND P0, PT, RZ, UR12, PT ;  /* 0x0000000cff007c0c */ /* 0x000fe2000bf01270 */
[----:B------:R-:W-:-:S12]  /*0cc0*/  UIADD3 UR9, UR12, -0x1, URZ ;  /* 0xffffffff0c097890 */ /* 0x000fd8000fffe03f */
[----:B------:R-:W-:Y:S05]  /*0cd0*/  @P0 BRA `(.L_x_1750) ;  /* 0x00000000001c0947 */ /* 0x000fea0003800000 */
[----:B------:R-:W-:Y:S02]  /*0ce0*/  UISETP.NE.AND UP0, UPT, UR7, 0x1, UPT ;  /* 0x000000010700788c */ /* 0x000fe4000bf05270 */
[----:B------:R-:W-:-:S09]  /*0cf0*/  UIADD3 UR9, -UR12, URZ, URZ ;  /* 0x0000003f0c097290 */ /* 0x000fd2000fffe13f */
[----:B------:R-:W-:Y:S02]  /*0d00*/  @UP0 ULDC.64 UR14, c[0x0][0x9e8] ;  /* 0x00027a00000e0ab9 */ /* 0x000fe40000000a00 */
[----:B------:R-:W-:-:S04]  /*0d10*/  UIMAD.WIDE.U32 UR10, UR9, UR14, URZ ;  /* 0x0000000e090a72a5 */ /* 0x000fc8000f8e003f */
[----:B------:R-:W-:-:S04]  /*0d20*/  @UP0 USHF.R.U32.HI UR9, URZ, UR15, UR11 ;  /* 0x0000000f3f090299 */ /* 0x000fc8000801160b */
[----:B------:R-:W-:Y:S01]  /*0d30*/  ULOP3.LUT UR9, URZ, UR9, URZ, 0x33, !UPT ;  /* 0x000000093f097292 */ /* 0x000fe2000f8e333f */
[----:B------:R-:W-:Y:S11]  /*0d40*/  BRA `(.L_x_1751) ;  /* 0x0000000000107947 */ /* 0x000ff60003800000 */
.L_x_1750:
[----:B------:R-:W-:-:S11]  /*0d50*/  UISETP.NE.AND UP0, UPT, UR7, 0x1, UPT ;  /* 0x000000010700788c */ /* 0x000fd6000bf05270 */
[----:B------:R-:W-:Y:S02]  /*0d60*/  @UP0 ULDC.64 UR14, c[0x0][0x9e8] ;  /* 0x00027a00000e0ab9 */ /* 0x000fe40000000a00 */
[----:B------:R-:W-:-:S04]  /*0d70*/  UIMAD.WIDE.U32 UR10, UR9, UR14, URZ ;  /* 0x0000000e090a72a5 */ /* 0x000fc8000f8e003f */
[----:B------:R-:W-:-:S12]  /*0d80*/  @UP0 USHF.R.U32.HI UR9, URZ, UR15, UR11 ;  /* 0x0000000f3f090299 */ /* 0x000fd8000801160b */
.L_x_1751:
[----:B------:R-:W-:-:S04]  /*0d90*/  UIMAD UR9, UR9, UR7, UR7 ;  /* 0x00000007090972a4 */ /* 0x000fc8000f8e0207 */
[----:B------:R-:W-:-:S04]  /*0da0*/  UISETP.LT.AND UP0, UPT, UR6, UR9, UPT ;  /* 0x000000090600728c */ /* 0x000fc8000bf01270 */
[----:B------:R-:W-:-:S12]  /*0db0*/  USEL UR6, UR6, UR9, UP0 ;  /* 0x0000000906067287 */ /* 0x000fd80008000000 */
.L_x_1749:
[----:B------:R-:W-:Y:S01]  /*0dc0*/  UIADD3 UR6, UR6, 0x3f, URZ ;  /* 0x0000003f06067890 */ /* 0x000fe2000fffe03f */
[----:B------:R-:W-:Y:S01]  /*0dd0*/  @UP1 ULDC UR10, c[0x0][0x44c] ;  /* 0x00011300000a1ab9 */ /* 0x000fe20000000800 */
[----:B------:R-:W-:Y:S01]  /*0de0*/  @UP1 ULDC UR12, c[0x0][0x450] ;  /* 0x00011400000c1ab9 */ /* 0x000fe20000000800 */
[----:B------:R-:W-:Y:S02]  /*0df0*/  UIMAD.WIDE.U32 UR10, UR41, UR10, URZ ;  /* 0x0000000a290a72a5 */ /* 0x000fe4000f8e003f */
[----:B------:R-:W-:Y:S02]  /*0e00*/  USHF.R.S32.HI UR9, URZ, 0x1f, UR6 ;  /* 0x0000001f3f097899 */ /* 0x000fe40008011406 */
[----:B------:R-:W-:Y:S02]  /*0e10*/  UIMAD UR8, UR39, UR8, -UR13 ;  /* 0x00000008270872a4 */ /* 0x000fe4000f8e0a0d */
[----:B------:R-:W-:Y:S02]  /*0e20*/  @UP1 USHF.R.U32.HI UR41, URZ, UR12, UR11 ;  /* 0x0000000c3f291299 */ /* 0x000fe4000801160b */
[----:B------:R-:W-:-:S02]  /*0e30*/  ULEA.HI UR9, UR9, UR6, URZ, 0x6 ;  /* 0x0000000609097291 */ /* 0x000fc4000f8f303f */
[----:B------:R-:W-:Y:S02]  /*0e40*/  UIADD3 UR8, UR8, UR41, URZ ;  /* 0x0000002908087290 */ /* 0x000fe4000fffe03f */
[----:B------:R-:W-:Y:S01]  /*0e50*/  USHF.R.S32.HI UR9, URZ, 0x6, UR9 ;  /* 0x000000063f097899 */ /* 0x000fe20008011409 */
[----:B------:R-:W-:Y:S02]  /*0e60*/  ULDC UR6, c[0x0][0x9dc] ;  /* 0x0002770000067ab9 */ /* 0x000fe40000000800 */
[----:B------:R-:W-:Y:S02]  /*0e70*/  UIADD3 UR6, UR8, -UR6, URZ ;  /* 0x8000000608067290 */ /* 0x000fe4000fffe03f */
[----:B------:R-:W-:-:S04]  /*0e80*/  UISETP.LT.AND UP0, UPT, UR5, UR9, UPT ;  /* 0x000000090500728c */ /* 0x000fc8000bf01270 */
[----:B------:R-:W-:Y:S01]  /*0e90*/  USEL UR10, UR5, UR9, UP0 ;  /* 0x00000009050a7287 */ /* 0x000fe20008000000 */
[----:B------:R-:W-:Y:S01]  /*0ea0*/  IMAD.U32 R0, RZ, RZ, UR6 ;  /* 0x00000006ff007e24 */ /* 0x000fe2000f8e00ff */
[----:B------:R-:W-:Y:S10]  /*0eb0*/  @!P1 BRA `(.L_x_1752) ;  /* 0x0000000000449947 */ /* 0x000ff40003800000 */
[----:B------:R-:W-:Y:S02]  /*0ec0*/  UMOV UR5, UR8 ;  /* 0x0000000800057c82 */ /* 0x000fe40008000000 */
[----:B------:R-:W-:-:S06]  /*0ed0*/  UISETP.GT.AND UP0, UPT, UR5, -0x1, UPT ;  /* 0xffffffff0500788c */ /* 0x000fcc000bf04270 */
[----:B------:R-:W-:-:S13]  /*0ee0*/  PLOP3.LUT P0, PT, PT, PT, UP0, 0x80, 0x0 ;  /* 0x000000000000781c */ /* 0x000fda0003f0f008 */
[----:B------:R-:W-:Y:S05]  /*0ef0*/  @P0 BRA `(.L_x_1753) ;  /* 0x00000000001c0947 */ /* 0x000fea0003800000 */
[----:B------:R-:W-:Y:S02]  /*0f00*/  UISETP.NE.AND UP0, UPT, UR7, 0x1, UPT ;  /* 0x000000010700788c */ /* 0x000fe4000bf05270 */
[----:B------:R-:W-:-:S09]  /*0f10*/  ULOP3.LUT UR5, URZ, UR5, URZ, 0x33, !UPT ;  /* 0x000000053f057292 */ /* 0x000fd2000f8e333f */
[----:B------:R-:W-:Y:S02]  /*0f20*/  @UP0 ULDC.64 UR12, c[0x0][0x9e8] ;  /* 0x00027a00000c0ab9 */ /* 0x000fe40000000a00 */
[----:B------:R-:W-:-:S04]  /*0f30*/  UIMAD.WIDE.U32 UR8, UR5, UR12, URZ ;  /* 0x0000000c050872a5 */ /* 0x000fc8000f8e003f */
[----:B------:R-:W-:-:S04]  /*0f40*/  @UP0 USHF.R.U32.HI UR5, URZ, UR13, UR9 ;  /* 0x0000000d3f050299 */ /* 0x000fc80008011609 */
[----:B------:R-:W-:Y:S01]  /*0f50*/  ULOP3.LUT UR5, URZ, UR5, URZ, 0x33, !UPT ;  /* 0x000000053f057292 */ /* 0x000fe2000f8e333f */
[----:B------:R-:W-:Y:S11]  /*0f60*/  BRA `(.L_x_1754) ;  /* 0x0000000000107947 */ /* 0x000ff60003800000 */
.L_x_1753:
[----:B------:R-:W-:-:S11]  /*0f70*/  UISETP.NE.AND UP0, UPT, UR7, 0x1, UPT ;  /* 0x000000010700788c */ /* 0x000fd6000bf05270 */
[----:B------:R-:W-:Y:S02]  /*0f80*/  @UP0 ULDC.64 UR12, c[0x0][0x9e8] ;  /* 0x00027a00000c0ab9 */ /* 0x000fe40000000a00 */
[----:B------:R-:W-:-:S04]  /*0f90*/  UIMAD.WIDE.U32 UR8, UR5, UR12, URZ ;  /* 0x0000000c050872a5 */ /* 0x000fc8000f8e003f */
[----:B------:R-:W-:-:S12]  /*0fa0*/  @UP0 USHF.R.U32.HI UR5, URZ, UR13, UR9 ;  /* 0x0000000d3f050299 */ /* 0x000fd80008011609 */
.L_x_1754:
[----:B------:R-:W-:-:S06]  /*0fb0*/  UIMAD UR5, UR5, UR7, URZ ;  /* 0x00000007050572a4 */ /* 0x000fcc000f8e023f */
[----:B------:R-:W-:-:S07]  /*0fc0*/  VIMNMX R0, R0, UR5, !PT ;  /* 0x0000000500007c48 */ /* 0x000fce000ffe0100 */
.L_x_1752:
[----:B------:R-:W-:Y:S01]  /*0fd0*/  SHF.R.S32.HI R3, RZ, 0x1f, R0 ;  /* 0x0000001fff037819 */ /* 0x000fe20000011400 */
[----:B------:R-:W-:Y:S01]  /*0fe0*/  USHF.R.U32.HI UR5, URZ, 0x10, UR4 ;  /* 0x000000103f057899 */ /* 0x000fe20008011604 */
[----:B------:R-:W-:Y:S01]  /*0ff0*/  PLOP3.LUT P0, PT, PT, PT, PT, 0x80, 0x0 ;  /* 0x000000000000781c */ /* 0x000fe20003f0f070 */
[----:B------:R-:W-:Y:S01]  /*1000*/  ULOP3.LUT UR4, UR4, 0xffff, URZ, 0xc0, !UPT ;  /* 0x0000ffff04047892 */ /* 0x000fe2000f8ec03f */
[----:B------:R-:W-:Y:S01]  /*1010*/  LEA.HI R3, R3, R0, RZ, 0x6 ;  /* 0x0000000003037211 */ /* 0x000fe200078f30ff */
[----:B------:R-:W-:Y:S01]  /*1020*/  UISETP.NE.AND UP0, UPT, UR5, URZ, UPT ;  /* 0x0000003f0500728c */ /* 0x000fe2000bf05270 */
[----:B------:R-:W-:Y:S01]  /*1030*/  CS2R R4, SRZ ;  /* 0x0000000000047805 */ /* 0x000fe2000001ff00 */
[----:B------:R-:W-:Y:S01]  /*1040*/  IMAD.MOV.U32 R2, RZ, RZ, RZ ;  /* 0x000000ffff027224 */ /* 0x000fe200078e00ff */
[----:B------:R-:W-:Y:S02]  /*1050*/  SHF.R.S32.HI R3, RZ, 0x6, R3 ;  /* 0x00000006ff037819 */ /* 0x000fe40000011403 */
[----:B------:R-:W-:-:S02]  /*1060*/  CS2R R150, SRZ ;  /* 0x0000000000967805 */ /* 0x000fc4000001ff00 */
[----:B------:R-:W-:Y:S02]  /*1070*/  CS2R R148, SRZ ;  /* 0x0000000000947805 */ /* 0x000fe4000001ff00 */
[----:B------:R-:W-:Y:S02]  /*1080*/  CS2R R146, SRZ ;  /* 0x0000000000927805 */ /* 0x000fe4000001ff00 */
[----:B------:R-:W-:Y:S02]  /*1090*/  VIMNMX R10, RZ, R3, !PT ;  /* 0x00000003ff0a7248 */ /* 0x000fe40007fe0100 */
[----:B------:R-:W-:Y:S02]  /*10a0*/  CS2R R144, SRZ ;  /* 0x0000000000907805 */ /* 0x000fe4000001ff00 */
[----:B------:R-:W-:Y:S02]  /*10b0*/  CS2R R142, SRZ ;  /* 0x00000000008e7805 */ /* 0x000fe4000001ff00 */
[----:B------:R-:W-:-:S02]  /*10c0*/  CS2R R140, SRZ ;  /* 0x00000000008c7805 */ /* 0x000fc4000001ff00 */
[----:B------:R-:W-:Y:S01]  /*10d0*/  ISETP.LT.AND P1, PT, R10, UR10, PT ;  /* 0x0000000a0a007c0c */ /* 0x000fe2000bf21270 */
[----:B------:R-:W-:Y:S01]  /*10e0*/  @!UP0 ULDC UR5, c[0x0][0x9f0] ;  /* 0x00027c0000058ab9 */ /* 0x000fe20000000800 */
        /* <DEDUP_REMOVED lines=51> */
[----:B------:R-:W-:Y:S01]  /*1420*/  IMAD.MOV.U32 R37, RZ, RZ, RZ ;  /* 0x000000ffff257224 */ /* 0x000fe200078e00ff */
[----:B------:R-:W-:Y:S06]  /*1430*/  @!P1 BRA `(.L_x_1755) ;  /* 0x0000000000749947 */ /* 0x000fec0003800000 */
[----:B------:R-:W-:Y:S01]  /*1440*/  IMAD.U32 R5, RZ, RZ, UR5 ;  /* 0x00000005ff057e24 */ /* 0x000fe2000f8e00ff */
[----:B------:R-:W-:-:S04]  /*1450*/  UIADD3 UR6, UR5, -0x1, UR10 ;  /* 0xffffffff05067890 */ /* 0x000fc8000fffe00a */
[-C--:B------:R-:W-:Y:S02]  /*1460*/  IABS R8, R5.reuse ;  /* 0x0000000500087213 */ /* 0x080fe40000000000 */
[----:B------:R-:W-:Y:S02]  /*1470*/  IADD3 R0, -R10, UR6, RZ ;  /* 0x000000060a007c10 */ /* 0x000fe4000fffe1ff */
[----:B------:R-:W0:Y:S01]  /*1480*/  I2F.RP R3, R8 ;  /* 0x0000000800037306 */ /* 0x000e220000209400 */
[----:B------:R-:W-:-:S07]  /*1490*/  IABS R11, R5 ;  /* 0x00000005000b7213 */ /* 0x000fce0000000000 */
[----:B0-----:R-:W0:Y:S02]  /*14a0*/  MUFU.RCP R3, R3 ;  /* 0x0000000300037308 */ /* 0x001e240000001000 */
[----:B0-----:R-:W-:Y:S01]  /*14b0*/  VIADD R6, R3, 0xffffffe ;  /* 0x0ffffffe03067836 */ /* 0x001fe20000000000 */
[----:B------:R-:W-:-:S05]  /*14c0*/  IADD3 R3, RZ, -R11, RZ ;  /* 0x8000000bff037210 */ /* 0x000fca0007ffe0ff */
[----:B------:R0:W1:Y:S02]  /*14d0*/  F2I.FTZ.U32.TRUNC.NTZ R7, R6 ;  /* 0x0000000600077305 */ /* 0x000064000021f000 */
[----:B0-----:R-:W-:Y:S02]  /*14e0*/  IMAD.MOV.U32 R6, RZ, RZ, RZ ;  /* 0x000000ffff067224 */ /* 0x001fe400078e00ff */
[----:B-1----:R-:W-:-:S04]  /*14f0*/  IMAD.MOV R9, RZ, RZ, -R7 ;  /* 0x000000ffff097224 */ /* 0x002fc800078e0a07 */
[----:B------:R-:W-:Y:S01]  /*1500*/  IMAD R5, R9, R8, RZ ;  /* 0x0000000809057224 */ /* 0x000fe200078e02ff */
[----:B------:R-:W-:Y:S02]  /*1510*/  IABS R9, R0 ;  /* 0x0000000000097213 */ /* 0x000fe40000000000 */
[----:B------:R-:W-:Y:S01]  /*1520*/  LOP3.LUT R0, R0, UR5, RZ, 0x3c, !PT ;  /* 0x0000000500007c12 */ /* 0x000fe2000f8e3cff */
[----:B------:R-:W-:-:S03]  /*1530*/  IMAD.HI.U32 R7, R7, R5, R6 ;  /* 0x0000000507077227 */ /* 0x000fc600078e0006 */
[----:B------:R-:W-:Y:S01]  /*1540*/  ISETP.GE.AND P3, PT, R0, RZ, PT ;  /* 0x000000ff0000720c */ /* 0x000fe20003f66270 */
[----:B------:R-:W-:-:S04]  /*1550*/  IMAD.MOV.U32 R6, RZ, RZ, R9 ;  /* 0x000000ffff067224 */ /* 0x000fc800078e0009 */
        /* <DEDUP_REMOVED lines=8> */
[----:B------:R-:W-:-:S04]  /*15e0*/  IMAD.MOV.U32 R5, RZ, RZ, R7 ;  /* 0x000000ffff057224 */ /* 0x000fc800078e0007 */
[----:B------:R-:W-:Y:S01]  /*15f0*/  @!P3 IMAD.MOV R5, RZ, RZ, -R5 ;  /* 0x000000ffff05b224 */ /* 0x000fe200078e0a05 */
[----:B------:R-:W-:-:S07]  /*1600*/  @!P2 LOP3.LUT R5, RZ, UR5, RZ, 0x33, !PT ;  /* 0x00000005ff05ac12 */ /* 0x000fce000f8e33ff */
.L_x_1755:
[----:B------:R-:W-:Y:S01]  /*1610*/  IMAD R0, R5, UR4, R10 ;  /* 0x0000000405007c24 */ /* 0x000fe2000f8e020a */
        /* <DEDUP_REMOVED lines=11> */
[----:B------:R-:W0:Y:S01]  /*16d0*/  S2UR UR8, SR_CgaCtaId ;  /* 0x00000000000879c3 */ /* 0x000e220000008800 */
[----:B------:R-:W-:Y:S02]  /*16e0*/  UMOV UR7, 0x400 ;  /* 0x0000040000077882 */ /* 0x000fe40000000000 */
[----:B------:R-:W-:-:S04]  /*16f0*/  LEA.HI R5, R5, R16, RZ, 0x7 ;  /* 0x0000001005057211 */ /* 0x000fc800078f38ff */
[----:B------:R-:W-:Y:S02]  /*1700*/  SHF.R.S32.HI R2, RZ, 0x7, R5 ;  /* 0x00000007ff027819 */ /* 0x000fe40000011405 */
[----:B------:R-:W-:-:S04]  /*1710*/  LOP3.LUT R5, R5, 0xffffff80, RZ, 0xc0, !PT ;  /* 0xffffff8005057812 */ /* 0x000fc800078ec0ff */
[----:B------:R-:W1:Y:S01]  /*1720*/  SHFL.IDX PT, R2, R2, RZ, 0x1f ;  /* 0x00001fff02027589 */ /* 0x000e6200000e0000 */
[----:B------:R-:W-:-:S04]  /*1730*/  IADD3 R5, R16, -R5, RZ ;  /* 0x8000000510057210 */ /* 0x000fc80007ffe0ff */
        /* <DEDUP_REMOVED lines=13> */
[----:B------:R-:W-:Y:S01]  /*1810*/  IMAD.IADD R7, R6, 0x1, -R7 ;  /* 0x0000000106077824 */ /* 0x000fe200078e0a07 */
[----:B------:R-:W-:Y:S02]  /*1820*/  ULOP3.LUT UR4, UR45, 0x1, URZ, 0xfc, !UPT ;  /* 0x000000012d047892 */ /* 0x000fe4000f8efc3f */
[----:B------:R-:W-:Y:S01]  /*1830*/  ULEA UR6, UR6, UR5, 0xf ;  /* 0x0000000506067291 */ /* 0x000fe2000f8e783f */
[----:B------:R-:W-:Y:S01]  /*1840*/  IMAD R4, R4, 0x10, R7 ;  /* 0x0000001004047824 */ /* 0x000fe200078e0207 */
[----:B------:R-:W-:-:S02]  /*1850*/  UISETP.NE.AND UP0, UPT, UR4, 0x3, UPT ;  /* 0x000000030400788c */ /* 0x000fc4000bf05270 */
[----:B------:R-:W-:-:S04]  /*1860*/  UIADD3 UR6, UR6, 0x400, URZ ;  /* 0x0000040006067890 */ /* 0x000fc8000fffe03f */
[----:B------:R-:W-:Y:S01]  /*1870*/  PLOP3.LUT P0, PT, PT, PT, UP0, 0x80, 0x0 ;  /* 0x000000000000781c */ /* 0x000fe20003f0f008 */
[----:B------:R-:W-:-:S04]  /*1880*/  USHF.R.U32.HI UR6, URZ, 0x4, UR6 ;  /* 0x000000043f067899 */ /* 0x000fc80008011606 */
[----:B------:R-:W-:-:S04]  /*1890*/  ULOP3.LUT UR6, UR6, 0x3fff, URZ, 0xc0, !UPT ;  /* 0x00003fff06067892 */ /* 0x000fc8000f8ec03f */
[----:B------:R-:W-:-:S04]  /*18a0*/  ULOP3.LUT UR6, UR6, 0x2000000, URZ, 0xfc, !UPT ;  /* 0x0200000006067892 */ /* 0x000fc8000f8efc3f */
[----:B------:R-:W-:Y:S08]  /*18b0*/  @!P0 BRA `(.L_x_1757) ;  /* 0x0000000000048947 */ /* 0x000ff00003800000 */
[----:B------:R-:W-:Y:S01]  /*18c0*/  BPT.TRAP 0x1 ;  /* 0x000000040000795c */ /* 0x000fe20000300000 */
.L_x_1757:
[----:B------:R-:W-:-:S04]  /*18d0*/  SHF.L.U32 R2, RZ, 0x1f, RZ ;  /* 0x0000001fff027819 */ /* 0x000fc800000006ff */
[----:B------:R-:W0:Y:S02]  /*18e0*/  SYNCS.PHASECHK.TRANS64.TRYWAIT P1, [UR5+0x28c50], R2 ;  /* 0x028c5002ff0075a7 */ /* 0x000e240008020145 */
[----:B0-----:R-:W-:Y:S05]  /*18f0*/  @!P1 BRA `(.L_x_1758) ;  /* 0x0000012800749947 */ /* 0x001fea0003800000 */
.L_x_1952:
[----:B------:R-:W-:Y:S01]  /*1900*/  BAR.SYNC.DEFER_BLOCKING 0xe, 0x100 ;  /* 0x0384000000007b1d */ /* 0x000fe20000010000 */
[----:B------:R-:W-:Y:S01]  /*1910*/  UIADD3 UR4, UR5, 0x26800, URZ ;  /* 0x0002680005047890 */ /* 0x000fe2000fffe03f */
[----:B------:R-:W-:Y:S01]  /*1920*/  VIADD R3, R3, 0xfffffffe ;  /* 0xfffffffe03037836 */ /* 0x000fe20000000000 */
[----:B------:R-:W-:Y:S01]  /*1930*/  UIADD3 UR14, UR6, 0x80, URZ ;  /* 0x00000080060e7890 */ /* 0x000fe2000fffe03f */
[----:B0-----:R-:W-:Y:S01]  /*1940*/  IMAD.U32 R2, RZ, RZ, UR5 ;  /* 0x00000005ff027e24 */ /* 0x001fe2000f8e00ff */
        /* <DEDUP_REMOVED lines=44> */
.L_x_1764:
[----:B------:R-:W-:Y:S01]  /*1c10*/  BAR.SYNC.DEFER_BLOCKING 0xe, 0x100 ;  /* 0x0384000000007b1d */ /* 0x000fe20000010000 */
[----:B------:R-:W-:Y:S01]  /*1c20*/  IMAD.U32 R5, RZ, RZ, UR4 ;  /* 0x00000004ff057e24 */ /* 0x000fe2000f8e00ff */
[----:B------:R-:W-:Y:S01]  /*1c30*/  UIADD3 UR4, UR4, 0x1, URZ ;  /* 0x0000000104047890 */ /* 0x000fe2000fffe03f */
[----:B------:R-:W-:Y:S02]  /*1c40*/  ISETP.GT.AND P3, PT, R3, R0, PT ;  /* 0x000000000300720c */ /* 0x000fe40003f64270 */
[----:B01----:R-:W-:Y:S01]  /*1c50*/  IMAD R2, R5, 0x40, R4 ;  /* 0x0000004005027824 */ /* 0x003fe200078e0204 */
[----:B------:R-:W-:Y:S01]  /*1c60*/  UISETP.NE.AND UP0, UPT, UR4, 0x2, UPT ;  /* 0x000000020400788c */ /* 0x000fe2000bf05270 */
[----:B------:R-:W-:-:S03]  /*1c70*/  IADD3 R3, R3, -0x1, RZ ;  /* 0xffffffff03037810 */ /* 0x000fc60007ffe0ff */
        /* <DEDUP_REMOVED lines=136> */
.L_x_1760:
[----:B------:R-:W-:Y:S01]  /*2500*/  ULEA UR7, UR4, UR5, 0x3 ;  /* 0x0000000504077291 */ /* 0x000fe2000f8e183f */
[----:B------:R-:W-:-:S08]  /*2510*/  SHF.L.U32 R2, R7, 0x1f, RZ ;  /* 0x0000001f07027819 */ /* 0x000fd000000006ff */
[----:B------:R0:W1:Y:S01]  /*2520*/  SYNCS.PHASECHK.TRANS64.TRYWAIT P1, [UR7+0x28c50], R2 ;  /* 0x028c5002ff0075a7 */ /* 0x0000620008020147 */
[----:B------:R-:W-:Y:S05]  /*2530*/  @!P0 BRA `(.L_x_1761) ;  /* 0x0000000000048947 */ /* 0x000fea0003800000 */
[----:B------:R-:W-:Y:S01]  /*2540*/  BPT.TRAP 0x1 ;  /* 0x000000040000795c */ /* 0x000fe20000300000 */
.L_x_1761:
[----:B-1----:R-:W-:Y:S05]  /*2550*/  @P1 BRA `(.L_x_1762) ;  /* 0x0000000000081947 */ /* 0x002fea0003800000 */
[----:B------:R-:W1:Y:S02]  /*2560*/  SYNCS.PHASECHK.TRANS64.TRYWAIT P1, [UR7+0x28c50], R2 ;  /* 0x028c5002ff0075a7 */ /* 0x000e640008020147 */
[----:B-1----:R-:W-:Y:S05]  /*2570*/  @!P1 BRA `(.L_x_1763) ;  /* 0x0000011c006c9947 */ /* 0x002fea0003800000 */
.L_x_1762:
        /* <DEDUP_REMOVED lines=30> */
.L_x_1759:
[----:B------:R-:W-:Y:S01]  /*2760*/  BAR.SYNC.DEFER_BLOCKING 0xe, 0x100 ;  /* 0x0384000000007b1d */ /* 0x000fe20000010000 */
[----:B------:R-:W-:Y:S01]  /*2770*/  VIADD R4, R4, UR4 ;  /* 0x0000000404047c36 */ /* 0x000fe20008000000 */
[----:B------:R-:W-:-:S04]  /*2780*/  PLOP3.LUT P0, PT, PT, PT, PT, 0x8, 0x0 ;  /* 0x000000000000781c */ /* 0x000fc80003f0e170 */
[----:B------:R-:W-:-:S05]  /*2790*/  LEA R4, R4, UR5, 0x2 ;  /* 0x0000000504047c11 */ /* 0x000fca000f8e10ff */
[----:B01----:R-:W0:Y:S04]  /*27a0*/  LDS R2, [R4+0x28800] ;  /* 0x0288000004027984 */ /* 0x003e280000000800 */
[----:B------:R1:W2:Y:S02]  /*27b0*/  LDS R0, [R4+0x28820] ;  /* 0x0288200004007984 */ /* 0x0002a40000000800 */
[----:B-1----:R-:W-:Y:S02]  /*27c0*/  IMAD.MOV.U32 R4, RZ, RZ, RZ ;  /* 0x000000ffff047224 */ /* 0x002fe400078e00ff */
        /* <DEDUP_REMOVED lines=131> */
.L_x_1748:
        /* <DEDUP_REMOVED lines=26> */
.L_x_1766:
[----:B------:R-:W-:-:S11]  /*31a0*/  UISETP.NE.AND UP1, UPT, UR7, 0x1, UPT ;  /* 0x000000010700788c */ /* 0x000fd6000bf25270 */
[----:B------:R-:W-:Y:S02]  /*31b0*/  @UP1 ULDC.64 UR14, c[0x0][0x9e8] ;  /* 0x00027a00000e1ab9 */ /* 0x000fe40000000a00 */
[----:B------:R-:W-:-:S04]  /*31c0*/  UIMAD.WIDE.U32 UR10, UR9, UR14, URZ ;  /* 0x0000000e090a72a5 */ /* 0x000fc8000f8e003f */
[----:B------:R-:W-:-:S12]  /*31d0*/  @UP1 USHF.R.U32.HI UR9, URZ, UR15, UR11 ;  /* 0x0000000f3f091299 */ /* 0x000fd8000801160b */
.L_x_1767:
[----:B------:R-:W-:-:S04]  /*31e0*/  UIMAD UR9, UR9, UR7, UR7 ;  /* 0x00000007090972a4 */ /* 0x000fc8000f8e0207 */
[----:B------:R-:W-:-:S04]  /*31f0*/  UISETP.LT.AND UP1, UPT, UR6, UR9, UPT ;  /* 0x000000090600728c */ /* 0x000fc8000bf21270 */
[----:B------:R-:W-:-:S12]  /*3200*/  USEL UR6, UR6, UR9, UP1 ;  /* 0x0000000906067287 */ /* 0x000fd80008800000 */
.L_x_1765:
[----:B------:R-:W-:Y:S01]  /*3210*/  UIADD3 UR6, UR6, 0x3f, URZ ;  /* 0x0000003f06067890 */ /* 0x000fe2000fffe03f */
[----:B------:R-:W-:Y:S01]  /*3220*/  @UP0 ULDC UR10, c[0x0][0x44c] ;  /* 0x00011300000a0ab9 */ /* 0x000fe20000000800 */
[----:B------:R-:W-:Y:S02]  /*3230*/  @UP0 ULDC UR13, c[0x0][0x450] ;  /* 0x00011400000d0ab9 */ /* 0x000fe40000000800 */
[----:B------:R-:W-:Y:S02]  /*3240*/  USHF.R.S32.HI UR9, URZ, 0x1f, UR6 ;  /* 0x0000001f3f097899 */ /* 0x000fe40008011406 */
[----:B------:R-:W-:Y:S02]  /*3250*/  UIMAD.WIDE.U32 UR10, UR41, UR10, URZ ;  /* 0x0000000a290a72a5 */ /* 0x000fe4000f8e003f */
[----:B------:R-:W-:Y:S02]  /*3260*/  ULEA.HI UR9, UR9, UR6, URZ, 0x6 ;  /* 0x0000000609097291 */ /* 0x000fe4000f8f303f */
[----:B------:R-:W-:Y:S01]  /*3270*/  UIMAD UR8, UR39, UR8, -UR12 ;  /* 0x00000008270872a4 */ /* 0x000fe2000f8e0a0c */
[----:B------:R-:W-:Y:S01]  /*3280*/  UMOV UR6, UR41 ;  /* 0x0000002900067c82 */ /* 0x000fe20008000000 */
[----:B------:R-:W-:-:S02]  /*3290*/  USHF.R.S32.HI UR9, URZ, 0x6, UR9 ;  /* 0x000000063f097899 */ /* 0x000fc40008011409 */
[----:B------:R-:W-:Y:S02]  /*32a0*/  @UP0 USHF.R.U32.HI UR6, URZ, UR13, UR11 ;  /* 0x0000000d3f060299 */ /* 0x000fe4000801160b */
[----:B------:R-:W-:Y:S02]  /*32b0*/  UISETP.LT.AND UP0, UPT, UR5, UR9, UPT ;  /* 0x000000090500728c */ /* 0x000fe4000bf01270 */
[----:B------:R-:W-:Y:S02]  /*32c0*/  UIADD3 UR6, UR8, UR6, URZ ;  /* 0x0000000608067290 */ /* 0x000fe4000fffe03f */
[----:B------:R-:W-:Y:S01]  /*32d0*/  USEL UR10, UR5, UR9, UP0 ;  /* 0x00000009050a7287 */ /* 0x000fe20008000000 */
[----:B------:R-:W-:Y:S02]  /*32e0*/  ULDC UR8, c[0x0][0x9dc] ;  /* 0x0002770000087ab9 */ /* 0x000fe40000000800 */
[----:B------:R-:W-:Y:S01]  /*32f0*/  UIADD3 UR5, UR6, -UR8, URZ ;  /* 0x8000000806057290 */ /* 0x000fe2000fffe03f */
[----:B------:R-:W-:Y:S11]  /*3300*/  @!P1 BRA `(.L_x_1768) ;  /* 0x0000000000449947 */ /* 0x000ff60003800000 */
        /* <DEDUP_REMOVED lines=10> */
.L_x_1769:
[----:B------:R-:W-:-:S11]  /*33b0*/  UISETP.NE.AND UP0, UPT, UR7, 0x1, UPT ;  /* 0x000000010700788c */ /* 0x000fd6000bf05270 */
[----:B------:R-:W-:Y:S02]  /*33c0*/  @UP0 ULDC.64 UR12, c[0x0][0x9e8] ;  /* 0x00027a00000c0ab9 */ /* 0x000fe40000000a00 */
[----:B------:R-:W-:-:S04]  /*33d0*/  UIMAD.WIDE.U32 UR8, UR6, UR12, URZ ;  /* 0x0000000c060872a5 */ /* 0x000fc8000f8e003f */
[----:B------:R-:W-:-:S12]  /*33e0*/  @UP0 USHF.R.U32.HI UR6, URZ, UR13, UR9 ;  /* 0x0000000d3f060299 */ /* 0x000fd80008011609 */
.L_x_1770:
[----:B------:R-:W-:-:S04]  /*33f0*/  UIMAD UR6, UR6, UR7, URZ ;  /* 0x00000007060672a4 */ /* 0x000fc8000f8e023f */
[----:B------:R-:W-:-:S04]  /*3400*/  UISETP.LT.AND UP0, UPT, UR5, UR6, UPT ;  /* 0x000000060500728c */ /* 0x000fc8000bf01270 */
[----:B------:R-:W-:-:S12]  /*3410*/  USEL UR5, UR5, UR6, !UP0 ;  /* 0x0000000605057287 */ /* 0x000fd8000c000000 */
.L_x_1768:
[----:B------:R-:W-:Y:S02]  /*3420*/  USHF.R.S32.HI UR6, URZ, 0x1f, UR5 ;  /* 0x0000001f3f067899 */ /* 0x000fe40008011405 */
[----:B------:R-:W-:Y:S02]  /*3430*/  USHF.R.U32.HI UR12, URZ, 0x10, UR4 ;  /* 0x000000103f0c7899 */ /* 0x000fe40008011604 */
[----:B------:R-:W-:Y:S02]  /*3440*/  ULEA.HI UR6, UR6, UR5, URZ, 0x6 ;  /* 0x0000000506067291 */ /* 0x000fe4000f8f303f */
[----:B------:R-:W-:Y:S02]  /*3450*/  UISETP.NE.AND UP1, UPT, UR12, URZ, UPT ;  /* 0x0000003f0c00728c */ /* 0x000fe4000bf25270 */
[----:B------:R-:W-:Y:S02]  /*3460*/  USHF.R.S32.HI UR6, URZ, 0x6, UR6 ;  /* 0x000000063f067899 */ /* 0x000fe40008011406 */
[----:B------:R-:W-:-:S02]  /*3470*/  ULOP3.LUT UR9, UR4, 0xffff, URZ, 0xc0, !UPT ;  /* 0x0000ffff04097892 */ /* 0x000fc4000f8ec03f */
[----:B------:R-:W-:Y:S01]  /*3480*/  UISETP.LT.AND UP0, UPT, URZ, UR6, UPT ;  /* 0x000000063f00728c */ /* 0x000fe2000bf01270 */
[----:B------:R-:W-:-:S03]  /*3490*/  UMOV UR4, URZ ;  /* 0x0000003f00047c82 */ /* 0x000fc60008000000 */
[----:B------:R-:W-:Y:S01]  /*34a0*/  USEL UR38, URZ, UR6, !UP0 ;  /* 0x000000063f267287 */ /* 0x000fe2000c000000 */
[----:B------:R-:W-:-:S03]  /*34b0*/  @!UP1 ULDC UR12, c[0x0][0x9f0] ;  /* 0x00027c00000c9ab9 */ /* 0x000fc60000000800 */
[----:B------:R-:W-:-:S06]  /*34c0*/  UISETP.GT.AND UP0, UPT, UR10, UR38, UPT ;  /* 0x000000260a00728c */ /* 0x000fcc000bf04270 */
[----:B------:R-:W-:-:S13]  /*34d0*/  PLOP3.LUT P0, PT, PT, PT, UP0, 0x80, 0x0 ;  /* 0x000000000000781c */ /* 0x000fda0003f0f008 */
[----:B------:R-:W-:Y:S05]  /*34e0*/  @!P0 BRA `(.L_x_1771) ;  /* 0x0000000000888947 */ /* 0x000fea0003800000 */
[----:B------:R-:W-:Y:S01]  /*34f0*/  IMAD.U32 R3, RZ, RZ, UR12 ;  /* 0x0000000cff037e24 */ /* 0x000fe2000f8e00ff */
[----:B------:R-:W-:-:S04]  /*3500*/  UIADD3 UR4, UR12, -0x1, UR10 ;  /* 0xffffffff0c047890 */ /* 0x000fc8000fffe00a */
[-C--:B------:R-:W-:Y:S01]  /*3510*/  IABS R0, R3.reuse ;  /* 0x0000000300007213 */ /* 0x080fe20000000000 */
[----:B------:R-:W-:Y:S01]  /*3520*/  UIADD3 UR6, -UR38, UR4, URZ ;  /* 0x0000000426067290 */ /* 0x000fe2000fffe13f */
[----:B------:R-:W-:Y:S02]  /*3530*/  IABS R5, R3 ;  /* 0x0000000300057213 */ /* 0x000fe40000000000 */
[----:B------:R-:W-:Y:S01]  /*3540*/  R2UR UR11, R0 ;  /* 0x00000000000b72ca */ /* 0x000fe200000e0000 */
[----:B------:R-:W-:Y:S02]  /*3550*/  UMOV UR4, URZ ;  /* 0x0000003f00047c82 */ /* 0x000fe40008000000 */
[----:B------:R-:W-:Y:S01]  /*3560*/  IMAD.U32 R4, RZ, RZ, UR6 ;  /* 0x00000006ff047e24 */ /* 0x000fe2000f8e00ff */
[----:B------:R-:W-:-:S04]  /*3570*/  ULOP3.LUT UR6, UR6, UR12, URZ, 0x3c, !UPT ;  /* 0x0000000c06067292 */ /* 0x000fc8000f8e3c3f */
[----:B------:R-:W-:-:S04]  /*3580*/  IABS R4, R4 ;  /* 0x0000000400047213 */ /* 0x000fc80000000000 */
[----:B------:R-:W-:Y:S01]  /*3590*/  MOV R3, R4 ;  /* 0x0000000400037202 */ /* 0x000fe20000000f00 */
[----:B------:R-:W0:Y:S03]  /*35a0*/  I2F.RP R0, UR11 ;  /* 0x0000000b00007d06 */ /* 0x000e260008209400 */
[----:B------:R-:W-:-:S05]  /*35b0*/  R2UR UR8, R3 ;  /* 0x00000000030872ca */ /* 0x000fca00000e0000 */
[----:B0-----:R-:W0:Y:S02]  /*35c0*/  MUFU.RCP R0, R0 ;  /* 0x0000000000007308 */ /* 0x001e240000001000 */
[----:B0-----:R-:W-:Y:S02]  /*35d0*/  VIADD R2, R0, 0xffffffe ;  /* 0x0ffffffe00027836 */ /* 0x001fe40000000000 */
        /* <DEDUP_REMOVED lines=19> */
.L_x_1771:
[----:B------:R-:W-:Y:S01]  /*3710*/  UIMAD UR38, UR9, UR4, UR38 ;  /* 0x00000004092672a4 */ /* 0x000fe2000f8e0226 */
[----:B------:R-:W-:Y:S01]  /*3720*/  IMAD.U32 R0, RZ, RZ, UR10 ;  /* 0x0000000aff007e24 */ /* 0x000fe2000f8e00ff */
[----:B------:R-:W-:Y:S01]  /*3730*/  PLOP3.LUT P0, PT, PT, PT, PT, 0x80, 0x0 ;  /* 0x000000000000781c */ /* 0x000fe20003f0f070 */
[----:B------:R-:W-:Y:S01]  /*3740*/  IMAD.U32 R3, RZ, RZ, UR4 ;  /* 0x00000004ff037e24 */ /* 0x000fe2000f8e00ff */
[----:B------:R-:W-:Y:S01]  /*3750*/  CS2R R150, SRZ ;  /* 0x0000000000967805 */ /* 0x000fe2000001ff00 */
[----:B------:R-:W-:Y:S01]  /*3760*/  IMAD.MOV.U32 R2, RZ, RZ, RZ ;  /* 0x000000ffff027224 */ /* 0x000fe200078e00ff */
[----:B------:R-:W-:Y:S01]  /*3770*/  CS2R R148, SRZ ;  /* 0x0000000000947805 */ /* 0x000fe2000001ff00 */
[----:B------:R-:W-:Y:S01]  /*3780*/  IMAD.MOV.U32 R4, RZ, RZ, RZ ;  /* 0x000000ffff047224 */ /* 0x000fe200078e00ff */
[----:B------:R-:W-:Y:S02]  /*3790*/  VIADDMNMX R0, R3, UR38, R0, PT ;  /* 0x0000002603007c46 */ /* 0x000fe4000b800100 */
[----:B------:R-:W-:-:S02]  /*37a0*/  CS2R R146, SRZ ;  /* 0x0000000000927805 */ /* 0x000fc4000001ff00 */
[----:B------:R-:W-:Y:S02]  /*37b0*/  CS2R R144, SRZ ;  /* 0x0000000000907805 */ /* 0x000fe4000001ff00 */
[----:B------:R-:W-:Y:S02]  /*37c0*/  CS2R R142, SRZ ;  /* 0x00000000008e7805 */ /* 0x000fe4000001ff00 */
[----:B------:R-:W-:Y:S02]  /*37d0*/  R2UR UR42, R0 ;  /* 0x00000000002a72ca */ /* 0x000fe400000e0000 */
        /* <DEDUP_REMOVED lines=11> */
[----:B------:R-:W-:Y:S01]  /*3890*/  CS2R R118, SRZ ;  /* 0x0000000000767805 */ /* 0x000fe2000001ff00 */
[----:B------:R-:W-:Y:S01]  /*38a0*/  UISETP.GT.AND UP0, UPT, UR42, UR38, UPT ;  /* 0x000000262a00728c */ /* 0x000fe2000bf04270 */
[----:B------:R-:W-:Y:S02]  /*38b0*/  CS2R R116, SRZ ;  /* 0x0000000000747805 */ /* 0x000fe4000001ff00 */
[----:B------:R-:W-:Y:S02]  /*38c0*/  CS2R R114, SRZ ;  /* 0x0000000000727805 */ /* 0x000fe4000001ff00 */
[----:B------:R-:W-:-:S02]  /*38d0*/  CS2R R112, SRZ ;  /* 0x0000000000707805 */ /* 0x000fc4000001ff00 */
[----:B------:R-:W-:Y:S02]  /*38e0*/  CS2R R110, SRZ ;  /* 0x00000000006e7805 */ /* 0x000fe4000001ff00 */
[----:B------:R-:W-:Y:S02]  /*38f0*/  CS2R R108, SRZ ;  /* 0x00000000006c7805 */ /* 0x000fe4000001ff00 */
[----:B------:R-:W-:Y:S02]  /*3900*/  PLOP3.LUT P1, PT, PT, PT, UP0, 0x80, 0x0 ;  /* 0x000000000000781c */ /* 0x000fe40003f2f008 */
        /* <DEDUP_REMOVED lines=60> */
[----:B------:R-:W-:-:S04]  /*3cd0*/  ULOP3.LUT UR5, UR5, 0x3fff, URZ, 0xc0, !UPT ;  /* 0x00003fff05057892 */ /* 0x000fc8000f8ec03f */
[----:B------:R-:W-:-:S04]  /*3ce0*/  ULOP3.LUT UR36, UR5, 0x2000000, URZ, 0xfc, !UPT ;  /* 0x0200000005247892 */ /* 0x000fc8000f8efc3f */
[----:B------:R-:W-:Y:S08]  /*3cf0*/  @!P0 BRA `(.L_x_1772) ;  /* 0x0000000000408947 */ /* 0x000ff00003800000 */
[----:B------:R-:W-:Y:S01]  /*3d00*/  MOV R0, 0x0 ;  /* 0x0000000000007802 */ /* 0x000fe20000000f00 */
[----:B------:R-:W-:Y:S01]  /*3d10*/  ULDC.64 UR4, c[0x4][0x90] ;  /* 0x0100240000047ab9 */ /* 0x000fe20000000a00 */
[----:B------:R-:W-:Y:S01]  /*3d20*/  ULDC.64 UR6, c[0x4][0x20] ;  /* 0x0100080000067ab9 */ /* 0x000fe20000000a00 */
[----:B------:R-:W-:Y:S01]  /*3d30*/  IMAD.U32 R4, RZ, RZ, UR4 ;  /* 0x00000004ff047e24 */ /* 0x000fe2000f8e00ff */
[----:B------:R0:W1:Y:S01]  /*3d40*/  LDC.64 R2, c[0x4][R0] ;  /* 0x0100000000027b82 */ /* 0x0000620000000a00 */
[----:B------:R-:W-:Y:S01]  /*3d50*/  IMAD.U32 R5, RZ, RZ, UR5 ;  /* 0x00000005ff057e24 */ /* 0x000fe2000f8e00ff */
[----:B------:R-:W-:Y:S01]  /*3d60*/  ULDC.64 UR4, c[0x4][0x98] ;  /* 0x0100260000047ab9 */ /* 0x000fe20000000a00 */
[----:B------:R-:W-:Y:S01]  /*3d70*/  IMAD.U32 R10, RZ, RZ, UR6 ;  /* 0x00000006ff0a7e24 */ /* 0x000fe2000f8e00ff */
[----:B------:R-:W-:Y:S01]  /*3d80*/  MOV R7, UR5 ;  /* 0x0000000500077c02 */ /* 0x000fe20008000f00 */
[----:B------:R-:W-:Y:S02]  /*3d90*/  IMAD.U32 R6, RZ, RZ, UR4 ;  /* 0x00000004ff067e24 */ /* 0x000fe4000f8e00ff */
[----:B------:R-:W-:-:S02]  /*3da0*/  IMAD.U32 R11, RZ, RZ, UR7 ;  /* 0x00000007ff0b7e24 */ /* 0x000fc4000f8e00ff */
[----:B------:R-:W-:Y:S02]  /*3db0*/  IMAD.MOV.U32 R8, RZ, RZ, 0x70 ;  /* 0x00000070ff087424 */ /* 0x000fe400078e00ff */
[----:B------:R-:W-:Y:S02]  /*3dc0*/  IMAD.MOV.U32 R12, RZ, RZ, 0x1 ;  /* 0x00000001ff0c7424 */ /* 0x000fe400078e00ff */
[----:B0-----:R-:W-:-:S07]  /*3dd0*/  IMAD.MOV.U32 R13, RZ, RZ, RZ ;  /* 0x000000ffff0d7224 */ /* 0x001fce00078e00ff */
[----:B------:R-:W-:-:S07]  /*3de0*/  LEPC R20, `(.L_x_1772) ;  /* 0x000000001014794e */ /* 0x000fce0000000000 */
[----:B-1----:R-:W-:Y:S05]  /*3df0*/  CALL.ABS.NOINC R2 ;  /* 0x0000000002007343 */ /* 0x002fea0003c00000 */
.L_x_1772:
[----:B------:R-:W-:Y:S02]  /*3e00*/  SHF.L.U32 R14, RZ, 0x1f, RZ ;  /* 0x0000001fff0e7819 */ /* 0x000fe400000006ff */
[----:B------:R-:W-:Y:S02]  /*3e10*/  LOP3.LUT R3, R18, 0xffffff80, RZ, 0xc0, !PT ;  /* 0xffffff8012037812 */ /* 0x000fe400078ec0ff */
[----:B------:R-:W0:Y:S01]  /*3e20*/  SYNCS.PHASECHK.TRANS64.TRYWAIT P0, [UR37+0x28c00], R14 ;  /* 0x028c000eff0075a7 */ /* 0x000e220008000165 */
        /* <DEDUP_REMOVED lines=8> */
.L_x_1953:
[----:B------:R-:W-:Y:S01]  /*3eb0*/  ULOP3.LUT UR4, UR45, 0x1, URZ, 0xfc, !UPT ;  /* 0x000000012d047892 */ /* 0x000fe2000f8efc3f */
[----:B------:R-:W-:Y:S01]  /*3ec0*/  LOP3.LUT R0, R3, 0x7ffffffc, RZ, 0xc0, !PT ;  /* 0x7ffffffc03007812 */ /* 0x000fe200078ec0ff */
[----:B------:R-:W-:Y:S01]  /*3ed0*/  IMAD.IADD R3, R19, 0x1, -R2 ;  /* 0x0000000113037824 */ /* 0x000fe200078e0a02 */
[----:B------:R-:W-:Y:S02]  /*3ee0*/  LEA.HI R7, R7, R6, RZ, 0x3 ;  /* 0x0000000607077211 */ /* 0x000fe400078f18ff */
[-C--:B------:R-:W-:Y:S01]  /*3ef0*/  IADD3 R0, -R0, R5.reuse, RZ ;  /* 0x0000000500007210 */ /* 0x080fe20007ffe1ff */
[----:B------:R-:W-:Y:S01]  /*3f00*/  IMAD.U32 R2, RZ, RZ, UR4 ;  /* 0x00000004ff027e24 */ /* 0x000fe2000f8e00ff */
[----:B------:R-:W-:Y:S02]  /*3f10*/  LOP3.LUT R7, R7, 0xfffffff8, RZ, 0xc0, !PT ;  /* 0xfffffff807077812 */ /* 0x000fe400078ec0ff */
[----:B------:R-:W-:Y:S01]  /*3f20*/  LEA.HI R4, R4, R5, RZ, 0x5 ;  /* 0x0000000504047211 */ /* 0x000fe200078f28ff */
[----:B------:R-:W-:Y:S01]  /*3f30*/  IMAD.SHL.U32 R0, R0, 0x2, RZ ;  /* 0x0000000200007824 */ /* 0x000fe200078e00ff */
[----:B------:R-:W-:Y:S01]  /*3f40*/  ISETP.NE.AND P5, PT, R2, 0x3, PT ;  /* 0x000000030200780c */ /* 0x000fe20003fa5270 */
[----:B------:R-:W-:Y:S01]  /*3f50*/  IMAD.IADD R7, R6, 0x1, -R7 ;  /* 0x0000000106077824 */ /* 0x000fe200078e0a07 */
[----:B------:R-:W-:Y:S01]  /*3f60*/  SHF.R.S32.HI R2, RZ, 0x5, R4 ;  /* 0x00000005ff027819 */ /* 0x000fe20000011404 */
[----:B------:R-:W-:-:S04]  /*3f70*/  IMAD R4, R3, 0x100, R0 ;  /* 0x0000010003047824 */ /* 0x000fc800078e0200 */
[----:B------:R-:W-:-:S06]  /*3f80*/  IMAD R3, R2, 0x10, R7 ;  /* 0x0000001002037824 */ /* 0x000fcc00078e0207 */
[----:B------:R-:W-:Y:S05]  /*3f90*/  @!P5 BRA `(.L_x_1774) ;  /* 0x000000000004d947 */ /* 0x000fea0003800000 */
[----:B------:R-:W-:Y:S01]  /*3fa0*/  BPT.TRAP 0x1 ;  /* 0x000000040000795c */ /* 0x000fe20000300000 */
.L_x_1774:
[----:B------:R1:W2:Y:S01]  /*3fb0*/  SYNCS.PHASECHK.TRANS64.TRYWAIT P0, [UR37+0x28c30], R14 ;  /* 0x028c300eff0075a7 */ /* 0x0002a20008000165 */
[----:B------:R-:W-:Y:S05]  /*3fc0*/  @!P5 BRA `(.L_x_1775) ;  /* 0x000000000004d947 */ /* 0x000fea0003800000 */
[----:B------:R-:W-:Y:S01]  /*3fd0*/  BPT.TRAP 0x1 ;  /* 0x000000040000795c */ /* 0x000fe20000300000 */
.L_x_1775:
[----:B------:R-:W3:Y:S02]  /*3fe0*/  S2R R2, SR_TID.X ;  /* 0x0000000000027919 */ /* 0x000ee40000002100 */
[----:B---3--:R-:W-:-:S04]  /*3ff0*/  LOP3.LUT R2, R2, 0x7f, RZ, 0xc0, !PT ;  /* 0x0000007f02027812 */ /* 0x008fc800078ec0ff */
[----:B------:R-:W-:Y:S01]  /*4000*/  ISETP.NE.AND P6, PT, R2, RZ, PT ;  /* 0x000000ff0200720c */ /* 0x000fe20003fc5270 */
[----:B--2---:R-:W-:-:S12]  /*4010*/  @P0 BRA `(.L_x_1776) ;  /* 0x0000000000080947 */ /* 0x004fd80003800000 */
[----:B------:R-:W2:Y:S02]  /*4020*/  SYNCS.PHASECHK.TRANS64.TRYWAIT P0, [UR37+0x28c30], R14 ;  /* 0x028c300eff0075a7 */ /* 0x000ea40008000165 */
[----:B--2---:R-:W-:Y:S05]  /*4030*/  @!P0 BRA `(.L_x_1777) ;  /* 0x0000010000ec8947 */ /* 0x004fea0003800000 */
.L_x_1776:
[----:B------:R-:W-:Y:S05]  /*4040*/  WARPSYNC.ALL ;  /* 0x0000000000007948 */ /* 0x000fea0003800000 */
[----:B------:R-:W-:Y:S01]  /*4050*/  UIADD3 UR4, UR37, 0x20400, URZ ;  /* 0x0002040025047890 */ /* 0x000fe2000fffe03f */
[----:B------:R-:W-:Y:S01]  /*4060*/  WARPGROUP.ARRIVE ;  /* 0x00000000000079c5 */ /* 0x000fe20000000000 */
[----:B------:R-:W-:Y:S01]  /*4070*/  UIADD3 UR5, UR37, 0x22400, URZ ;  /* 0x0002240025057890 */ /* 0x000fe2000fffe03f */
[----:B------:R-:W-:Y:S01]  /*4080*/  LEA.HI R2, R17, R16, RZ, 0x2 ;  /* 0x0000001011027211 */ /* 0x000fe200078f10ff */
[----:B------:R-:W-:Y:S01]  /*4090*/  USHF.R.U32.HI UR4, URZ, 0x4, UR4 ;  /* 0x000000043f047899 */ /* 0x000fe20008011604 */
[----:B------:R-:W-:Y:S01]  /*40a0*/  IMAD.U32 R13, RZ, RZ, UR37 ;  /* 0x00000025ff0d7e24 */ /* 0x000fe2000f8e00ff */
[----:B------:R-:W-:Y:S01]  /*40b0*/  USHF.R.U32.HI UR5, URZ, 0x4, UR5 ;  /* 0x000000043f057899 */ /* 0x000fe20008011605 */
[----:B--2---:R-:W-:Y:S01]  /*40c0*/  LOP3.LUT R5, R2, 0xfffffffc, RZ, 0xc0, !PT ;  /* 0xfffffffc02057812 */ /* 0x004fe200078ec0ff */
[----:B------:R-:W-:-:S02]  /*40d0*/  ULOP3.LUT UR4, UR4, 0x3fff, URZ, 0xc0, !UPT ;  /* 0x00003fff04047892 */ /* 0x000fc4000f8ec03f */
[----:B------:R-:W-:Y:S02]  /*40e0*/  ULOP3.LUT UR5, UR5, 0x3fff, URZ, 0xc0, !UPT ;  /* 0x00003fff05057892 */ /* 0x000fe4000f8ec03f */
[----:B------:R-:W-:Y:S01]  /*40f0*/  ULOP3.LUT UR20, UR4, 0x10000, URZ, 0xfc, !UPT ;  /* 0x0001000004147892 */ /* 0x000fe2000f8efc3f */
[----:B------:R-:W-:Y:S01]  /*4100*/  IMAD.IADD R5, R16, 0x1, -R5 ;  /* 0x0000000110057824 */ /* 0x000fe200078e0a05 */
[----:B------:R-:W-:Y:S01]  /*4110*/  ULOP3.LUT UR6, UR5, 0x10000, URZ, 0xfc, !UPT ;  /* 0x0001000005067892 */ /* 0x000fe2000f8efc3f */
[----:B------:R-:W-:Y:S01]  /*4120*/  UMOV UR21, 0x40000040 ;  /* 0x4000004000157882 */ /* 0x000fe20000000000 */
[----:B------:R-:W-:Y:S01]  /*4130*/  UMOV UR7, 0x40000040 ;  /* 0x4000004000077882 */ /* 0x000fe20000000000 */
[----:B------:R-:W-:Y:S02]  /*4140*/  UMOV UR5, UR21 ;  /* 0x0000001500057c82 */ /* 0x000fe40008000000 */
[----:B------:R-:W-:Y:S01]  /*4150*/  UMOV UR4, UR20 ;  /* 0x0000001400047c82 */ /* 0x000fe20008000000 */
[----:B------:R-:W-:Y:S01]  /*4160*/  UIADD3 UR8, UR20, 0x2, URZ ;  /* 0x0000000214087890 */ /* 0x000fe2000fffe03f */
[----:B------:R-:W-:Y:S01]  /*4170*/  LEA.HI R2, R5, R5, RZ, 0x1 ;  /* 0x0000000505027211 */ /* 0x000fe200078f08ff */
[----:B------:R-:W-:-:S02]  /*4180*/  UIADD3 UR10, UR6, 0x2, URZ ;  /* 0x00000002060a7890 */ /* 0x000fc4000fffe03f */
[----:B------:R-:W-:Y:S01]  /*4190*/  HGMMA.64x64x16.F32 R24, gdesc[UR4], RZ, !UPT, gsb0 ;  /* 0x00e00000041879f0 */ /* 0x000fe2000c0008ff */
[----:B------:R-:W-:Y:S01]  /*41a0*/  UMOV UR9, 0x40000040 ;  /* 0x4000004000097882 */ /* 0x000fe20000000000 */
[----:B------:R-:W-:Y:S01]  /*41b0*/  UMOV UR11, 0x40000040 ;  /* 0x40000040000b7882 */ /* 0x000fe20000000000 */
[----:B------:R-:W-:Y:S01]  /*41c0*/  UIADD3 UR12, UR20, 0x4, URZ ;  /* 0x00000004140c7890 */ /* 0x000fe2000fffe03f */
[----:B------:R-:W-:Y:S01]  /*41d0*/  LOP3.LUT R2, R2, 0x1ffffffe, RZ, 0xc0, !PT ;  /* 0x1ffffffe02027812 */ /* 0x000fe200078ec0ff */
[----:B------:R-:W-:Y:S01]  /*41e0*/  UIADD3 UR14, UR6, 0x4, URZ ;  /* 0x00000004060e7890 */ /* 0x000fe2000fffe03f */
[----:B------:R-:W-:Y:S01]  /*41f0*/  UMOV UR13, 0x40000040 ;  /* 0x40000040000d7882 */ /* 0x000fe20000000000 */
[----:B------:R-:W-:Y:S01]  /*4200*/  UMOV UR15, 0x40000040 ;  /* 0x40000040000f7882 */ /* 0x000fe20000000000 */
[----:B------:R-:W-:Y:S01]  /*4210*/  UIADD3 UR16, UR20, 0x6, URZ ;  /* 0x0000000614107890 */ /* 0x000fe2000fffe03f */
[----:B------:R-:W-:Y:S01]  /*4220*/  IMAD.IADD R2, R5, 0x1, -R2 ;  /* 0x0000000105027824 */ /* 0x000fe200078e0a02 */
[----:B------:R-:W-:Y:S01]  /*4230*/  UIADD3 UR18, UR6, 0x6, URZ ;  /* 0x0000000606127890 */ /* 0x000fe2000fffe03f */
[----:B------:R-:W-:Y:S01]  /*4240*/  VIADD R5, R3, UR41 ;  /* 0x0000002903057c36 */ /* 0x000fe20008000000 */
[----:B------:R-:W-:Y:S01]  /*4250*/  UMOV UR17, 0x40000040 ;  /* 0x4000004000117882 */ /* 0x000fe20000000000 */
[----:B------:R-:W-:Y:S01]  /*4260*/  UMOV UR19, 0x40000040 ;  /* 0x4000004000137882 */ /* 0x000fe20000000000 */
[----:B------:R-:W-:Y:S01]  /*4270*/  ULDC UR4, c[0x0][0x448] ;  /* 0x0001120000047ab9 */ /* 0x000fe20000000800 */
[----:B------:R-:W-:Y:S01]  /*4280*/  IMAD R2, R2, 0x8, R5 ;  /* 0x0000000802027824 */ /* 0x000fe200078e0205 */
[----:B------:R-:W-:-:S04]  /*4290*/  UISETP.NE.AND UP0, UPT, UR4, 0x1, UPT ;  /* 0x000000010400788c */ /* 0x000fc8000bf05270 */
[----:B------:R-:W-:Y:S02]  /*42a0*/  MOV R6, R2 ;  /* 0x0000000200067202 */ /* 0x000fe40000000f00 */
[----:B------:R-:W-:Y:S02]  /*42b0*/  PLOP3.LUT P0, PT, PT, PT, UP0, 0x80, 0x0 ;  /* 0x000000000000781c */ /* 0x000fe40003f0f008 */
[----:B------:R-:W-:-:S03]  /*42c0*/  PLOP3.LUT P1, PT, PT, PT, UP0, 0x80, 0x0 ;  /* 0x000000000000781c */ /* 0x000fc60003f2f008 */
[----:B------:R-:W-:-:S08]  /*42d0*/  @UP0 ULDC UR4, c[0x0][0x44c] ;  /* 0x0001130000040ab9 */ /* 0x000fd00000000800 */
[----:B------:R-:W-:Y:S01]  /*42e0*/  @P0 IMAD.HI.U32 R5, R2, UR4, RZ ;  /* 0x0000000402050c27 */ /* 0x000fe2000f8e00ff */
[----:B------:R-:W-:-:S04]  /*42f0*/  @UP0 ULDC UR4, c[0x0][0x450] ;  /* 0x0001140000040ab9 */ /* 0x000fc80000000800 */
[----:B------:R-:W-:Y:S01]  /*4300*/  @P1 SHF.R.U32.HI R6, RZ, UR4, R5 ;  /* 0x00000004ff061c19 */ /* 0x000fe20008011605 */
[----:B------:R-:W-:-:S04]  /*4310*/  @!P6 VIADD R5, R13, 0x28c40 ;  /* 0x00028c400d05e836 */ /* 0x000fc80000000000 */
[----:B0-----:R-:W0:Y:S01]  /*4320*/  SHFL.IDX PT, R9, R6, RZ, 0x1c1f ;  /* 0x001c1fff06097589 */ /* 0x001e2200000e0000 */
[----:B------:R-:W-:Y:S01]  /*4330*/  @!P6 PRMT R5, RZ, 0x654, R5 ;  /* 0x00000654ff05e816 */ /* 0x000fe20000000005 */
[----:B------:R-:W-:Y:S02]  /*4340*/  WARPGROUP.DEPBAR.LE gsb0, 0x0 ;  /* 0x00008000000079c5 */ /* 0x000fe40000010000 */
[----:B------:R-:W-:-:S06]  /*4350*/  WARPGROUP.ARRIVE ;  /* 0x00000000000079c5 */ /* 0x000fcc0000000000 */
[----:B------:R-:W-:Y:S01]  /*4360*/  HGMMA.64x64x16.F32 R24, gdesc[UR8], R24, gsb0 ;  /* 0x00e00000081879f0 */ /* 0x000fe20008000818 */
[----:B------:R-:W-:Y:S01]  /*4370*/  UMOV UR10, 0xffffffc0 ;  /* 0xffffffc0000a7882 */ /* 0x000fe20000000000 */
[----:B------:R-:W-:Y:S01]  /*4380*/  ULDC UR11, c[0x0][0x2f0] ;  /* 0x0000bc00000b7ab9 */ /* 0x000fe20000000800 */
[----:B------:R-:W-:-:S04]  /*4390*/  UIMAD UR4, UR42, UR10, 0x41 ;  /* 0x000000412a0474a4 */ /* 0x000fc8000f8e020a */
[----:B------:R-:W-:-:S03]  /*43a0*/  UIMAD UR7, UR39, UR11, UR4 ;  /* 0x0000000b270772a4 */ /* 0x000fc6000f8e0204 */
[----:B------:R-:W-:Y:S02]  /*43b0*/  ULDC.64 UR4, c[0x0][0x9e0] ;  /* 0x0002780000047ab9 */ /* 0x000fe40000000a00 */
[----:B------:R-:W-:-:S06]  /*43c0*/  UISETP.GE.AND UP1, UPT, UR5, 0x1, UPT ;  /* 0x000000010500788c */ /* 0x000fcc000bf26270 */
[----:B------:R-:W-:Y:S01]  /*43d0*/  PLOP3.LUT P0, PT, PT, PT, UP1, 0x40, 0x0 ;  /* 0x000000000000781c */ /* 0x000fe20003f0e818 */
[----:B------:R-:W-:Y:S02]  /*43e0*/  WARPGROUP.DEPBAR.LE gsb0, 0x0 ;  /* 0x00008000000079c5 */ /* 0x000fe40000010000 */
[----:B------:R-:W-:-:S06]  /*43f0*/  WARPGROUP.ARRIVE ;  /* 0x00000000000079c5 */ /* 0x000fcc0000000000 */
[----:B------:R-:W-:Y:S01]  /*4400*/  HGMMA.64x64x16.F32 R24, gdesc[UR12], R24, gsb0 ;  /* 0x00e000000c1879f0 */ /* 0x000fe20008000818 */
[----:B------:R-:W-:Y:S02]  /*4410*/  ULDC UR14, c[0x0][0x9dc] ;  /* 0x00027700000e7ab9 */ /* 0x000fe40000000800 */
[----:B------:R-:W-:Y:S02]  /*4420*/  WARPGROUP.DEPBAR.LE gsb0, 0x0 ;  /* 0x00008000000079c5 */ /* 0x000fe40000010000 */
[----:B------:R-:W-:-:S06]  /*4430*/  WARPGROUP.ARRIVE ;  /* 0x00000000000079c5 */ /* 0x000fcc0000000000 */
[----:B------:R-:W-:Y:S01]  /*4440*/  HGMMA.64x64x16.F32 R24, gdesc[UR16], R24, gsb0 ;  /* 0x00e00000101879f0 */ /* 0x000fe20008000818 */
[----:B------:R-:W-:Y:S01]  /*4450*/  ULEA UR19, UR42, 0xffffffc0, 0x6 ;  /* 0xffffffc02a137891 */ /* 0x000fe2000f8e303f */
[----:B------:R-:W-:-:S03]  /*4460*/  ULDC UR18, c[0x0][0x288] ;  /* 0x0000a20000127ab9 */ /* 0x000fc60000000800 */
[----:B------:R-:W-:-:S06]  /*4470*/  UIMAD UR15, UR39, UR11, -UR19 ;  /* 0x0000000b270f72a4 */ /* 0x000fcc000f8e0a13 */
[----:B------:R-:W-:Y:S01]  /*4480*/  IADD3 R10, -R0, UR15, RZ ;  /* 0x0000000f000a7c10 */ /* 0x000fe2000fffe1ff */
[----:B------:R-:W-:Y:S02]  /*4490*/  WARPGROUP.DEPBAR.LE gsb0, 0x0 ;  /* 0x00008000000079c5 */ /* 0x000fe40000010000 */
[----:B------:R2:W-:Y:S02]  /*44a0*/  @!P6 SYNCS.ARRIVE.TRANS64.RED.A1T0 RZ, [R5+URZ], RZ ;  /* 0x000000ff05ffe9a7 */ /* 0x0005e4000810043f */
[----:B--2---:R-:W-:Y:S01]  /*44b0*/  IMAD.U32 R5, RZ, RZ, UR7 ;  /* 0x00000007ff057e24 */ /* 0x004fe2000f8e00ff */
[----:B------:R-:W-:-:S04]  /*44c0*/  ULOP3.LUT UR7, URZ, UR14, URZ, 0x33, !UPT ;  /* 0x0000000e3f077292 */ /* 0x000fc8000f8e333f */
[----:B------:R-:W-:-:S05]  /*44d0*/  IADD3 R5, R5, -UR18, -R0 ;  /* 0x8000001205057c10 */ /* 0x000fca000fffe800 */
[C---:B------:R-:W-:Y:S02]  /*44e0*/  VIADD R11, R5.reuse, UR4 ;  /* 0x00000004050b7c36 */ /* 0x040fe40008000000 */
[----:B------:R-:W-:-:S03]  /*44f0*/  VIADD R12, R5, UR7 ;  /* 0x00000007050c7c36 */ /* 0x000fc60008000000 */
[----:B0-----:R-:W-:Y:S01]  /*4500*/  VIADDMNMX R5, R9, R11, R10, PT ;  /* 0x0000000b09057246 */ /* 0x001fe2000380010a */
[----:B------:R-:W-:Y:S01]  /*4510*/  IMAD.IADD R7, R12, 0x1, R9 ;  /* 0x000000010c077824 */ /* 0x000fe200078e0209 */
[----:B------:R-:W-:Y:S06]  /*4520*/  @P0 BRA `(.L_x_1778) ;  /* 0x0000000000640947 */ /* 0x000fec0003800000 */
[----:B------:R-:W-:Y:S01]  /*4530*/  IMAD.U32 R8, RZ, RZ, UR11 ;  /* 0x0000000bff087e24 */ /* 0x000fe2000f8e00ff */
[----:B------:R-:W-:Y:S03]  /*4540*/  BSSY B0, `(.L_x_1779) ;  /* 0x0000012000007945 */ /* 0x000fe60003800000 */
[----:B------:R-:W-:-:S04]  /*4550*/  IMAD R8, R8, UR39, R9 ;  /* 0x0000002708087c24 */ /* 0x000fc8000f8e0209 */
[----:B------:R-:W-:-:S05]  /*4560*/  VIADD R8, R8, -UR18 ;  /* 0x8000001208087c36 */ /* 0x000fca0008000000 */
[----:B------:R-:W-:-:S13]  /*4570*/  ISETP.GT.AND P0, PT, R8, -0x1, PT ;  /* 0xffffffff0800780c */ /* 0x000fda0003f04270 */
[----:B------:R-:W-:Y:S05]  /*4580*/  @P0 BRA `(.L_x_1780) ;  /* 0x0000000000200947 */ /* 0x000fea0003800000 */
[----:B------:R-:W-:Y:S01]  /*4590*/  UISETP.NE.AND UP2, UPT, UR5, 0x1, UPT ;  /* 0x000000010500788c */ /* 0x000fe2000bf45270 */
[----:B------:R-:W-:-:S05]  /*45a0*/  LOP3.LUT R8, RZ, R8, RZ, 0x33, !PT ;  /* 0x00000008ff087212 */ /* 0x000fca00078e33ff */
[----:B------:R-:W-:-:S05]  /*45b0*/  PLOP3.LUT P0, PT, PT, PT, UP2, 0x80, 0x0 ;  /* 0x000000000000781c */ /* 0x000fca0003f0f028 */
[----:B------:R-:W-:-:S08]  /*45c0*/  @UP2 ULDC.64 UR14, c[0x0][0x9e8] ;  /* 0x00027a00000e2ab9 */ /* 0x000fd00000000a00 */
[----:B------:R-:W-:-:S05]  /*45d0*/  @P0 IMAD.HI.U32 R9, R8, UR14, RZ ;  /* 0x0000000e08090c27 */ /* 0x000fca000f8e00ff */
[----:B------:R-:W-:-:S04]  /*45e0*/  @P0 SHF.R.U32.HI R8, RZ, UR15, R9 ;  /* 0x0000000fff080c19 */ /* 0x000fc80008011609 */
[----:B------:R-:W-:Y:S01]  /*45f0*/  LOP3.LUT R8, RZ, R8, RZ, 0x33, !PT ;  /* 0x00000008ff087212 */ /* 0x000fe200078e33ff */
[----:B------:R-:W-:Y:S06]  /*4600*/  BRA `(.L_x_1781) ;  /* 0x0000000000147947 */ /* 0x000fec0003800000 */
.L_x_1780:
[----:B------:R-:W-:-:S06]  /*4610*/  UISETP.NE.AND UP2, UPT, UR5, 0x1, UPT ;  /* 0x000000010500788c */ /* 0x000fcc000bf45270 */
[----:B------:R-:W-:-:S05]  /*4620*/  PLOP3.LUT P0, PT, PT, PT, UP2, 0x80, 0x0 ;  /* 0x000000000000781c */ /* 0x000fca0003f0f028 */
[----:B------:R-:W-:-:S08]  /*4630*/  @UP2 ULDC.64 UR14, c[0x0][0x9e8] ;  /* 0x00027a00000e2ab9 */ /* 0x000fd00000000a00 */
[----:B------:R-:W-:-:S05]  /*4640*/  @P0 IMAD.HI.U32 R9, R8, UR14, RZ ;  /* 0x0000000e08090c27 */ /* 0x000fca000f8e00ff */
[----:B------:R-:W-:-:S07]  /*4650*/  @P0 SHF.R.U32.HI R8, RZ, UR15, R9 ;  /* 0x0000000fff080c19 */ /* 0x000fce0008011609 */
.L_x_1781:
[----:B------:R-:W-:Y:S05]  /*4660*/  BSYNC B0 ;  /* 0x0000000000007941 */ /* 0x000fea0003800000 */
.L_x_1779:
[----:B------:R-:W-:-:S05]  /*4670*/  MOV R9, UR19 ;  /* 0x0000001300097c02 */ /* 0x000fca0008000f00 */
[----:B------:R-:W-:-:S04]  /*4680*/  IMAD R9, R8, UR5, -R9 ;  /* 0x0000000508097c24 */ /* 0x000fc8000f8e0a09 */
[----:B------:R-:W-:-:S05]  /*4690*/  IMAD.IADD R8, R9, 0x1, -R0 ;  /* 0x0000000109087824 */ /* 0x000fca00078e0a00 */
[----:B------:R-:W-:Y:S02]  /*46a0*/  VIMNMX R7, R7, R8, !PT ;  /* 0x0000000807077248 */ /* 0x000fe40007fe0100 */
[----:B------:R-:W-:-:S07]  /*46b0*/  VIADDMNMX R5, R8, UR5, R5, PT ;  /* 0x0000000508057c46 */ /* 0x000fce000b800105 */
.L_x_1778:
[----:B------:R-:W0:Y:S01]  /*46c0*/  SHFL.IDX PT, R15, R6, 0x1, 0x1c1f ;  /* 0x003c1f00060f7f89 */ /* 0x000e2200000e0000 */
[----:B------:R-:W-:Y:S02]  /*46d0*/  PLOP3.LUT P0, PT, PT, PT, UP1, 0x40, 0x0 ;  /* 0x000000000000781c */ /* 0x000fe40003f0e818 */
[----:B0-----:R-:W-:Y:S01]  /*46e0*/  VIADDMNMX R8, R15, R11, R10, PT ;  /* 0x0000000b0f087246 */ /* 0x001fe2000380010a */
[----:B------:R-:W-:-:S10]  /*46f0*/  IMAD.IADD R9, R12, 0x1, R15 ;  /* 0x000000010c097824 */ /* 0x000fd400078e020f */
[----:B------:R-:W-:Y:S05]  /*4700*/  @P0 BRA `(.L_x_1782) ;  /* 0x0000000000640947 */ /* 0x000fea0003800000 */
        /* <DEDUP_REMOVED lines=14> */
.L_x_1784:
[----:B------:R-:W-:-:S06]  /*47f0*/  UISETP.NE.AND UP2, UPT, UR5, 0x1, UPT ;  /* 0x000000010500788c */ /* 0x000fcc000bf45270 */
[----:B------:R-:W-:-:S05]  /*4800*/  PLOP3.LUT P0, PT, PT, PT, UP2, 0x80, 0x0 ;  /* 0x000000000000781c */ /* 0x000fca0003f0f028 */
[----:B------:R-:W-:-:S08]  /*4810*/  @UP2 ULDC.64 UR14, c[0x0][0x9e8] ;  /* 0x00027a00000e2ab9 */ /* 0x000fd00000000a00 */
[----:B------:R-:W-:-:S05]  /*4820*/  @P0 IMAD.HI.U32 R10, R6, UR14, RZ ;  /* 0x0000000e060a0c27 */ /* 0x000fca000f8e00ff */
[----:B------:R-:W-:-:S07]  /*4830*/  @P0 SHF.R.U32.HI R6, RZ, UR15, R10 ;  /* 0x0000000fff060c19 */ /* 0x000fce000801160a */
.L_x_1785:
[----:B------:R-:W-:Y:S05]  /*4840*/  BSYNC B0 ;  /* 0x0000000000007941 */ /* 0x000fea0003800000 */
.L_x_1783:
[----:B------:R-:W-:-:S04]  /*4850*/  IMAD.U32 R11, RZ, RZ, UR19 ;  /* 0x00000013ff0b7e24 */ /* 0x000fc8000f8e00ff */
[----:B------:R-:W-:-:S04]  /*4860*/  IMAD R11, R6, UR5, -R11 ;  /* 0x00000005060b7c24 */ /* 0x000fc8000f8e0a0b */
[----:B------:R-:W-:-:S05]  /*4870*/  IMAD.IADD R11, R11, 0x1, -R0 ;  /* 0x000000010b0b7824 */ /* 0x000fca00078e0a00 */
[----:B------:R-:W-:Y:S02]  /*4880*/  VIMNMX R9, R9, R11, !PT ;  /* 0x0000000b09097248 */ /* 0x000fe40007fe0100 */
[----:B------:R-:W-:-:S07]  /*4890*/  VIADDMNMX R8, R11, UR5, R8, PT ;  /* 0x000000050b087c46 */ /* 0x000fce000b800108 */
.L_x_1782:
[----:B------:R-:W-:Y:S01]  /*48a0*/  UIMAD UR10, UR42, UR10, 0x40 ;  /* 0x000000402a0a74a4 */ /* 0x000fe2000f8e020a */
[----:B------:R-:W-:Y:S01]  /*48b0*/  BAR.SYNC.DEFER_BLOCKING 0xf, 0x100 ;  /* 0x03c4000000007b1d */ /* 0x000fe20000010000 */
[----:B------:R-:W-:Y:S02]  /*48c0*/  UP2UR UR14, UPR, URZ, 0x1 ;  /* 0x000000013f0e7883 */ /* 0x000fe40008000000 */
[----:B------:R-:W-:Y:S02]  /*48d0*/  UISETP.GE.AND UP6, UPT, UR10, 0x1, UPT ;  /* 0x000000010a00788c */ /* 0x000fe4000bfc6270 */
[----:B------:R-:W-:Y:S02]  /*48e0*/  UISETP.GE.AND UP2, UPT, UR10, 0x2, UPT ;  /* 0x000000020a00788c */ /* 0x000fe4000bf46270 */
[----:B------:R-:W-:Y:S02]  /*48f0*/  UISETP.GE.AND UP3, UPT, UR10, 0x9, UPT ;  /* 0x000000090a00788c */ /* 0x000fe4000bf66270 */
[----:B------:R-:W-:Y:S01]  /*4900*/  PLOP3.LUT P4, PT, PT, PT, UP6, 0x40, 0x0 ;  /* 0x000000000000781c */ /* 0x000fe20003f8e868 */
[----:B------:R-:W-:Y:S01]  /*4910*/  UISETP.GE.AND UP4, UPT, UR10, 0xa, UPT ;  /* 0x0000000a0a00788c */ /* 0x000fe2000bf86270 */
[----:B------:R-:W-:Y:S01]  /*4920*/  PLOP3.LUT P0, PT, PT, PT, UP2, 0x40, 0x0 ;  /* 0x000000000000781c */ /* 0x000fe20003f0e828 */
[----:B------:R-:W-:Y:S01]  /*4930*/  UISETP.GE.AND UP5, UPT, UR10, 0x11, UPT ;  /* 0x000000110a00788c */ /* 0x000fe2000bfa6270 */
[----:B------:R-:W-:Y:S01]  /*4940*/  ISETP.GT.AND P4, PT, R9, RZ, P4 ;  /* 0x000000ff0900720c */ /* 0x000fe20002784270 */
[----:B------:R-:W-:Y:S01]  /*4950*/  UISETP.GE.AND UP0, UPT, UR10, 0x29, UPT ;  /* 0x000000290a00788c */ /* 0x000fe2000bf06270 */
[----:B------:R-:W-:-:S02]  /*4960*/  PLOP3.LUT P3, PT, PT, PT, UP3, 0x40, 0x0 ;  /* 0x000000000000781c */ /* 0x000fc40003f6e838 */
[----:B------:R-:W-:Y:S02]  /*4970*/  ISETP.LT.OR P4, PT, R8, 0x1, P4 ;  /* 0x000000010800780c */ /* 0x000fe40002781670 */
[C---:B------:R-:W-:Y:S02]  /*4980*/  ISETP.GT.AND P0, PT, R7.reuse, 0x1, P0 ;  /* 0x000000010700780c */ /* 0x040fe40000704270 */
[----:B------:R-:W-:Y:S02]  /*4990*/  ISETP.GT.AND P3, PT, R7, 0x8, P3 ;  /* 0x000000080700780c */ /* 0x000fe40001f64270 */
[----:B------:R-:W-:Y:S01]  /*49a0*/  PLOP3.LUT P1, PT, PT, PT, UP6, 0x40, 0x0 ;  /* 0x000000000000781c */ /* 0x000fe20003f2e868 */
[----:B------:R-:W-:Y:S01]  /*49b0*/  UISETP.GE.AND UP6, UPT, UR10, 0x12, UPT ;  /* 0x000000120a00788c */ /* 0x000fe2000bfc6270 */
[----:B------:R-:W-:Y:S02]  /*49c0*/  FSEL R26, R26, -INF , !P4 ;  /* 0xff8000001a1a7808 */ /* 0x000fe40006000000 */
[----:B------:R-:W-:-:S02]  /*49d0*/  PLOP3.LUT P4, PT, PT, PT, UP4, 0x40, 0x0 ;  /* 0x000000000000781c */ /* 0x000fc40003f8e848 */
[C---:B------:R-:W-:Y:S02]  /*49e0*/  ISETP.LT.OR P0, PT, R5.reuse, 0x2, P0 ;  /* 0x000000020500780c */ /* 0x040fe40000701670 */
[----:B------:R-:W-:Y:S02]  /*49f0*/  ISETP.LT.OR P3, PT, R5, 0x9, P3 ;  /* 0x000000090500780c */ /* 0x000fe40001f61670 */
[C---:B------:R-:W-:Y:S02]  /*4a00*/  ISETP.GT.AND P1, PT, R7.reuse, RZ, P1 ;  /* 0x000000ff0700720c */ /* 0x040fe40000f24270 */
[----:B------:R-:W-:Y:S02]  /*4a10*/  ISETP.GT.AND P4, PT, R7, 0x9, P4 ;  /* 0x000000090700780c */ /* 0x000fe40002784270 */
[----:B------:R-:W-:Y:S02]  /*4a20*/  FSEL R25, R25, -INF , !P0 ;  /* 0xff80000019197808 */ /* 0x000fe40004000000 */
[----:B------:R-:W-:-:S02]  /*4a30*/  FSEL R28, R28, -INF , !P3 ;  /* 0xff8000001c1c7808 */ /* 0x000fc40005800000 */
[----:B------:R-:W-:Y:S01]  /*4a40*/  PLOP3.LUT P2, PT, PT, PT, UP2, 0x40, 0x0 ;  /* 0x000000000000781c */ /* 0x000fe20003f4e828 */
[----:B------:R-:W-:Y:S01]  /*4a50*/  UISETP.GE.AND UP2, UPT, UR10, 0x19, UPT ;  /* 0x000000190a00788c */ /* 0x000fe2000bf46270 */
[----:B------:R-:W-:Y:S01]  /*4a60*/  PLOP3.LUT P0, PT, PT, PT, UP4, 0x40, 0x0 ;  /* 0x000000000000781c */ /* 0x000fe20003f0e848 */
[----:B------:R-:W-:Y:S01]  /*4a70*/  UISETP.GE.AND UP4, UPT, UR10, 0x21, UPT ;  /* 0x000000210a00788c */ /* 0x000fe2000bf86270 */
[----:B------:R-:W-:Y:S02]  /*4a80*/  PLOP3.LUT P3, PT, PT, PT, UP5, 0x40, 0x0 ;  /* 0x000000000000781c */ /* 0x000fe40003f6e858 */
[C---:B------:R-:W-:Y:S02]  /*4a90*/  ISETP.LT.OR P1, PT, R5.reuse, 0x1, P1 ;  /* 0x000000010500780c */ /* 0x040fe40000f21670 */
[----:B------:R-:W-:Y:S02]  /*4aa0*/  ISETP.LT.OR P4, PT, R5, 0xa, P4 ;  /* 0x0000000a0500780c */ /* 0x000fe40002781670 */
[----:B------:R-:W-:-:S02]  /*4ab0*/  ISETP.GT.AND P2, PT, R9, 0x1, P2 ;  /* 0x000000010900780c */ /* 0x000fc40001744270 */
[C---:B------:R-:W-:Y:S02]  /*4ac0*/  ISETP.GT.AND P0, PT, R9.reuse, 0x9, P0 ;  /* 0x000000090900780c */ /* 0x040fe40000704270 */
[----:B------:R-:W-:Y:S02]  /*4ad0*/  ISETP.GT.AND P3, PT, R9, 0x10, P3 ;  /* 0x000000100900780c */ /* 0x000fe40001f64270 */
[----:B------:R-:W-:Y:S02]  /*4ae0*/  FSEL R24, R24, -INF , !P1 ;  /* 0xff80000018187808 */ /* 0x000fe40004800000 */
[----:B------:R-:W-:Y:S01]  /*4af0*/  PLOP3.LUT P1, PT, PT, PT, UP3, 0x40, 0x0 ;  /* 0x000000000000781c */ /* 0x000fe20003f2e838 */
[----:B------:R-:W-:Y:S01]  /*4b00*/  UISETP.GE.AND UP3, UPT, UR10, 0x1a, UPT ;  /* 0x0000001a0a00788c */ /* 0x000fe2000bf66270 */
[----:B------:R-:W-:Y:S02]  /*4b10*/  FSEL R29, R29, -INF , !P4 ;  /* 0xff8000001d1d7808 */ /* 0x000fe40006000000 */
[----:B------:R-:W-:-:S02]  /*4b20*/  PLOP3.LUT P4, PT, PT, PT, UP6, 0x40, 0x0 ;  /* 0x000000000000781c */ /* 0x000fc40003f8e868 */
[C---:B------:R-:W-:Y:S02]  /*4b30*/  ISETP.LT.OR P2, PT, R8.reuse, 0x2, P2 ;  /* 0x000000020800780c */ /* 0x040fe40001741670 */
[C---:B------:R-:W-:Y:S02]  /*4b40*/  ISETP.LT.OR P0, PT, R8.reuse, 0xa, P0 ;  /* 0x0000000a0800780c */ /* 0x040fe40000701670 */
[----:B------:R-:W-:Y:S02]  /*4b50*/  ISETP.LT.OR P3, PT, R8, 0x11, P3 ;  /* 0x000000110800780c */ /* 0x000fe40001f61670 */
[C---:B------:R-:W-:Y:S02]  /*4b60*/  ISETP.GT.AND P1, PT, R9.reuse, 0x8, P1 ;  /* 0x000000080900780c */ /* 0x040fe40000f24270 */
[----:B------:R-:W-:Y:S02]  /*4b70*/  ISETP.GT.AND P4, PT, R9, 0x11, P4 ;  /* 0x000000110900780c */ /* 0x000fe40002784270 */
[----:B------:R-:W-:-:S02]  /*4b80*/  FSEL R27, R27, -INF , !P2 ;  /* 0xff8000001b1b7808 */ /* 0x000fc40005000000 */
[----:B------:R-:W-:Y:S02]  /*4b90*/  FSEL R31, R31, -INF , !P0 ;  /* 0xff8000001f1f7808 */ /* 0x000fe40004000000 */
[----:B------:R-:W-:Y:S02]  /*4ba0*/  FSEL R34, R34, -INF , !P3 ;  /* 0xff80000022227808 */ /* 0x000fe40005800000 */
[----:B------:R-:W-:Y:S01]  /*4bb0*/  PLOP3.LUT P2, PT, PT, PT, UP5, 0x40, 0x0 ;  /* 0x000000000000781c */ /* 0x000fe20003f4e858 */
[----:B------:R-:W-:Y:S01]  /*4bc0*/  UISETP.GE.AND UP5, UPT, UR10, 0x22, UPT ;  /* 0x000000220a00788c */ /* 0x000fe2000bfa6270 */
[----:B------:R-:W-:Y:S02]  /*4bd0*/  PLOP3.LUT P0, PT, PT, PT, UP2, 0x40, 0x0 ;  /* 0x000000000000781c */ /* 0x000fe40003f0e828 */
[----:B------:R-:W-:Y:S02]  /*4be0*/  PLOP3.LUT P3, PT, PT, PT, UP3, 0x40, 0x0 ;  /* 0x000000000000781c */ /* 0x000fe40003f6e838 */
[----:B------:R-:W-:-:S02]  /*4bf0*/  ISETP.LT.OR P1, PT, R8, 0x9, P1 ;  /* 0x000000090800780c */ /* 0x000fc40000f21670 */
[----:B------:R-:W-:Y:S02]  /*4c00*/  ISETP.LT.OR P4, PT, R8, 0x12, P4 ;  /* 0x000000120800780c */ /* 0x000fe40002781670 */
[C---:B------:R-:W-:Y:S02]  /*4c10*/  ISETP.GT.AND P2, PT, R7.reuse, 0x10, P2 ;  /* 0x000000100700780c */ /* 0x040fe40001744270 */
[C---:B------:R-:W-:Y:S02]  /*4c20*/  ISETP.GT.AND P0, PT, R7.reuse, 0x18, P0 ;  /* 0x000000180700780c */ /* 0x040fe40000704270 */
[----:B------:R-:W-:Y:S02]  /*4c30*/  ISETP.GT.AND P3, PT, R7, 0x19, P3 ;  /* 0x000000190700780c */ /* 0x000fe40001f64270 */
[----:B------:R-:W-:Y:S02]  /*4c40*/  FSEL R30, R30, -INF , !P1 ;  /* 0xff8000001e1e7808 */ /* 0x000fe40004800000 */
[----:B------:R-:W-:Y:S01]  /*4c50*/  PLOP3.LUT P1, PT, PT, PT, UP6, 0x40, 0x0 ;  /* 0x000000000000781c */ /* 0x000fe20003f2e868 */
[----:B------:R-:W-:Y:S01]  /*4c60*/  UISETP.GE.AND UP6, UPT, UR10, 0x3a, UPT ;  /* 0x0000003a0a00788c */ /* 0x000fe2000bfc6270 */
[----:B------:R-:W-:-:S02]  /*4c70*/  FSEL R35, R35, -INF , !P4 ;  /* 0xff80000023237808 */ /* 0x000fc40006000000 */
[----:B------:R-:W-:Y:S02]  /*4c80*/  PLOP3.LUT P4, PT, PT, PT, UP4, 0x40, 0x0 ;  /* 0x000000000000781c */ /* 0x000fe40003f8e848 */
[C---:B------:R-:W-:Y:S02]  /*4c90*/  ISETP.LT.OR P2, PT, R5.reuse, 0x11, P2 ;  /* 0x000000110500780c */ /* 0x040fe40001741670 */
[C---:B------:R-:W-:Y:S02]  /*4ca0*/  ISETP.LT.OR P0, PT, R5.reuse, 0x19, P0 ;  /* 0x000000190500780c */ /* 0x040fe40000701670 */
[----:B------:R-:W-:Y:S02]  /*4cb0*/  ISETP.LT.OR P3, PT, R5, 0x1a, P3 ;  /* 0x0000001a0500780c */ /* 0x000fe40001f61670 */
[C---:B------:R-:W-:Y:S02]  /*4cc0*/  ISETP.GT.AND P1, PT, R7.reuse, 0x11, P1 ;  /* 0x000000110700780c */ /* 0x040fe40000f24270 */
[----:B------:R-:W-:-:S02]  /*4cd0*/  ISETP.GT.AND P4, PT, R7, 0x20, P4 ;  /* 0x000000200700780c */ /* 0x000fc40002784270 */
[----:B------:R-:W-:Y:S02]  /*4ce0*/  FSEL R32, R32, -INF , !P2 ;  /* 0xff80000020207808 */ /* 0x000fe40005000000 */
[----:B------:R-:W-:Y:S02]  /*4cf0*/  FSEL R36, R36, -INF , !P0 ;  /* 0xff80000024247808 */ /* 0x000fe40004000000 */
[----:B------:R-:W-:Y:S02]  /*4d00*/  FSEL R37, R37, -INF , !P3 ;  /* 0xff80000025257808 */ /* 0x000fe40005800000 */
[----:B------:R-:W-:Y:S01]  /*4d10*/  PLOP3.LUT P2, PT, PT, PT, UP2, 0x40, 0x0 ;  /* 0x000000000000781c */ /* 0x000fe20003f4e828 */
[----:B------:R-:W-:Y:S01]  /*4d20*/  UISETP.GE.AND UP2, UPT, UR10, 0x2a, UPT ;  /* 0x0000002a0a00788c */ /* 0x000fe2000bf46270 */
[----:B------:R-:W-:Y:S02]  /*4d30*/  PLOP3.LUT P0, PT, PT, PT, UP5, 0x40, 0x0 ;  /* 0x000000000000781c */ /* 0x000fe40003f0e858 */
[----:B------:R-:W-:-:S02]  /*4d40*/  PLOP3.LUT P3, PT, PT, PT, UP0, 0x40, 0x0 ;  /* 0x000000000000781c */ /* 0x000fc40003f6e808 */
[C---:B------:R-:W-:Y:S02]  /*4d50*/  ISETP.LT.OR P1, PT, R5.reuse, 0x12, P1 ;  /* 0x000000120500780c */ /* 0x040fe40000f21670 */
[----:B------:R-:W-:Y:S02]  /*4d60*/  ISETP.LT.OR P4, PT, R5, 0x21, P4 ;  /* 0x000000210500780c */ /* 0x000fe40002781670 */
        /* <DEDUP_REMOVED lines=8> */
[----:B------:R-:W-:Y:S02]  /*4df0*/  ISETP.LT.OR P3, PT, R5, 0x29, P3 ;  /* 0x000000290500780c */ /* 0x000fe40001f61670 */
[----:B------:R-:W-:Y:S02]  /*4e00*/  ISETP.GT.AND P4, PT, R7, 0x29, P4 ;  /* 0x000000290700780c */ /* 0x000fe40002784270 */
[----:B------:R-:W-:Y:S02]  /*4e10*/  FSEL R41, R41, -INF , !P0 ;  /* 0xff80000029297808 */ /* 0x000fe40004000000 */
[----:B------:R-:W-:-:S02]  /*4e20*/  FSEL R44, R44, -INF , !P3 ;  /* 0xff8000002c2c7808 */ /* 0x000fc40005800000 */
[----:B------:R-:W-:Y:S01]  /*4e30*/  PLOP3.LUT P0, PT, PT, PT, UP4, 0x40, 0x0 ;  /* 0x000000000000781c */ /* 0x000fe20003f0e848 */
[----:B------:R-:W-:Y:S01]  /*4e40*/  UISETP.GE.AND UP4, UPT, UR10, 0x32, UPT ;  /* 0x000000320a00788c */ /* 0x000fe2000bf86270 */
[----:B------:R-:W-:Y:S02]  /*4e50*/  PLOP3.LUT P3, PT, PT, PT, UP3, 0x40, 0x0 ;  /* 0x000000000000781c */ /* 0x000fe40003f6e838 */
[----:B------:R-:W-:Y:S02]  /*4e60*/  ISETP.LT.OR P4, PT, R5, 0x2a, P4 ;  /* 0x0000002a0500780c */ /* 0x000fe40002781670 */
[----:B------:R-:W-:Y:S02]  /*4e70*/  ISETP.GT.AND P3, PT, R7, 0x30, P3 ;  /* 0x000000300700780c */ /* 0x000fe40001f64270 */
[----:B------:R-:W-:Y:S02]  /*4e80*/  FSEL R45, R45, -INF , !P4 ;  /* 0xff8000002d2d7808 */ /* 0x000fe40006000000 */
[----:B------:R-:W-:-:S02]  /*4e90*/  PLOP3.LUT P4, PT, PT, PT, UP4, 0x40, 0x0 ;  /* 0x000000000000781c */ /* 0x000fc40003f8e848 */
[----:B------:R-:W-:Y:S02]  /*4ea0*/  ISETP.LT.OR P3, PT, R5, 0x31, P3 ;  /* 0x000000310500780c */ /* 0x000fe40001f61670 */
[----:B------:R-:W-:Y:S02]  /*4eb0*/  ISETP.GT.AND P4, PT, R7, 0x31, P4 ;  /* 0x000000310700780c */ /* 0x000fe40002784270 */
[----:B------:R-:W-:Y:S02]  /*4ec0*/  FSEL R48, R48, -INF , !P3 ;  /* 0xff80000030307808 */ /* 0x000fe40005800000 */
[----:B------:R-:W-:Y:S01]  /*4ed0*/  PLOP3.LUT P3, PT, PT, PT, UP5, 0x40, 0x0 ;  /* 0x000000000000781c */ /* 0x000fe20003f6e858 */
[----:B------:R-:W-:Y:S01]  /*4ee0*/  UISETP.GE.AND UP5, UPT, UR10, 0x39, UPT ;  /* 0x000000390a00788c */ /* 0x000fe2000bfa6270 */
[----:B------:R-:W-:Y:S02]  /*4ef0*/  ISETP.LT.OR P4, PT, R5, 0x32, P4 ;  /* 0x000000320500780c */ /* 0x000fe40002781670 */
[----:B------:R-:W-:Y:S01]  /*4f00*/  ISETP.GT.AND P2, PT, R9, 0x18, P2 ;  /* 0x000000180900780c */ /* 0x000fe20001744270 */
[----:B------:R-:W-:Y:S01]  /*4f10*/  ULDC UR10, c[0x0][0x988] ;  /* 0x00026200000a7ab9 */ /* 0x000fe20000000800 */
[----:B------:R-:W-:-:S02]  /*4f20*/  FSEL R49, R49, -INF , !P4 ;  /* 0xff80000031317808 */ /* 0x000fc40006000000 */
[----:B------:R-:W-:Y:S02]  /*4f30*/  PLOP3.LUT P4, PT, PT, PT, UP5, 0x40, 0x0 ;  /* 0x000000000000781c */ /* 0x000fe40003f8e858 */
[----:B------:R-:W-:Y:S02]  /*4f40*/  ISETP.GT.AND P1, PT, R9, 0x19, P1 ;  /* 0x000000190900780c */ /* 0x000fe40000f24270 */
[----:B------:R-:W-:Y:S02]  /*4f50*/  ISETP.GT.AND P4, PT, R7, 0x38, P4 ;  /* 0x000000380700780c */ /* 0x000fe40002784270 */
[C---:B------:R-:W-:Y:S02]  /*4f60*/  ISETP.LT.OR P2, PT, R8.reuse, 0x19, P2 ;  /* 0x000000190800780c */ /* 0x040fe40001741670 */
[----:B------:R-:W-:Y:S02]  /*4f70*/  ISETP.LT.OR P4, PT, R5, 0x39, P4 ;  /* 0x000000390500780c */ /* 0x000fe40002781670 */
[----:B------:R-:W-:-:S02]  /*4f80*/  ISETP.LT.OR P1, PT, R8, 0x1a, P1 ;  /* 0x0000001a0800780c */ /* 0x000fc40000f21670 */
[----:B------:R-:W-:Y:S02]  /*4f90*/  FSEL R52, R52, -INF , !P4 ;  /* 0xff80000034347808 */ /* 0x000fe40006000000 */
[----:B------:R-:W-:Y:S02]  /*4fa0*/  PLOP3.LUT P4, PT, PT, PT, UP6, 0x40, 0x0 ;  /* 0x000000000000781c */ /* 0x000fe40003f8e868 */
[----:B------:R-:W-:Y:S02]  /*4fb0*/  FSEL R38, R38, -INF , !P2 ;  /* 0xff80000026267808 */ /* 0x000fe40005000000 */
[----:B------:R-:W-:Y:S02]  /*4fc0*/  ISETP.GT.AND P4, PT, R7, 0x39, P4 ;  /* 0x000000390700780c */ /* 0x000fe40002784270 */
[----:B------:R-:W-:Y:S02]  /*4fd0*/  FMNMX.FTZ R7, R26, R27, !PT ;  /* 0x0000001b1a077209 */ /* 0x000fe40007810000 */
[----:B------:R-:W-:-:S02]  /*4fe0*/  ISETP.LT.OR P4, PT, R5, 0x3a, P4 ;  /* 0x0000003a0500780c */ /* 0x000fc40002781670 */
[----:B------:R-:W-:Y:S02]  /*4ff0*/  FMNMX.FTZ R5, R24, R25, !PT ;  /* 0x0000001918057209 */ /* 0x000fe40007810000 */
[----:B------:R-:W-:Y:S02]  /*5000*/  FSEL R53, R53, -INF , !P4 ;  /* 0xff80000035357808 */ /* 0x000fe40006000000 */
[----:B------:R-:W-:Y:S02]  /*5010*/  FMNMX.FTZ R6, R28, R5, !PT ;  /* 0x000000051c067209 */ /* 0x000fe40007810000 */
[----:B------:R-:W-:Y:S02]  /*5020*/  ISETP.GT.AND P0, PT, R9, 0x20, P0 ;  /* 0x000000200900780c */ /* 0x000fe40000704270 */
[----:B------:R-:W-:Y:S02]  /*5030*/  FMNMX.FTZ R5, R29, R6, !PT ;  /* 0x000000061d057209 */ /* 0x000fe40007810000 */
[----:B------:R-:W-:Y:S01]  /*5040*/  PLOP3.LUT P4, PT, PT, PT, UP0, 0x40, 0x0 ;  /* 0x000000000000781c */ /* 0x000fe20003f8e808 */
[----:B------:R-:W-:Y:S01]  /*5050*/  UISETP.NE.AND UP0, UPT, UR14, URZ, UPT ;  /* 0x0000003f0e00728c */ /* 0x000fe2000bf05270 */
[----:B------:R-:W-:-:S02]  /*5060*/  FMNMX.FTZ R6, R32, R5, !PT ;  /* 0x0000000520067209 */ /* 0x000fc40007810000 */
[----:B------:R-:W-:Y:S02]  /*5070*/  FSEL R39, R39, -INF , !P1 ;  /* 0xff80000027277808 */ /* 0x000fe40004800000 */
[----:B------:R-:W-:Y:S02]  /*5080*/  FMNMX.FTZ R5, R33, R6, !PT ;  /* 0x0000000621057209 */ /* 0x000fe40007810000 */
[----:B------:R-:W-:Y:S02]  /*5090*/  ISETP.GT.AND P3, PT, R9, 0x21, P3 ;  /* 0x000000210900780c */ /* 0x000fe40001f64270 */
[----:B------:R-:W-:Y:S02]  /*50a0*/  FMNMX.FTZ R6, R36, R5, !PT ;  /* 0x0000000524067209 */ /* 0x000fe40007810000 */
[----:B------:R-:W-:Y:S02]  /*50b0*/  ISETP.LT.OR P0, PT, R8, 0x21, P0 ;  /* 0x000000210800780c */ /* 0x000fe40000701670 */
[----:B------:R-:W-:-:S02]  /*50c0*/  FMNMX.FTZ R5, R37, R6, !PT ;  /* 0x0000000625057209 */ /* 0x000fc40007810000 */
[----:B------:R-:W-:Y:S02]  /*50d0*/  PLOP3.LUT P2, PT, PT, PT, UP2, 0x40, 0x0 ;  /* 0x000000000000781c */ /* 0x000fe40003f4e828 */
[----:B------:R-:W-:Y:S02]  /*50e0*/  FMNMX.FTZ R6, R40, R5, !PT ;  /* 0x0000000528067209 */ /* 0x000fe40007810000 */
[----:B------:R-:W-:Y:S02]  /*50f0*/  ISETP.GT.AND P4, PT, R9, 0x28, P4 ;  /* 0x000000280900780c */ /* 0x000fe40002784270 */
[----:B------:R-:W-:Y:S02]  /*5100*/  FMNMX.FTZ R5, R41, R6, !PT ;  /* 0x0000000629057209 */ /* 0x000fe40007810000 */
[----:B------:R-:W-:Y:S02]  /*5110*/  ISETP.LT.OR P3, PT, R8, 0x22, P3 ;  /* 0x000000220800780c */ /* 0x000fe40001f61670 */
[----:B------:R-:W-:-:S02]  /*5120*/  FMNMX.FTZ R6, R44, R5, !PT ;  /* 0x000000052c067209 */ /* 0x000fc40007810000 */
[----:B------:R-:W-:Y:S02]  /*5130*/  FSEL R42, R42, -INF , !P0 ;  /* 0xff8000002a2a7808 */ /* 0x000fe40004000000 */
[----:B------:R-:W-:Y:S02]  /*5140*/  FMNMX.FTZ R5, R45, R6, !PT ;  /* 0x000000062d057209 */ /* 0x000fe40007810000 */
[----:B------:R-:W-:Y:S02]  /*5150*/  PLOP3.LUT P1, PT, PT, PT, UP3, 0x40, 0x0 ;  /* 0x000000000000781c */ /* 0x000fe40003f2e838 */
[----:B------:R-:W-:Y:S02]  /*5160*/  FMNMX.FTZ R6, R48, R5, !PT ;  /* 0x0000000530067209 */ /* 0x000fe40007810000 */
[----:B------:R-:W-:Y:S02]  /*5170*/  ISETP.LT.OR P4, PT, R8, 0x29, P4 ;  /* 0x000000290800780c */ /* 0x000fe40002781670 */
[----:B------:R-:W-:-:S02]  /*5180*/  FMNMX.FTZ R5, R49, R6, !PT ;  /* 0x0000000631057209 */ /* 0x000fc40007810000 */
[----:B------:R-:W-:Y:S02]  /*5190*/  FSEL R43, R43, -INF , !P3 ;  /* 0xff8000002b2b7808 */ /* 0x000fe40005800000 */
[----:B------:R-:W-:Y:S02]  /*51a0*/  FMNMX.FTZ R6, R52, R5, !PT ;  /* 0x0000000534067209 */ /* 0x000fe40007810000 */
[----:B------:R-:W-:Y:S02]  /*51b0*/  ISETP.GT.AND P2, PT, R9, 0x29, P2 ;  /* 0x000000290900780c */ /* 0x000fe40001744270 */
[----:B------:R-:W-:Y:S02]  /*51c0*/  FMNMX.FTZ R6, R53, R6, !PT ;  /* 0x0000000635067209 */ /* 0x000fe40007810000 */
[----:B------:R-:W-:Y:S02]  /*51d0*/  PLOP3.LUT P0, PT, PT, PT, UP4, 0x40, 0x0 ;  /* 0x000000000000781c */ /* 0x000fe40003f0e848 */
[----:B------:R-:W-:Y:S01]  /*51e0*/  FSEL R46, R46, -INF , !P4 ;  /* 0xff8000002e2e7808 */ /* 0x000fe20006000000 */
[----:B------:R-:W0:Y:S01]  /*51f0*/  SHFL.BFLY PT, R5, R6, 0x2, 0x1f ;  /* 0x0c401f0006057f89 */ /* 0x000e2200000e0000 */
[----:B------:R-:W-:-:S02]  /*5200*/  ISETP.LT.OR P2, PT, R8, 0x2a, P2 ;  /* 0x0000002a0800780c */ /* 0x000fc40001741670 */
[C---:B------:R-:W-:Y:S02]  /*5210*/  ISETP.GT.AND P1, PT, R9.reuse, 0x30, P1 ;  /* 0x000000300900780c */ /* 0x040fe40000f24270 */
[----:B------:R-:W-:Y:S02]  /*5220*/  PLOP3.LUT P3, PT, PT, PT, UP5, 0x40, 0x0 ;  /* 0x000000000000781c */ /* 0x000fe40003f6e858 */
[----:B------:R-:W-:Y:S02]  /*5230*/  ISETP.GT.AND P0, PT, R9, 0x31, P0 ;  /* 0x000000310900780c */ /* 0x000fe40000704270 */
[----:B------:R-:W-:Y:S02]  /*5240*/  FSEL R47, R47, -INF , !P2 ;  /* 0xff8000002f2f7808 */ /* 0x000fe40005000000 */
[----:B------:R-:W-:Y:S02]  /*5250*/  ISETP.LT.OR P1, PT, R8, 0x31, P1 ;  /* 0x000000310800780c */ /* 0x000fe40000f21670 */
[----:B------:R-:W-:-:S02]  /*5260*/  PLOP3.LUT P4, PT, PT, PT, UP6, 0x40, 0x0 ;  /* 0x000000000000781c */ /* 0x000fc40003f8e868 */
[C---:B------:R-:W-:Y:S02]  /*5270*/  ISETP.GT.AND P3, PT, R9.reuse, 0x38, P3 ;  /* 0x000000380900780c */ /* 0x040fe40001f64270 */
[----:B------:R-:W-:Y:S02]  /*5280*/  ISETP.LT.OR P0, PT, R8, 0x32, P0 ;  /* 0x000000320800780c */ /* 0x000fe40000701670 */
[----:B------:R-:W-:Y:S02]  /*5290*/  FSEL R50, R50, -INF , !P1 ;  /* 0xff80000032327808 */ /* 0x000fe40004800000 */
[----:B------:R-:W-:Y:S02]  /*52a0*/  ISETP.GT.AND P4, PT, R9, 0x39, P4 ;  /* 0x000000390900780c */ /* 0x000fe40002784270 */
[----:B------:R-:W-:Y:S02]  /*52b0*/  ISETP.LT.OR P3, PT, R8, 0x39, P3 ;  /* 0x000000390800780c */ /* 0x000fe40001f61670 */
[----:B0-----:R-:W-:-:S02]  /*52c0*/  FMNMX.FTZ R10, R6, R5, !PT ;  /* 0x00000005060a7209 */ /* 0x001fc40007810000 */
[----:B------:R-:W-:Y:S02]  /*52d0*/  FMNMX.FTZ R6, R30, R7, !PT ;  /* 0x000000071e067209 */ /* 0x000fe40007810000 */
[----:B------:R-:W-:Y:S01]  /*52e0*/  FSEL R51, R51, -INF , !P0 ;  /* 0xff80000033337808 */ /* 0x000fe20004000000 */
[----:B------:R-:W0:Y:S01]  /*52f0*/  SHFL.BFLY PT, R5, R10, 0x1, 0x1f ;  /* 0x0c201f000a057f89 */ /* 0x000e2200000e0000 */
[----:B------:R-:W-:Y:S02]  /*5300*/  FMNMX.FTZ R7, R31, R6, !PT ;  /* 0x000000061f077209 */ /* 0x000fe40007810000 */
[----:B------:R-:W-:Y:S02]  /*5310*/  ISETP.LT.OR P4, PT, R8, 0x3a, P4 ;  /* 0x0000003a0800780c */ /* 0x000fe40002781670 */
[----:B------:R-:W-:Y:S02]  /*5320*/  FMNMX.FTZ R6, R34, R7, !PT ;  /* 0x0000000722067209 */ /* 0x000fe40007810000 */
[----:B------:R-:W-:-:S02]  /*5330*/  FSEL R54, R54, -INF , !P3 ;  /* 0xff80000036367808 */ /* 0x000fc40005800000 */
[----:B------:R-:W-:Y:S02]  /*5340*/  FMNMX.FTZ R7, R35, R6, !PT ;  /* 0x0000000623077209 */ /* 0x000fe40007810000 */
[----:B------:R-:W-:Y:S02]  /*5350*/  FSEL R55, R55, -INF , !P4 ;  /* 0xff80000037377808 */ /* 0x000fe40006000000 */
        /* <DEDUP_REMOVED lines=27> */
[--C-:B------:R-:W-:Y:S01]  /*5510*/  FFMA.FTZ R48, R48, UR10, -R10.reuse ;  /* 0x0000000a30307c23 */ /* 0x100fe2000801080a */
[--C-:B------:R-:W-:Y:S01]  /*5520*/  FFMA.FTZ R49, R49, UR10, -R10.reuse ;  /* 0x0000000a31317c23 */ /* 0x100fe2000801080a */
[--C-:B------:R-:W-:Y:S01]  /*5530*/  FFMA.FTZ R52, R52, UR10, -R10.reuse ;  /* 0x0000000a34347c23 */ /* 0x100fe2000801080a */
[----:B------:R-:W-:Y:S01]  /*5540*/  FFMA.FTZ R10, R53, UR10, -R10 ;  /* 0x0000000a350a7c23 */ /* 0x000fe2000801080a */
[----:B------:R-:W-:Y:S08]  /*5550*/  MUFU.EX2 R24, R24 ;  /* 0x0000001800187308 */ /* 0x000ff00000000800 */
[----:B------:R-:W-:Y:S08]  /*5560*/  MUFU.EX2 R15, R10 ;  /* 0x0000000a000f7308 */ /* 0x000ff00000000800 */
[----:B------:R-:W2:Y:S01]  /*5570*/  MUFU.EX2 R25, R25 ;  /* 0x0000001900197308 */ /* 0x000ea20000000800 */
[----:B0-----:R-:W-:-:S05]  /*5580*/  FMNMX.FTZ R7, R6, R7, !PT ;  /* 0x0000000706077209 */ /* 0x001fca0007810000 */
[----:B------:R-:W0:Y:S02]  /*5590*/  SHFL.BFLY PT, R6, R7, 0x1, 0x1f ;  /* 0x0c201f0007067f89 */ /* 0x000e2400000e0000 */
[----:B------:R-:W-:Y:S08]  /*55a0*/  MUFU.EX2 R28, R28 ;  /* 0x0000001c001c7308 */ /* 0x000ff00000000800 */
[----:B------:R-:W3:Y:S01]  /*55b0*/  MUFU.EX2 R29, R29 ;  /* 0x0000001d001d7308 */ /* 0x000ee20000000800 */
[----:B--2---:R-:W-:-:S07]  /*55c0*/  F2FP.F16.F32.PACK_AB R152, R25, R24 ;  /* 0x000000181998723e */ /* 0x004fce00000000ff */
[----:B------:R-:W-:Y:S01]  /*55d0*/  MUFU.EX2 R32, R32 ;  /* 0x0000002000207308 */ /* 0x000fe20000000800 */
[----:B0-----:R-:W-:-:S07]  /*55e0*/  FMNMX.FTZ R6, R7, R6, !PT ;  /* 0x0000000607067209 */ /* 0x001fce0007810000 */
[----:B------:R-:W-:Y:S01]  /*55f0*/  MUFU.EX2 R33, R33 ;  /* 0x0000002100217308 */ /* 0x000fe20000000800 */
[----:B---3--:R-:W-:Y:S02]  /*5600*/  F2FP.F16.F32.PACK_AB R154, R29, R28 ;  /* 0x0000001c1d9a723e */ /* 0x008fe400000000ff */
[C---:B------:R-:W-:Y:S01]  /*5610*/  FSETP.NEU.FTZ.AND P0, PT, R6.reuse, -INF , PT ;  /* 0xff8000000600780b */ /* 0x040fe20003f1d000 */
[----:B------:R-:W-:-:S04]  /*5620*/  FMUL.FTZ R7, R6, UR10 ;  /* 0x0000000a06077c20 */ /* 0x000fc80008410000 */
[----:B------:R-:W-:Y:S01]  /*5630*/  MUFU.EX2 R36, R36 ;  /* 0x0000002400247308 */ /* 0x000fe20000000800 */
[----:B------:R-:W-:Y:S02]  /*5640*/  FSEL R11, R7, RZ, P0 ;  /* 0x000000ff070b7208 */ /* 0x000fe40000000000 */
[----:B------:R-:W-:-:S03]  /*5650*/  LEA.HI R7, R17, R16, RZ, 0x4 ;  /* 0x0000001011077211 */ /* 0x000fc600078f20ff */
[--C-:B------:R-:W-:Y:S01]  /*5660*/  FFMA.FTZ R26, R26, UR10, -R11.reuse ;  /* 0x0000000a1a1a7c23 */ /* 0x100fe2000801080b */
[----:B------:R-:W-:Y:S01]  /*5670*/  LOP3.LUT R9, R7, 0xfffffff0, RZ, 0xc0, !PT ;  /* 0xfffffff007097812 */ /* 0x000fe200078ec0ff */
[--C-:B------:R-:W-:Y:S01]  /*5680*/  FFMA.FTZ R27, R27, UR10, -R11.reuse ;  /* 0x0000000a1b1b7c23 */ /* 0x100fe2000801080b */
[--C-:B------:R-:W-:Y:S01]  /*5690*/  FFMA.FTZ R30, R30, UR10, -R11.reuse ;  /* 0x0000000a1e1e7c23 */ /* 0x100fe2000801080b */
[--C-:B------:R-:W-:Y:S01]  /*56a0*/  FFMA.FTZ R31, R31, UR10, -R11.reuse ;  /* 0x0000000a1f1f7c23 */ /* 0x100fe2000801080b */
[----:B------:R-:W-:Y:S01]  /*56b0*/  FFMA.FTZ R34, R34, UR10, -R11 ;  /* 0x0000000a22227c23 */ /* 0x000fe2000801080b */
[----:B------:R-:W-:Y:S01]  /*56c0*/  IMAD.IADD R9, R16, 0x1, -R9 ;  /* 0x0000000110097824 */ /* 0x000fe200078e0a09 */
[----:B------:R-:W-:Y:S01]  /*56d0*/  MUFU.EX2 R26, R26 ;  /* 0x0000001a001a7308 */ /* 0x000fe20000000800 */
[----:B------:R-:W-:Y:S01]  /*56e0*/  LEA.HI R16, R17, R16, RZ, 0x5 ;  /* 0x0000001011107211 */ /* 0x000fe200078f28ff */
[--C-:B------:R-:W-:Y:S01]  /*56f0*/  FFMA.FTZ R35, R35, UR10, -R11.reuse ;  /* 0x0000000a23237c23 */ /* 0x100fe2000801080b */
[----:B------:R-:W-:Y:S01]  /*5700*/  FFMA.FTZ R38, R38, UR10, -R11 ;  /* 0x0000000a26267c23 */ /* 0x000fe2000801080b */
[----:B------:R-:W-:Y:S01]  /*5710*/  SHF.R.S32.HI R8, RZ, 0x1f, R9 ;  /* 0x0000001fff087819 */ /* 0x000fe20000011409 */
[----:B------:R-:W-:Y:S01]  /*5720*/  FFMA.FTZ R39, R39, UR10, -R11 ;  /* 0x0000000a27277c23 */ /* 0x000fe2000801080b */
[----:B------:R-:W-:-:S02]  /*5730*/  IMAD.SHL.U32 R16, R16, 0x20, RZ ;  /* 0x0000002010107824 */ /* 0x000fc400078e00ff */
[--C-:B------:R-:W-:Y:S01]  /*5740*/  FFMA.FTZ R42, R42, UR10, -R11.reuse ;  /* 0x0000000a2a2a7c23 */ /* 0x100fe2000801080b */
[----:B------:R-:W-:Y:S01]  /*5750*/  LEA.HI R8, R8, R9, RZ, 0x3 ;  /* 0x0000000908087211 */ /* 0x000fe200078f18ff */
[----:B------:R-:W0:Y:S01]  /*5760*/  MUFU.EX2 R27, R27 ;  /* 0x0000001b001b7308 */ /* 0x000e220000000800 */
[--C-:B------:R-:W-:Y:S01]  /*5770*/  FFMA.FTZ R43, R43, UR10, -R11.reuse ;  /* 0x0000000a2b2b7c23 */ /* 0x100fe2000801080b */
[--C-:B------:R-:W-:Y:S01]  /*5780*/  FFMA.FTZ R46, R46, UR10, -R11.reuse ;  /* 0x0000000a2e2e7c23 */ /* 0x100fe2000801080b */
[C---:B------:R-:W-:Y:S01]  /*5790*/  LOP3.LUT R10, R8.reuse, 0xfffffff8, RZ, 0xc0, !PT ;  /* 0xfffffff8080a7812 */ /* 0x040fe200078ec0ff */
[----:B------:R-:W-:Y:S02]  /*57a0*/  IMAD.SHL.U32 R17, R8, 0x40, RZ ;  /* 0x0000004008117824 */ /* 0x000fe400078e00ff */
[--C-:B------:R-:W-:Y:S01]  /*57b0*/  FFMA.FTZ R47, R47, UR10, -R11.reuse ;  /* 0x0000000a2f2f7c23 */ /* 0x100fe2000801080b */
[--C-:B------:R-:W-:Y:S01]  /*57c0*/  FFMA.FTZ R50, R50, UR10, -R11.reuse ;  /* 0x0000000a32327c23 */ /* 0x100fe2000801080b */
[----:B------:R-:W-:Y:S01]  /*57d0*/  FFMA.FTZ R51, R51, UR10, -R11 ;  /* 0x0000000a33337c23 */ /* 0x000fe2000801080b */
[----:B------:R-:W-:Y:S01]  /*57e0*/  IMAD.IADD R10, R9, 0x1, -R10 ;  /* 0x00000001090a7824 */ /* 0x000fe200078e0a0a */
[----:B------:R-:W-:Y:S01]  /*57f0*/  SHF.R.S32.HI R9, RZ, 0x4, R7 ;  /* 0x00000004ff097819 */ /* 0x000fe20000011407 */
[----:B------:R-:W-:Y:S01]  /*5800*/  MUFU.EX2 R30, R30 ;  /* 0x0000001e001e7308 */ /* 0x000fe20000000800 */
[----:B------:R-:W-:Y:S01]  /*5810*/  LOP3.LUT R17, R17, 0x7ffffe00, RZ, 0xc0, !PT ;  /* 0x7ffffe0011117812 */ /* 0x000fe200078ec0ff */
[--C-:B------:R-:W-:Y:S01]  /*5820*/  FFMA.FTZ R54, R54, UR10, -R11.reuse ;  /* 0x0000000a36367c23 */ /* 0x100fe2000801080b */
[----:B------:R-:W-:Y:S01]  /*5830*/  SHF.L.U32 R7, R10, 0x6, RZ ;  /* 0x000000060a077819 */ /* 0x000fe200000006ff */
[----:B------:R-:W-:Y:S01]  /*5840*/  IMAD.SHL.U32 R12, R9, 0x8, RZ ;  /* 0x00000008090c7824 */ /* 0x000fe200078e00ff */
[----:B------:R-:W-:Y:S01]  /*5850*/  LOP3.LUT R9, R16, 0x7ffffc00, RZ, 0xc0, !PT ;  /* 0x7ffffc0010097812 */ /* 0x000fe200078ec0ff */
[----:B------:R-:W-:Y:S01]  /*5860*/  FFMA.FTZ R55, R55, UR10, -R11 ;  /* 0x0000000a37377c23 */ /* 0x000fe2000801080b */
[----:B------:R-:W-:Y:S01]  /*5870*/  LOP3.LUT R7, R7, 0x1c0, RZ, 0xc0, !PT ;  /* 0x000001c007077812 */ /* 0x000fe200078ec0ff */
[----:B------:R-:W2:Y:S01]  /*5880*/  MUFU.EX2 R31, R31 ;  /* 0x0000001f001f7308 */ /* 0x000ea20000000800 */
[----:B------:R-:W-:-:S02]  /*5890*/  LOP3.LUT P0, RZ, R10, 0x4, RZ, 0xc0, !PT ;  /* 0x000000040aff7812 */ /* 0x000fc4000780c0ff */
[----:B------:R-:W-:Y:S02]  /*58a0*/  LOP3.LUT R12, R7, 0x8, R12, 0xf8, !PT ;  /* 0x00000008070c7812 */ /* 0x000fe400078ef80c */
[----:B------:R-:W-:Y:S02]  /*58b0*/  SHF.R.U32.HI R7, RZ, 0x3, R7 ;  /* 0x00000003ff077819 */ /* 0x000fe40000011607 */
[----:B------:R-:W-:Y:S01]  /*58c0*/  LOP3.LUT P1, RZ, R10, 0x2, RZ, 0xc0, !PT ;  /* 0x000000020aff7812 */ /* 0x000fe2000782c0ff */
[----:B------:R-:W-:Y:S01]  /*58d0*/  MUFU.EX2 R34, R34 ;  /* 0x0000002200227308 */ /* 0x000fe20000000800 */
[----:B------:R-:W-:Y:S01]  /*58e0*/  LOP3.LUT R12, R12, R7, RZ, 0x3c, !PT ;  /* 0x000000070c0c7212 */ /* 0x000fe200078e3cff */
[----:B------:R-:W-:Y:S01]  /*58f0*/  FADD.FTZ R7, R24, R25 ;  /* 0x0000001918077221 */ /* 0x000fe20000010000 */
[----:B0-----:R-:W-:Y:S02]  /*5900*/  F2FP.F16.F32.PACK_AB R153, R27, R26 ;  /* 0x0000001a1b99723e */ /* 0x001fe400000000ff */
[----:B------:R-:W-:Y:S01]  /*5910*/  IADD3 R12, R12, R17, R9 ;  /* 0x000000110c0c7210 */ /* 0x000fe20007ffe009 */
[----:B------:R-:W-:Y:S01]  /*5920*/  FADD.FTZ R8, R28, R7 ;  /* 0x000000071c087221 */ /* 0x000fe20000010000 */
[----:B------:R-:W-:Y:S01]  /*5930*/  F2FP.F16.F32.PACK_AB R156, R33, R32 ;  /* 0x00000020219c723e */ /* 0x000fe200000000ff */
[----:B------:R-:W0:Y:S01]  /*5940*/  MUFU.EX2 R35, R35 ;  /* 0x0000002300237308 */ /* 0x000e220000000800 */
[----:B------:R-:W-:Y:S01]  /*5950*/  LEA R12, R12, UR37, 0x1 ;  /* 0x000000250c0c7c11 */ /* 0x000fe2000f8e08ff */
[----:B------:R-:W-:Y:S01]  /*5960*/  FADD.FTZ R7, R29, R8 ;  /* 0x000000081d077221 */ /* 0x000fe20000010000 */
[----:B--2---:R-:W-:-:S03]  /*5970*/  F2FP.F16.F32.PACK_AB R155, R31, R30 ;  /* 0x0000001e1f9b723e */ /* 0x004fc600000000ff */
[----:B------:R-:W-:Y:S01]  /*5980*/  FADD.FTZ R8, R32, R7 ;  /* 0x0000000720087221 */ /* 0x000fe20000010000 */
[----:B------:R-:W-:Y:S01]  /*5990*/  FADD.FTZ R7, R26, R27 ;  /* 0x0000001b1a077221 */ /* 0x000fe20000010000 */
[----:B------:R-:W2:Y:S01]  /*59a0*/  MUFU.EX2 R38, R38 ;  /* 0x0000002600267308 */ /* 0x000ea20000000800 */
[----:B------:R-:W-:Y:S02]  /*59b0*/  VIADD R11, R12, 0x26820 ;  /* 0x000268200c0b7836 */ /* 0x000fe40000000000 */
[----:B------:R-:W-:Y:S01]  /*59c0*/  FADD.FTZ R9, R33, R8 ;  /* 0x0000000821097221 */ /* 0x000fe20000010000 */
[----:B------:R-:W-:Y:S01]  /*59d0*/  FADD.FTZ R8, R30, R7 ;  /* 0x000000071e087221 */ /* 0x000fe20000010000 */
[----:B------:R3:W-:Y:S02]  /*59e0*/  STSM.16.M88.4 [R12+0x26800], R152 ;  /* 0x026800980c007844 */ /* 0x0007e40000000200 */
[----:B------:R-:W-:Y:S01]  /*59f0*/  FADD.FTZ R10, R36, R9 ;  /* 0x00000009240a7221 */ /* 0x000fe20000010000 */
[----:B------:R-:W-:Y:S01]  /*5a00*/  FADD.FTZ R7, R31, R8 ;  /* 0x000000081f077221 */ /* 0x000fe20000010000 */
[----:B------:R-:W4:Y:S01]  /*5a10*/  MUFU.EX2 R37, R37 ;  /* 0x0000002500257308 */ /* 0x000f220000000800 */
[----:B0-----:R-:W-:-:S02]  /*5a20*/  F2FP.F16.F32.PACK_AB R157, R35, R34 ;  /* 0x00000022239d723e */ /* 0x001fc400000000ff */
[----:B------:R-:W-:-:S04]  /*5a30*/  FADD.FTZ R8, R34, R7 ;  /* 0x0000000722087221 */ /* 0x000fc80000010000 */
[----:B------:R-:W-:Y:S01]  /*5a40*/  FADD.FTZ R7, R35, R8 ;  /* 0x0000000823077221 */ /* 0x000fe20000010000 */
[----:B------:R-:W0:Y:S03]  /*5a50*/  MUFU.EX2 R39, R39 ;  /* 0x0000002700277308 */ /* 0x000e260000000800 */
[----:B--2---:R-:W-:-:S05]  /*5a60*/  FADD.FTZ R8, R38, R7 ;  /* 0x0000000726087221 */ /* 0x004fca0000010000 */
[----:B------:R-:W2:Y:S01]  /*5a70*/  MUFU.EX2 R40, R40 ;  /* 0x0000002800287308 */ /* 0x000ea20000000800 */
[C---:B----4-:R-:W-:Y:S01]  /*5a80*/  FADD.FTZ R9, R37.reuse, R10 ;  /* 0x0000000a25097221 */ /* 0x050fe20000010000 */
[----:B------:R-:W-:-:S06]  /*5a90*/  F2FP.F16.F32.PACK_AB R158, R37, R36 ;  /* 0x00000024259e723e */ /* 0x000fcc00000000ff */
[----:B------:R-:W4:Y:S01]  /*5aa0*/  MUFU.EX2 R42, R42 ;  /* 0x0000002a002a7308 */ /* 0x000f220000000800 */
[C---:B0-----:R-:W-:Y:S01]  /*5ab0*/  FADD.FTZ R7, R39.reuse, R8 ;  /* 0x0000000827077221 */ /* 0x041fe20000010000 */
[----:B------:R-:W-:-:S06]  /*5ac0*/  F2FP.F16.F32.PACK_AB R159, R39, R38 ;  /* 0x00000026279f723e */ /* 0x000fcc00000000ff */
[----:B------:R-:W0:Y:S01]  /*5ad0*/  MUFU.EX2 R41, R41 ;  /* 0x0000002900297308 */ /* 0x000e220000000800 */
[----:B--2---:R-:W-:Y:S01]  /*5ae0*/  FADD.FTZ R10, R40, R9 ;  /* 0x00000009280a7221 */ /* 0x004fe20000010000 */
[----:B------:R-:W-:-:S05]  /*5af0*/  IMAD.MOV.U32 R9, RZ, RZ, -0x40 ;  /* 0xffffffc0ff097424 */ /* 0x000fca00078e00ff */
[----:B------:R-:W-:Y:S01]  /*5b00*/  SEL R9, R9, 0x40, P0 ;  /* 0x0000004009097807 */ /* 0x000fe20000000000 */
[----:B------:R-:W2:Y:S01]  /*5b10*/  MUFU.EX2 R43, R43 ;  /* 0x0000002b002b7308 */ /* 0x000ea20000000800 */
[----:B----4-:R-:W-:-:S07]  /*5b20*/  FADD.FTZ R8, R42, R7 ;  /* 0x000000072a087221 */ /* 0x010fce0000010000 */
[----:B------:R-:W4:Y:S01]  /*5b30*/  MUFU.EX2 R44, R44 ;  /* 0x0000002c002c7308 */ /* 0x000f220000000800 */
[C---:B0-----:R-:W-:Y:S01]  /*5b40*/  FADD.FTZ R17, R41.reuse, R10 ;  /* 0x0000000a29117221 */ /* 0x041fe20000010000 */
[----:B------:R-:W-:Y:S01]  /*5b50*/  VIADD R10, R12, 0x26800 ;  /* 0x000268000c0a7836 */ /* 0x000fe20000000000 */
[----:B------:R-:W-:-:S03]  /*5b60*/  F2FP.F16.F32.PACK_AB R160, R41, R40 ;  /* 0x0000002829a0723e */ /* 0x000fc600000000ff */
[C---:B------:R-:W-:Y:S02]  /*5b70*/  @P1 VIADD R11, R10.reuse, 0xffffffe0 ;  /* 0xffffffe00a0b1836 */ /* 0x040fe40000000000 */
[----:B------:R-:W0:Y:S01]  /*5b80*/  MUFU.EX2 R46, R46 ;  /* 0x0000002e002e7308 */ /* 0x000e220000000800 */
[C---:B--2---:R-:W-:Y:S01]  /*5b90*/  FADD.FTZ R7, R43.reuse, R8 ;  /* 0x000000082b077221 */ /* 0x044fe20000010000 */
[----:B------:R-:W-:Y:S01]  /*5ba0*/  F2FP.F16.F32.PACK_AB R161, R43, R42 ;  /* 0x0000002a2ba1723e */ /* 0x000fe200000000ff */
[----:B------:R-:W-:Y:S01]  /*5bb0*/  IMAD.IADD R10, R10, 0x1, R9 ;  /* 0x000000010a0a7824 */ /* 0x000fe200078e0209 */
[----:B------:R-:W-:Y:S01]  /*5bc0*/  IADD3 R9, R9, R11, RZ ;  /* 0x0000000b09097210 */ /* 0x000fe20007ffe0ff */
[----:B------:R3:W-:Y:S03]  /*5bd0*/  STSM.16.M88.4 [R11], R156 ;  /* 0x0000009c0b007844 */ /* 0x0007e60000000200 */
[----:B------:R-:W2:Y:S01]  /*5be0*/  MUFU.EX2 R45, R45 ;  /* 0x0000002d002d7308 */ /* 0x000ea20000000800 */
[----:B----4-:R-:W-:-:S07]  /*5bf0*/  FADD.FTZ R8, R44, R17 ;  /* 0x000000112c087221 */ /* 0x010fce0000010000 */
[----:B------:R-:W4:Y:S01]  /*5c00*/  MUFU.EX2 R47, R47 ;  /* 0x0000002f002f7308 */ /* 0x000f220000000800 */
[----:B0-----:R-:W-:-:S07]  /*5c10*/  FADD.FTZ R16, R46, R7 ;  /* 0x000000072e107221 */ /* 0x001fce0000010000 */
[----:B------:R-:W-:Y:S01]  /*5c20*/  MUFU.EX2 R48, R48 ;  /* 0x0000003000307308 */ /* 0x000fe20000000800 */
[C---:B--2---:R-:W-:Y:S01]  /*5c30*/  F2FP.F16.F32.PACK_AB R162, R45.reuse, R44 ;  /* 0x0000002c2da2723e */ /* 0x044fe200000000ff */
[----:B------:R-:W-:-:S06]  /*5c40*/  FADD.FTZ R45, R45, R8 ;  /* 0x000000082d2d7221 */ /* 0x000fcc0000010000 */
[----:B------:R-:W0:Y:S01]  /*5c50*/  MUFU.EX2 R49, R49 ;  /* 0x0000003100317308 */ /* 0x000e220000000800 */
[C---:B----4-:R-:W-:Y:S01]  /*5c60*/  F2FP.F16.F32.PACK_AB R163, R47.reuse, R46 ;  /* 0x0000002e2fa3723e */ /* 0x050fe200000000ff */
[----:B------:R-:W-:-:S04]  /*5c70*/  FADD.FTZ R47, R47, R16 ;  /* 0x000000102f2f7221 */ /* 0x000fc80000010000 */
[----:B------:R3:W-:Y:S02]  /*5c80*/  STSM.16.M88.4 [R10], R160 ;  /* 0x000000a00a007844 */ /* 0x0007e40000000200 */
[----:B------:R-:W-:Y:S08]  /*5c90*/  MUFU.EX2 R50, R50 ;  /* 0x0000003200327308 */ /* 0x000ff00000000800 */
[----:B------:R-:W2:Y:S01]  /*5ca0*/  MUFU.EX2 R51, R51 ;  /* 0x0000003300337308 */ /* 0x000ea20000000800 */
[----:B0-----:R-:W-:Y:S01]  /*5cb0*/  F2FP.F16.F32.PACK_AB R164, R49, R48 ;  /* 0x0000003031a4723e */ /* 0x001fe200000000ff */
[----:B------:R-:W-:-:S04]  /*5cc0*/  FADD.FTZ R48, R48, R45 ;  /* 0x0000002d30307221 */ /* 0x000fc80000010000 */
[----:B------:R-:W-:Y:S02]  /*5cd0*/  FADD.FTZ R49, R49, R48 ;  /* 0x0000003031317221 */ /* 0x000fe40000010000 */
[----:B------:R-:W0:Y:S08]  /*5ce0*/  MUFU.EX2 R52, R52 ;  /* 0x0000003400347308 */ /* 0x000e300000000800 */
[----:B------:R-:W-:Y:S01]  /*5cf0*/  MUFU.EX2 R54, R54 ;  /* 0x0000003600367308 */ /* 0x000fe20000000800 */
[----:B--2---:R-:W-:Y:S01]  /*5d00*/  F2FP.F16.F32.PACK_AB R165, R51, R50 ;  /* 0x0000003233a5723e */ /* 0x004fe200000000ff */
[----:B------:R-:W-:-:S04]  /*5d10*/  FADD.FTZ R50, R50, R47 ;  /* 0x0000002f32327221 */ /* 0x000fc80000010000 */
[----:B------:R-:W-:Y:S02]  /*5d20*/  FADD.FTZ R51, R51, R50 ;  /* 0x0000003233337221 */ /* 0x000fe40000010000 */
[----:B------:R-:W2:Y:S01]  /*5d30*/  MUFU.EX2 R55, R55 ;  /* 0x0000003700377308 */ /* 0x000ea20000000800 */
[----:B0-----:R-:W-:Y:S01]  /*5d40*/  F2FP.F16.F32.PACK_AB R166, R15, R52 ;  /* 0x000000340fa6723e */ /* 0x001fe200000000ff */
        /* <DEDUP_REMOVED lines=8> */
.L_x_1786:
[----:B------:R0:W2:Y:S01]  /*5dd0*/  SYNCS.PHASECHK.TRANS64.TRYWAIT P0, [UR37+0x28c50], R14 ;  /* 0x028c500eff0075a7 */ /* 0x0000a20008000165 */
[----:B------:R-:W-:Y:S05]  /*5de0*/  @!P5 BRA `(.L_x_1787) ;  /* 0x000000000004d947 */ /* 0x000fea0003800000 */
[----:B------:R-:W-:Y:S01]  /*5df0*/  BPT.TRAP 0x1 ;  /* 0x000000040000795c */ /* 0x000fe20000300000 */
.L_x_1787:
[----:B--2---:R-:W-:Y:S05]  /*5e00*/  @P0 BRA `(.L_x_1788) ;  /* 0x0000000000080947 */ /* 0x004fea0003800000 */
[----:B------:R-:W2:Y:S02]  /*5e10*/  SYNCS.PHASECHK.TRANS64.TRYWAIT P0, [UR37+0x28c50], R14 ;  /* 0x028c500eff0075a7 */ /* 0x000ea40008000165 */
[----:B--2---:R-:W-:Y:S05]  /*5e20*/  @!P0 BRA `(.L_x_1789) ;  /* 0x000000e400888947 */ /* 0x004fea0003800000 */
.L_x_1788:
[----:B------:R-:W-:Y:S01]  /*5e30*/  WARPGROUP.ARRIVE ;  /* 0x00000000000079c5 */ /* 0x000fe20000000000 */
[----:B------:R-:W-:Y:S01]  /*5e40*/  UMOV UR14, UR36 ;  /* 0x00000024000e7c82 */ /* 0x000fe20008000000 */
[----:B------:R-:W-:Y:S01]  /*5e50*/  UMOV UR15, 0x40000040 ;  /* 0x40000040000f7882 */ /* 0x000fe20000000000 */
[----:B------:R-:W-:Y:S01]  /*5e60*/  PLOP3.LUT P0, PT, PT, PT, UP1, 0x40, 0x0 ;  /* 0x000000000000781c */ /* 0x000fe20003f0e818 */
[----:B------:R-:W-:Y:S01]  /*5e70*/  @UP0 ULDC UR23, c[0x0][0x450] ;  /* 0x0001140000170ab9 */ /* 0x000fe20000000800 */
[----:B--2---:R-:W-:Y:S01]  /*5e80*/  @!P6 VIADD R13, R13, 0x28c60 ;  /* 0x00028c600d0de836 */ /* 0x004fe20000000000 */
[----:B------:R-:W-:Y:S01]  /*5e90*/  HGMMA.64x256x16.F32 R24, R152, gdesc[UR12].tnspB, RZ, !UPT, gsb0 ;  /* 0x43e0000c98187df0 */ /* 0x000fe2000c0008ff */
[----:B------:R-:W-:Y:S01]  /*5ea0*/  UIADD3 UR14, UR36, 0x80, URZ ;  /* 0x00000080240e7890 */ /* 0x000fe2000fffe03f */
[----:B------:R-:W-:Y:S01]  /*5eb0*/  UMOV UR15, 0x40000040 ;  /* 0x40000040000f7882 */ /* 0x000fe20000000000 */
[----:B------:R-:W-:Y:S01]  /*5ec0*/  UIMAD UR22, UR39, UR11, -UR18 ;  /* 0x0000000b271672a4 */ /* 0x000fe2000f8e0a12 */
[----:B------:R-:W-:Y:S01]  /*5ed0*/  @!P6 PRMT R13, RZ, 0x654, R13 ;  /* 0x00000654ff0de816 */ /* 0x000fe2000000000d */
[----:B------:R-:W-:Y:S01]  /*5ee0*/  UIADD3 UR42, UR42, -0x2, URZ ;  /* 0xfffffffe2a2a7890 */ /* 0x000fe2000fffe03f */
[----:B------:R-:W-:-:S02]  /*5ef0*/  WARPGROUP.DEPBAR.LE gsb0, 0x0 ;  /* 0x00008000000079c5 */ /* 0x000fc40000010000 */
        /* <DEDUP_REMOVED lines=15> */
[----:B------:R-:W2:Y:S02]  /*5ff0*/  S2UR UR14, SR_CTAID.X ;  /* 0x00000000000e79c3 */ /* 0x000ea40000002500 */
[----:B--2---:R-:W-:-:S03]  /*6000*/  USHF.L.U32 UR19, UR14, 0x6, URZ ;  /* 0x000000060e137899 */ /* 0x004fc6000800063f */
[----:B------:R-:W-:Y:S02]  /*6010*/  @UP0 ULDC UR14, c[0x0][0x44c] ;  /* 0x00011300000e0ab9 */ /* 0x000fe40000000800 */
[----:B------:R-:W-:-:S04]  /*6020*/  UIMAD.WIDE.U32 UR14, UR19, UR14, URZ ;  /* 0x0000000e130e72a5 */ /* 0x000fc8000f8e003f */
[----:B------:R-:W-:-:S04]  /*6030*/  @UP0 USHF.R.U32.HI UR19, URZ, UR23, UR15 ;  /* 0x000000173f130299 */ /* 0x000fc8000801160f */
[----:B------:R-:W-:-:S04]  /*6040*/  UIADD3 UR14, UR22, UR19, URZ ;  /* 0x00000013160e7290 */ /* 0x000fc8000fffe03f */
[----:B------:R-:W-:Y:S01]  /*6050*/  UIADD3 UR4, UR14, UR4, URZ ;  /* 0x000000040e047290 */ /* 0x000fe2000fffe03f */
        /* <DEDUP_REMOVED lines=21> */
.L_x_1791:
[----:B------:R-:W-:-:S11]  /*61b0*/  UISETP.NE.AND UP2, UPT, UR5, 0x1, UPT ;  /* 0x000000010500788c */ /* 0x000fd6000bf45270 */
[----:B------:R-:W-:Y:S02]  /*61c0*/  @UP2 ULDC.64 UR22, c[0x0][0x9e8] ;  /* 0x00027a0000162ab9 */ /* 0x000fe40000000a00 */
[----:B------:R-:W-:-:S04]  /*61d0*/  UIMAD.WIDE.U32 UR14, UR19, UR22, URZ ;  /* 0x00000016130e72a5 */ /* 0x000fc8000f8e003f */
[----:B------:R-:W-:-:S12]  /*61e0*/  @UP2 USHF.R.U32.HI UR19, URZ, UR23, UR15 ;  /* 0x000000173f132299 */ /* 0x000fd8000801160f */
.L_x_1792:
[----:B------:R-:W-:-:S04]  /*61f0*/  UIMAD UR5, UR19, UR5, UR5 ;  /* 0x00000005130572a4 */ /* 0x000fc8000f8e0205 */
[----:B------:R-:W-:-:S04]  /*6200*/  UISETP.LT.AND UP2, UPT, UR4, UR5, UPT ;  /* 0x000000050400728c */ /* 0x000fc8000bf41270 */
[----:B------:R-:W-:-:S12]  /*6210*/  USEL UR4, UR4, UR5, UP2 ;  /* 0x0000000504047287 */ /* 0x000fd80009000000 */
.L_x_1790:
[----:B------:R-:W-:-:S04]  /*6220*/  USHF.R.S32.HI UR5, URZ, 0x1f, UR4 ;  /* 0x0000001f3f057899 */ /* 0x000fc80008011404 */
[----:B------:R-:W-:-:S03]  /*6230*/  ULEA.HI UR5, UR5, UR4, URZ, 0x6 ;  /* 0x0000000405057291 */ /* 0x000fc6000f8f303f */
[----:B------:R-:W-:Y:S01]  /*6240*/  UMOV UR4, URZ ;  /* 0x0000003f00047c82 */ /* 0x000fe20008000000 */
[----:B------:R-:W-:-:S04]  /*6250*/  USHF.R.S32.HI UR5, URZ, 0x6, UR5 ;  /* 0x000000063f057899 */ /* 0x000fc80008011405 */
[----:B------:R-:W-:-:S04]  /*6260*/  UISETP.LT.AND UP2, UPT, UR38, UR5, UPT ;  /* 0x000000052600728c */ /* 0x000fc8000bf41270 */
[----:B------:R-:W-:-:S03]  /*6270*/  USEL UR25, UR38, UR5, !UP2 ;  /* 0x0000000526197287 */ /* 0x000fc6000d000000 */
[----:B------:R-:W-:Y:S01]  /*6280*/  UMOV UR5, URZ ;  /* 0x0000003f00057c82 */ /* 0x000fe20008000000 */
[----:B------:R-:W-:-:S06]  /*6290*/  UISETP.GE.AND UP2, UPT, UR42, UR25, UPT ;  /* 0x000000192a00728c */ /* 0x000fcc000bf46270 */
[----:B------:R-:W-:-:S13]  /*62a0*/  PLOP3.LUT P0, PT, PT, PT, UP2, 0x80, 0x0 ;  /* 0x000000000000781c */ /* 0x000fda0003f0f028 */
[----:B------:R-:W-:Y:S05]  /*62b0*/  @!P0 BRA `(.L_x_1793) ;  /* 0x0000002400088947 */ /* 0x000fea0003800000 */
[----:B------:R-:W-:Y:S01]  /*62c0*/  UMOV UR5, URZ ;  /* 0x0000003f00057c82 */ /* 0x000fe20008000000 */
[----:B------:R-:W-:Y:S01]  /*62d0*/  UMOV UR24, URZ ;  /* 0x0000003f00187c82 */ /* 0x000fe20008000000 */
[----:B------:R-:W-:Y:S01]  /*62e0*/  ULDC UR30, c[0x0][0x9e4] ;  /* 0x00027900001e7ab9 */ /* 0x000fe20000000800 */
[----:B------:R-:W-:Y:S01]  /*62f0*/  ULDC UR28, c[0x0][0x288] ;  /* 0x0000a200001c7ab9 */ /* 0x000fe20000000800 */
[----:B------:R-:W-:Y:S01]  /*6300*/  ULDC UR27, c[0x0][0x2f0] ;  /* 0x0000bc00001b7ab9 */ /* 0x000fe20000000800 */
[----:B------:R-:W-:Y:S01]  /*6310*/  ULDC UR26, c[0x0][0x988] ;  /* 0x00026200001a7ab9 */ /* 0x000fe20000000800 */
[----:B------:R-:W-:-:S05]  /*6320*/  ULDC UR29, c[0x0][0x9e0] ;  /* 0x00027800001d7ab9 */ /* 0x000fca0000000800 */
.L_x_1810:
[----:B------:R-:W-:-:S04]  /*6330*/  UIADD3 UR4, UR24, 0x1, URZ ;  /* 0x0000000118047890 */ /* 0x000fc8000fffe03f */
[----:B------:R-:W-:-:S04]  /*6340*/  UISETP.NE.AND UP2, UPT, UR4, 0x2, UPT ;  /* 0x000000020400788c */ /* 0x000fc8000bf45270 */
[----:B------:R-:W-:Y:S02]  /*6350*/  USEL UR10, URZ, 0x1, UP2 ;  /* 0x000000013f0a7887 */ /* 0x000fe40009000000 */
[----:B------:R-:W-:Y:S02]  /*6360*/  USEL UR4, UR4, URZ, UP2 ;  /* 0x0000003f04047287 */ /* 0x000fe40009000000 */
[----:B------:R-:W-:Y:S01]  /*6370*/  ULOP3.LUT UR5, UR5, UR10, URZ, 0x3c, !UPT ;  /* 0x0000000a05057292 */ /* 0x000fe2000f8e3c3f */
[----:B0---4-:R-:W-:Y:S11]  /*6380*/  @!P5 BRA `(.L_x_1794) ;  /* 0x000000000004d947 */ /* 0x011ff60003800000 */
[----:B------:R-:W-:Y:S01]  /*6390*/  BPT.TRAP 0x1 ;  /* 0x000000040000795c */ /* 0x000fe20000300000 */
.L_x_1794:
[----:B------:R-:W-:Y:S01]  /*63a0*/  ULEA UR31, UR4, UR37, 0x3 ;  /* 0x00000025041f7291 */ /* 0x000fe2000f8e183f */
[----:B--2---:R-:W-:-:S05]  /*63b0*/  IMAD.U32 R13, RZ, RZ, UR5 ;  /* 0x00000005ff0d7e24 */ /* 0x004fca000f8e00ff */
[----:B------:R-:W-:-:S04]  /*63c0*/  SHF.L.U32 R13, R13, 0x1f, RZ ;  /* 0x0000001f0d0d7819 */ /* 0x000fc800000006ff */
[----:B------:R2:W4:Y:S01]  /*63d0*/  SYNCS.PHASECHK.TRANS64.TRYWAIT P0, [UR31+0x28c30], R13 ;  /* 0x028c300dff0075a7 */ /* 0x000522000800015f */
[----:B------:R-:W-:Y:S05]  /*63e0*/  @!P5 BRA `(.L_x_1795) ;  /* 0x000000000004d947 */ /* 0x000fea0003800000 */
[----:B------:R-:W-:Y:S01]  /*63f0*/  BPT.TRAP 0x1 ;  /* 0x000000040000795c */ /* 0x000fe20000300000 */
.L_x_1795:
[----:B----4-:R-:W-:Y:S05]  /*6400*/  @P0 BRA `(.L_x_1796) ;  /* 0x0000000000080947 */ /* 0x010fea0003800000 */
[----:B------:R-:W4:Y:S02]  /*6410*/  SYNCS.PHASECHK.TRANS64.TRYWAIT P0, [UR31+0x28c30], R13 ;  /* 0x028c300dff0075a7 */ /* 0x000f24000800015f */
[----:B----4-:R-:W-:Y:S05]  /*6420*/  @!P0 BRA `(.L_x_1797) ;  /* 0x000000e0001c8947 */ /* 0x010fea0003800000 */
.L_x_1796:
[----:B------:R-:W-:Y:S01]  /*6430*/  ULEA UR22, UR4, UR6, 0x9 ;  /* 0x0000000604167291 */ /* 0x000fe2000f8e483f */
[----:B---3--:R-:W-:Y:S01]  /*6440*/  WARPGROUP.ARRIVE ;  /* 0x00000000000079c5 */ /* 0x008fe20000000000 */
[----:B------:R-:W-:Y:S01]  /*6450*/  UMOV UR23, 0x40000040 ;  /* 0x4000004000177882 */ /* 0x000fe20000000000 */
[----:B------:R-:W-:Y:S01]  /*6460*/  UMOV UR11, 0x40000040 ;  /* 0x40000040000b7882 */ /* 0x000fe20000000000 */
[----:B------:R-:W-:Y:S01]  /*6470*/  UIADD3 UR10, UR22, 0x2, URZ ;  /* 0x00000002160a7890 */ /* 0x000fe2000fffe03f */
[----:B------:R-:W-:Y:S01]  /*6480*/  PLOP3.LUT P0, PT, PT, PT, UP0, 0x80, 0x0 ;  /* 0x000000000000781c */ /* 0x000fe20003f0f008 */
[----:B------:R-:W-:Y:S01]  /*6490*/  UIADD3 UR14, UR22, 0x4, URZ ;  /* 0x00000004160e7890 */ /* 0x000fe2000fffe03f */
[----:B------:R-:W-:Y:S01]  /*64a0*/  PLOP3.LUT P1, PT, PT, PT, UP0, 0x80, 0x0 ;  /* 0x000000000000781c */ /* 0x000fe20003f2f008 */
[----:B------:R-:W-:Y:S01]  /*64b0*/  UMOV UR15, 0x40000040 ;  /* 0x40000040000f7882 */ /* 0x000fe20000000000 */
[----:B------:R-:W-:Y:S01]  /*64c0*/  HGMMA.64x64x16.F32 R152, gdesc[UR20], RZ, !UPT, gsb0 ;  /* 0x00e00000149879f0 */ /* 0x000fe2000c0008ff */
[----:B------:R-:W-:Y:S01]  /*64d0*/  UIADD3 UR18, UR22, 0x6, URZ ;  /* 0x0000000616127890 */ /* 0x000fe2000fffe03f */
[----:B------:R-:W-:Y:S01]  /*64e0*/  IMAD.MOV.U32 R16, RZ, RZ, R2 ;  /* 0x000000ffff107224 */ /* 0x000fe200078e0002 */
[----:B------:R-:W-:Y:S01]  /*64f0*/  UMOV UR19, 0x40000040 ;  /* 0x4000004000137882 */ /* 0x000fe20000000000 */
[----:B01----:R-:W-:Y:S01]  /*6500*/  IMAD.U32 R14, RZ, RZ, UR31 ;  /* 0x0000001fff0e7e24 */ /* 0x003fe2000f8e00ff */
[----:B------:R-:W-:-:S02]  /*6510*/  WARPGROUP.DEPBAR.LE gsb0, 0x0 ;  /* 0x00008000000079c5 */ /* 0x000fc40000010000 */
[----:B------:R-:W-:-:S06]  /*6520*/  WARPGROUP.ARRIVE ;  /* 0x00000000000079c5 */ /* 0x000fcc0000000000 */
[----:B------:R-:W-:Y:S01]  /*6530*/  HGMMA.64x64x16.F32 R152, gdesc[UR8], R152, gsb0 ;  /* 0x00e00000089879f0 */ /* 0x000fe20008000898 */
[----:B------:R-:W-:Y:S01]  /*6540*/  @UP0 ULDC UR10, c[0x0][0x44c] ;  /* 0x00011300000a0ab9 */ /* 0x000fe20000000800 */
[----:B------:R-:W-:Y:S01]  /*6550*/  UMOV UR11, UR27 ;  /* 0x0000001b000b7c82 */ /* 0x000fe20008000000 */
[----:B------:R-:W-:Y:S01]  /*6560*/  @P0 IMAD.HI.U32 R15, R2, UR10, RZ ;  /* 0x0000000a020f0c27 */ /* 0x000fe2000f8e00ff */
[----:B------:R-:W-:Y:S01]  /*6570*/  @UP0 ULDC UR10, c[0x0][0x450] ;  /* 0x00011400000a0ab9 */ /* 0x000fe20000000800 */
[----:B------:R-:W-:Y:S02]  /*6580*/  PLOP3.LUT P0, PT, PT, PT, UP1, 0x40, 0x0 ;  /* 0x000000000000781c */ /* 0x000fe40003f0e818 */
[----:B------:R-:W-:Y:S01]  /*6590*/  IMAD.U32 R20, RZ, RZ, UR11 ;  /* 0x0000000bff147e24 */ /* 0x000fe2000f8e00ff */
[----:B------:R-:W-:Y:S01]  /*65a0*/  @P1 SHF.R.U32.HI R16, RZ, UR10, R15 ;  /* 0x0000000aff101c19 */ /* 0x000fe2000801160f */
[----:B------:R-:W-:Y:S01]  /*65b0*/  USHF.L.U32 UR10, UR42, 0x6, URZ ;  /* 0x000000062a0a7899 */ /* 0x000fe2000800063f */
[----:B------:R-:W-:-:S03]  /*65c0*/  @!P6 VIADD R15, R14, 0x28c40 ;  /* 0x00028c400e0fe836 */ /* 0x000fc60000000000 */
[----:B------:R-:W0:Y:S02]  /*65d0*/  SHFL.IDX PT, R18, R16, RZ, 0x1c1f ;  /* 0x001c1fff10127589 */ /* 0x000e2400000e0000 */
[----:B------:R-:W-:Y:S01]  /*65e0*/  IMAD.U32 R17, RZ, RZ, UR10 ;  /* 0x0000000aff117e24 */ /* 0x000fe2000f8e00ff */
[----:B------:R-:W-:-:S04]  /*65f0*/  @!P6 PRMT R15, RZ, 0x654, R15 ;  /* 0x00000654ff0fe816 */ /* 0x000fc8000000000f */
[----:B------:R-:W-:-:S05]  /*6600*/  IADD3 R17, -R0, 0x1, -R17 ;  /* 0x0000000100117810 */ /* 0x000fca0007ffe911 */
[----:B------:R-:W-:Y:S01]  /*6610*/  IMAD R17, R20, UR39, R17 ;  /* 0x0000002714117c24 */ /* 0x000fe2000f8e0211 */
[----:B------:R-:W-:Y:S02]  /*6620*/  WARPGROUP.DEPBAR.LE gsb0, 0x0 ;  /* 0x00008000000079c5 */ /* 0x000fe40000010000 */
[----:B------:R-:W-:-:S06]  /*6630*/  WARPGROUP.ARRIVE ;  /* 0x00000000000079c5 */ /* 0x000fcc0000000000 */
[----:B------:R-:W-:Y:S03]  /*6640*/  HGMMA.64x64x16.F32 R152, gdesc[UR12], R152, gsb0 ;  /* 0x00e000000c9879f0 */ /* 0x000fe60008000898 */
[----:B------:R-:W-:Y:S02]  /*6650*/  WARPGROUP.DEPBAR.LE gsb0, 0x0 ;  /* 0x00008000000079c5 */ /* 0x000fe40000010000 */
[----:B------:R-:W-:-:S06]  /*6660*/  WARPGROUP.ARRIVE ;  /* 0x00000000000079c5 */ /* 0x000fcc0000000000 */
[----:B------:R-:W-:Y:S01]  /*6670*/  HGMMA.64x64x16.F32 R152, gdesc[UR16], R152, gsb0 ;  /* 0x00e00000109879f0 */ /* 0x000fe20008000898 */
[----:B------:R-:W-:Y:S02]  /*6680*/  UMOV UR18, UR28 ;  /* 0x0000001c00127c82 */ /* 0x000fe40008000000 */
[----:B------:R-:W-:-:S04]  /*6690*/  VIADD R17, R17, -UR18 ;  /* 0x8000001211117c36 */ /* 0x000fc80008000000 */
[C---:B------:R-:W-:Y:S01]  /*66a0*/  VIADD R23, R17.reuse, UR7 ;  /* 0x0000000711177c36 */ /* 0x040fe20008000000 */
[----:B------:R-:W-:-:S03]  /*66b0*/  IADD3 R21, R17, UR29, RZ ;  /* 0x0000001d11157c10 */ /* 0x000fc6000fffe0ff */
[C---:B0-----:R-:W-:Y:S01]  /*66c0*/  IMAD.IADD R17, R18.reuse, 0x1, R23 ;  /* 0x0000000112117824 */ /* 0x041fe200078e0217 */
[----:B------:R-:W-:Y:S02]  /*66d0*/  WARPGROUP.DEPBAR.LE gsb0, 0x0 ;  /* 0x00008000000079c5 */ /* 0x000fe40000010000 */
[----:B------:R0:W-:Y:S02]  /*66e0*/  @!P6 SYNCS.ARRIVE.TRANS64.RED.A1T0 RZ, [R15+URZ], RZ ;  /* 0x000000ff0fffe9a7 */ /* 0x0001e4000810043f */
[----:B0-----:R-:W-:Y:S01]  /*66f0*/  IMAD.IADD R15, R18, 0x1, R21 ;  /* 0x00000001120f7824 */ /* 0x001fe200078e0215 */
[----:B------:R-:W-:Y:S06]  /*6700*/  @P0 BRA `(.L_x_1798) ;  /* 0x0000000000600947 */ /* 0x000fec0003800000 */
[----:B------:R-:W-:Y:S01]  /*6710*/  IMAD.U32 R19, RZ, RZ, UR11 ;  /* 0x0000000bff137e24 */ /* 0x000fe2000f8e00ff */
[----:B------:R-:W-:Y:S03]  /*6720*/  BSSY B0, `(.L_x_1799) ;  /* 0x0000012000007945 */ /* 0x000fe60003800000 */
[----:B------:R-:W-:-:S04]  /*6730*/  IMAD R18, R19, UR39, R18 ;  /* 0x0000002713127c24 */ /* 0x000fc8000f8e0212 */
[----:B------:R-:W-:-:S05]  /*6740*/  VIADD R19, R18, -UR18 ;  /* 0x8000001212137c36 */ /* 0x000fca0008000000 */
[----:B------:R-:W-:-:S13]  /*6750*/  ISETP.GT.AND P0, PT, R19, -0x1, PT ;  /* 0xffffffff1300780c */ /* 0x000fda0003f04270 */
[----:B------:R-:W-:Y:S05]  /*6760*/  @P0 BRA `(.L_x_1800) ;  /* 0x0000000000200947 */ /* 0x000fea0003800000 */
[----:B------:R-:W-:Y:S01]  /*6770*/  IMAD.U32 R20, RZ, RZ, UR30 ;  /* 0x0000001eff147e24 */ /* 0x000fe2000f8e00ff */
[----:B------:R-:W-:-:S04]  /*6780*/  LOP3.LUT R19, RZ, R19, RZ, 0x33, !PT ;  /* 0x00000013ff137212 */ /* 0x000fc800078e33ff */
[----:B------:R-:W-:-:S13]  /*6790*/  ISETP.NE.AND P0, PT, R20, 0x1, PT ;  /* 0x000000011400780c */ /* 0x000fda0003f05270 */
[----:B------:R-:W0:Y:S02]  /*67a0*/  @P0 LDC.64 R184, c[0x0][0x9e8] ;  /* 0x00027a00ffb80b82 */ /* 0x000e240000000a00 */
[----:B0-----:R-:W-:-:S05]  /*67b0*/  @P0 IMAD.HI.U32 R18, R19, R184, RZ ;  /* 0x000000b813120227 */ /* 0x001fca00078e00ff */
[----:B------:R-:W-:-:S04]  /*67c0*/  @P0 SHF.R.U32.HI R19, RZ, R185, R18 ;  /* 0x000000b9ff130219 */ /* 0x000fc80000011612 */
[----:B------:R-:W-:Y:S01]  /*67d0*/  LOP3.LUT R19, RZ, R19, RZ, 0x33, !PT ;  /* 0x00000013ff137212 */ /* 0x000fe200078e33ff */
[----:B------:R-:W-:Y:S06]  /*67e0*/  BRA `(.L_x_1801) ;  /* 0x0000000000147947 */ /* 0x000fec0003800000 */
.L_x_1800:
[----:B------:R-:W-:-:S05]  /*67f0*/  IMAD.U32 R20, RZ, RZ, UR30 ;  /* 0x0000001eff147e24 */ /* 0x000fca000f8e00ff */
[----:B------:R-:W-:-:S13]  /*6800*/  ISETP.NE.AND P0, PT, R20, 0x1, PT ;  /* 0x000000011400780c */ /* 0x000fda0003f05270 */
[----:B------:R-:W0:Y:S02]  /*6810*/  @P0 LDC.64 R184, c[0x0][0x9e8] ;  /* 0x00027a00ffb80b82 */ /* 0x000e240000000a00 */
[----:B0-----:R-:W-:-:S05]  /*6820*/  @P0 IMAD.HI.U32 R18, R19, R184, RZ ;  /* 0x000000b813120227 */ /* 0x001fca00078e00ff */
[----:B------:R-:W-:-:S07]  /*6830*/  @P0 SHF.R.U32.HI R19, RZ, R185, R18 ;  /* 0x000000b9ff130219 */ /* 0x000fce0000011612 */
.L_x_1801:
[----:B------:R-:W-:Y:S05]  /*6840*/  BSYNC B0 ;  /* 0x0000000000007941 */ /* 0x000fea0003800000 */
.L_x_1799:
[----:B------:R-:W-:-:S04]  /*6850*/  IMAD R19, R19, R20, -UR10 ;  /* 0x8000000a13137e24 */ /* 0x000fc8000f8e0214 */
[----:B------:R-:W-:-:S05]  /*6860*/  IMAD.IADD R18, R19, 0x1, -R0 ;  /* 0x0000000113127824 */ /* 0x000fca00078e0a00 */
[----:B------:R-:W-:Y:S02]  /*6870*/  VIADDMNMX R15, R18, R20, R15, PT ;  /* 0x00000014120f7246 */ /* 0x000fe4000380010f */
[----:B------:R-:W-:-:S07]  /*6880*/  VIMNMX R17, R17, R18, !PT ;  /* 0x0000001211117248 */ /* 0x000fce0007fe0100 */
.L_x_1798:
[----:B------:R-:W-:Y:S01]  /*6890*/  UISETP.GT.AND UP2, UPT, UR42, -0x1, UPT ;  /* 0xffffffff2a00788c */ /* 0x000fe2000bf44270 */
[----:B------:R-:W0:Y:S05]  /*68a0*/  SHFL.IDX PT, R20, R16, 0x1, 0x1c1f ;  /* 0x003c1f0010147f89 */ /* 0x000e2a00000e0000 */
[----:B------:R-:W-:-:S04]  /*68b0*/  PLOP3.LUT P0, PT, PT, PT, UP2, 0x80, 0x0 ;  /* 0x000000000000781c */ /* 0x000fc80003f0f028 */
[C---:B------:R-:W-:Y:S02]  /*68c0*/  ISETP.GT.AND P3, PT, R17.reuse, RZ, P0 ;  /* 0x000000ff1100720c */ /* 0x040fe40000764270 */
[----:B------:R-:W-:Y:S02]  /*68d0*/  ISETP.GT.AND P2, PT, R17, 0x1, P0 ;  /* 0x000000011100780c */ /* 0x000fe40000744270 */
[----:B------:R-:W-:Y:S02]  /*68e0*/  ISETP.LT.OR P3, PT, R15, 0x1, P3 ;  /* 0x000000010f00780c */ /* 0x000fe40001f61670 */
[C---:B------:R-:W-:Y:S02]  /*68f0*/  ISETP.GT.AND P4, PT, R17.reuse, 0x8, P0 ;  /* 0x000000081100780c */ /* 0x040fe40000784270 */
[----:B------:R-:W-:Y:S02]  /*6900*/  FSEL R152, R152, -INF , !P3 ;  /* 0xff80000098987808 */ /* 0x000fe40005800000 */
[----:B------:R-:W-:-:S02]  /*6910*/  ISETP.GT.AND P3, PT, R17, 0x10, P0 ;  /* 0x000000101100780c */ /* 0x000fc40000764270 */
[----:B------:R-:W-:Y:S02]  /*6920*/  ISETP.GT.AND P1, PT, R17, 0x9, P0 ;  /* 0x000000091100780c */ /* 0x000fe40000724270 */
[----:B------:R-:W-:Y:S01]  /*6930*/  ISETP.LT.OR P3, PT, R15, 0x11, P3 ;  /* 0x000000110f00780c */ /* 0x000fe20001f61670 */
[----:B0-----:R-:W-:Y:S01]  /*6940*/  IMAD.IADD R18, R23, 0x1, R20 ;  /* 0x0000000117127824 */ /* 0x001fe200078e0214 */
[----:B------:R-:W-:Y:S02]  /*6950*/  ISETP.LT.OR P2, PT, R15, 0x2, P2 ;  /* 0x000000020f00780c */ /* 0x000fe40001741670 */
[----:B------:R-:W-:Y:S02]  /*6960*/  FSEL R160, R160, -INF , !P3 ;  /* 0xff800000a0a07808 */ /* 0x000fe40005800000 */
[----:B------:R-:W-:Y:S02]  /*6970*/  ISETP.GT.AND P3, PT, R17, 0x20, P0 ;  /* 0x000000201100780c */ /* 0x000fe40000764270 */
[----:B------:R-:W-:-:S02]  /*6980*/  ISETP.LT.OR P4, PT, R15, 0x9, P4 ;  /* 0x000000090f00780c */ /* 0x000fc40002781670 */
[C---:B------:R-:W-:Y:S02]  /*6990*/  ISETP.LT.OR P1, PT, R15.reuse, 0xa, P1 ;  /* 0x0000000a0f00780c */ /* 0x040fe40000f21670 */
[----:B------:R-:W-:Y:S02]  /*69a0*/  ISETP.LT.OR P3, PT, R15, 0x21, P3 ;  /* 0x000000210f00780c */ /* 0x000fe40001f61670 */
[----:B------:R-:W-:Y:S02]  /*69b0*/  FSEL R153, R153, -INF , !P2 ;  /* 0xff80000099997808 */ /* 0x000fe40005000000 */
[----:B------:R-:W-:Y:S02]  /*69c0*/  FSEL R156, R156, -INF , !P4 ;  /* 0xff8000009c9c7808 */ /* 0x000fe40006000000 */
[----:B------:R-:W-:Y:S02]  /*69d0*/  FSEL R157, R157, -INF , !P1 ;  /* 0xff8000009d9d7808 */ /* 0x000fe40004800000 */
[----:B------:R-:W-:-:S02]  /*69e0*/  ISETP.GT.AND P2, PT, R17, 0x11, P0 ;  /* 0x000000111100780c */ /* 0x000fc40000744270 */
[C---:B------:R-:W-:Y:S02]  /*69f0*/  ISETP.GT.AND P4, PT, R17.reuse, 0x18, P0 ;  /* 0x000000181100780c */ /* 0x040fe40000784270 */
[C---:B------:R-:W-:Y:S02]  /*6a00*/  ISETP.GT.AND P1, PT, R17.reuse, 0x19, P0 ;  /* 0x000000191100780c */ /* 0x040fe40000724270 */
[----:B------:R-:W-:Y:S02]  /*6a10*/  FSEL R168, R168, -INF , !P3 ;  /* 0xff800000a8a87808 */ /* 0x000fe40005800000 */
[----:B------:R-:W-:Y:S02]  /*6a20*/  ISETP.GT.AND P3, PT, R17, 0x30, P0 ;  /* 0x000000301100780c */ /* 0x000fe40000764270 */
[C---:B------:R-:W-:Y:S02]  /*6a30*/  ISETP.LT.OR P2, PT, R15.reuse, 0x12, P2 ;  /* 0x000000120f00780c */ /* 0x040fe40001741670 */
        /* <DEDUP_REMOVED lines=8> */
[----:B------:R-:W-:Y:S02]  /*6ac0*/  ISETP.GT.AND P1, PT, R17, 0x29, P0 ;  /* 0x000000291100780c */ /* 0x000fe40000724270 */
[----:B------:R-:W-:Y:S02]  /*6ad0*/  FSEL R176, R176, -INF , !P3 ;  /* 0xff800000b0b07808 */ /* 0x000fe40005800000 */
[----:B------:R-:W-:Y:S02]  /*6ae0*/  PLOP3.LUT P3, PT, PT, PT, UP1, 0x40, 0x0 ;  /* 0x000000000000781c */ /* 0x000fe40003f6e818 */
[C---:B------:R-:W-:Y:S02]  /*6af0*/  ISETP.LT.OR P2, PT, R15.reuse, 0x22, P2 ;  /* 0x000000220f00780c */ /* 0x040fe40001741670 */
[----:B------:R-:W-:-:S02]  /*6b00*/  ISETP.LT.OR P4, PT, R15, 0x29, P4 ;  /* 0x000000290f00780c */ /* 0x000fc40002781670 */
[----:B------:R-:W-:Y:S02]  /*6b10*/  ISETP.LT.OR P1, PT, R15, 0x2a, P1 ;  /* 0x0000002a0f00780c */ /* 0x000fe40000f21670 */
[----:B------:R-:W-:Y:S02]  /*6b20*/  FSEL R169, R169, -INF , !P2 ;  /* 0xff800000a9a97808 */ /* 0x000fe40005000000 */
[----:B------:R-:W-:Y:S02]  /*6b30*/  FSEL R172, R172, -INF , !P4 ;  /* 0xff800000acac7808 */ /* 0x000fe40006000000 */
[----:B------:R-:W-:Y:S02]  /*6b40*/  FSEL R173, R173, -INF , !P1 ;  /* 0xff800000adad7808 */ /* 0x000fe40004800000 */
[C---:B------:R-:W-:Y:S02]  /*6b50*/  ISETP.GT.AND P2, PT, R17.reuse, 0x31, P0 ;  /* 0x000000311100780c */ /* 0x040fe40000744270 */
[----:B------:R-:W-:-:S02]  /*6b60*/  ISETP.GT.AND P4, PT, R17, 0x38, P0 ;  /* 0x000000381100780c */ /* 0x000fc40000784270 */
[----:B------:R-:W-:Y:S02]  /*6b70*/  ISETP.GT.AND P1, PT, R17, 0x39, P0 ;  /* 0x000000391100780c */ /* 0x000fe40000724270 */
[C---:B------:R-:W-:Y:S02]  /*6b80*/  ISETP.LT.OR P2, PT, R15.reuse, 0x32, P2 ;  /* 0x000000320f00780c */ /* 0x040fe40001741670 */
[C---:B------:R-:W-:Y:S02]  /*6b90*/  ISETP.LT.OR P4, PT, R15.reuse, 0x39, P4 ;  /* 0x000000390f00780c */ /* 0x040fe40002781670 */
[----:B------:R-:W-:Y:S02]  /*6ba0*/  ISETP.LT.OR P1, PT, R15, 0x3a, P1 ;  /* 0x0000003a0f00780c */ /* 0x000fe40000f21670 */
[----:B------:R-:W-:Y:S02]  /*6bb0*/  IADD3 R16, R21, R20, RZ ;  /* 0x0000001415107210 */ /* 0x000fe40007ffe0ff */
[----:B------:R-:W-:-:S02]  /*6bc0*/  FSEL R177, R177, -INF , !P2 ;  /* 0xff800000b1b17808 */ /* 0x000fc40005000000 */
[----:B------:R-:W-:Y:S02]  /*6bd0*/  FSEL R180, R180, -INF , !P4 ;  /* 0xff800000b4b47808 */ /* 0x000fe40006000000 */
[----:B------:R-:W-:Y:S01]  /*6be0*/  FSEL R181, R181, -INF , !P1 ;  /* 0xff800000b5b57808 */ /* 0x000fe20004800000 */
        /* <DEDUP_REMOVED lines=15> */
.L_x_1804:
[----:B------:R-:W-:-:S05]  /*6ce0*/  IMAD.U32 R22, RZ, RZ, UR30 ;  /* 0x0000001eff167e24 */ /* 0x000fca000f8e00ff */
[----:B------:R-:W-:-:S13]  /*6cf0*/  ISETP.NE.AND P1, PT, R22, 0x1, PT ;  /* 0x000000011600780c */ /* 0x000fda0003f25270 */
[----:B------:R-:W0:Y:S02]  /*6d00*/  @P1 LDC.64 R20, c[0x0][0x9e8] ;  /* 0x00027a00ff141b82 */ /* 0x000e240000000a00 */
[----:B0-----:R-:W-:-:S05]  /*6d10*/  @P1 IMAD.HI.U32 R20, R15, R20, RZ ;  /* 0x000000140f141227 */ /* 0x001fca00078e00ff */
[----:B------:R-:W-:-:S07]  /*6d20*/  @P1 SHF.R.U32.HI R15, RZ, R21, R20 ;  /* 0x00000015ff0f1219 */ /* 0x000fce0000011614 */
.L_x_1805:
[----:B------:R-:W-:Y:S05]  /*6d30*/  BSYNC B0 ;  /* 0x0000000000007941 */ /* 0x000fea0003800000 */
.L_x_1803:
[----:B------:R-:W-:-:S04]  /*6d40*/  IMAD R15, R15, R22, -UR10 ;  /* 0x8000000a0f0f7e24 */ /* 0x000fc8000f8e0216 */
[----:B------:R-:W-:-:S05]  /*6d50*/  IMAD.IADD R15, R15, 0x1, -R0 ;  /* 0x000000010f0f7824 */ /* 0x000fca00078e0a00 */
[----:B------:R-:W-:Y:S02]  /*6d60*/  VIADDMNMX R16, R15, R22, R16, PT ;  /* 0x000000160f107246 */ /* 0x000fe40003800110 */
[----:B------:R-:W-:-:S07]  /*6d70*/  VIMNMX R18, R18, R15, !PT ;  /* 0x0000000f12127248 */ /* 0x000fce0007fe0100 */
.L_x_1802:
[----:B------:R-:W-:Y:S01]  /*6d80*/  FMNMX.FTZ R20, R152, R5, !PT ;  /* 0x0000000598147209 */ /* 0x000fe20007810000 */
[----:B------:R-:W-:Y:S01]  /*6d90*/  UMOV UR10, UR26 ;  /* 0x0000001a000a7c82 */ /* 0x000fe20008000000 */
[C---:B------:R-:W-:Y:S02]  /*6da0*/  ISETP.GT.AND P2, PT, R18.reuse, RZ, P0 ;  /* 0x000000ff1200720c */ /* 0x040fe40000744270 */
[----:B------:R-:W-:Y:S02]  /*6db0*/  FMNMX.FTZ R15, R153, R20, !PT ;  /* 0x00000014990f7209 */ /* 0x000fe40007810000 */
[----:B------:R-:W-:Y:S02]  /*6dc0*/  ISETP.GT.AND P1, PT, R18, 0x1, P0 ;  /* 0x000000011200780c */ /* 0x000fe40000724270 */
[----:B------:R-:W-:Y:S02]  /*6dd0*/  FMNMX.FTZ R20, R156, R15, !PT ;  /* 0x0000000f9c147209 */ /* 0x000fe40007810000 */
[----:B------:R-:W-:-:S02]  /*6de0*/  ISETP.LT.OR P2, PT, R16, 0x1, P2 ;  /* 0x000000011000780c */ /* 0x000fc40001741670 */
[----:B------:R-:W-:Y:S02]  /*6df0*/  FMNMX.FTZ R15, R157, R20, !PT ;  /* 0x000000149d0f7209 */ /* 0x000fe40007810000 */
[----:B------:R-:W-:Y:S02]  /*6e00*/  ISETP.GT.AND P3, PT, R18, 0x8, P0 ;  /* 0x000000081200780c */ /* 0x000fe40000764270 */
[----:B------:R-:W-:Y:S02]  /*6e10*/  FMNMX.FTZ R20, R160, R15, !PT ;  /* 0x0000000fa0147209 */ /* 0x000fe40007810000 */
[----:B------:R-:W-:Y:S02]  /*6e20*/  ISETP.LT.OR P1, PT, R16, 0x2, P1 ;  /* 0x000000021000780c */ /* 0x000fe40000f21670 */
[----:B------:R-:W-:Y:S02]  /*6e30*/  FMNMX.FTZ R15, R161, R20, !PT ;  /* 0x00000014a10f7209 */ /* 0x000fe40007810000 */
[----:B------:R-:W-:-:S02]  /*6e40*/  ISETP.GT.AND P4, PT, R18, 0x9, P0 ;  /* 0x000000091200780c */ /* 0x000fc40000784270 */
[----:B------:R-:W-:Y:S02]  /*6e50*/  FMNMX.FTZ R20, R164, R15, !PT ;  /* 0x0000000fa4147209 */ /* 0x000fe40007810000 */
[----:B------:R-:W-:Y:S02]  /*6e60*/  ISETP.LT.OR P3, PT, R16, 0x9, P3 ;  /* 0x000000091000780c */ /* 0x000fe40001f61670 */
[----:B------:R-:W-:Y:S02]  /*6e70*/  FMNMX.FTZ R15, R165, R20, !PT ;  /* 0x00000014a50f7209 */ /* 0x000fe40007810000 */
[----:B------:R-:W-:Y:S02]  /*6e80*/  FSEL R155, R155, -INF , !P1 ;  /* 0xff8000009b9b7808 */ /* 0x000fe40004800000 */
        /* <DEDUP_REMOVED lines=9> */
[----:B------:R-:W-:Y:S02]  /*6f20*/  FSEL R159, R159, -INF , !P4 ;  /* 0xff8000009f9f7808 */ /* 0x000fe40006000000 */
[----:B------:R-:W-:Y:S02]  /*6f30*/  FMNMX.FTZ R15, R177, R20, !PT ;  /* 0x00000014b10f7209 */ /* 0x000fe40007810000 */
[----:B------:R-:W-:Y:S02]  /*6f40*/  ISETP.LT.OR P1, PT, R16, 0x11, P1 ;  /* 0x000000111000780c */ /* 0x000fe40000f21670 */
[----:B------:R-:W-:Y:S02]  /*6f50*/  FMNMX.FTZ R20, R180, R15, !PT ;  /* 0x0000000fb4147209 */ /* 0x000fe40007810000 */
[----:B------:R-:W-:-:S02]  /*6f60*/  ISETP.GT.AND P4, PT, R18, 0x18, P0 ;  /* 0x000000181200780c */ /* 0x000fc40000784270 */
[----:B------:R-:W-:Y:S02]  /*6f70*/  FMNMX.FTZ R20, R181, R20, !PT ;  /* 0x00000014b5147209 */ /* 0x000fe40007810000 */
[----:B------:R-:W-:Y:S02]  /*6f80*/  ISETP.LT.OR P3, PT, R16, 0x12, P3 ;  /* 0x000000121000780c */ /* 0x000fe40001f61670 */
[----:B------:R-:W-:Y:S01]  /*6f90*/  FSEL R162, R162, -INF , !P1 ;  /* 0xff800000a2a27808 */ /* 0x000fe20004800000 */
[----:B------:R-:W0:Y:S01]  /*6fa0*/  SHFL.BFLY PT, R15, R20, 0x2, 0x1f ;  /* 0x0c401f00140f7f89 */ /* 0x000e2200000e0000 */
[----:B------:R-:W-:Y:S02]  /*6fb0*/  ISETP.LT.OR P4, PT, R16, 0x19, P4 ;  /* 0x000000191000780c */ /* 0x000fe40002781670 */
[----:B------:R-:W-:Y:S02]  /*6fc0*/  FSEL R163, R163, -INF , !P3 ;  /* 0xff800000a3a37808 */ /* 0x000fe40005800000 */
[----:B------:R-:W-:-:S02]  /*6fd0*/  ISETP.GT.AND P1, PT, R18, 0x20, P0 ;  /* 0x000000201200780c */ /* 0x000fc40000724270 */
[----:B------:R-:W-:Y:S02]  /*6fe0*/  FSEL R166, R166, -INF , !P4 ;  /* 0xff800000a6a67808 */ /* 0x000fe40006000000 */
[----:B------:R-:W-:Y:S02]  /*6ff0*/  ISETP.GT.AND P3, PT, R18, 0x21, P0 ;  /* 0x000000211200780c */ /* 0x000fe40000764270 */
[----:B------:R-:W-:Y:S02]  /*7000*/  ISETP.LT.OR P1, PT, R16, 0x21, P1 ;  /* 0x000000211000780c */ /* 0x000fe40000f21670 */
[----:B------:R-:W-:Y:S02]  /*7010*/  ISETP.GT.AND P4, PT, R18, 0x28, P0 ;  /* 0x000000281200780c */ /* 0x000fe40000784270 */
[----:B------:R-:W-:Y:S02]  /*7020*/  ISETP.LT.OR P3, PT, R16, 0x22, P3 ;  /* 0x000000221000780c */ /* 0x000fe40001f61670 */
[----:B------:R-:W-:-:S02]  /*7030*/  FSEL R170, R170, -INF , !P1 ;  /* 0xff800000aaaa7808 */ /* 0x000fc40004800000 */
[----:B------:R-:W-:Y:S02]  /*7040*/  ISETP.GT.AND P1, PT, R18, 0x29, P0 ;  /* 0x000000291200780c */ /* 0x000fe40000724270 */
[----:B------:R-:W-:Y:S02]  /*7050*/  FSEL R171, R171, -INF , !P3 ;  /* 0xff800000abab7808 */ /* 0x000fe40005800000 */
[----:B------:R-:W-:Y:S02]  /*7060*/  ISETP.LT.OR P4, PT, R16, 0x29, P4 ;  /* 0x000000291000780c */ /* 0x000fe40002781670 */
[----:B0-----:R-:W-:Y:S02]  /*7070*/  FMNMX.FTZ R17, R20, R15, !PT ;  /* 0x0000000f14117209 */ /* 0x001fe40007810000 */
[----:B------:R-:W-:Y:S02]  /*7080*/  ISETP.LT.OR P1, PT, R16, 0x2a, P1 ;  /* 0x0000002a1000780c */ /* 0x000fe40000f21670 */
[----:B------:R-:W-:Y:S01]  /*7090*/  ISETP.GT.AND P3, PT, R18, 0x30, P0 ;  /* 0x000000301200780c */ /* 0x000fe20000764270 */
[----:B------:R-:W0:Y:S01]  /*70a0*/  SHFL.BFLY PT, R22, R17, 0x1, 0x1f ;  /* 0x0c201f0011167f89 */ /* 0x000e2200000e0000 */
[----:B------:R-:W-:-:S02]  /*70b0*/  FSEL R174, R174, -INF , !P4 ;  /* 0xff800000aeae7808 */ /* 0x000fc40006000000 */
[----:B------:R-:W-:Y:S02]  /*70c0*/  FSEL R175, R175, -INF , !P1 ;  /* 0xff800000afaf7808 */ /* 0x000fe40004800000 */
[C---:B------:R-:W-:Y:S02]  /*70d0*/  ISETP.GT.AND P4, PT, R18.reuse, 0x31, P0 ;  /* 0x000000311200780c */ /* 0x040fe40000784270 */
[----:B------:R-:W-:Y:S02]  /*70e0*/  ISETP.GT.AND P1, PT, R18, 0x38, P0 ;  /* 0x000000381200780c */ /* 0x000fe40000724270 */
[C---:B------:R-:W-:Y:S02]  /*70f0*/  ISETP.LT.OR P3, PT, R16.reuse, 0x31, P3 ;  /* 0x000000311000780c */ /* 0x040fe40001f61670 */
[----:B------:R-:W-:Y:S02]  /*7100*/  ISETP.LT.OR P4, PT, R16, 0x32, P4 ;  /* 0x000000321000780c */ /* 0x000fe40002781670 */
[----:B------:R-:W-:-:S02]  /*7110*/  FSEL R178, R178, -INF , !P3 ;  /* 0xff800000b2b27808 */ /* 0x000fc40005800000 */
[----:B------:R-:W-:Y:S02]  /*7120*/  ISETP.LT.OR P1, PT, R16, 0x39, P1 ;  /* 0x000000391000780c */ /* 0x000fe40000f21670 */
[----:B------:R-:W-:Y:S02]  /*7130*/  FSEL R179, R179, -INF , !P4 ;  /* 0xff800000b3b37808 */ /* 0x000fe40006000000 */
[----:B------:R-:W-:Y:S02]  /*7140*/  FSEL R182, R182, -INF , !P1 ;  /* 0xff800000b6b67808 */ /* 0x000fe40004800000 */
[----:B0-----:R-:W-:Y:S02]  /*7150*/  FMNMX.FTZ R15, R17, R22, !PT ;  /* 0x00000016110f7209 */ /* 0x001fe40007810000 */
[----:B------:R-:W-:Y:S02]  /*7160*/  FSEL R17, R154, -INF , !P2 ;  /* 0xff8000009a117808 */ /* 0x000fe40005000000 */
[----:B------:R-:W-:Y:S01]  /*7170*/  ISETP.GT.AND P2, PT, R18, 0x19, P0 ;  /* 0x000000191200780c */ /* 0x000fe20000744270 */
[----:B------:R-:W-:Y:S01]  /*7180*/  FMUL.FTZ R21, R15, UR10 ;  /* 0x0000000a0f157c20 */ /* 0x000fe20008410000 */
[----:B------:R-:W-:-:S02]  /*7190*/  FMNMX.FTZ R20, R17, R6, !PT ;  /* 0x0000000611147209 */ /* 0x000fc40007810000 */
[----:B------:R-:W-:Y:S02]  /*71a0*/  ISETP.LT.OR P2, PT, R16, 0x1a, P2 ;  /* 0x0000001a1000780c */ /* 0x000fe40001741670 */
[----:B------:R-:W-:Y:S02]  /*71b0*/  FMNMX.FTZ R19, R155, R20, !PT ;  /* 0x000000149b137209 */ /* 0x000fe40007810000 */
[----:B------:R-:W-:Y:S02]  /*71c0*/  FSEL R167, R167, -INF , !P2 ;  /* 0xff800000a7a77808 */ /* 0x000fe40005000000 */
[----:B------:R-:W-:Y:S02]  /*71d0*/  FMNMX.FTZ R20, R158, R19, !PT ;  /* 0x000000139e147209 */ /* 0x000fe40007810000 */
[----:B------:R-:W-:Y:S02]  /*71e0*/  FSETP.NEU.FTZ.AND P2, PT, R15, -INF , PT ;  /* 0xff8000000f00780b */ /* 0x000fe40003f5d000 */
[----:B------:R-:W-:-:S02]  /*71f0*/  FMNMX.FTZ R19, R159, R20, !PT ;  /* 0x000000149f137209 */ /* 0x000fc40007810000 */
[----:B------:R-:W-:Y:S02]  /*7200*/  FSEL R184, R21, RZ, P2 ;  /* 0x000000ff15b87208 */ /* 0x000fe40001000000 */
[----:B------:R-:W-:Y:S02]  /*7210*/  FMNMX.FTZ R20, R162, R19, !PT ;  /* 0x00000013a2147209 */ /* 0x000fe40007810000 */
[----:B------:R-:W-:Y:S01]  /*7220*/  ISETP.GT.AND P0, PT, R18, 0x39, P0 ;  /* 0x000000391200780c */ /* 0x000fe20000704270 */
[--C-:B------:R-:W-:Y:S01]  /*7230*/  FFMA.FTZ R154, R156, UR10, -R184.reuse ;  /* 0x0000000a9c9a7c23 */ /* 0x100fe200080108b8 */
[----:B------:R-:W-:Y:S01]  /*7240*/  FMNMX.FTZ R19, R163, R20, !PT ;  /* 0x00000014a3137209 */ /* 0x000fe20007810000 */
[--C-:B------:R-:W-:Y:S01]  /*7250*/  FFMA.FTZ R156, R160, UR10, -R184.reuse ;  /* 0x0000000aa09c7c23 */ /* 0x100fe200080108b8 */
[----:B------:R-:W-:Y:S01]  /*7260*/  ISETP.LT.OR P0, PT, R16, 0x3a, P0 ;  /* 0x0000003a1000780c */ /* 0x000fe20000701670 */
[--C-:B------:R-:W-:Y:S01]  /*7270*/  FFMA.FTZ R160, R168, UR10, -R184.reuse ;  /* 0x0000000aa8a07c23 */ /* 0x100fe200080108b8 */
[----:B------:R-:W-:Y:S01]  /*7280*/  FMNMX.FTZ R20, R166, R19, !PT ;  /* 0x00000013a6147209 */ /* 0x000fe20007810000 */
[--C-:B------:R-:W-:Y:S01]  /*7290*/  FFMA.FTZ R19, R152, UR10, -R184.reuse ;  /* 0x0000000a98137c23 */ /* 0x100fe200080108b8 */
[----:B------:R-:W-:Y:S01]  /*72a0*/  FSEL R183, R183, -INF , !P0 ;  /* 0xff800000b7b77808 */ /* 0x000fe20004000000 */
[--C-:B------:R-:W-:Y:S01]  /*72b0*/  FFMA.FTZ R152, R153, UR10, -R184.reuse ;  /* 0x0000000a99987c23 */ /* 0x100fe200080108b8 */
[----:B------:R-:W-:Y:S01]  /*72c0*/  FMNMX.FTZ R21, R167, R20, !PT ;  /* 0x00000014a7157209 */ /* 0x000fe20007810000 */
[--C-:B------:R-:W-:Y:S01]  /*72d0*/  FFMA.FTZ R153, R165, UR10, -R184.reuse ;  /* 0x0000000aa5997c23 */ /* 0x100fe200080108b8 */
[----:B------:R-:W-:Y:S01]  /*72e0*/  MUFU.EX2 R154, R154 ;  /* 0x0000009a009a7308 */ /* 0x000fe20000000800 */
[--C-:B------:R-:W-:Y:S01]  /*72f0*/  FFMA.FTZ R176, R176, UR10, -R184.reuse ;  /* 0x0000000ab0b07c23 */ /* 0x100fe200080108b8 */
[----:B------:R-:W-:Y:S01]  /*7300*/  FMNMX.FTZ R20, R170, R21, !PT ;  /* 0x00000015aa147209 */ /* 0x000fe20007810000 */
[--C-:B------:R-:W-:Y:S01]  /*7310*/  FFMA.FTZ R177, R177, UR10, -R184.reuse ;  /* 0x0000000ab1b17c23 */ /* 0x100fe200080108b8 */
[--C-:B------:R-:W-:Y:S01]  /*7320*/  FFMA.FTZ R180, R180, UR10, -R184.reuse ;  /* 0x0000000ab4b47c23 */ /* 0x100fe200080108b8 */
[----:B------:R-:W-:Y:S01]  /*7330*/  ISETP.NE.AND P0, PT, R4, RZ, PT ;  /* 0x000000ff0400720c */ /* 0x000fe20003f05270 */
[--C-:B------:R-:W-:Y:S01]  /*7340*/  FFMA.FTZ R181, R181, UR10, -R184.reuse ;  /* 0x0000000ab5b57c23 */ /* 0x100fe200080108b8 */
[----:B------:R-:W-:Y:S01]  /*7350*/  FMNMX.FTZ R21, R171, R20, !PT ;  /* 0x00000014ab157209 */ /* 0x000fe20007810000 */
[----:B------:R-:W-:Y:S01]  /*7360*/  MUFU.EX2 R19, R19 ;  /* 0x0000001300137308 */ /* 0x000fe20000000800 */
[--C-:B------:R-:W-:Y:S01]  /*7370*/  FFMA.FTZ R20, R164, UR10, -R184.reuse ;  /* 0x0000000aa4147c23 */ /* 0x100fe200080108b8 */
[----:B------:R-:W-:Y:S01]  /*7380*/  FFMA.FTZ R164, R173, UR10, -R184 ;  /* 0x0000000aada47c23 */ /* 0x000fe200080108b8 */
[----:B------:R-:W-:-:S04]  /*7390*/  FMNMX.FTZ R18, R174, R21, !PT ;  /* 0x00000015ae127209 */ /* 0x000fc80007810000 */
[----:B------:R-:W-:Y:S01]  /*73a0*/  FMNMX.FTZ R21, R175, R18, !PT ;  /* 0x00000012af157209 */ /* 0x000fe20007810000 */
[----:B------:R-:W-:Y:S03]  /*73b0*/  MUFU.EX2 R152, R152 ;  /* 0x0000009800987308 */ /* 0x000fe60000000800 */
[----:B------:R-:W-:Y:S01]  /*73c0*/  FMNMX.FTZ R18, R178, R21, !PT ;  /* 0x00000015b2127209 */ /* 0x000fe20007810000 */
[--C-:B------:R-:W-:Y:S01]  /*73d0*/  FFMA.FTZ R21, R157, UR10, -R184.reuse ;  /* 0x0000000a9d157c23 */ /* 0x100fe200080108b8 */
[--C-:B------:R-:W-:Y:S02]  /*73e0*/  FFMA.FTZ R157, R169, UR10, -R184.reuse ;  /* 0x0000000aa99d7c23 */ /* 0x100fe400080108b8 */
[----:B------:R-:W-:Y:S01]  /*73f0*/  FMNMX.FTZ R23, R179, R18, !PT ;  /* 0x00000012b3177209 */ /* 0x000fe20007810000 */
[----:B------:R-:W-:Y:S03]  /*7400*/  MUFU.EX2 R156, R156 ;  /* 0x0000009c009c7308 */ /* 0x000fe60000000800 */
[----:B------:R-:W-:Y:S01]  /*7410*/  FMNMX.FTZ R16, R182, R23, !PT ;  /* 0x00000017b6107209 */ /* 0x000fe20007810000 */
[----:B------:R-:W-:-:S03]  /*7420*/  FFMA.FTZ R23, R161, UR10, -R184 ;  /* 0x0000000aa1177c23 */ /* 0x000fc600080108b8 */
[----:B------:R-:W-:Y:S01]  /*7430*/  FMNMX.FTZ R16, R183, R16, !PT ;  /* 0x00000010b7107209 */ /* 0x000fe20007810000 */
[----:B------:R-:W-:Y:S04]  /*7440*/  MUFU.EX2 R21, R21 ;  /* 0x0000001500157308 */ /* 0x000fe80000000800 */
[----:B------:R-:W0:Y:S04]  /*7450*/  SHFL.BFLY PT, R161, R16, 0x2, 0x1f ;  /* 0x0c401f0010a17f89 */ /* 0x000e2800000e0000 */
[----:B------:R-:W-:Y:S08]  /*7460*/  MUFU.EX2 R23, R23 ;  /* 0x0000001700177308 */ /* 0x000ff00000000800 */
[----:B------:R-:W-:Y:S08]  /*7470*/  MUFU.EX2 R20, R20 ;  /* 0x0000001400147308 */ /* 0x000ff00000000800 */
[----:B------:R-:W-:Y:S01]  /*7480*/  MUFU.EX2 R153, R153 ;  /* 0x0000009900997308 */ /* 0x000fe20000000800 */
[----:B0-----:R-:W-:Y:S01]  /*7490*/  FMNMX.FTZ R22, R16, R161, !PT ;  /* 0x000000a110167209 */ /* 0x001fe20007810000 */
[----:B------:R-:W-:Y:S01]  /*74a0*/  FFMA.FTZ R161, R172, UR10, -R184 ;  /* 0x0000000aaca17c23 */ /* 0x000fe200080108b8 */
[----:B------:R-:W-:-:S05]  /*74b0*/  FSEL R16, R15, RZ, P2 ;  /* 0x000000ff0f107208 */ /* 0x000fca0001000000 */
[----:B------:R-:W-:Y:S01]  /*74c0*/  MUFU.EX2 R160, R160 ;  /* 0x000000a000a07308 */ /* 0x000fe20000000800 */
[----:B------:R-:W0:Y:S01]  /*74d0*/  SHFL.BFLY PT, R165, R22, 0x1, 0x1f ;  /* 0x0c201f0016a57f89 */ /* 0x000e2200000e0000 */
[----:B------:R-:W-:-:S04]  /*74e0*/  FADD.FTZ R16, -R16, R5 ;  /* 0x0000000510107221 */ /* 0x000fc80000010100 */
[----:B------:R-:W-:Y:S02]  /*74f0*/  FMUL.FTZ R18, R16, UR10 ;  /* 0x0000000a10127c20 */ /* 0x000fe40008410000 */
[----:B------:R-:W-:Y:S08]  /*7500*/  MUFU.EX2 R157, R157 ;  /* 0x0000009d009d7308 */ /* 0x000ff00000000800 */
[----:B------:R-:W1:Y:S08]  /*7510*/  MUFU.EX2 R18, R18 ;  /* 0x0000001200127308 */ /* 0x000e700000000800 */
[----:B------:R-:W3:Y:S01]  /*7520*/  MUFU.EX2 R161, R161 ;  /* 0x000000a100a17308 */ /* 0x000ee20000000800 */
[----:B0-----:R-:W-:-:S04]  /*7530*/  FMNMX.FTZ R16, R22, R165, !PT ;  /* 0x000000a516107209 */ /* 0x001fc80007810000 */
[C---:B------:R-:W-:Y:S01]  /*7540*/  FSETP.NEU.FTZ.AND P1, PT, R16.reuse, -INF , PT ;  /* 0xff8000001000780b */ /* 0x040fe20003f3d000 */
[----:B------:R-:W-:Y:S02]  /*7550*/  FMUL.FTZ R5, R16, UR10 ;  /* 0x0000000a10057c20 */ /* 0x000fe40008410000 */
[----:B------:R-:W0:Y:S01]  /*7560*/  MUFU.EX2 R164, R164 ;  /* 0x000000a400a47308 */ /* 0x000e220000000800 */
[----:B-1----:R-:W-:Y:S01]  /*7570*/  FFMA.FTZ R165, R18, R8, R19 ;  /* 0x0000000812a57223 */ /* 0x002fe20000010013 */
[-C--:B------:R-:W-:Y:S01]  /*7580*/  FMUL.FTZ R24, R24, R18.reuse ;  /* 0x0000001218187220 */ /* 0x080fe20000410000 */
[----:B------:R-:W-:Y:S01]  /*7590*/  FSEL R168, R5, RZ, P1 ;  /* 0x000000ff05a87208 */ /* 0x000fe20000800000 */
[-C--:B------:R-:W-:Y:S01]  /*75a0*/  FMUL.FTZ R25, R25, R18.reuse ;  /* 0x0000001219197220 */ /* 0x080fe20000410000 */
[----:B------:R-:W-:Y:S01]  /*75b0*/  FADD.FTZ R165, R152, R165 ;  /* 0x000000a598a57221 */ /* 0x000fe20000010000 */
[----:B------:R-:W-:Y:S01]  /*75c0*/  FSEL R5, R16, RZ, P1 ;  /* 0x000000ff10057208 */ /* 0x000fe20000800000 */
[----:B------:R-:W-:Y:S01]  /*75d0*/  FMUL.FTZ R28, R28, R18 ;  /* 0x000000121c1c7220 */ /* 0x000fe20000410000 */
[--C-:B------:R-:W-:Y:S01]  /*75e0*/  FFMA.FTZ R22, R17, UR10, -R168.reuse ;  /* 0x0000000a11167c23 */ /* 0x100fe200080108a8 */
[----:B------:R-:W-:Y:S01]  /*75f0*/  FADD.FTZ R8, R154, R165 ;  /* 0x000000a59a087221 */ /* 0x000fe20000010000 */
[----:B------:R-:W1:Y:S01]  /*7600*/  MUFU.EX2 R176, R176 ;  /* 0x000000b000b07308 */ /* 0x000e620000000800 */
[----:B------:R-:W-:Y:S01]  /*7610*/  FFMA.FTZ R165, R162, UR10, -R168 ;  /* 0x0000000aa2a57c23 */ /* 0x000fe200080108a8 */
[----:B------:R-:W-:Y:S01]  /*7620*/  FADD.FTZ R6, -R5, R6 ;  /* 0x0000000605067221 */ /* 0x000fe20000010100 */
[----:B------:R-:W-:Y:S01]  /*7630*/  FADD.FTZ R17, R21, R8 ;  /* 0x0000000815117221 */ /* 0x000fe20000010000 */
[----:B------:R-:W-:Y:S01]  /*7640*/  FFMA.FTZ R155, R155, UR10, -R168 ;  /* 0x0000000a9b9b7c23 */ /* 0x000fe200080108a8 */
[----:B------:R-:W-:-:S02]  /*7650*/  IMAD.U32 R8, RZ, RZ, UR24 ;  /* 0x00000018ff087e24 */ /* 0x000fc4000f8e00ff */
[----:B------:R-:W-:Y:S01]  /*7660*/  FMUL.FTZ R6, R6, UR10 ;  /* 0x0000000a06067c20 */ /* 0x000fe20008410000 */
[----:B------:R-:W-:Y:S01]  /*7670*/  FADD.FTZ R172, R156, R17 ;  /* 0x000000119cac7221 */ /* 0x000fe20000010000 */
[----:B------:R-:W4:Y:S01]  /*7680*/  MUFU.EX2 R177, R177 ;  /* 0x000000b100b17308 */ /* 0x000f220000000800 */
[----:B------:R-:W-:Y:S01]  /*7690*/  FFMA.FTZ R158, R158, UR10, -R168 ;  /* 0x0000000a9e9e7c23 */ /* 0x000fe200080108a8 */
[----:B------:R-:W-:Y:S02]  /*76a0*/  @!P0 IMAD R8, R8, 0x40, R3 ;  /* 0x0000004008088824 */ /* 0x000fe400078e0203 */
[----:B------:R-:W-:Y:S01]  /*76b0*/  FADD.FTZ R17, R23, R172 ;  /* 0x000000ac17117221 */ /* 0x000fe20000010000 */
[--C-:B------:R-:W-:Y:S01]  /*76c0*/  FFMA.FTZ R159, R159, UR10, -R168.reuse ;  /* 0x0000000a9f9f7c23 */ /* 0x100fe200080108a8 */
[----:B------:R-:W-:Y:S01]  /*76d0*/  F2FP.F16.F32.PACK_AB R152, R152, R19 ;  /* 0x000000139898723e */ /* 0x000fe200000000ff */
[--C-:B------:R-:W-:Y:S01]  /*76e0*/  FFMA.FTZ R170, R170, UR10, -R168.reuse ;  /* 0x0000000aaaaa7c23 */ /* 0x100fe200080108a8 */
[----:B------:R-:W-:Y:S01]  /*76f0*/  FADD.FTZ R172, R20, R17 ;  /* 0x0000001114ac7221 */ /* 0x000fe20000010000 */
[----:B------:R-:W-:Y:S01]  /*7700*/  MUFU.EX2 R180, R180 ;  /* 0x000000b400b47308 */ /* 0x000fe20000000800 */
[----:B------:R-:W-:Y:S01]  /*7710*/  @!P0 LEA R8, R8, UR37, 0x2 ;  /* 0x0000002508088c11 */ /* 0x000fe2000f8e10ff */
[----:B------:R-:W-:Y:S01]  /*7720*/  FFMA.FTZ R163, R163, UR10, -R168 ;  /* 0x0000000aa3a37c23 */ /* 0x000fe200080108a8 */
[----:B------:R-:W-:Y:S01]  /*7730*/  FADD.FTZ R173, R153, R172 ;  /* 0x000000ac99ad7221 */ /* 0x000fe20000010000 */
[--C-:B------:R-:W-:Y:S01]  /*7740*/  FFMA.FTZ R169, R166, UR10, -R168.reuse ;  /* 0x0000000aa6a97c23 */ /* 0x100fe200080108a8 */
[--C-:B------:R-:W-:Y:S01]  /*7750*/  FFMA.FTZ R167, R167, UR10, -R168.reuse ;  /* 0x0000000aa7a77c23 */ /* 0x100fe200080108a8 */
[----:B------:R-:W-:Y:S01]  /*7760*/  @!P0 STS [R8+0x28800], R18 ;  /* 0x0288001208008388 */ /* 0x000fe20000000800 */
[----:B------:R-:W-:Y:S01]  /*7770*/  FADD.FTZ R162, R160, R173 ;  /* 0x000000ada0a27221 */ /* 0x000fe20000010000 */
[----:B------:R-:W-:Y:S01]  /*7780*/  MUFU.EX2 R22, R22 ;  /* 0x0000001600167308 */ /* 0x000fe20000000800 */
[--C-:B------:R-:W-:Y:S01]  /*7790*/  FFMA.FTZ R171, R171, UR10, -R168.reuse ;  /* 0x0000000aabab7c23 */ /* 0x100fe200080108a8 */
[----:B------:R-:W-:Y:S01]  /*77a0*/  FFMA.FTZ R174, R174, UR10, -R168 ;  /* 0x0000000aaeae7c23 */ /* 0x000fe200080108a8 */
[----:B------:R-:W-:Y:S01]  /*77b0*/  FADD.FTZ R162, R157, R162 ;  /* 0x000000a29da27221 */ /* 0x000fe20000010000 */
[--C-:B------:R-:W-:Y:S01]  /*77c0*/  FFMA.FTZ R175, R175, UR10, -R168.reuse ;  /* 0x0000000aafaf7c23 */ /* 0x100fe200080108a8 */
[--C-:B------:R-:W-:Y:S01]  /*77d0*/  FFMA.FTZ R178, R178, UR10, -R168.reuse ;  /* 0x0000000ab2b27c23 */ /* 0x100fe200080108a8 */
[----:B------:R-:W-:Y:S01]  /*77e0*/  FFMA.FTZ R179, R179, UR10, -R168 ;  /* 0x0000000ab3b37c23 */ /* 0x000fe200080108a8 */
[----:B---3--:R-:W-:Y:S01]  /*77f0*/  FADD.FTZ R173, R161, R162 ;  /* 0x000000a2a1ad7221 */ /* 0x008fe20000010000 */
[----:B------:R-:W3:Y:S01]  /*7800*/  MUFU.EX2 R17, R6 ;  /* 0x0000000600117308 */ /* 0x000ee20000000800 */
[--C-:B------:R-:W-:Y:S01]  /*7810*/  FFMA.FTZ R182, R182, UR10, -R168.reuse ;  /* 0x0000000ab6b67c23 */ /* 0x100fe200080108a8 */
[----:B------:R-:W-:Y:S01]  /*7820*/  FFMA.FTZ R183, R183, UR10, -R168 ;  /* 0x0000000ab7b77c23 */ /* 0x000fe200080108a8 */
[----:B0-----:R-:W-:Y:S01]  /*7830*/  FADD.FTZ R173, R164, R173 ;  /* 0x000000ada4ad7221 */ /* 0x001fe20000010000 */
[----:B------:R-:W-:Y:S01]  /*7840*/  F2FP.F16.F32.PACK_AB R154, R21, R154 ;  /* 0x0000009a159a723e */ /* 0x000fe200000000ff */
[----:B------:R-:W-:Y:S01]  /*7850*/  FMUL.FTZ R29, R29, R18 ;  /* 0x000000121d1d7220 */ /* 0x000fe20000410000 */
[----:B------:R-:W-:Y:S01]  /*7860*/  F2FP.F16.F32.PACK_AB R160, R157, R160 ;  /* 0x000000a09da0723e */ /* 0x000fe200000000ff */
[----:B-1----:R-:W-:Y:S01]  /*7870*/  FADD.FTZ R162, R176, R173 ;  /* 0x000000adb0a27221 */ /* 0x002fe20000010000 */
[----:B------:R-:W0:Y:S01]  /*7880*/  MUFU.EX2 R181, R181 ;  /* 0x000000b500b57308 */ /* 0x000e220000000800 */
[----:B------:R-:W-:Y:S01]  /*7890*/  F2FP.F16.F32.PACK_AB R156, R23, R156 ;  /* 0x0000009c179c723e */ /* 0x000fe200000000ff */
[-C--:B------:R-:W-:Y:S01]  /*78a0*/  FMUL.FTZ R32, R32, R18.reuse ;  /* 0x0000001220207220 */ /* 0x080fe20000410000 */
[----:B----4-:R-:W-:Y:S01]  /*78b0*/  FADD.FTZ R19, R177, R162 ;  /* 0x000000a2b1137221 */ /* 0x010fe20000010000 */
[----:B------:R-:W-:Y:S01]  /*78c0*/  F2FP.F16.F32.PACK_AB R162, R164, R161 ;  /* 0x000000a1a4a2723e */ /* 0x000fe200000000ff */
[----:B------:R-:W-:Y:S01]  /*78d0*/  FMUL.FTZ R33, R33, R18 ;  /* 0x0000001221217220 */ /* 0x000fe20000410000 */
[----:B------:R-:W-:Y:S01]  /*78e0*/  F2FP.F16.F32.PACK_AB R164, R177, R176 ;  /* 0x000000b0b1a4723e */ /* 0x000fe200000000ff */
[-C--:B------:R-:W-:Y:S01]  /*78f0*/  FMUL.FTZ R36, R36, R18.reuse ;  /* 0x0000001224247220 */ /* 0x080fe20000410000 */
[----:B------:R-:W1:Y:S01]  /*7900*/  MUFU.EX2 R5, R155 ;  /* 0x0000009b00057308 */ /* 0x000e620000000800 */
[----:B---3--:R3:W-:Y:S01]  /*7910*/  @!P0 STS [R8+0x28820], R17 ;  /* 0x0288201108008388 */ /* 0x0087e20000000800 */
[-C--:B------:R-:W-:Y:S01]  /*7920*/  FMUL.FTZ R37, R37, R18.reuse ;  /* 0x0000001225257220 */ /* 0x080fe20000410000 */
[-C--:B------:R-:W-:Y:S01]  /*7930*/  FMUL.FTZ R40, R40, R18.reuse ;  /* 0x0000001228287220 */ /* 0x080fe20000410000 */
[-C--:B------:R-:W-:Y:S01]  /*7940*/  FMUL.FTZ R41, R41, R18.reuse ;  /* 0x0000001229297220 */ /* 0x080fe20000410000 */
[-C--:B------:R-:W-:Y:S01]  /*7950*/  FMUL.FTZ R44, R44, R18.reuse ;  /* 0x000000122c2c7220 */ /* 0x080fe20000410000 */
[-C--:B------:R-:W-:Y:S01]  /*7960*/  FMUL.FTZ R45, R45, R18.reuse ;  /* 0x000000122d2d7220 */ /* 0x080fe20000410000 */
[----:B------:R-:W-:Y:S01]  /*7970*/  FMUL.FTZ R48, R48, R18 ;  /* 0x0000001230307220 */ /* 0x000fe20000410000 */
[----:B------:R4:W5:Y:S01]  /*7980*/  MUFU.EX2 R155, R158 ;  /* 0x0000009e009b7308 */ /* 0x0009620000000800 */
        /* <DEDUP_REMOVED lines=8> */
[----:B----4-:R-:W-:Y:S01]  /*7a10*/  F2FP.F16.F32.PACK_AB R158, R153, R20 ;  /* 0x00000014999e723e */ /* 0x010fe200000000ff */
[----:B------:R-:W-:Y:S01]  /*7a20*/  FADD.FTZ R20, R180, R19 ;  /* 0x00000013b4147221 */ /* 0x000fe20000010000 */
[----:B-1----:R-:W-:Y:S01]  /*7a30*/  F2FP.F16.F32.PACK_AB R153, R5, R22 ;  /* 0x000000160599723e */ /* 0x002fe200000000ff */
[-C--:B------:R-:W-:Y:S01]  /*7a40*/  FMUL.FTZ R61, R61, R18.reuse ;  /* 0x000000123d3d7220 */ /* 0x080fe20000410000 */
[-C--:B------:R-:W-:Y:S01]  /*7a50*/  FMUL.FTZ R64, R64, R18.reuse ;  /* 0x0000001240407220 */ /* 0x080fe20000410000 */
[----:B---3--:R-:W-:Y:S01]  /*7a60*/  FADD.FTZ R8, R181, R20 ;  /* 0x00000014b5087221 */ /* 0x008fe20000010000 */
        /* <DEDUP_REMOVED lines=17> */
[----:B------:R-:W4:Y:S01]  /*7b80*/  MUFU.EX2 R20, R163 ;  /* 0x000000a300147308 */ /* 0x000f220000000800 */
[----:B---3--:R-:W-:Y:S01]  /*7b90*/  FFMA.FTZ R170, R17, R7, R22 ;  /* 0x0000000711aa7223 */ /* 0x008fe20000010016 */
[-C--:B------:R-:W-:Y:S01]  /*7ba0*/  FMUL.FTZ R96, R96, R18.reuse ;  /* 0x0000001260607220 */ /* 0x080fe20000410000 */
[-C--:B------:R-:W-:Y:S01]  /*7bb0*/  FMUL.FTZ R97, R97, R18.reuse ;  /* 0x0000001261617220 */ /* 0x080fe20000410000 */
[-C--:B------:R-:W-:Y:S01]  /*7bc0*/  FMUL.FTZ R100, R100, R18.reuse ;  /* 0x0000001264647220 */ /* 0x080fe20000410000 */
[----:B------:R-:W-:Y:S01]  /*7bd0*/  FADD.FTZ R170, R5, R170 ;  /* 0x000000aa05aa7221 */ /* 0x000fe20000010000 */
[-C--:B------:R-:W-:Y:S01]  /*7be0*/  FMUL.FTZ R101, R101, R18.reuse ;  /* 0x0000001265657220 */ /* 0x080fe20000410000 */
[-C--:B------:R-:W-:Y:S01]  /*7bf0*/  FMUL.FTZ R104, R104, R18.reuse ;  /* 0x0000001268687220 */ /* 0x080fe20000410000 */
[----:B------:R-:W3:Y:S01]  /*7c00*/  MUFU.EX2 R159, R169 ;  /* 0x000000a9009f7308 */ /* 0x000ee20000000800 */
[----:B-----5:R-:W-:Y:S01]  /*7c10*/  FADD.FTZ R7, R155, R170 ;  /* 0x000000aa9b077221 */ /* 0x020fe20000010000 */
[C---:B0-----:R-:W-:Y:S01]  /*7c20*/  F2FP.F16.F32.PACK_AB R155, R6.reuse, R155 ;  /* 0x0000009b069b723e */ /* 0x041fe200000000ff */
[----:B------:R-:W-:Y:S01]  /*7c30*/  BAR.SYNC.DEFER_BLOCKING 0xf, 0x100 ;  /* 0x03c4000000007b1d */ /* 0x000fe20000010000 */
[-C--:B------:R-:W-:Y:S01]  /*7c40*/  FMUL.FTZ R105, R105, R18.reuse ;  /* 0x0000001269697220 */ /* 0x080fe20000410000 */
[----:B------:R-:W-:Y:S01]  /*7c50*/  FADD.FTZ R176, R6, R7 ;  /* 0x0000000706b07221 */ /* 0x000fe20000010000 */
[-C--:B------:R-:W-:Y:S01]  /*7c60*/  FMUL.FTZ R108, R108, R18.reuse ;  /* 0x000000126c6c7220 */ /* 0x080fe20000410000 */
[-C--:B------:R-:W-:Y:S01]  /*7c70*/  FMUL.FTZ R109, R109, R18.reuse ;  /* 0x000000126d6d7220 */ /* 0x080fe20000410000 */
[-C--:B------:R-:W-:Y:S01]  /*7c80*/  FMUL.FTZ R112, R112, R18.reuse ;  /* 0x0000001270707220 */ /* 0x080fe20000410000 */
[----:B------:R-:W0:Y:S01]  /*7c90*/  MUFU.EX2 R168, R167 ;  /* 0x000000a700a87308 */ /* 0x000e220000000800 */
[----:B-1----:R-:W-:Y:S01]  /*7ca0*/  FADD.FTZ R7, R165, R176 ;  /* 0x000000b0a5077221 */ /* 0x002fe20000010000 */
[----:B----4-:R-:W-:Y:S01]  /*7cb0*/  F2FP.F16.F32.PACK_AB R157, R20, R165 ;  /* 0x000000a5149d723e */ /* 0x010fe200000000ff */
        /* <DEDUP_REMOVED lines=14> */
[-C--:B------:R-:W-:Y:S01]  /*7da0*/  FMUL.FTZ R137, R137, R18.reuse ;  /* 0x0000001289897220 */ /* 0x080fe20000410000 */
[----:B------:R1:W-:Y:S01]  /*7db0*/  STSM.16.M88.4 [R12+0x26800], R152 ;  /* 0x026800980c007844 */ /* 0x0003e20000000200 */
[-C--:B------:R-:W-:Y:S01]  /*7dc0*/  FMUL.FTZ R140, R140, R18.reuse ;  /* 0x000000128c8c7220 */ /* 0x080fe20000410000 */
[-C--:B------:R-:W-:Y:S01]  /*7dd0*/  FMUL.FTZ R141, R141, R18.reuse ;  /* 0x000000128d8d7220 */ /* 0x080fe20000410000 */
[-C--:B------:R-:W-:Y:S01]  /*7de0*/  FMUL.FTZ R144, R144, R18.reuse ;  /* 0x0000001290907220 */ /* 0x080fe20000410000 */
[-C--:B------:R-:W-:Y:S01]  /*7df0*/  FMUL.FTZ R145, R145, R18.reuse ;  /* 0x0000001291917220 */ /* 0x080fe20000410000 */
[-C--:B------:R-:W-:Y:S01]  /*7e00*/  FMUL.FTZ R148, R148, R18.reuse ;  /* 0x0000001294947220 */ /* 0x080fe20000410000 */
[----:B------:R-:W2:Y:S01]  /*7e10*/  MUFU.EX2 R170, R175 ;  /* 0x000000af00aa7308 */ /* 0x000ea20000000800 */
[----:B----4-:R-:W-:Y:S01]  /*7e20*/  FADD.FTZ R174, R20, R7 ;  /* 0x0000000714ae7221 */ /* 0x010fe20000010000 */
[----:B------:R-:W-:Y:S01]  /*7e30*/  FMUL.FTZ R149, R149, R18 ;  /* 0x0000001295957220 */ /* 0x000fe20000410000 */
[-C--:B------:R-:W-:Y:S01]  /*7e40*/  FMUL.FTZ R26, R26, R17.reuse ;  /* 0x000000111a1a7220 */ /* 0x080fe20000410000 */
[----:B------:R-:W-:Y:S01]  /*7e50*/  FMUL.FTZ R27, R27, R17 ;  /* 0x000000111b1b7220 */ /* 0x000fe20000410000 */
[----:B---3--:R-:W-:Y:S01]  /*7e60*/  FADD.FTZ R7, R159, R174 ;  /* 0x000000ae9f077221 */ /* 0x008fe20000010000 */
[----:B0-----:R-:W-:Y:S01]  /*7e70*/  F2FP.F16.F32.PACK_AB R159, R168, R159 ;  /* 0x0000009fa89f723e */ /* 0x001fe200000000ff */
[-C--:B------:R-:W-:Y:S01]  /*7e80*/  FMUL.FTZ R30, R30, R17.reuse ;  /* 0x000000111e1e7220 */ /* 0x080fe20000410000 */
[----:B------:R-:W0:Y:S01]  /*7e90*/  MUFU.EX2 R178, R178 ;  /* 0x000000b200b27308 */ /* 0x000e220000000800 */
[----:B------:R-:W-:Y:S01]  /*7ea0*/  FADD.FTZ R174, R168, R7 ;  /* 0x00000007a8ae7221 */ /* 0x000fe20000010000 */
[-C--:B------:R-:W-:Y:S01]  /*7eb0*/  FMUL.FTZ R31, R31, R17.reuse ;  /* 0x000000111f1f7220 */ /* 0x080fe20000410000 */
[----:B------:R3:W-:Y:S01]  /*7ec0*/  STSM.16.M88.4 [R11], R156 ;  /* 0x0000009c0b007844 */ /* 0x0007e20000000200 */
[----:B------:R-:W-:Y:S01]  /*7ed0*/  FMUL.FTZ R34, R34, R17 ;  /* 0x0000001122227220 */ /* 0x000fe20000410000 */
[----:B------:R-:W-:Y:S01]  /*7ee0*/  FADD.FTZ R7, R161, R174 ;  /* 0x000000aea1077221 */ /* 0x000fe20000010000 */
[C---:B-1----:R-:W-:Y:S01]  /*7ef0*/  F2FP.F16.F32.PACK_AB R161, R172.reuse, R161 ;  /* 0x000000a1aca1723e */ /* 0x042fe200000000ff */
[-C--:B------:R-:W-:Y:S01]  /*7f00*/  FMUL.FTZ R35, R35, R17.reuse ;  /* 0x0000001123237220 */ /* 0x080fe20000410000 */
[----:B------:R-:W1:Y:S01]  /*7f10*/  MUFU.EX2 R179, R179 ;  /* 0x000000b300b37308 */ /* 0x000e620000000800 */
[----:B------:R-:W-:Y:S01]  /*7f20*/  FADD.FTZ R174, R172, R7 ;  /* 0x00000007acae7221 */ /* 0x000fe20000010000 */
[-C--:B------:R-:W-:Y:S01]  /*7f30*/  FMUL.FTZ R38, R38, R17.reuse ;  /* 0x0000001126267220 */ /* 0x080fe20000410000 */
[-C--:B------:R-:W-:Y:S01]  /*7f40*/  FMUL.FTZ R39, R39, R17.reuse ;  /* 0x0000001127277220 */ /* 0x080fe20000410000 */
[----:B------:R-:W-:Y:S01]  /*7f50*/  FMUL.FTZ R42, R42, R17 ;  /* 0x000000112a2a7220 */ /* 0x000fe20000410000 */
[----:B-----5:R-:W-:Y:S01]  /*7f60*/  FADD.FTZ R7, R163, R174 ;  /* 0x000000aea3077221 */ /* 0x020fe20000010000 */
[C---:B--2---:R-:W-:Y:S01]  /*7f70*/  F2FP.F16.F32.PACK_AB R163, R170.reuse, R163 ;  /* 0x000000a3aaa3723e */ /* 0x044fe200000000ff */
[-C--:B------:R-:W-:Y:S01]  /*7f80*/  FMUL.FTZ R43, R43, R17.reuse ;  /* 0x000000112b2b7220 */ /* 0x080fe20000410000 */
[----:B------:R-:W2:Y:S01]  /*7f90*/  MUFU.EX2 R167, R182 ;  /* 0x000000b600a77308 */ /* 0x000ea20000000800 */
[----:B------:R-:W-:Y:S01]  /*7fa0*/  FADD.FTZ R7, R170, R7 ;  /* 0x00000007aa077221 */ /* 0x000fe20000010000 */
[-C--:B------:R-:W-:Y:S01]  /*7fb0*/  FMUL.FTZ R46, R46, R17.reuse ;  /* 0x000000112e2e7220 */ /* 0x080fe20000410000 */
[----:B------:R3:W-:Y:S01]  /*7fc0*/  STSM.16.M88.4 [R10], R160 ;  /* 0x000000a00a007844 */ /* 0x0007e20000000200 */
[-C--:B------:R-:W-:Y:S01]  /*7fd0*/  FMUL.FTZ R47, R47, R17.reuse ;  /* 0x000000112f2f7220 */ /* 0x080fe20000410000 */
[----:B0-----:R-:W-:Y:S01]  /*7fe0*/  FADD.FTZ R176, R178, R7 ;  /* 0x00000007b2b07221 */ /* 0x001fe20000010000 */
[-C--:B------:R-:W-:Y:S01]  /*7ff0*/  FMUL.FTZ R50, R50, R17.reuse ;  /* 0x0000001132327220 */ /* 0x080fe20000410000 */
[-C--:B------:R-:W-:Y:S01]  /*8000*/  FMUL.FTZ R51, R51, R17.reuse ;  /* 0x0000001133337220 */ /* 0x080fe20000410000 */
[----:B------:R-:W0:Y:S01]  /*8010*/  MUFU.EX2 R174, R183 ;  /* 0x000000b700ae7308 */ /* 0x000e220000000800 */
[C---:B-1----:R-:W-:Y:S01]  /*8020*/  FADD.FTZ R176, R179.reuse, R176 ;  /* 0x000000b0b3b07221 */ /* 0x042fe20000010000 */
[----:B------:R-:W-:Y:S01]  /*8030*/  F2FP.F16.F32.PACK_AB R165, R179, R178 ;  /* 0x000000b2b3a5723e */ /* 0x000fe200000000ff */
[-C--:B------:R-:W-:Y:S01]  /*8040*/  FMUL.FTZ R54, R54, R17.reuse ;  /* 0x0000001136367220 */ /* 0x080fe20000410000 */
[-C--:B------:R-:W-:Y:S01]  /*8050*/  FMUL.FTZ R55, R55, R17.reuse ;  /* 0x0000001137377220 */ /* 0x080fe20000410000 */
[-C--:B------:R-:W-:Y:S01]  /*8060*/  FMUL.FTZ R58, R58, R17.reuse ;  /* 0x000000113a3a7220 */ /* 0x080fe20000410000 */
[-C--:B------:R-:W-:Y:S01]  /*8070*/  FMUL.FTZ R59, R59, R17.reuse ;  /* 0x000000113b3b7220 */ /* 0x080fe20000410000 */
[-C--:B------:R-:W-:Y:S01]  /*8080*/  FMUL.FTZ R62, R62, R17.reuse ;  /* 0x000000113e3e7220 */ /* 0x080fe20000410000 */
[-C--:B------:R-:W-:Y:S01]  /*8090*/  FMUL.FTZ R63, R63, R17.reuse ;  /* 0x000000113f3f7220 */ /* 0x080fe20000410000 */
[----:B--2---:R-:W-:Y:S01]  /*80a0*/  FADD.FTZ R7, R167, R176 ;  /* 0x000000b0a7077221 */ /* 0x004fe20000010000 */
[-C--:B------:R-:W-:Y:S01]  /*80b0*/  FMUL.FTZ R66, R66, R17.reuse ;  /* 0x0000001142427220 */ /* 0x080fe20000410000 */
[-C--:B------:R-:W-:Y:S01]  /*80c0*/  FMUL.FTZ R67, R67, R17.reuse ;  /* 0x0000001143437220 */ /* 0x080fe20000410000 */
[-C--:B------:R-:W-:Y:S01]  /*80d0*/  FMUL.FTZ R70, R70, R17.reuse ;  /* 0x0000001146467220 */ /* 0x080fe20000410000 */
[-C--:B------:R-:W-:Y:S01]  /*80e0*/  FMUL.FTZ R71, R71, R17.reuse ;  /* 0x0000001147477220 */ /* 0x080fe20000410000 */
[-C--:B------:R-:W-:Y:S01]  /*80f0*/  FMUL.FTZ R74, R74, R17.reuse ;  /* 0x000000114a4a7220 */ /* 0x080fe20000410000 */
[-C--:B------:R-:W-:Y:S01]  /*8100*/  FMUL.FTZ R75, R75, R17.reuse ;  /* 0x000000114b4b7220 */ /* 0x080fe20000410000 */
[----:B------:R-:W-:Y:S01]  /*8110*/  FMUL.FTZ R78, R78, R17 ;  /* 0x000000114e4e7220 */ /* 0x000fe20000410000 */
[C---:B0-----:R-:W-:Y:S01]  /*8120*/  F2FP.F16.F32.PACK_AB R167, R174.reuse, R167 ;  /* 0x000000a7aea7723e */ /* 0x041fe200000000ff */
[----:B------:R-:W-:Y:S01]  /*8130*/  FADD.FTZ R7, R174, R7 ;  /* 0x00000007ae077221 */ /* 0x000fe20000010000 */
[-C--:B------:R-:W-:Y:S01]  /*8140*/  FMUL.FTZ R79, R79, R17.reuse ;  /* 0x000000114f4f7220 */ /* 0x080fe20000410000 */
[-C--:B------:R-:W-:Y:S01]  /*8150*/  FMUL.FTZ R82, R82, R17.reuse ;  /* 0x0000001152527220 */ /* 0x080fe20000410000 */
[-C--:B------:R-:W-:Y:S01]  /*8160*/  FMUL.FTZ R83, R83, R17.reuse ;  /* 0x0000001153537220 */ /* 0x080fe20000410000 */
[----:B------:R3:W-:Y:S01]  /*8170*/  STSM.16.M88.4 [R9], R164 ;  /* 0x000000a409007844 */ /* 0x0007e20000000200 */
        /* <DEDUP_REMOVED lines=34> */
[----:B---3--:R-:W-:Y:S06]  /*83a0*/  @!P5 BRA `(.L_x_1806) ;  /* 0x000000000004d947 */ /* 0x008fec0003800000 */
[----:B------:R-:W-:Y:S01]  /*83b0*/  BPT.TRAP 0x1 ;  /* 0x000000040000795c */ /* 0x000fe20000300000 */
.L_x_1806:
[----:B------:R0:W1:Y:S01]  /*83c0*/  SYNCS.PHASECHK.TRANS64.TRYWAIT P0, [UR31+0x28c50], R13 ;  /* 0x028c500dff0075a7 */ /* 0x000062000800015f */
[----:B------:R-:W-:Y:S05]  /*83d0*/  @!P5 BRA `(.L_x_1807) ;  /* 0x000000000004d947 */ /* 0x000fea0003800000 */
[----:B------:R-:W-:Y:S01]  /*83e0*/  BPT.TRAP 0x1 ;  /* 0x000000040000795c */ /* 0x000fe20000300000 */
.L_x_1807:
[----:B-1----:R-:W-:Y:S05]  /*83f0*/  @P0 BRA `(.L_x_1808) ;  /* 0x0000000000080947 */ /* 0x002fea0003800000 */
[----:B------:R-:W1:Y:S02]  /*8400*/  SYNCS.PHASECHK.TRANS64.TRYWAIT P0, [UR31+0x28c50], R13 ;  /* 0x028c500dff0075a7 */ /* 0x000e64000800015f */
[----:B-1----:R-:W-:Y:S05]  /*8410*/  @!P0 BRA `(.L_x_1809) ;  /* 0x000000c000388947 */ /* 0x002fea0003800000 */
.L_x_1808:
[----:B------:R-:W-:Y:S01]  /*8420*/  ULEA UR19, UR4, UR36, 0xc ;  /* 0x0000002404137291 */ /* 0x000fe2000f8e603f */
[----:B------:R-:W-:Y:S01]  /*8430*/  WARPGROUP.ARRIVE ;  /* 0x00000000000079c5 */ /* 0x000fe20000000000 */
[----:B------:R-:W-:Y:S01]  /*8440*/  UMOV UR15, 0x40000040 ;  /* 0x40000040000f7882 */ /* 0x000fe20000000000 */
[----:B------:R-:W-:Y:S01]  /*8450*/  UISETP.GT.AND UP2, UPT, UR42, UR25, UPT ;  /* 0x000000192a00728c */ /* 0x000fe2000bf44270 */
[----:B-1----:R-:W-:Y:S01]  /*8460*/  @!P6 IADD3 R14, R14, 0x28c60, RZ ;  /* 0x00028c600e0ee810 */ /* 0x002fe20007ffe0ff */
[----:B------:R-:W-:Y:S01]  /*8470*/  UIADD3 UR42, UR42, -0x1, URZ ;  /* 0xffffffff2a2a7890 */ /* 0x000fe2000fffe03f */
[----:B------:R-:W-:Y:S01]  /*8480*/  IMAD.MOV.U32 R6, RZ, RZ, R16 ;  /* 0x000000ffff067224 */ /* 0x000fe200078e0010 */
[----:B------:R-:W-:Y:S01]  /*8490*/  UMOV UR14, UR19 ;  /* 0x00000013000e7c82 */ /* 0x000fe20008000000 */
[----:B------:R-:W-:Y:S01]  /*84a0*/  @!P6 PRMT R14, RZ, 0x654, R14 ;  /* 0x00000654ff0ee816 */ /* 0x000fe2000000000e */
[----:B------:R-:W-:Y:S01]  /*84b0*/  HGMMA.64x256x16.F32 R24, R152, gdesc[UR12].tnspB, R24, gsb0 ;  /* 0x43e0000c98187df0 */ /* 0x000fe20008000818 */
[----:B------:R-:W-:Y:S01]  /*84c0*/  UIADD3 UR14, UR19, 0x80, URZ ;  /* 0x00000080130e7890 */ /* 0x000fe2000fffe03f */
[----:B------:R-:W-:Y:S01]  /*84d0*/  PLOP3.LUT P0, PT, PT, PT, UP2, 0x80, 0x0 ;  /* 0x000000000000781c */ /* 0x000fe20003f0f028 */
[----:B------:R-:W-:Y:S01]  /*84e0*/  UMOV UR15, 0x40000040 ;  /* 0x40000040000f7882 */ /* 0x000fe20000000000 */
[----:B------:R-:W-:Y:S01]  /*84f0*/  UMOV UR24, UR4 ;  /* 0x0000000400187c82 */ /* 0x000fe20008000000 */
[----:B------:R-:W-:Y:S01]  /*8500*/  IMAD.MOV.U32 R5, RZ, RZ, R15 ;  /* 0x000000ffff057224 */ /* 0x000fe200078e000f */
        /* <DEDUP_REMOVED lines=27> */
[----:B------:R-:W-:Y:S02]  /*86c0*/  IMAD.MOV.U32 R6, RZ, RZ, R16 ;  /* 0x000000ffff067224 */ /* 0x000fe400078e0010 */
[----:B------:R-:W-:-:S07]  /*86d0*/  IMAD.MOV.U32 R5, RZ, RZ, R15 ;  /* 0x000000ffff057224 */ /* 0x000fce00078e000f */
.L_x_1793:
[----:B------:R-:W5:Y:S01]  /*86e0*/  S2UR UR19, SR_CTAID.X ;  /* 0x00000000001379c3 */ /* 0x000f620000002500 */
[----:B------:R-:W-:Y:S01]  /*86f0*/  ULDC UR14, c[0x0][0x448] ;  /* 0x00011200000e7ab9 */ /* 0x000fe20000000800 */
[----:B------:R-:W-:Y:S01]  /*8700*/  ULDC UR22, c[0x0][0x9e4] ;  /* 0x0002790000167ab9 */ /* 0x000fe20000000800 */
[----:B------:R-:W-:Y:S02]  /*8710*/  UISETP.NE.AND UP0, UPT, UR14, 0x1, UPT ;  /* 0x000000010e00788c */ /* 0x000fe4000bf05270 */
[----:B------:R-:W-:Y:S02]  /*8720*/  UISETP.GE.AND UP1, UPT, UR22, 0x1, UPT ;  /* 0x000000011600788c */ /* 0x000fe4000bf26270 */
[----:B------:R-:W-:-:S04]  /*8730*/  UIADD3 UR18, -UR18, 0x1, URZ ;  /* 0x0000000112127890 */ /* 0x000fc8000fffe13f */
[----:B------:R-:W-:Y:S01]  /*8740*/  PLOP3.LUT P4, PT, PT, PT, UP1, 0x80, 0x0 ;  /* 0x000000000000781c */ /* 0x000fe20003f8f018 */
[----:B------:R-:W-:Y:S02]  /*8750*/  UIMAD UR18, UR39, UR11, UR18 ;  /* 0x0000000b271272a4 */ /* 0x000fe4000f8e0212 */
[----:B------:R-:W-:Y:S01]  /*8760*/  @UP0 ULDC UR14, c[0x0][0x44c] ;  /* 0x00011300000e0ab9 */ /* 0x000fe20000000800 */
[----:B------:R-:W-:Y:S01]  /*8770*/  @UP0 ULDC UR11, c[0x0][0x450] ;  /* 0x00011400000b0ab9 */ /* 0x000fe20000000800 */
[----:B-----5:R-:W-:-:S04]  /*8780*/  ULEA UR19, UR19, 0x3f, 0x6 ;  /* 0x0000003f13137891 */ /* 0x020fc8000f8e303f */
[----:B------:R-:W-:-:S04]  /*8790*/  UIMAD.WIDE.U32 UR14, UR19, UR14, URZ ;  /* 0x0000000e130e72a5 */ /* 0x000fc8000f8e003f */
[----:B------:R-:W-:-:S03]  /*87a0*/  @UP0 USHF.R.U32.HI UR19, URZ, UR11, UR15 ;  /* 0x0000000b3f130299 */ /* 0x000fc6000801160f */
[----:B------:R-:W-:Y:S01]  /*87b0*/  ULDC UR11, c[0x0][0x9dc] ;  /* 0x00027700000b7ab9 */ /* 0x000fe20000000800 */
[----:B------:R-:W-:-:S04]  /*87c0*/  UIADD3 UR19, UR18, UR19, URZ ;  /* 0x0000001312137290 */ /* 0x000fc8000fffe03f */
        /* <DEDUP_REMOVED lines=12> */
.L_x_1812:
[----:B------:R-:W-:-:S11]  /*8890*/  UISETP.NE.AND UP1, UPT, UR22, 0x1, UPT ;  /* 0x000000011600788c */ /* 0x000fd6000bf25270 */
[----:B------:R-:W-:Y:S02]  /*88a0*/  @UP1 ULDC.64 UR24, c[0x0][0x9e8] ;  /* 0x00027a0000181ab9 */ /* 0x000fe40000000a00 */
[----:B------:R-:W-:-:S04]  /*88b0*/  UIMAD.WIDE.U32 UR14, UR19, UR24, URZ ;  /* 0x00000018130e72a5 */ /* 0x000fc8000f8e003f */
[----:B------:R-:W-:-:S12]  /*88c0*/  @UP1 USHF.R.U32.HI UR19, URZ, UR25, UR15 ;  /* 0x000000193f131299 */ /* 0x000fd8000801160f */
.L_x_1813:
[----:B------:R-:W-:-:S04]  /*88d0*/  UIMAD UR19, UR19, UR22, URZ ;  /* 0x00000016131372a4 */ /* 0x000fc8000f8e023f */
[----:B------:R-:W-:-:S04]  /*88e0*/  UISETP.LT.AND UP1, UPT, UR11, UR19, UPT ;  /* 0x000000130b00728c */ /* 0x000fc8000bf21270 */
[----:B------:R-:W-:-:S12]  /*88f0*/  USEL UR11, UR11, UR19, !UP1 ;  /* 0x000000130b0b7287 */ /* 0x000fd8000c800000 */
.L_x_1811:
[----:B------:R-:W-:-:S04]  /*8900*/  UIADD3 UR11, UR11, 0x3f, URZ ;  /* 0x0000003f0b0b7890 */ /* 0x000fc8000fffe03f */
[----:B------:R-:W-:-:S04]  /*8910*/  USHF.R.S32.HI UR14, URZ, 0x1f, UR11 ;  /* 0x0000001f3f0e7899 */ /* 0x000fc8000801140b */
[----:B------:R-:W-:-:S04]  /*8920*/  ULEA.HI UR14, UR14, UR11, URZ, 0x6 ;  /* 0x0000000b0e0e7291 */ /* 0x000fc8000f8f303f */
[----:B------:R-:W-:-:S04]  /*8930*/  USHF.R.S32.HI UR14, URZ, 0x6, UR14 ;  /* 0x000000063f0e7899 */ /* 0x000fc8000801140e */
[----:B------:R-:W-:-:S04]  /*8940*/  UISETP.LT.AND UP1, UPT, UR38, UR14, UPT ;  /* 0x0000000e2600728c */ /* 0x000fc8000bf21270 */
[----:B------:R-:W-:-:S04]  /*8950*/  USEL UR24, UR38, UR14, !UP1 ;  /* 0x0000000e26187287 */ /* 0x000fc8000c800000 */
[----:B------:R-:W-:-:S06]  /*8960*/  UISETP.GE.AND UP1, UPT, UR42, UR24, UPT ;  /* 0x000000182a00728c */ /* 0x000fcc000bf26270 */
[----:B------:R-:W-:-:S13]  /*8970*/  PLOP3.LUT P0, PT, PT, PT, UP1, 0x80, 0x0 ;  /* 0x000000000000781c */ /* 0x000fda0003f0f018 */
[----:B------:R-:W-:Y:S05]  /*8980*/  @!P0 BRA `(.L_x_1814) ;  /* 0x0000001800308947 */ /* 0x000fea0003800000 */
[----:B------:R-:W-:Y:S01]  /*8990*/  IMAD.MOV.U32 R15, RZ, RZ, R6 ;  /* 0x000000ffff0f7224 */ /* 0x000fe200078e0006 */
[----:B------:R-:W-:Y:S01]  /*89a0*/  UMOV UR27, UR4 ;  /* 0x00000004001b7c82 */ /* 0x000fe20008000000 */
[----:B01--4-:R-:W-:Y:S01]  /*89b0*/  IMAD.MOV.U32 R14, RZ, RZ, R5 ;  /* 0x000000ffff0e7224 */ /* 0x013fe200078e0005 */
[----:B------:R-:W-:-:S06]  /*89c0*/  ULDC UR26, c[0x0][0x988] ;  /* 0x00026200001a7ab9 */ /* 0x000fcc0000000800 */
.L_x_1823:
[----:B------:R-:W-:Y:S01]  /*89d0*/  UIADD3 UR4, UR27, 0x1, URZ ;  /* 0x000000011b047890 */ /* 0x000fe2000fffe03f */
[----:B------:R-:W-:Y:S01]  /*89e0*/  IMAD.U32 R5, RZ, RZ, UR42 ;  /* 0x0000002aff057e24 */ /* 0x000fe2000f8e00ff */
[----:B------:R-:W-:Y:S02]  /*89f0*/  UIADD3 UR25, UR42, -0x1, URZ ;  /* 0xffffffff2a197890 */ /* 0x000fe4000fffe03f */
[----:B------:R-:W-:Y:S02]  /*8a00*/  UISETP.NE.AND UP1, UPT, UR4, 0x2, UPT ;  /* 0x000000020400788c */ /* 0x000fe4000bf25270 */
[----:B------:R-:W-:Y:S02]  /*8a10*/  ISETP.GT.AND P0, PT, R5, UR24, PT ;  /* 0x0000001805007c0c */ /* 0x000fe4000bf04270 */
[----:B------:R-:W-:Y:S02]  /*8a20*/  USEL UR10, URZ, 0x1, UP1 ;  /* 0x000000013f0a7887 */ /* 0x000fe40008800000 */
[----:B------:R-:W-:-:S02]  /*8a30*/  USEL UR4, UR4, URZ, UP1 ;  /* 0x0000003f04047287 */ /* 0x000fc40008800000 */
[----:B------:R-:W-:Y:S01]  /*8a40*/  ULOP3.LUT UR5, UR5, UR10, URZ, 0x3c, !UPT ;  /* 0x0000000a05057292 */ /* 0x000fe2000f8e3c3f */
[----:B------:R-:W-:Y:S01]  /*8a50*/  UMOV UR42, UR25 ;  /* 0x00000019002a7c82 */ /* 0x000fe20008000000 */
[----:B01----:R-:W-:Y:S10]  /*8a60*/  @!P5 BRA `(.L_x_1815) ;  /* 0x000000000004d947 */ /* 0x003ff40003800000 */
[----:B------:R-:W-:Y:S01]  /*8a70*/  BPT.TRAP 0x1 ;  /* 0x000000040000795c */ /* 0x000fe20000300000 */
.L_x_1815:
[----:B------:R-:W-:Y:S01]  /*8a80*/  ULEA UR28, UR4, UR37, 0x3 ;  /* 0x00000025041c7291 */ /* 0x000fe2000f8e183f */
[----:B--2---:R-:W-:-:S04]  /*8a90*/  MOV R13, UR5 ;  /* 0x00000005000d7c02 */ /* 0x004fc80008000f00 */
[----:B------:R-:W-:-:S04]  /*8aa0*/  SHF.L.U32 R13, R13, 0x1f, RZ ;  /* 0x0000001f0d0d7819 */ /* 0x000fc800000006ff */
[----:B------:R0:W1:Y:S01]  /*8ab0*/  SYNCS.PHASECHK.TRANS64.TRYWAIT P1, [UR28+0x28c30], R13 ;  /* 0x028c300dff0075a7 */ /* 0x000062000802015c */
[----:B------:R-:W-:Y:S05]  /*8ac0*/  @!P5 BRA `(.L_x_1816) ;  /* 0x000000000004d947 */ /* 0x000fea0003800000 */
[----:B------:R-:W-:Y:S01]  /*8ad0*/  BPT.TRAP 0x1 ;  /* 0x000000040000795c */ /* 0x000fe20000300000 */
.L_x_1816:
[----:B-1----:R-:W-:Y:S05]  /*8ae0*/  @P1 BRA `(.L_x_1817) ;  /* 0x0000000000081947 */ /* 0x002fea0003800000 */
[----:B------:R-:W1:Y:S02]  /*8af0*/  SYNCS.PHASECHK.TRANS64.TRYWAIT P1, [UR28+0x28c30], R13 ;  /* 0x028c300dff0075a7 */ /* 0x000e64000802015c */
[----:B-1----:R-:W-:Y:S05]  /*8b00*/  @!P1 BRA `(.L_x_1818) ;  /* 0x000000b800909947 */ /* 0x002fea0003800000 */
.L_x_1817:
[----:B------:R-:W-:Y:S01]  /*8b10*/  ULEA UR22, UR4, UR6, 0x9 ;  /* 0x0000000604167291 */ /* 0x000fe2000f8e483f */
[----:B---3--:R-:W-:Y:S01]  /*8b20*/  WARPGROUP.ARRIVE ;  /* 0x00000000000079c5 */ /* 0x008fe20000000000 */
        /* <DEDUP_REMOVED lines=11> */
[----:B------:R-:W-:Y:S01]  /*8be0*/  HGMMA.64x64x16.F32 R152, gdesc[UR8], R152, gsb0 ;  /* 0x00e00000089879f0 */ /* 0x000fe20008000898 */
[----:B------:R-:W-:Y:S02]  /*8bf0*/  UMOV UR10, UR26 ;  /* 0x0000001a000a7c82 */ /* 0x000fe40008000000 */
[----:B------:R-:W-:Y:S02]  /*8c00*/  WARPGROUP.DEPBAR.LE gsb0, 0x0 ;  /* 0x00008000000079c5 */ /* 0x000fe40000010000 */
[----:B------:R-:W-:-:S06]  /*8c10*/  WARPGROUP.ARRIVE ;  /* 0x00000000000079c5 */ /* 0x000fcc0000000000 */
[----:B------:R-:W-:Y:S03]  /*8c20*/  HGMMA.64x64x16.F32 R152, gdesc[UR12], R152, gsb0 ;  /* 0x00e000000c9879f0 */ /* 0x000fe60008000898 */
[----:B------:R-:W-:Y:S02]  /*8c30*/  WARPGROUP.DEPBAR.LE gsb0, 0x0 ;  /* 0x00008000000079c5 */ /* 0x000fe40000010000 */
[----:B------:R-:W-:-:S06]  /*8c40*/  WARPGROUP.ARRIVE ;  /* 0x00000000000079c5 */ /* 0x000fcc0000000000 */
[----:B------:R-:W-:Y:S03]  /*8c50*/  HGMMA.64x64x16.F32 R152, gdesc[UR16], R152, gsb0 ;  /* 0x00e00000109879f0 */ /* 0x000fe60008000898 */
[----:B------:R-:W-:Y:S02]  /*8c60*/  WARPGROUP.DEPBAR.LE gsb0, 0x0 ;  /* 0x00008000000079c5 */ /* 0x000fe40000010000 */
[----:B-1----:R-:W-:-:S04]  /*8c70*/  FMNMX.FTZ R6, R152, R14, !PT ;  /* 0x0000000e98067209 */ /* 0x002fc80007810000 */
        /* <DEDUP_REMOVED lines=16> */
[----:B------:R-:W1:Y:S02]  /*8d80*/  SHFL.BFLY PT, R5, R16, 0x2, 0x1f ;  /* 0x0c401f0010057f89 */ /* 0x000e6400000e0000 */
[----:B-1----:R-:W-:Y:S02]  /*8d90*/  FMNMX.FTZ R18, R16, R5, !PT ;  /* 0x0000000510127209 */ /* 0x002fe40007810000 */
[----:B------:R-:W-:-:S03]  /*8da0*/  FMNMX.FTZ R5, R155, R6, !PT ;  /* 0x000000069b057209 */ /* 0x000fc60007810000 */
[----:B------:R-:W1:Y:S01]  /*8db0*/  SHFL.BFLY PT, R17, R18, 0x1, 0x1f ;  /* 0x0c201f0012117f89 */ /* 0x000e6200000e0000 */
[----:B------:R-:W-:-:S04]  /*8dc0*/  FMNMX.FTZ R6, R158, R5, !PT ;  /* 0x000000059e067209 */ /* 0x000fc80007810000 */
[----:B------:R-:W-:-:S04]  /*8dd0*/  FMNMX.FTZ R5, R159, R6, !PT ;  /* 0x000000069f057209 */ /* 0x000fc80007810000 */
[----:B------:R-:W-:Y:S02]  /*8de0*/  FMNMX.FTZ R6, R162, R5, !PT ;  /* 0x00000005a2067209 */ /* 0x000fe40007810000 */
[----:B-1----:R-:W-:Y:S02]  /*8df0*/  FMNMX.FTZ R5, R18, R17, !PT ;  /* 0x0000001112057209 */ /* 0x002fe40007810000 */
[----:B------:R-:W-:-:S03]  /*8e00*/  FMNMX.FTZ R17, R163, R6, !PT ;  /* 0x00000006a3117209 */ /* 0x000fc60007810000 */
[C---:B------:R-:W-:Y:S01]  /*8e10*/  FMUL.FTZ R184, R5.reuse, UR10 ;  /* 0x0000000a05b87c20 */ /* 0x040fe20008410000 */
[----:B------:R-:W-:Y:S01]  /*8e20*/  FMNMX.FTZ R6, R166, R17, !PT ;  /* 0x00000011a6067209 */ /* 0x000fe20007810000 */
[----:B------:R-:W-:Y:S02]  /*8e30*/  FADD.FTZ R14, -R5, R14 ;  /* 0x0000000e050e7221 */ /* 0x000fe40000010100 */
[--C-:B------:R-:W-:Y:S01]  /*8e40*/  FFMA.FTZ R152, R152, UR10, -R184.reuse ;  /* 0x0000000a98987c23 */ /* 0x100fe200080108b8 */
[----:B------:R-:W-:Y:S01]  /*8e50*/  FMNMX.FTZ R19, R167, R6, !PT ;  /* 0x00000006a7137209 */ /* 0x000fe20007810000 */
[----:B------:R-:W-:Y:S01]  /*8e60*/  FMUL.FTZ R14, R14, UR10 ;  /* 0x0000000a0e0e7c20 */ /* 0x000fe20008410000 */
[--C-:B------:R-:W-:Y:S01]  /*8e70*/  FFMA.FTZ R23, R161, UR10, -R184.reuse ;  /* 0x0000000aa1177c23 */ /* 0x100fe200080108b8 */
[--C-:B------:R-:W-:Y:S01]  /*8e80*/  FFMA.FTZ R161, R173, UR10, -R184.reuse ;  /* 0x0000000aada17c23 */ /* 0x100fe200080108b8 */
[----:B------:R-:W-:Y:S01]  /*8e90*/  FMNMX.FTZ R6, R170, R19, !PT ;  /* 0x00000013aa067209 */ /* 0x000fe20007810000 */
[----:B------:R-:W1:Y:S01]  /*8ea0*/  MUFU.EX2 R17, R14 ;  /* 0x0000000e00117308 */ /* 0x000e620000000800 */
        /* <DEDUP_REMOVED lines=8> */
[----:B------:R-:W2:Y:S01]  /*8f30*/  MUFU.EX2 R152, R152 ;  /* 0x0000009800987308 */ /* 0x000ea20000000800 */
[--C-:B------:R-:W-:Y:S01]  /*8f40*/  FFMA.FTZ R22, R180, UR10, -R184.reuse ;  /* 0x0000000ab4167c23 */ /* 0x100fe200080108b8 */
[----:B------:R-:W-:Y:S01]  /*8f50*/  FMNMX.FTZ R21, R175, R6, !PT ;  /* 0x00000006af157209 */ /* 0x000fe20007810000 */
[--C-:B------:R-:W-:Y:S01]  /*8f60*/  FFMA.FTZ R153, R165, UR10, -R184.reuse ;  /* 0x0000000aa5997c23 */ /* 0x100fe200080108b8 */
[--C-:B------:R-:W-:Y:S01]  /*8f70*/  FFMA.FTZ R165, R177, UR10, -R184.reuse ;  /* 0x0000000ab1a57c23 */ /* 0x100fe200080108b8 */
[----:B------:R-:W-:Y:S01]  /*8f80*/  FFMA.FTZ R181, R181, UR10, -R184 ;  /* 0x0000000ab5b57c23 */ /* 0x000fe200080108b8 */
[----:B------:R-:W-:-:S02]  /*8f90*/  FMNMX.FTZ R6, R178, R21, !PT ;  /* 0x00000015b2067209 */ /* 0x000fc40007810000 */
[----:B------:R-:W-:Y:S01]  /*8fa0*/  MUFU.EX2 R19, R19 ;  /* 0x0000001300137308 */ /* 0x000fe20000000800 */
[-C--:B-1----:R-:W-:Y:S01]  /*8fb0*/  FMUL.FTZ R24, R24, R17.reuse ;  /* 0x0000001118187220 */ /* 0x082fe20000410000 */
[----:B------:R-:W-:Y:S01]  /*8fc0*/  FMNMX.FTZ R21, R179, R6, !PT ;  /* 0x00000006b3157209 */ /* 0x000fe20007810000 */
[-C--:B------:R-:W-:Y:S01]  /*8fd0*/  FMUL.FTZ R25, R25, R17.reuse ;  /* 0x0000001119197220 */ /* 0x080fe20000410000 */
[-C--:B------:R-:W-:Y:S01]  /*8fe0*/  FMUL.FTZ R28, R28, R17.reuse ;  /* 0x000000111c1c7220 */ /* 0x080fe20000410000 */
[----:B------:R-:W-:Y:S01]  /*8ff0*/  FMUL.FTZ R29, R29, R17 ;  /* 0x000000111d1d7220 */ /* 0x000fe20000410000 */
[----:B------:R-:W-:Y:S01]  /*9000*/  FMNMX.FTZ R6, R182, R21, !PT ;  /* 0x00000015b6067209 */ /* 0x000fe20007810000 */
[----:B------:R-:W-:Y:S01]  /*9010*/  FFMA.FTZ R21, R157, UR10, -R184 ;  /* 0x0000000a9d157c23 */ /* 0x000fe200080108b8 */
[----:B------:R-:W-:Y:S01]  /*9020*/  MUFU.EX2 R14, R16 ;  /* 0x00000010000e7308 */ /* 0x000fe20000000800 */
[----:B--2---:R-:W-:Y:S01]  /*9030*/  FFMA.FTZ R8, R17, R8, R152 ;  /* 0x0000000811087223 */ /* 0x004fe20000010098 */
[----:B------:R-:W-:Y:S01]  /*9040*/  FMNMX.FTZ R6, R183, R6, !PT ;  /* 0x00000006b7067209 */ /* 0x000fe20007810000 */
[-C--:B------:R-:W-:Y:S01]  /*9050*/  FMUL.FTZ R32, R32, R17.reuse ;  /* 0x0000001120207220 */ /* 0x080fe20000410000 */
[-C--:B------:R-:W-:Y:S01]  /*9060*/  FMUL.FTZ R33, R33, R17.reuse ;  /* 0x0000001121217220 */ /* 0x080fe20000410000 */
[-C--:B------:R-:W-:Y:S01]  /*9070*/  FMUL.FTZ R36, R36, R17.reuse ;  /* 0x0000001124247220 */ /* 0x080fe20000410000 */
[-C--:B------:R-:W-:Y:S01]  /*9080*/  FMUL.FTZ R37, R37, R17.reuse ;  /* 0x0000001125257220 */ /* 0x080fe20000410000 */
[----:B------:R-:W1:Y:S01]  /*9090*/  SHFL.BFLY PT, R157, R6, 0x2, 0x1f ;  /* 0x0c401f00069d7f89 */ /* 0x000e6200000e0000 */
        /* <DEDUP_REMOVED lines=22> */
[----:B------:R-:W-:Y:S01]  /*9200*/  FMUL.FTZ R77, R77, R17 ;  /* 0x000000114d4d7220 */ /* 0x000fe20000410000 */
[----:B-1----:R-:W-:Y:S01]  /*9210*/  FMNMX.FTZ R20, R6, R157, !PT ;  /* 0x0000009d06147209 */ /* 0x002fe20007810000 */
[--C-:B------:R-:W-:Y:S01]  /*9220*/  FFMA.FTZ R157, R169, UR10, -R184.reuse ;  /* 0x0000000aa99d7c23 */ /* 0x100fe200080108b8 */
[----:B--2---:R-:W-:Y:S01]  /*9230*/  FFMA.FTZ R164, R176, UR10, -R184 ;  /* 0x0000000ab0a47c23 */ /* 0x004fe200080108b8 */
[----:B------:R-:W-:Y:S01]  /*9240*/  IMAD.U32 R184, RZ, RZ, UR28 ;  /* 0x0000001cffb87e24 */ /* 0x000fe2000f8e00ff */
[----:B------:R-:W-:Y:S01]  /*9250*/  MUFU.EX2 R23, R23 ;  /* 0x0000001700177308 */ /* 0x000fe20000000800 */
[----:B------:R-:W1:Y:S01]  /*9260*/  SHFL.BFLY PT, R169, R20, 0x1, 0x1f ;  /* 0x0c201f0014a97f89 */ /* 0x000e6200000e0000 */
        /* <DEDUP_REMOVED lines=23> */
[----:B-1----:R-:W-:Y:S01]  /*93e0*/  FMNMX.FTZ R6, R20, R169, !PT ;  /* 0x000000a914067209 */ /* 0x002fe20007810000 */
[-C--:B------:R-:W-:Y:S01]  /*93f0*/  FMUL.FTZ R120, R120, R17.reuse ;  /* 0x0000001178787220 */ /* 0x080fe20000410000 */
[-C--:B------:R-:W-:Y:S01]  /*9400*/  FMUL.FTZ R121, R121, R17.reuse ;  /* 0x0000001179797220 */ /* 0x080fe20000410000 */
[-C--:B------:R-:W-:Y:S01]  /*9410*/  FMUL.FTZ R124, R124, R17.reuse ;  /* 0x000000117c7c7220 */ /* 0x080fe20000410000 */
[-C--:B------:R-:W-:Y:S01]  /*9420*/  FMUL.FTZ R125, R125, R17.reuse ;  /* 0x000000117d7d7220 */ /* 0x080fe20000410000 */
[C---:B------:R-:W-:Y:S01]  /*9430*/  FADD.FTZ R20, -R6.reuse, R15 ;  /* 0x0000000f06147221 */ /* 0x040fe20000010100 */
[----:B------:R-:W-:Y:S01]  /*9440*/  FMUL.FTZ R173, R6, UR10 ;  /* 0x0000000a06ad7c20 */ /* 0x000fe20008410000 */
[----:B------:R-:W-:Y:S01]  /*9450*/  MUFU.EX2 R18, R18 ;  /* 0x0000001200127308 */ /* 0x000fe20000000800 */
[----:B------:R-:W-:Y:S01]  /*9460*/  FMUL.FTZ R128, R128, R17 ;  /* 0x0000001180807220 */ /* 0x000fe20000410000 */
[----:B------:R-:W-:Y:S01]  /*9470*/  FMUL.FTZ R20, R20, UR10 ;  /* 0x0000000a14147c20 */ /* 0x000fe20008410000 */
[--C-:B------:R-:W-:Y:S01]  /*9480*/  FFMA.FTZ R169, R154, UR10, -R173.reuse ;  /* 0x0000000a9aa97c23 */ /* 0x100fe200080108ad */
[--C-:B------:R-:W-:Y:S01]  /*9490*/  FFMA.FTZ R168, R155, UR10, -R173.reuse ;  /* 0x0000000a9ba87c23 */ /* 0x100fe200080108ad */
        /* <DEDUP_REMOVED lines=8> */
[----:B------:R-:W-:Y:S01]  /*9520*/  FFMA.FTZ R163, R166, UR10, -R173 ;  /* 0x0000000aa6a37c23 */ /* 0x000fe200080108ad */
[----:B------:R-:W-:-:S02]  /*9530*/  @!P6 VIADD R154, R184, 0x28c40 ;  /* 0x00028c40b89ae836 */ /* 0x000fc40000000000 */
[--C-:B------:R-:W-:Y:S01]  /*9540*/  FFMA.FTZ R174, R174, UR10, -R173.reuse ;  /* 0x0000000aaeae7c23 */ /* 0x100fe200080108ad */
[----:B------:R-:W1:Y:S01]  /*9550*/  MUFU.EX2 R169, R169 ;  /* 0x000000a900a97308 */ /* 0x000e620000000800 */
[----:B------:R-:W-:Y:S02]  /*9560*/  IMAD.U32 R158, RZ, RZ, UR27 ;  /* 0x0000001bff9e7e24 */ /* 0x000fe4000f8e00ff */
[--C-:B------:R-:W-:Y:S01]  /*9570*/  FFMA.FTZ R175, R175, UR10, -R173.reuse ;  /* 0x0000000aafaf7c23 */ /* 0x100fe200080108ad */
[----:B------:R-:W-:Y:S01]  /*9580*/  @!P6 PRMT R154, RZ, 0x654, R154 ;  /* 0x00000654ff9ae816 */ /* 0x000fe2000000009a */
[----:B------:R-:W-:Y:S01]  /*9590*/  FFMA.FTZ R178, R178, UR10, -R173 ;  /* 0x0000000ab2b27c23 */ /* 0x000fe200080108ad */
[----:B------:R-:W-:Y:S02]  /*95a0*/  @!P1 IMAD R158, R158, 0x40, R3 ;  /* 0x000000409e9e9824 */ /* 0x000fe400078e0203 */
[--C-:B------:R-:W-:Y:S01]  /*95b0*/  FFMA.FTZ R179, R179, UR10, -R173.reuse ;  /* 0x0000000ab3b37c23 */ /* 0x100fe200080108ad */
[----:B------:R2:W-:Y:S01]  /*95c0*/  @!P6 SYNCS.ARRIVE.TRANS64.RED.A1T0 RZ, [R154+URZ], RZ ;  /* 0x000000ff9affe9a7 */ /* 0x0005e2000810043f */
[----:B------:R-:W3:Y:S01]  /*95d0*/  MUFU.EX2 R168, R168 ;  /* 0x000000a800a87308 */ /* 0x000ee20000000800 */
[--C-:B------:R-:W-:Y:S01]  /*95e0*/  FFMA.FTZ R182, R182, UR10, -R173.reuse ;  /* 0x0000000ab6b67c23 */ /* 0x100fe200080108ad */
[----:B------:R-:W-:Y:S01]  /*95f0*/  @!P1 LEA R158, R158, UR37, 0x2 ;  /* 0x000000259e9e9c11 */ /* 0x000fe2000f8e10ff */
[----:B------:R-:W-:Y:S01]  /*9600*/  FFMA.FTZ R173, R183, UR10, -R173 ;  /* 0x0000000ab7ad7c23 */ /* 0x000fe200080108ad */
[-C--:B------:R-:W-:Y:S01]  /*9610*/  FMUL.FTZ R129, R129, R17.reuse ;  /* 0x0000001181817220 */ /* 0x080fe20000410000 */
[-C--:B------:R-:W-:Y:S01]  /*9620*/  FMUL.FTZ R132, R132, R17.reuse ;  /* 0x0000001184847220 */ /* 0x080fe20000410000 */
[----:B------:R-:W-:Y:S01]  /*9630*/  FMUL.FTZ R133, R133, R17 ;  /* 0x0000001185857220 */ /* 0x000fe20000410000 */
[----:B------:R-:W-:Y:S01]  /*9640*/  @!P1 STS [R158+0x28800], R17 ;  /* 0x028800119e009388 */ /* 0x000fe20000000800 */
[----:B------:R-:W4:Y:S01]  /*9650*/  MUFU.EX2 R155, R155 ;  /* 0x0000009b009b7308 */ /* 0x000f220000000800 */
[----:B-1----:R-:W-:Y:S01]  /*9660*/  FFMA.FTZ R7, R20, R7, R169 ;  /* 0x0000000714077223 */ /* 0x002fe200000100a9 */
[-C--:B------:R-:W-:Y:S01]  /*9670*/  FMUL.FTZ R136, R136, R17.reuse ;  /* 0x0000001188887220 */ /* 0x080fe20000410000 */
[----:B------:R1:W-:Y:S01]  /*9680*/  @!P1 STS [R158+0x28820], R20 ;  /* 0x028820149e009388 */ /* 0x0003e20000000800 */
[-C--:B------:R-:W-:Y:S01]  /*9690*/  FMUL.FTZ R137, R137, R17.reuse ;  /* 0x0000001189897220 */ /* 0x080fe20000410000 */
[-C--:B------:R-:W-:Y:S01]  /*96a0*/  FMUL.FTZ R140, R140, R17.reuse ;  /* 0x000000118c8c7220 */ /* 0x080fe20000410000 */
[-C--:B------:R-:W-:Y:S01]  /*96b0*/  FMUL.FTZ R141, R141, R17.reuse ;  /* 0x000000118d8d7220 */ /* 0x080fe20000410000 */
[-C--:B------:R-:W-:Y:S01]  /*96c0*/  FMUL.FTZ R144, R144, R17.reuse ;  /* 0x0000001190907220 */ /* 0x080fe20000410000 */
[----:B------:R5:W-:Y:S01]  /*96d0*/  MUFU.EX2 R170, R171 ;  /* 0x000000ab00aa7308 */ /* 0x000be20000000800 */
[-C--:B------:R-:W-:Y:S01]  /*96e0*/  FMUL.FTZ R145, R145, R17.reuse ;  /* 0x0000001191917220 */ /* 0x080fe20000410000 */
[-C--:B------:R-:W-:Y:S01]  /*96f0*/  FMUL.FTZ R148, R148, R17.reuse ;  /* 0x0000001194947220 */ /* 0x080fe20000410000 */
[----:B------:R-:W-:Y:S01]  /*9700*/  FMUL.FTZ R149, R149, R17 ;  /* 0x0000001195957220 */ /* 0x000fe20000410000 */
[----:B------:R-:W-:Y:S01]  /*9710*/  F2FP.F16.F32.PACK_AB R152, R19, R152 ;  /* 0x000000981398723e */ /* 0x000fe200000000ff */
[----:B------:R-:W-:Y:S01]  /*9720*/  FMUL.FTZ R26, R26, R20 ;  /* 0x000000141a1a7220 */ /* 0x000fe20000410000 */
[----:B-1----:R-:W-:Y:S01]  /*9730*/  F2FP.F16.F32.PACK_AB R158, R153, R16 ;  /* 0x00000010999e723e */ /* 0x002fe200000000ff */
[-C--:B------:R-:W-:Y:S01]  /*9740*/  FMUL.FTZ R27, R27, R20.reuse ;  /* 0x000000141b1b7220 */ /* 0x080fe20000410000 */
[----:B------:R-:W1:Y:S01]  /*9750*/  MUFU.EX2 R172, R172 ;  /* 0x000000ac00ac7308 */ /* 0x000e620000000800 */
[----:B-----5:R-:W-:Y:S01]  /*9760*/  FADD.FTZ R171, R19, R8 ;  /* 0x0000000813ab7221 */ /* 0x020fe20000010000 */
[-C--:B------:R-:W-:Y:S01]  /*9770*/  FMUL.FTZ R30, R30, R20.reuse ;  /* 0x000000141e1e7220 */ /* 0x080fe20000410000 */
[-C--:B------:R-:W-:Y:S01]  /*9780*/  FMUL.FTZ R31, R31, R20.reuse ;  /* 0x000000141f1f7220 */ /* 0x080fe20000410000 */
[-C--:B------:R-:W-:Y:S01]  /*9790*/  FMUL.FTZ R34, R34, R20.reuse ;  /* 0x0000001422227220 */ /* 0x080fe20000410000 */
[----:B------:R-:W-:Y:S01]  /*97a0*/  FADD.FTZ R8, R14, R171 ;  /* 0x000000ab0e087221 */ /* 0x000fe20000010000 */
[-C--:B------:R-:W-:Y:S01]  /*97b0*/  FMUL.FTZ R35, R35, R20.reuse ;  /* 0x0000001423237220 */ /* 0x080fe20000410000 */
[-C--:B------:R-:W-:Y:S01]  /*97c0*/  FMUL.FTZ R38, R38, R20.reuse ;  /* 0x0000001426267220 */ /* 0x080fe20000410000 */
[----:B------:R-:W5:Y:S01]  /*97d0*/  MUFU.EX2 R159, R159 ;  /* 0x0000009f009f7308 */ /* 0x000f620000000800 */
[----:B------:R-:W-:Y:S01]  /*97e0*/  FADD.FTZ R171, R21, R8 ;  /* 0x0000000815ab7221 */ /* 0x000fe20000010000 */
[----:B---3--:R-:W-:Y:S01]  /*97f0*/  FADD.FTZ R8, R168, R7 ;  /* 0x00000007a8087221 */ /* 0x008fe20000010000 */
[-C--:B------:R-:W-:Y:S01]  /*9800*/  FMUL.FTZ R39, R39, R20.reuse ;  /* 0x0000001427277220 */ /* 0x080fe20000410000 */
[----:B------:R-:W-:Y:S01]  /*9810*/  FMUL.FTZ R42, R42, R20 ;  /* 0x000000142a2a7220 */ /* 0x000fe20000410000 */
[----:B--2---:R-:W-:Y:S01]  /*9820*/  FADD.FTZ R154, R156, R171 ;  /* 0x000000ab9c9a7221 */ /* 0x004fe20000010000 */
[----:B----4-:R-:W-:Y:S01]  /*9830*/  FADD.FTZ R7, R155, R8 ;  /* 0x000000089b077221 */ /* 0x010fe20000010000 */
[C---:B------:R-:W-:Y:S01]  /*9840*/  F2FP.F16.F32.PACK_AB R156, R23.reuse, R156 ;  /* 0x0000009c179c723e */ /* 0x040fe200000000ff */
[----:B------:R-:W2:Y:S01]  /*9850*/  MUFU.EX2 R176, R176 ;  /* 0x000000b000b07308 */ /* 0x000ea20000000800 */
[----:B------:R-:W-:Y:S01]  /*9860*/  FADD.FTZ R171, R23, R154 ;  /* 0x0000009a17ab7221 */ /* 0x000fe20000010000 */
[C---:B-1----:R-:W-:Y:S01]  /*9870*/  FADD.FTZ R8, R172.reuse, R7 ;  /* 0x00000007ac087221 */ /* 0x042fe20000010000 */
[----:B------:R-:W-:Y:S01]  /*9880*/  F2FP.F16.F32.PACK_AB R155, R172, R155 ;  /* 0x0000009bac9b723e */ /* 0x000fe200000000ff */
[-C--:B------:R-:W-:Y:S01]  /*9890*/  FMUL.FTZ R43, R43, R20.reuse ;  /* 0x000000142b2b7220 */ /* 0x080fe20000410000 */
[----:B------:R-:W-:Y:S01]  /*98a0*/  FADD.FTZ R154, R16, R171 ;  /* 0x000000ab109a7221 */ /* 0x000fe20000010000 */
[-C--:B------:R-:W-:Y:S01]  /*98b0*/  FMUL.FTZ R46, R46, R20.reuse ;  /* 0x000000142e2e7220 */ /* 0x080fe20000410000 */
[-C--:B------:R-:W-:Y:S01]  /*98c0*/  FMUL.FTZ R47, R47, R20.reuse ;  /* 0x000000142f2f7220 */ /* 0x080fe20000410000 */
[----:B------:R-:W1:Y:S01]  /*98d0*/  MUFU.EX2 R163, R163 ;  /* 0x000000a300a37308 */ /* 0x000e620000000800 */
[----:B-----5:R-:W-:Y:S01]  /*98e0*/  FADD.FTZ R7, R159, R8 ;  /* 0x000000089f077221 */ /* 0x020fe20000010000 */
[----:B------:R-:W-:Y:S01]  /*98f0*/  FADD.FTZ R171, R153, R154 ;  /* 0x0000009a99ab7221 */ /* 0x000fe20000010000 */
[----:B------:R-:W-:Y:S01]  /*9900*/  F2FP.F16.F32.PACK_AB R153, R168, R169 ;  /* 0x000000a9a899723e */ /* 0x000fe200000000ff */
[-C--:B------:R-:W-:Y:S01]  /*9910*/  FMUL.FTZ R50, R50, R20.reuse ;  /* 0x0000001432327220 */ /* 0x080fe20000410000 */
[----:B------:R-:W-:Y:S01]  /*9920*/  FMUL.FTZ R51, R51, R20 ;  /* 0x0000001433337220 */ /* 0x000fe20000410000 */
[----:B------:R-:W-:Y:S01]  /*9930*/  FADD.FTZ R154, R160, R171 ;  /* 0x000000aba09a7221 */ /* 0x000fe20000010000 */
[C---:B------:R-:W-:Y:S01]  /*9940*/  F2FP.F16.F32.PACK_AB R160, R157.reuse, R160 ;  /* 0x000000a09da0723e */ /* 0x040fe200000000ff */
[----:B------:R-:W3:Y:S01]  /*9950*/  MUFU.EX2 R180, R180 ;  /* 0x000000b400b47308 */ /* 0x000ee20000000800 */
[C---:B--2---:R-:W-:Y:S01]  /*9960*/  FADD.FTZ R8, R176.reuse, R7 ;  /* 0x00000007b0087221 */ /* 0x044fe20000010000 */
[----:B------:R-:W-:Y:S01]  /*9970*/  FADD.FTZ R171, R157, R154 ;  /* 0x0000009a9dab7221 */ /* 0x000fe20000010000 */
[----:B------:R-:W-:Y:S01]  /*9980*/  F2FP.F16.F32.PACK_AB R157, R176, R159 ;  /* 0x0000009fb09d723e */ /* 0x000fe200000000ff */
[-C--:B------:R-:W-:Y:S01]  /*9990*/  FMUL.FTZ R54, R54, R20.reuse ;  /* 0x0000001436367220 */ /* 0x080fe20000410000 */
[-C--:B------:R-:W-:Y:S01]  /*99a0*/  FMUL.FTZ R55, R55, R20.reuse ;  /* 0x0000001437377220 */ /* 0x080fe20000410000 */
[----:B------:R-:W-:Y:S01]  /*99b0*/  FADD.FTZ R154, R18, R171 ;  /* 0x000000ab129a7221 */ /* 0x000fe20000010000 */
        /* <DEDUP_REMOVED lines=22> */
[----:B------:R-:W-:Y:S01]  /*9b20*/  FADD.FTZ R7, R170, R7 ;  /* 0x00000007aa077221 */ /* 0x000fe20000010000 */
[-C--:B------:R-:W-:Y:S01]  /*9b30*/  FMUL.FTZ R87, R87, R20.reuse ;  /* 0x0000001457577220 */ /* 0x080fe20000410000 */
[----:B------:R-:W-:Y:S01]  /*9b40*/  FMUL.FTZ R90, R90, R20 ;  /* 0x000000145a5a7220 */ /* 0x000fe20000410000 */
[----:B------:R-:W2:Y:S01]  /*9b50*/  MUFU.EX2 R164, R164 ;  /* 0x000000a400a47308 */ /* 0x000ea20000000800 */
[----:B-1----:R-:W-:Y:S01]  /*9b60*/  FADD.FTZ R17, R161, R154 ;  /* 0x0000009aa1117221 */ /* 0x002fe20000010000 */
[----:B------:R-:W-:Y:S01]  /*9b70*/  F2FP.F16.F32.PACK_AB R154, R21, R14 ;  /* 0x0000000e159a723e */ /* 0x000fe200000000ff */
[----:B------:R-:W-:Y:S01]  /*9b80*/  BAR.SYNC.DEFER_BLOCKING 0xf, 0x100 ;  /* 0x03c4000000007b1d */ /* 0x000fe20000010000 */
[----:B------:R-:W-:Y:S01]  /*9b90*/  F2FP.F16.F32.PACK_AB R162, R161, R18 ;  /* 0x00000012a1a2723e */ /* 0x000fe200000000ff */
[-C--:B------:R-:W-:Y:S01]  /*9ba0*/  FMUL.FTZ R91, R91, R20.reuse ;  /* 0x000000145b5b7220 */ /* 0x080fe20000410000 */
[----:B------:R-:W-:Y:S01]  /*9bb0*/  F2FP.F16.F32.PACK_AB R161, R170, R167 ;  /* 0x000000a7aaa1723e */ /* 0x000fe200000000ff */
        /* <DEDUP_REMOVED lines=19> */
[C---:B-1----:R-:W-:Y:S01]  /*9cf0*/  FADD.FTZ R7, R175.reuse, R8 ;  /* 0x00000008af077221 */ /* 0x042fe20000010000 */
[----:B------:R-:W-:Y:S01]  /*9d00*/  F2FP.F16.F32.PACK_AB R163, R175, R174 ;  /* 0x000000aeafa3723e */ /* 0x000fe200000000ff */
[----:B------:R1:W-:Y:S01]  /*9d10*/  STSM.16.M88.4 [R12+0x26800], R152 ;  /* 0x026800980c007844 */ /* 0x0003e20000000200 */
[-C--:B------:R-:W-:Y:S01]  /*9d20*/  FMUL.FTZ R122, R122, R20.reuse ;  /* 0x000000147a7a7220 */ /* 0x080fe20000410000 */
[-C--:B------:R-:W-:Y:S01]  /*9d30*/  FMUL.FTZ R123, R123, R20.reuse ;  /* 0x000000147b7b7220 */ /* 0x080fe20000410000 */
[----:B------:R-:W-:Y:S01]  /*9d40*/  FMUL.FTZ R126, R126, R20 ;  /* 0x000000147e7e7220 */ /* 0x000fe20000410000 */
[----:B------:R1:W-:Y:S01]  /*9d50*/  STSM.16.M88.4 [R11], R156 ;  /* 0x0000009c0b007844 */ /* 0x0003e20000000200 */
[----:B------:R-:W4:Y:S01]  /*9d60*/  MUFU.EX2 R22, R22 ;  /* 0x0000001600167308 */ /* 0x000f220000000800 */
[C---:B---3--:R-:W-:Y:S01]  /*9d70*/  FADD.FTZ R17, R165.reuse, R14 ;  /* 0x0000000ea5117221 */ /* 0x048fe20000010000 */
[----:B------:R-:W-:Y:S01]  /*9d80*/  F2FP.F16.F32.PACK_AB R164, R165, R164 ;  /* 0x000000a4a5a4723e */ /* 0x000fe200000000ff */
[----:B------:R1:W-:Y:S01]  /*9d90*/  STSM.16.M88.4 [R10], R160 ;  /* 0x000000a00a007844 */ /* 0x0003e20000000200 */
        /* <DEDUP_REMOVED lines=16> */
[----:B------:R-:W-:-:S04]  /*9ea0*/  FMUL.FTZ R151, R151, R20 ;  /* 0x0000001497977220 */ /* 0x000fc80000410000 */
[----:B------:R-:W4:Y:S01]  /*9eb0*/  MUFU.EX2 R182, R182 ;  /* 0x000000b600b67308 */ /* 0x000f220000000800 */
[C---:B---3--:R-:W-:Y:S01]  /*9ec0*/  F2FP.F16.F32.PACK_AB R166, R15.reuse, R22 ;  /* 0x000000160fa6723e */ /* 0x048fe200000000ff */
[----:B------:R-:W-:-:S06]  /*9ed0*/  FADD.FTZ R8, R15, R8 ;  /* 0x000000080f087221 */ /* 0x000fcc0000010000 */
[----:B------:R-:W3:Y:S01]  /*9ee0*/  MUFU.EX2 R173, R173 ;  /* 0x000000ad00ad7308 */ /* 0x000ee20000000800 */
[C---:B--2---:R-:W-:Y:S01]  /*9ef0*/  FADD.FTZ R7, R179.reuse, R14 ;  /* 0x0000000eb3077221 */ /* 0x044fe20000010000 */
[----:B------:R-:W-:-:S03]  /*9f00*/  F2FP.F16.F32.PACK_AB R165, R179, R178 ;  /* 0x000000b2b3a5723e */ /* 0x000fc600000000ff */
[----:B----4-:R-:W-:Y:S01]  /*9f10*/  FADD.FTZ R14, R182, R7 ;  /* 0x00000007b60e7221 */ /* 0x010fe20000010000 */
[----:B---3--:R-:W-:-:S03]  /*9f20*/  F2FP.F16.F32.PACK_AB R167, R173, R182 ;  /* 0x000000b6ada7723e */ /* 0x008fc600000000ff */
[----:B------:R-:W-:Y:S02]  /*9f30*/  FADD.FTZ R7, R173, R14 ;  /* 0x0000000ead077221 */ /* 0x000fe40000010000 */
[----:B------:R1:W-:Y:S01]  /*9f40*/  STSM.16.M88.4 [R9], R164 ;  /* 0x000000a409007844 */ /* 0x0003e20000000200 */
[----:B------:R-:W-:Y:S05]  /*9f50*/  @!P5 BRA `(.L_x_1819) ;  /* 0x000000000004d947 */ /* 0x000fea0003800000 */
[----:B------:R-:W-:Y:S01]  /*9f60*/  BPT.TRAP 0x1 ;  /* 0x000000040000795c */ /* 0x000fe20000300000 */
.L_x_1819:
[----:B------:R2:W3:Y:S01]  /*9f70*/  SYNCS.PHASECHK.TRANS64.TRYWAIT P1, [UR28+0x28c50], R13 ;  /* 0x028c500dff0075a7 */ /* 0x0004e2000802015c */
[----:B------:R-:W-:Y:S05]  /*9f80*/  @!P5 BRA `(.L_x_1820) ;  /* 0x000000000004d947 */ /* 0x000fea0003800000 */
[----:B------:R-:W-:Y:S01]  /*9f90*/  BPT.TRAP 0x1 ;  /* 0x000000040000795c */ /* 0x000fe20000300000 */
.L_x_1820:
[----:B---3--:R-:W-:Y:S05]  /*9fa0*/  @P1 BRA `(.L_x_1821) ;  /* 0x0000000000081947 */ /* 0x008fea0003800000 */
[----:B------:R-:W3:Y:S02]  /*9fb0*/  SYNCS.PHASECHK.TRANS64.TRYWAIT P1, [UR28+0x28c50], R13 ;  /* 0x028c500dff0075a7 */ /* 0x000ee4000802015c */
[----:B---3--:R-:W-:Y:S05]  /*9fc0*/  @!P1 BRA `(.L_x_1822) ;  /* 0x000000a400789947 */ /* 0x008fea0003800000 */
.L_x_1821:
[----:B------:R-:W-:Y:S01]  /*9fd0*/  ULEA UR11, UR4, UR36, 0xc ;  /* 0x00000024040b7291 */ /* 0x000fe2000f8e603f */
[----:B------:R-:W-:Y:S01]  /*9fe0*/  WARPGROUP.ARRIVE ;  /* 0x00000000000079c5 */ /* 0x000fe20000000000 */
[----:B------:R-:W-:Y:S01]  /*9ff0*/  UMOV UR15, 0x40000040 ;  /* 0x40000040000f7882 */ /* 0x000fe20000000000 */
[----:B0-23--:R-:W-:Y:S01]  /*a000*/  @!P6 VIADD R13, R184, 0x28c60 ;  /* 0x00028c60b80de836 */ /* 0x00dfe20000000000 */
[----:B------:R-:W-:Y:S01]  /*a010*/  UMOV UR27, UR4 ;  /* 0x00000004001b7c82 */ /* 0x000fe20008000000 */
[----:B------:R-:W-:Y:S02]  /*a020*/  IMAD.MOV.U32 R15, RZ, RZ, R6 ;  /* 0x000000ffff0f7224 */ /* 0x000fe400078e0006 */
[----:B------:R-:W-:Y:S01]  /*a030*/  UMOV UR14, UR11 ;  /* 0x0000000b000e7c82 */ /* 0x000fe20008000000 */
[----:B------:R-:W-:Y:S01]  /*a040*/  @!P6 PRMT R13, RZ, 0x654, R13 ;  /* 0x00000654ff0de816 */ /* 0x000fe2000000000d */
[----:B------:R-:W-:Y:S01]  /*a050*/  HGMMA.64x256x16.F32 R24, R152, gdesc[UR12].tnspB, R24, gsb0 ;  /* 0x43e0000c98187df0 */ /* 0x000fe20008000818 */
[----:B------:R-:W-:Y:S01]  /*a060*/  UIADD3 UR14, UR11, 0x80, URZ ;  /* 0x000000800b0e7890 */ /* 0x000fe2000fffe03f */
[----:B------:R-:W-:Y:S01]  /*a070*/  IMAD.MOV.U32 R14, RZ, RZ, R5 ;  /* 0x000000ffff0e7224 */ /* 0x000fe200078e0005 */
        /* <DEDUP_REMOVED lines=28> */
[----:B------:R-:W-:-:S05]  /*a240*/  UMOV UR42, UR25 ;  /* 0x00000019002a7c82 */ /* 0x000fca0008000000 */
.L_x_1814:
[----:B------:R-:W-:-:S06]  /*a250*/  UISETP.GE.AND UP1, UPT, UR42, UR38, UPT ;  /* 0x000000262a00728c */ /* 0x000fcc000bf26270 */
[----:B------:R-:W-:-:S13]  /*a260*/  PLOP3.LUT P0, PT, PT, PT, UP1, 0x80, 0x0 ;  /* 0x000000000000781c */ /* 0x000fda0003f0f018 */
[----:B------:R-:W-:Y:S05]  /*a270*/  @!P0 BRA `(.L_x_1824) ;  /* 0x0000002000e88947 */ /* 0x000fea0003800000 */
[----:B------:R-:W-:Y:S01]  /*a280*/  MOV R15, R6 ;  /* 0x00000006000f7202 */ /* 0x000fe20000000f00 */
[----:B------:R-:W-:Y:S01]  /*a290*/  IMAD.MOV.U32 R16, RZ, RZ, R5 ;  /* 0x000000ffff107224 */ /* 0x000fe200078e0005 */
[----:B------:R-:W-:Y:S01]  /*a2a0*/  UMOV UR25, UR4 ;  /* 0x0000000400197c82 */ /* 0x000fe20008000000 */
[----:B------:R-:W-:Y:S01]  /*a2b0*/  ULDC UR27, c[0x0][0x9e4] ;  /* 0x00027900001b7ab9 */ /* 0x000fe20000000800 */
[----:B------:R-:W-:Y:S01]  /*a2c0*/  ULDC UR28, c[0x0][0x288] ;  /* 0x0000a200001c7ab9 */ /* 0x000fe20000000800 */
[----:B------:R-:W-:Y:S01]  /*a2d0*/  ULDC UR29, c[0x0][0x2f0] ;  /* 0x0000bc00001d7ab9 */ /* 0x000fe20000000800 */
[----:B------:R-:W-:Y:S01]  /*a2e0*/  ULDC UR24, c[0x0][0x988] ;  /* 0x0002620000187ab9 */ /* 0x000fe20000000800 */
[----:B------:R-:W-:-:S05]  /*a2f0*/  ULDC UR26, c[0x0][0x9e0] ;  /* 0x00027800001a7ab9 */ /* 0x000fca0000000800 */
.L_x_1841:
[----:B------:R-:W-:-:S04]  /*a300*/  UIADD3 UR4, UR25, 0x1, URZ ;  /* 0x0000000119047890 */ /* 0x000fc8000fffe03f */
[----:B------:R-:W-:-:S04]  /*a310*/  UISETP.NE.AND UP1, UPT, UR4, 0x2, UPT ;  /* 0x000000020400788c */ /* 0x000fc8000bf25270 */
[----:B------:R-:W-:Y:S02]  /*a320*/  USEL UR10, URZ, 0x1, UP1 ;  /* 0x000000013f0a7887 */ /* 0x000fe40008800000 */
[----:B------:R-:W-:Y:S02]  /*a330*/  USEL UR4, UR4, URZ, UP1 ;  /* 0x0000003f04047287 */ /* 0x000fe40008800000 */
[----:B------:R-:W-:Y:S01]  /*a340*/  ULOP3.LUT UR5, UR5, UR10, URZ, 0x3c, !UPT ;  /* 0x0000000a05057292 */ /* 0x000fe2000f8e3c3f */
[----:B--2---:R-:W-:Y:S11]  /*a350*/  @!P5 BRA `(.L_x_1825) ;  /* 0x000000000004d947 */ /* 0x004ff60003800000 */
[----:B------:R-:W-:Y:S01]  /*a360*/  BPT.TRAP 0x1 ;  /* 0x000000040000795c */ /* 0x000fe20000300000 */
.L_x_1825:
[----:B------:R-:W-:Y:S01]  /*a370*/  ULEA UR30, UR4, UR37, 0x3 ;  /* 0x00000025041e7291 */ /* 0x000fe2000f8e183f */
[----:B0-2---:R-:W-:-:S05]  /*a380*/  IMAD.U32 R13, RZ, RZ, UR5 ;  /* 0x00000005ff0d7e24 */ /* 0x005fca000f8e00ff */
[----:B------:R-:W-:-:S04]  /*a390*/  SHF.L.U32 R13, R13, 0x1f, RZ ;  /* 0x0000001f0d0d7819 */ /* 0x000fc800000006ff */
[----:B------:R0:W2:Y:S01]  /*a3a0*/  SYNCS.PHASECHK.TRANS64.TRYWAIT P0, [UR30+0x28c30], R13 ;  /* 0x028c300dff0075a7 */ /* 0x0000a2000800015e */
[----:B------:R-:W-:Y:S05]  /*a3b0*/  @!P5 BRA `(.L_x_1826) ;  /* 0x000000000004d947 */ /* 0x000fea0003800000 */
[----:B------:R-:W-:Y:S01]  /*a3c0*/  BPT.TRAP 0x1 ;  /* 0x000000040000795c */ /* 0x000fe20000300000 */
.L_x_1826:
[----:B--2---:R-:W-:Y:S05]  /*a3d0*/  @P0 BRA `(.L_x_1827) ;  /* 0x0000000000080947 */ /* 0x004fea0003800000 */
[----:B------:R-:W2:Y:S02]  /*a3e0*/  SYNCS.PHASECHK.TRANS64.TRYWAIT P0, [UR30+0x28c30], R13 ;  /* 0x028c300dff0075a7 */ /* 0x000ea4000800015e */
[----:B--2---:R-:W-:Y:S05]  /*a3f0*/  @!P0 BRA `(.L_x_1828) ;  /* 0x000000a000808947 */ /* 0x004fea0003800000 */
.L_x_1827:
[----:B------:R-:W-:Y:S01]  /*a400*/  ULEA UR22, UR4, UR6, 0x9 ;  /* 0x0000000604167291 */ /* 0x000fe2000f8e483f */
[----:B-1-3--:R-:W-:Y:S01]  /*a410*/  WARPGROUP.ARRIVE ;  /* 0x00000000000079c5 */ /* 0x00afe20000000000 */
[----:B------:R-:W-:Y:S01]  /*a420*/  UMOV UR23, 0x40000040 ;  /* 0x4000004000177882 */ /* 0x000fe20000000000 */
[----:B------:R-:W-:Y:S01]  /*a430*/  UMOV UR11, 0x40000040 ;  /* 0x40000040000b7882 */ /* 0x000fe20000000000 */
[----:B------:R-:W-:Y:S01]  /*a440*/  UIADD3 UR10, UR22, 0x2, URZ ;  /* 0x00000002160a7890 */ /* 0x000fe2000fffe03f */
[----:B------:R-:W-:Y:S01]  /*a450*/  PLOP3.LUT P0, PT, PT, PT, UP0, 0x80, 0x0 ;  /* 0x000000000000781c */ /* 0x000fe20003f0f008 */
[----:B------:R-:W-:Y:S01]  /*a460*/  UIADD3 UR14, UR22, 0x4, URZ ;  /* 0x00000004160e7890 */ /* 0x000fe2000fffe03f */
[----:B--2---:R-:W-:Y:S01]  /*a470*/  IMAD.MOV.U32 R6, RZ, RZ, R2 ;  /* 0x000000ffff067224 */ /* 0x004fe200078e0002 */
[----:B------:R-:W-:Y:S01]  /*a480*/  UMOV UR15, 0x40000040 ;  /* 0x40000040000f7882 */ /* 0x000fe20000000000 */
[----:B------:R-:W-:Y:S01]  /*a490*/  HGMMA.64x64x16.F32 R152, gdesc[UR20], RZ, !UPT, gsb0 ;  /* 0x00e00000149879f0 */ /* 0x000fe2000c0008ff */
[----:B------:R-:W-:Y:S01]  /*a4a0*/  UIADD3 UR18, UR22, 0x6, URZ ;  /* 0x0000000616127890 */ /* 0x000fe2000fffe03f */
[----:B------:R-:W-:Y:S01]  /*a4b0*/  IMAD.U32 R23, RZ, RZ, UR29 ;  /* 0x0000001dff177e24 */ /* 0x000fe2000f8e00ff */
[----:B------:R-:W-:Y:S01]  /*a4c0*/  UMOV UR19, 0x40000040 ;  /* 0x4000004000137882 */ /* 0x000fe20000000000 */
[----:B----4-:R-:W-:Y:S01]  /*a4d0*/  IMAD.U32 R14, RZ, RZ, UR30 ;  /* 0x0000001eff0e7e24 */ /* 0x010fe2000f8e00ff */
[----:B------:R-:W-:-:S02]  /*a4e0*/  WARPGROUP.DEPBAR.LE gsb0, 0x0 ;  /* 0x00008000000079c5 */ /* 0x000fc40000010000 */
[----:B------:R-:W-:-:S06]  /*a4f0*/  WARPGROUP.ARRIVE ;  /* 0x00000000000079c5 */ /* 0x000fcc0000000000 */
[----:B------:R-:W-:Y:S01]  /*a500*/  HGMMA.64x64x16.F32 R152, gdesc[UR8], R152, gsb0 ;  /* 0x00e00000089879f0 */ /* 0x000fe20008000898 */
[----:B------:R-:W-:Y:S02]  /*a510*/  @UP0 ULDC UR10, c[0x0][0x44c] ;  /* 0x00011300000a0ab9 */ /* 0x000fe40000000800 */
[----:B------:R-:W-:Y:S01]  /*a520*/  @P0 IMAD.HI.U32 R5, R2, UR10, RZ ;  /* 0x0000000a02050c27 */ /* 0x000fe2000f8e00ff */
[----:B------:R-:W-:-:S04]  /*a530*/  @UP0 ULDC UR10, c[0x0][0x450] ;  /* 0x00011400000a0ab9 */ /* 0x000fc80000000800 */
[----:B------:R-:W-:Y:S01]  /*a540*/  @P0 SHF.R.U32.HI R6, RZ, UR10, R5 ;  /* 0x0000000aff060c19 */ /* 0x000fe20008011605 */
[----:B------:R-:W-:Y:S01]  /*a550*/  USHF.L.U32 UR10, UR42, 0x6, URZ ;  /* 0x000000062a0a7899 */ /* 0x000fe2000800063f */
[----:B------:R-:W-:-:S03]  /*a560*/  @!P6 VIADD R5, R14, 0x28c40 ;  /* 0x00028c400e05e836 */ /* 0x000fc60000000000 */
[----:B------:R-:W1:Y:S02]  /*a570*/  SHFL.IDX PT, R20, R6, RZ, 0x1c1f ;  /* 0x001c1fff06147589 */ /* 0x000e6400000e0000 */
[----:B------:R-:W-:Y:S01]  /*a580*/  IMAD.U32 R17, RZ, RZ, UR10 ;  /* 0x0000000aff117e24 */ /* 0x000fe2000f8e00ff */
[----:B------:R-:W-:-:S04]  /*a590*/  @!P6 PRMT R5, RZ, 0x654, R5 ;  /* 0x00000654ff05e816 */ /* 0x000fc80000000005 */
[----:B------:R-:W-:-:S05]  /*a5a0*/  IADD3 R17, -R0, 0x1, -R17 ;  /* 0x0000000100117810 */ /* 0x000fca0007ffe911 */
[----:B------:R-:W-:-:S05]  /*a5b0*/  IMAD R17, R23, UR39, R17 ;  /* 0x0000002717117c24 */ /* 0x000fca000f8e0211 */
[----:B------:R-:W-:-:S05]  /*a5c0*/  IADD3 R17, R17, -UR28, RZ ;  /* 0x8000001c11117c10 */ /* 0x000fca000fffe0ff */
[C---:B------:R-:W-:Y:S02]  /*a5d0*/  VIADD R19, R17.reuse, UR26 ;  /* 0x0000001a11137c36 */ /* 0x040fe40008000000 */
[----:B------:R-:W-:-:S04]  /*a5e0*/  VIADD R21, R17, UR7 ;  /* 0x0000000711157c36 */ /* 0x000fc80008000000 */
[----:B-1----:R-:W-:Y:S01]  /*a5f0*/  IMAD.IADD R18, R21, 0x1, R20 ;  /* 0x0000000115127824 */ /* 0x002fe200078e0214 */
[----:B------:R-:W-:Y:S02]  /*a600*/  WARPGROUP.DEPBAR.LE gsb0, 0x0 ;  /* 0x00008000000079c5 */ /* 0x000fe40000010000 */
[----:B------:R-:W-:-:S06]  /*a610*/  WARPGROUP.ARRIVE ;  /* 0x00000000000079c5 */ /* 0x000fcc0000000000 */
[----:B------:R-:W-:Y:S03]  /*a620*/  HGMMA.64x64x16.F32 R152, gdesc[UR12], R152, gsb0 ;  /* 0x00e000000c9879f0 */ /* 0x000fe60008000898 */
[----:B------:R-:W-:Y:S02]  /*a630*/  WARPGROUP.DEPBAR.LE gsb0, 0x0 ;  /* 0x00008000000079c5 */ /* 0x000fe40000010000 */
[----:B------:R-:W-:-:S06]  /*a640*/  WARPGROUP.ARRIVE ;  /* 0x00000000000079c5 */ /* 0x000fcc0000000000 */
[----:B------:R-:W-:Y:S03]  /*a650*/  HGMMA.64x64x16.F32 R152, gdesc[UR16], R152, gsb0 ;  /* 0x00e00000109879f0 */ /* 0x000fe60008000898 */
[----:B------:R-:W-:Y:S02]  /*a660*/  WARPGROUP.DEPBAR.LE gsb0, 0x0 ;  /* 0x00008000000079c5 */ /* 0x000fe40000010000 */
[----:B------:R1:W-:Y:S02]  /*a670*/  @!P6 SYNCS.ARRIVE.TRANS64.RED.A1T0 RZ, [R5+URZ], RZ ;  /* 0x000000ff05ffe9a7 */ /* 0x0003e4000810043f */
[----:B-1----:R-:W-:Y:S01]  /*a680*/  IMAD.IADD R5, R19, 0x1, R20 ;  /* 0x0000000113057824 */ /* 0x002fe200078e0214 */
[----:B------:R-:W-:Y:S06]  /*a690*/  @!P4 BRA `(.L_x_1829) ;  /* 0x00000000005cc947 */ /* 0x000fec0003800000 */
[----:B------:R-:W-:Y:S01]  /*a6a0*/  IMAD R17, R23, UR39, R20 ;  /* 0x0000002717117c24 */ /* 0x000fe2000f8e0214 */
[----:B------:R-:W-:Y:S03]  /*a6b0*/  BSSY B0, `(.L_x_1830) ;  /* 0x0000011000007945 */ /* 0x000fe60003800000 */
[----:B------:R-:W-:-:S05]  /*a6c0*/  VIADD R17, R17, -UR28 ;  /* 0x8000001c11117c36 */ /* 0x000fca0008000000 */
[----:B------:R-:W-:-:S13]  /*a6d0*/  ISETP.GT.AND P0, PT, R17, -0x1, PT ;  /* 0xffffffff1100780c */ /* 0x000fda0003f04270 */
[----:B------:R-:W-:Y:S05]  /*a6e0*/  @P0 BRA `(.L_x_1831) ;  /* 0x0000000000200947 */ /* 0x000fea0003800000 */
[----:B------:R-:W-:Y:S01]  /*a6f0*/  IMAD.U32 R22, RZ, RZ, UR27 ;  /* 0x0000001bff167e24 */ /* 0x000fe2000f8e00ff */
[----:B------:R-:W-:-:S04]  /*a700*/  LOP3.LUT R17, RZ, R17, RZ, 0x33, !PT ;  /* 0x00000011ff117212 */ /* 0x000fc800078e33ff */
[----:B------:R-:W-:-:S13]  /*a710*/  ISETP.NE.AND P0, PT, R22, 0x1, PT ;  /* 0x000000011600780c */ /* 0x000fda0003f05270 */
[----:B------:R-:W1:Y:S02]  /*a720*/  @P0 LDC.64 R184, c[0x0][0x9e8] ;  /* 0x00027a00ffb80b82 */ /* 0x000e640000000a00 */
[----:B-1----:R-:W-:-:S05]  /*a730*/  @P0 IMAD.HI.U32 R20, R17, R184, RZ ;  /* 0x000000b811140227 */ /* 0x002fca00078e00ff */
[----:B------:R-:W-:-:S04]  /*a740*/  @P0 SHF.R.U32.HI R17, RZ, R185, R20 ;  /* 0x000000b9ff110219 */ /* 0x000fc80000011614 */
[----:B------:R-:W-:Y:S01]  /*a750*/  LOP3.LUT R17, RZ, R17, RZ, 0x33, !PT ;  /* 0x00000011ff117212 */ /* 0x000fe200078e33ff */
[----:B------:R-:W-:Y:S06]  /*a760*/  BRA `(.L_x_1832) ;  /* 0x0000000000147947 */ /* 0x000fec0003800000 */
.L_x_1831:
[----:B------:R-:W-:-:S05]  /*a770*/  IMAD.U32 R22, RZ, RZ, UR27 ;  /* 0x0000001bff167e24 */ /* 0x000fca000f8e00ff */
[----:B------:R-:W-:-:S13]  /*a780*/  ISETP.NE.AND P0, PT, R22, 0x1, PT ;  /* 0x000000011600780c */ /* 0x000fda0003f05270 */
[----:B------:R-:W1:Y:S02]  /*a790*/  @P0 LDC.64 R184, c[0x0][0x9e8] ;  /* 0x00027a00ffb80b82 */ /* 0x000e640000000a00 */
[----:B-1----:R-:W-:-:S05]  /*a7a0*/  @P0 IMAD.HI.U32 R20, R17, R184, RZ ;  /* 0x000000b811140227 */ /* 0x002fca00078e00ff */
[----:B------:R-:W-:-:S07]  /*a7b0*/  @P0 SHF.R.U32.HI R17, RZ, R185, R20 ;  /* 0x000000b9ff110219 */ /* 0x000fce0000011614 */
.L_x_1832:
[----:B------:R-:W-:Y:S05]  /*a7c0*/  BSYNC B0 ;  /* 0x0000000000007941 */ /* 0x000fea0003800000 */
.L_x_1830:
[----:B------:R-:W-:-:S05]  /*a7d0*/  IMAD R17, R17, R22, -UR10 ;  /* 0x8000000a11117e24 */ /* 0x000fca000f8e0216 */
[----:B------:R-:W-:-:S04]  /*a7e0*/  IADD3 R17, -R0, R17, RZ ;  /* 0x0000001100117210 */ /* 0x000fc80007ffe1ff */
[----:B------:R-:W-:Y:S02]  /*a7f0*/  VIADDMNMX R5, R17, R22, R5, PT ;  /* 0x0000001611057246 */ /* 0x000fe40003800105 */
[----:B------:R-:W-:-:S07]  /*a800*/  VIMNMX R18, R18, R17, !PT ;  /* 0x0000001112127248 */ /* 0x000fce0007fe0100 */
.L_x_1829:
[----:B------:R-:W-:Y:S01]  /*a810*/  UISETP.GT.AND UP1, UPT, UR42, -0x1, UPT ;  /* 0xffffffff2a00788c */ /* 0x000fe2000bf24270 */
[----:B------:R-:W1:Y:S05]  /*a820*/  SHFL.IDX PT, R20, R6, 0x1, 0x1c1f ;  /* 0x003c1f0006147f89 */ /* 0x000e6a00000e0000 */
[----:B------:R-:W-:-:S04]  /*a830*/  PLOP3.LUT P0, PT, PT, PT, UP1, 0x80, 0x0 ;  /* 0x000000000000781c */ /* 0x000fc80003f0f018 */
[C---:B------:R-:W-:Y:S02]  /*a840*/  ISETP.GT.AND P1, PT, R18.reuse, RZ, P0 ;  /* 0x000000ff1200720c */ /* 0x040fe40000724270 */
[C---:B------:R-:W-:Y:S02]  /*a850*/  ISETP.GT.AND P3, PT, R18.reuse, 0x1, P0 ;  /* 0x000000011200780c */ /* 0x040fe40000764270 */
[----:B------:R-:W-:Y:S02]  /*a860*/  ISETP.LT.OR P2, PT, R5, 0x1, P1 ;  /* 0x000000010500780c */ /* 0x000fe40000f41670 */
[----:B------:R-:W-:Y:S02]  /*a870*/  ISETP.GT.AND P1, PT, R18, 0x8, P0 ;  /* 0x000000081200780c */ /* 0x000fe40000724270 */
[----:B------:R-:W-:Y:S02]  /*a880*/  FSEL R17, R152, -INF , !P2 ;  /* 0xff80000098117808 */ /* 0x000fe40005000000 */
[----:B------:R-:W-:-:S02]  /*a890*/  ISETP.GT.AND P2, PT, R18, 0x9, P0 ;  /* 0x000000091200780c */ /* 0x000fc40000744270 */
[C---:B------:R-:W-:Y:S02]  /*a8a0*/  ISETP.LT.OR P3, PT, R5.reuse, 0x2, P3 ;  /* 0x000000020500780c */ /* 0x040fe40001f61670 */
[----:B------:R-:W-:Y:S01]  /*a8b0*/  ISETP.LT.OR P1, PT, R5, 0x9, P1 ;  /* 0x000000090500780c */ /* 0x000fe20000f21670 */
[----:B-1----:R-:W-:Y:S01]  /*a8c0*/  IMAD.IADD R6, R19, 0x1, R20 ;  /* 0x0000000113067824 */ /* 0x002fe200078e0214 */
[----:B------:R-:W-:Y:S02]  /*a8d0*/  ISETP.LT.OR P2, PT, R5, 0xa, P2 ;  /* 0x0000000a0500780c */ /* 0x000fe40001741670 */
[----:B------:R-:W-:Y:S02]  /*a8e0*/  FSEL R153, R153, -INF , !P3 ;  /* 0xff80000099997808 */ /* 0x000fe40005800000 */
[----:B------:R-:W-:Y:S02]  /*a8f0*/  FSEL R156, R156, -INF , !P1 ;  /* 0xff8000009c9c7808 */ /* 0x000fe40004800000 */
[----:B------:R-:W-:-:S02]  /*a900*/  FSEL R157, R157, -INF , !P2 ;  /* 0xff8000009d9d7808 */ /* 0x000fc40005000000 */
[C---:B------:R-:W-:Y:S02]  /*a910*/  ISETP.GT.AND P3, PT, R18.reuse, 0x10, P0 ;  /* 0x000000101200780c */ /* 0x040fe40000764270 */
[C---:B------:R-:W-:Y:S02]  /*a920*/  ISETP.GT.AND P1, PT, R18.reuse, 0x11, P0 ;  /* 0x000000111200780c */ /* 0x040fe40000724270 */
[----:B------:R-:W-:Y:S02]  /*a930*/  ISETP.GT.AND P2, PT, R18, 0x18, P0 ;  /* 0x000000181200780c */ /* 0x000fe40000744270 */
[C---:B------:R-:W-:Y:S02]  /*a940*/  ISETP.LT.OR P3, PT, R5.reuse, 0x11, P3 ;  /* 0x000000110500780c */ /* 0x040fe40001f61670 */
[C---:B------:R-:W-:Y:S02]  /*a950*/  ISETP.LT.OR P1, PT, R5.reuse, 0x12, P1 ;  /* 0x000000120500780c */ /* 0x040fe40000f21670 */
[----:B------:R-:W-:-:S02]  /*a960*/  ISETP.LT.OR P2, PT, R5, 0x19, P2 ;  /* 0x000000190500780c */ /* 0x000fc40001741670 */
[----:B------:R-:W-:Y:S02]  /*a970*/  FSEL R160, R160, -INF , !P3 ;  /* 0xff800000a0a07808 */ /* 0x000fe40005800000 */
[----:B------:R-:W-:Y:S02]  /*a980*/  FSEL R161, R161, -INF , !P1 ;  /* 0xff800000a1a17808 */ /* 0x000fe40004800000 */
[----:B------:R-:W-:Y:S02]  /*a990*/  FSEL R164, R164, -INF , !P2 ;  /* 0xff800000a4a47808 */ /* 0x000fe40005000000 */
[C---:B------:R-:W-:Y:S02]  /*a9a0*/  ISETP.GT.AND P3, PT, R18.reuse, 0x19, P0 ;  /* 0x000000191200780c */ /* 0x040fe40000764270 */
[C---:B------:R-:W-:Y:S02]  /*a9b0*/  ISETP.GT.AND P1, PT, R18.reuse, 0x20, P0 ;  /* 0x000000201200780c */ /* 0x040fe40000724270 */
[----:B------:R-:W-:-:S02]  /*a9c0*/  ISETP.GT.AND P2, PT, R18, 0x21, P0 ;  /* 0x000000211200780c */ /* 0x000fc40000744270 */
[C---:B------:R-:W-:Y:S02]  /*a9d0*/  ISETP.LT.OR P3, PT, R5.reuse, 0x1a, P3 ;  /* 0x0000001a0500780c */ /* 0x040fe40001f61670 */
[C---:B------:R-:W-:Y:S02]  /*a9e0*/  ISETP.LT.OR P1, PT, R5.reuse, 0x21, P1 ;  /* 0x000000210500780c */ /* 0x040fe40000f21670 */
        /* <DEDUP_REMOVED lines=15> */
[----:B------:R-:W-:Y:S01]  /*aae0*/  ISETP.GT.AND P2, PT, R18, 0x39, P0 ;  /* 0x000000391200780c */ /* 0x000fe20000744270 */
[----:B------:R-:W-:Y:S01]  /*aaf0*/  IMAD.IADD R18, R21, 0x1, R20 ;  /* 0x0000000115127824 */ /* 0x000fe200078e0214 */
[----:B------:R-:W-:-:S02]  /*ab00*/  ISETP.LT.OR P3, PT, R5, 0x32, P3 ;  /* 0x000000320500780c */ /* 0x000fc40001f61670 */
[C---:B------:R-:W-:Y:S02]  /*ab10*/  ISETP.LT.OR P1, PT, R5.reuse, 0x39, P1 ;  /* 0x000000390500780c */ /* 0x040fe40000f21670 */
[----:B------:R-:W-:Y:S02]  /*ab20*/  ISETP.LT.OR P2, PT, R5, 0x3a, P2 ;  /* 0x0000003a0500780c */ /* 0x000fe40001741670 */
[----:B------:R-:W-:Y:S02]  /*ab30*/  FSEL R177, R177, -INF , !P3 ;  /* 0xff800000b1b17808 */ /* 0x000fe40005800000 */
[----:B------:R-:W-:Y:S02]  /*ab40*/  FSEL R180, R180, -INF , !P1 ;  /* 0xff800000b4b47808 */ /* 0x000fe40004800000 */
[----:B------:R-:W-:Y:S01]  /*ab50*/  FSEL R181, R181, -INF , !P2 ;  /* 0xff800000b5b57808 */ /* 0x000fe20005000000 */
        /* <DEDUP_REMOVED lines=14> */
.L_x_1835:
[----:B------:R-:W-:-:S05]  /*ac40*/  IMAD.U32 R22, RZ, RZ, UR27 ;  /* 0x0000001bff167e24 */ /* 0x000fca000f8e00ff */
[----:B------:R-:W-:-:S13]  /*ac50*/  ISETP.NE.AND P1, PT, R22, 0x1, PT ;  /* 0x000000011600780c */ /* 0x000fda0003f25270 */
[----:B------:R-:W1:Y:S02]  /*ac60*/  @P1 LDC.64 R20, c[0x0][0x9e8] ;  /* 0x00027a00ff141b82 */ /* 0x000e640000000a00 */
[----:B-1----:R-:W-:-:S05]  /*ac70*/  @P1 IMAD.HI.U32 R20, R5, R20, RZ ;  /* 0x0000001405141227 */ /* 0x002fca00078e00ff */
[----:B------:R-:W-:-:S07]  /*ac80*/  @P1 SHF.R.U32.HI R5, RZ, R21, R20 ;  /* 0x00000015ff051219 */ /* 0x000fce0000011614 */
.L_x_1836:
[----:B------:R-:W-:Y:S05]  /*ac90*/  BSYNC B0 ;  /* 0x0000000000007941 */ /* 0x000fea0003800000 */
.L_x_1834:
[----:B------:R-:W-:-:S04]  /*aca0*/  IMAD R5, R5, R22, -UR10 ;  /* 0x8000000a05057e24 */ /* 0x000fc8000f8e0216 */
[----:B------:R-:W-:-:S05]  /*acb0*/  IMAD.IADD R5, R5, 0x1, -R0 ;  /* 0x0000000105057824 */ /* 0x000fca00078e0a00 */
[----:B------:R-:W-:Y:S02]  /*acc0*/  VIADDMNMX R6, R5, R22, R6, PT ;  /* 0x0000001605067246 */ /* 0x000fe40003800106 */
[----:B------:R-:W-:-:S07]  /*acd0*/  VIMNMX R18, R18, R5, !PT ;  /* 0x0000000512127248 */ /* 0x000fce0007fe0100 */
.L_x_1833:
[----:B------:R-:W-:Y:S01]  /*ace0*/  FMNMX.FTZ R20, R17, R16, !PT ;  /* 0x0000001011147209 */ /* 0x000fe20007810000 */
[----:B------:R-:W-:Y:S01]  /*acf0*/  UMOV UR10, UR24 ;  /* 0x00000018000a7c82 */ /* 0x000fe20008000000 */
[----:B------:R-:W-:Y:S02]  /*ad00*/  ISETP.GT.AND P1, PT, R18, 0x1, P0 ;  /* 0x000000011200780c */ /* 0x000fe40000724270 */
[----:B------:R-:W-:Y:S02]  /*ad10*/  FMNMX.FTZ R5, R153, R20, !PT ;  /* 0x0000001499057209 */ /* 0x000fe40007810000 */
[----:B------:R-:W-:Y:S02]  /*ad20*/  ISETP.LT.OR P1, PT, R6, 0x2, P1 ;  /* 0x000000020600780c */ /* 0x000fe40000f21670 */
[----:B------:R-:W-:Y:S02]  /*ad30*/  FMNMX.FTZ R20, R156, R5, !PT ;  /* 0x000000059c147209 */ /* 0x000fe40007810000 */
[----:B------:R-:W-:-:S02]  /*ad40*/  FSEL R155, R155, -INF , !P1 ;  /* 0xff8000009b9b7808 */ /* 0x000fc40004800000 */
[----:B------:R-:W-:Y:S02]  /*ad50*/  FMNMX.FTZ R5, R157, R20, !PT ;  /* 0x000000149d057209 */ /* 0x000fe40007810000 */
[----:B------:R-:W-:Y:S02]  /*ad60*/  ISETP.GT.AND P1, PT, R18, RZ, P0 ;  /* 0x000000ff1200720c */ /* 0x000fe40000724270 */
[----:B------:R-:W-:Y:S02]  /*ad70*/  FMNMX.FTZ R20, R160, R5, !PT ;  /* 0x00000005a0147209 */ /* 0x000fe40007810000 */
[----:B------:R-:W-:Y:S02]  /*ad80*/  ISETP.LT.OR P1, PT, R6, 0x1, P1 ;  /* 0x000000010600780c */ /* 0x000fe40000f21670 */
        /* <DEDUP_REMOVED lines=22> */
[----:B------:R-:W-:Y:S01]  /*aef0*/  ISETP.GT.AND P1, PT, R18, 0x18, P0 ;  /* 0x000000181200780c */ /* 0x000fe20000724270 */
[----:B------:R-:W1:Y:S01]  /*af00*/  SHFL.BFLY PT, R5, R20, 0x2, 0x1f ;  /* 0x0c401f0014057f89 */ /* 0x000e6200000e0000 */
[----:B------:R-:W-:Y:S02]  /*af10*/  ISETP.LT.OR P3, PT, R6, 0x12, P3 ;  /* 0x000000120600780c */ /* 0x000fe40001f61670 */
[----:B------:R-:W-:Y:S02]  /*af20*/  ISETP.GT.AND P2, PT, R18, 0x19, P0 ;  /* 0x000000191200780c */ /* 0x000fe40000744270 */
[----:B------:R-:W-:-:S02]  /*af30*/  ISETP.LT.OR P1, PT, R6, 0x19, P1 ;  /* 0x000000190600780c */ /* 0x000fc40000f21670 */
[----:B------:R-:W-:Y:S02]  /*af40*/  FSEL R163, R163, -INF , !P3 ;  /* 0xff800000a3a37808 */ /* 0x000fe40005800000 */
[----:B------:R-:W-:Y:S02]  /*af50*/  ISETP.GT.AND P3, PT, R18, 0x20, P0 ;  /* 0x000000201200780c */ /* 0x000fe40000764270 */
[----:B------:R-:W-:Y:S02]  /*af60*/  ISETP.LT.OR P2, PT, R6, 0x1a, P2 ;  /* 0x0000001a0600780c */ /* 0x000fe40001741670 */
[----:B------:R-:W-:Y:S02]  /*af70*/  FSEL R166, R166, -INF , !P1 ;  /* 0xff800000a6a67808 */ /* 0x000fe40004800000 */
[----:B------:R-:W-:Y:S02]  /*af80*/  ISETP.GT.AND P1, PT, R18, 0x21, P0 ;  /* 0x000000211200780c */ /* 0x000fe40000724270 */
[----:B------:R-:W-:-:S02]  /*af90*/  ISETP.LT.OR P3, PT, R6, 0x21, P3 ;  /* 0x000000210600780c */ /* 0x000fc40001f61670 */
[----:B------:R-:W-:Y:S02]  /*afa0*/  FSEL R167, R167, -INF , !P2 ;  /* 0xff800000a7a77808 */ /* 0x000fe40005000000 */
[----:B------:R-:W-:Y:S02]  /*afb0*/  ISETP.GT.AND P2, PT, R18, 0x28, P0 ;  /* 0x000000281200780c */ /* 0x000fe40000744270 */
[----:B------:R-:W-:Y:S02]  /*afc0*/  ISETP.LT.OR P1, PT, R6, 0x22, P1 ;  /* 0x000000220600780c */ /* 0x000fe40000f21670 */
[----:B-1----:R-:W-:Y:S02]  /*afd0*/  FMNMX.FTZ R19, R20, R5, !PT ;  /* 0x0000000514137209 */ /* 0x002fe40007810000 */
[----:B------:R-:W-:Y:S02]  /*afe0*/  FMNMX.FTZ R20, R154, R15, !PT ;  /* 0x0000000f9a147209 */ /* 0x000fe40007810000 */
[----:B------:R-:W-:Y:S01]  /*aff0*/  FSEL R170, R170, -INF , !P3 ;  /* 0xff800000aaaa7808 */ /* 0x000fe20005800000 */
[----:B------:R-:W1:Y:S01]  /*b000*/  SHFL.BFLY PT, R22, R19, 0x1, 0x1f ;  /* 0x0c201f0013167f89 */ /* 0x000e6200000e0000 */
[----:B------:R-:W-:-:S02]  /*b010*/  ISETP.LT.OR P2, PT, R6, 0x29, P2 ;  /* 0x000000290600780c */ /* 0x000fc40001741670 */
[----:B------:R-:W-:Y:S02]  /*b020*/  FSEL R171, R171, -INF , !P1 ;  /* 0xff800000abab7808 */ /* 0x000fe40004800000 */
[----:B------:R-:W-:Y:S02]  /*b030*/  ISETP.GT.AND P1, PT, R18, 0x29, P0 ;  /* 0x000000291200780c */ /* 0x000fe40000724270 */
[----:B------:R-:W-:Y:S02]  /*b040*/  FSEL R174, R174, -INF , !P2 ;  /* 0xff800000aeae7808 */ /* 0x000fe40005000000 */
[----:B------:R-:W-:Y:S02]  /*b050*/  ISETP.GT.AND P2, PT, R18, 0x30, P0 ;  /* 0x000000301200780c */ /* 0x000fe40000744270 */
[C---:B------:R-:W-:Y:S02]  /*b060*/  ISETP.LT.OR P1, PT, R6.reuse, 0x2a, P1 ;  /* 0x0000002a0600780c */ /* 0x040fe40000f21670 */
[----:B------:R-:W-:-:S02]  /*b070*/  ISETP.LT.OR P2, PT, R6, 0x31, P2 ;  /* 0x000000310600780c */ /* 0x000fc40001741670 */
[----:B------:R-:W-:Y:S02]  /*b080*/  FSEL R175, R175, -INF , !P1 ;  /* 0xff800000afaf7808 */ /* 0x000fe40004800000 */
[----:B------:R-:W-:Y:S02]  /*b090*/  ISETP.GT.AND P1, PT, R18, 0x31, P0 ;  /* 0x000000311200780c */ /* 0x000fe40000724270 */
[----:B------:R-:W-:Y:S02]  /*b0a0*/  FSEL R178, R178, -INF , !P2 ;  /* 0xff800000b2b27808 */ /* 0x000fe40005000000 */
[----:B------:R-:W-:Y:S02]  /*b0b0*/  ISETP.GT.AND P2, PT, R18, 0x38, P0 ;  /* 0x000000381200780c */ /* 0x000fe40000744270 */
[----:B------:R-:W-:Y:S02]  /*b0c0*/  ISETP.LT.OR P1, PT, R6, 0x32, P1 ;  /* 0x000000320600780c */ /* 0x000fe40000f21670 */
[----:B-1----:R-:W-:-:S02]  /*b0d0*/  FMNMX.FTZ R5, R19, R22, !PT ;  /* 0x0000001613057209 */ /* 0x002fc40007810000 */
[----:B------:R-:W-:Y:S02]  /*b0e0*/  FMNMX.FTZ R19, R155, R20, !PT ;  /* 0x000000149b137209 */ /* 0x000fe40007810000 */
[----:B------:R-:W-:Y:S01]  /*b0f0*/  ISETP.GT.AND P0, PT, R18, 0x39, P0 ;  /* 0x000000391200780c */ /* 0x000fe20000704270 */
[----:B------:R-:W-:Y:S01]  /*b100*/  FMUL.FTZ R184, R5, UR10 ;  /* 0x0000000a05b87c20 */ /* 0x000fe20008410000 */
[----:B------:R-:W-:Y:S02]  /*b110*/  FMNMX.FTZ R20, R158, R19, !PT ;  /* 0x000000139e147209 */ /* 0x000fe40007810000 */
[----:B------:R-:W-:Y:S02]  /*b120*/  ISETP.LT.OR P2, PT, R6, 0x39, P2 ;  /* 0x000000390600780c */ /* 0x000fe40001741670 */
[----:B------:R-:W-:Y:S02]  /*b130*/  FMNMX.FTZ R19, R159, R20, !PT ;  /* 0x000000149f137209 */ /* 0x000fe40007810000 */
[----:B------:R-:W-:-:S02]  /*b140*/  FSEL R179, R179, -INF , !P1 ;  /* 0xff800000b3b37808 */ /* 0x000fc40004800000 */
[----:B------:R-:W-:Y:S02]  /*b150*/  FMNMX.FTZ R20, R162, R19, !PT ;  /* 0x00000013a2147209 */ /* 0x000fe40007810000 */
[----:B------:R-:W-:Y:S02]  /*b160*/  ISETP.LT.OR P0, PT, R6, 0x3a, P0 ;  /* 0x0000003a0600780c */ /* 0x000fe40000701670 */
[----:B------:R-:W-:Y:S02]  /*b170*/  FMNMX.FTZ R19, R163, R20, !PT ;  /* 0x00000014a3137209 */ /* 0x000fe40007810000 */
[----:B------:R-:W-:Y:S02]  /*b180*/  FSEL R182, R182, -INF , !P2 ;  /* 0xff800000b6b67808 */ /* 0x000fe40005000000 */
[----:B------:R-:W-:Y:S02]  /*b190*/  FMNMX.FTZ R20, R166, R19, !PT ;  /* 0x00000013a6147209 */ /* 0x000fe40007810000 */
[----:B------:R-:W-:-:S02]  /*b1a0*/  FSETP.NEU.FTZ.AND P3, PT, R5, -INF , PT ;  /* 0xff8000000500780b */ /* 0x000fc40003f7d000 */
[----:B------:R-:W-:Y:S02]  /*b1b0*/  FMNMX.FTZ R19, R167, R20, !PT ;  /* 0x00000014a7137209 */ /* 0x000fe40007810000 */
[----:B------:R-:W-:Y:S02]  /*b1c0*/  FSEL R183, R183, -INF , !P0 ;  /* 0xff800000b7b77808 */ /* 0x000fe40004000000 */
[----:B------:R-:W-:Y:S02]  /*b1d0*/  FMNMX.FTZ R20, R170, R19, !PT ;  /* 0x00000013aa147209 */ /* 0x000fe40007810000 */
[----:B------:R-:W-:Y:S02]  /*b1e0*/  FSEL R184, R184, RZ, P3 ;  /* 0x000000ffb8b87208 */ /* 0x000fe40001800000 */
[----:B------:R-:W-:Y:S02]  /*b1f0*/  FMNMX.FTZ R19, R171, R20, !PT ;  /* 0x00000014ab137209 */ /* 0x000fe40007810000 */
[----:B------:R-:W-:Y:S01]  /*b200*/  ISETP.NE.AND P1, PT, R4, RZ, PT ;  /* 0x000000ff0400720c */ /* 0x000fe20003f25270 */
[--C-:B------:R-:W-:Y:S01]  /*b210*/  FFMA.FTZ R23, R165, UR10, -R184.reuse ;  /* 0x0000000aa5177c23 */ /* 0x100fe200080108b8 */
[----:B------:R-:W-:Y:S01]  /*b220*/  FMNMX.FTZ R20, R174, R19, !PT ;  /* 0x00000013ae147209 */ /* 0x000fe20007810000 */
[--C-:B------:R-:W-:Y:S01]  /*b230*/  FFMA.FTZ R17, R17, UR10, -R184.reuse ;  /* 0x0000000a11117c23 */ /* 0x100fe200080108b8 */
[----:B------:R-:W-:Y:S01]  /*b240*/  FSEL R165, R5, RZ, P3 ;  /* 0x000000ff05a57208 */ /* 0x000fe20001800000 */
[--C-:B------:R-:W-:Y:S01]  /*b250*/  FFMA.FTZ R152, R153, UR10, -R184.reuse ;  /* 0x0000000a99987c23 */ /* 0x100fe200080108b8 */
[----:B------:R-:W-:Y:S01]  /*b260*/  FMNMX.FTZ R19, R175, R20, !PT ;  /* 0x00000014af137209 */ /* 0x000fe20007810000 */
[--C-:B------:R-:W-:Y:S01]  /*b270*/  FFMA.FTZ R18, R156, UR10, -R184.reuse ;  /* 0x0000000a9c127c23 */ /* 0x100fe200080108b8 */
[----:B------:R-:W-:Y:S01]  /*b280*/  FFMA.FTZ R156, R160, UR10, -R184 ;  /* 0x0000000aa09c7c23 */ /* 0x000fe200080108b8 */
[----:B------:R-:W-:Y:S01]  /*b290*/  FADD.FTZ R165, -R165, R16 ;  /* 0x00000010a5a57221 */ /* 0x000fe20000010100 */
[----:B------:R-:W-:Y:S01]  /*b2a0*/  FMNMX.FTZ R20, R178, R19, !PT ;  /* 0x00000013b2147209 */ /* 0x000fe20007810000 */
[--C-:B------:R-:W-:Y:S01]  /*b2b0*/  FFMA.FTZ R19, R157, UR10, -R184.reuse ;  /* 0x0000000a9d137c23 */ /* 0x100fe200080108b8 */
[----:B------:R-:W-:Y:S01]  /*b2c0*/  MUFU.EX2 R17, R17 ;  /* 0x0000001100117308 */ /* 0x000fe20000000800 */
[----:B------:R-:W-:Y:S01]  /*b2d0*/  FMUL.FTZ R16, R165, UR10 ;  /* 0x0000000aa5107c20 */ /* 0x000fe20008410000 */
[----:B------:R-:W-:Y:S01]  /*b2e0*/  FMNMX.FTZ R21, R179, R20, !PT ;  /* 0x00000014b3157209 */ /* 0x000fe20007810000 */
[--C-:B------:R-:W-:Y:S01]  /*b2f0*/  FFMA.FTZ R20, R164, UR10, -R184.reuse ;  /* 0x0000000aa4147c23 */ /* 0x100fe200080108b8 */
[--C-:B------:R-:W-:Y:S01]  /*b300*/  FFMA.FTZ R160, R168, UR10, -R184.reuse ;  /* 0x0000000aa8a07c23 */ /* 0x100fe200080108b8 */
[--C-:B------:R-:W-:Y:S01]  /*b310*/  FFMA.FTZ R153, R169, UR10, -R184.reuse ;  /* 0x0000000aa9997c23 */ /* 0x100fe200080108b8 */
[----:B------:R-:W-:Y:S01]  /*b320*/  FMNMX.FTZ R6, R182, R21, !PT ;  /* 0x00000015b6067209 */ /* 0x000fe20007810000 */
[--C-:B------:R-:W-:Y:S01]  /*b330*/  FFMA.FTZ R21, R161, UR10, -R184.reuse ;  /* 0x0000000aa1157c23 */ /* 0x100fe200080108b8 */
[----:B------:R-:W1:Y:S01]  /*b340*/  MUFU.EX2 R16, R16 ;  /* 0x0000001000107308 */ /* 0x000e620000000800 */
[--C-:B------:R-:W-:Y:S01]  /*b350*/  FFMA.FTZ R164, R173, UR10, -R184.reuse ;  /* 0x0000000aada47c23 */ /* 0x100fe200080108b8 */
[----:B------:R-:W-:Y:S01]  /*b360*/  FMNMX.FTZ R6, R183, R6, !PT ;  /* 0x00000006b7067209 */ /* 0x000fe20007810000 */
[--C-:B------:R-:W-:Y:S01]  /*b370*/  FFMA.FTZ R176, R176, UR10, -R184.reuse ;  /* 0x0000000ab0b07c23 */ /* 0x100fe200080108b8 */
[--C-:B------:R-:W-:Y:S01]  /*b380*/  FFMA.FTZ R177, R177, UR10, -R184.reuse ;  /* 0x0000000ab1b17c23 */ /* 0x100fe200080108b8 */
[--C-:B------:R-:W-:Y:S01]  /*b390*/  FFMA.FTZ R180, R180, UR10, -R184.reuse ;  /* 0x0000000ab4b47c23 */ /* 0x100fe200080108b8 */
[--C-:B------:R-:W-:Y:S01]  /*b3a0*/  FFMA.FTZ R181, R181, UR10, -R184.reuse ;  /* 0x0000000ab5b57c23 */ /* 0x100fe200080108b8 */
[----:B------:R-:W2:Y:S01]  /*b3b0*/  SHFL.BFLY PT, R157, R6, 0x2, 0x1f ;  /* 0x0c401f00069d7f89 */ /* 0x000ea200000e0000 */
[----:B------:R-:W3:Y:S08]  /*b3c0*/  MUFU.EX2 R152, R152 ;  /* 0x0000009800987308 */ /* 0x000ef00000000800 */
[----:B------:R-:W4:Y:S01]  /*b3d0*/  MUFU.EX2 R18, R18 ;  /* 0x0000001200127308 */ /* 0x000f220000000800 */
[-C--:B-1----:R-:W-:Y:S01]  /*b3e0*/  FMUL.FTZ R24, R24, R16.reuse ;  /* 0x0000001018187220 */ /* 0x082fe20000410000 */
        /* <DEDUP_REMOVED lines=13> */
[----:B--2---:R-:W-:Y:S01]  /*b4c0*/  FMNMX.FTZ R22, R6, R157, !PT ;  /* 0x0000009d06167209 */ /* 0x004fe20007810000 */
[----:B------:R-:W2:Y:S01]  /*b4d0*/  MUFU.EX2 R156, R156 ;  /* 0x0000009c009c7308 */ /* 0x000ea20000000800 */
[----:B------:R-:W-:Y:S01]  /*b4e0*/  FFMA.FTZ R157, R172, UR10, -R184 ;  /* 0x0000000aac9d7c23 */ /* 0x000fe200080108b8 */
[-C--:B------:R-:W-:Y:S01]  /*b4f0*/  FMUL.FTZ R49, R49, R16.reuse ;  /* 0x0000001031317220 */ /* 0x080fe20000410000 */
[-C--:B------:R-:W-:Y:S01]  /*b500*/  FMUL.FTZ R52, R52, R16.reuse ;  /* 0x0000001034347220 */ /* 0x080fe20000410000 */
[----:B------:R-:W5:Y:S01]  /*b510*/  SHFL.BFLY PT, R161, R22, 0x1, 0x1f ;  /* 0x0c201f0016a17f89 */ /* 0x000f6200000e0000 */
        /* <DEDUP_REMOVED lines=22> */
[----:B------:R-:W-:Y:S01]  /*b680*/  FMUL.FTZ R92, R92, R16 ;  /* 0x000000105c5c7220 */ /* 0x000fe20000410000 */
[----:B-----5:R-:W-:Y:S01]  /*b690*/  FMNMX.FTZ R6, R22, R161, !PT ;  /* 0x000000a116067209 */ /* 0x020fe20007810000 */
[----:B------:R-:W-:Y:S01]  /*b6a0*/  FFMA.FTZ R161, R16, R8, R17 ;  /* 0x0000000810a17223 */ /* 0x000fe20000010011 */
[-C--:B------:R-:W-:Y:S01]  /*b6b0*/  FMUL.FTZ R93, R93, R16.reuse ;  /* 0x000000105d5d7220 */ /* 0x080fe20000410000 */
[-C--:B------:R-:W-:Y:S01]  /*b6c0*/  FMUL.FTZ R96, R96, R16.reuse ;  /* 0x0000001060607220 */ /* 0x080fe20000410000 */
[C---:B------:R-:W-:Y:S01]  /*b6d0*/  FSETP.NEU.FTZ.AND P0, PT, R6.reuse, -INF , PT ;  /* 0xff8000000600780b */ /* 0x040fe20003f1d000 */
[----:B------:R-:W-:Y:S01]  /*b6e0*/  FMUL.FTZ R8, R6, UR10 ;  /* 0x0000000a06087c20 */ /* 0x000fe20008410000 */
[----:B---3--:R-:W-:Y:S01]  /*b6f0*/  FADD.FTZ R165, R152, R161 ;  /* 0x000000a198a57221 */ /* 0x008fe20000010000 */
[----:B------:R-:W3:Y:S01]  /*b700*/  MUFU.EX2 R160, R160 ;  /* 0x000000a000a07308 */ /* 0x000ee20000000800 */
[-C--:B------:R-:W-:Y:S01]  /*b710*/  FMUL.FTZ R97, R97, R16.reuse ;  /* 0x0000001061617220 */ /* 0x080fe20000410000 */
[-C--:B------:R-:W-:Y:S01]  /*b720*/  FMUL.FTZ R100, R100, R16.reuse ;  /* 0x0000001064647220 */ /* 0x080fe20000410000 */
[----:B------:R-:W-:Y:S01]  /*b730*/  FSEL R161, R8, RZ, P0 ;  /* 0x000000ff08a17208 */ /* 0x000fe20000000000 */
[----:B----4-:R-:W-:Y:S01]  /*b740*/  FADD.FTZ R8, R18, R165 ;  /* 0x000000a512087221 */ /* 0x010fe20000010000 */
[-C--:B------:R-:W-:Y:S01]  /*b750*/  FMUL.FTZ R101, R101, R16.reuse ;  /* 0x0000001065657220 */ /* 0x080fe20000410000 */
[-C--:B------:R-:W-:Y:S01]  /*b760*/  FMUL.FTZ R104, R104, R16.reuse ;  /* 0x0000001068687220 */ /* 0x080fe20000410000 */
[----:B------:R-:W-:Y:S01]  /*b770*/  FMUL.FTZ R105, R105, R16 ;  /* 0x0000001069697220 */ /* 0x000fe20000410000 */
[----:B-1----:R-:W-:Y:S01]  /*b780*/  FADD.FTZ R165, R19, R8 ;  /* 0x0000000813a57221 */ /* 0x002fe20000010000 */
[----:B------:R-:W-:Y:S01]  /*b790*/  FFMA.FTZ R22, R154, UR10, -R161 ;  /* 0x0000000a9a167c23 */ /* 0x000fe200080108a1 */
[----:B------:R-:W-:Y:S01]  /*b7a0*/  FSEL R8, R6, RZ, P0 ;  /* 0x000000ff06087208 */ /* 0x000fe20000000000 */
[----:B------:R-:W-:-:S02]  /*b7b0*/  IMAD.U32 R154, RZ, RZ, UR25 ;  /* 0x00000019ff9a7e24 */ /* 0x000fc4000f8e00ff */
[----:B--2---:R-:W-:Y:S01]  /*b7c0*/  FADD.FTZ R168, R156, R165 ;  /* 0x000000a59ca87221 */ /* 0x004fe20000010000 */
[----:B------:R-:W-:Y:S01]  /*b7d0*/  FFMA.FTZ R165, R155, UR10, -R161 ;  /* 0x0000000a9ba57c23 */ /* 0x000fe200080108a1 */
[----:B------:R-:W1:Y:S01]  /*b7e0*/  MUFU.EX2 R153, R153 ;  /* 0x0000009900997308 */ /* 0x000e620000000800 */
[----:B------:R-:W-:Y:S01]  /*b7f0*/  FADD.FTZ R8, -R8, R15 ;  /* 0x0000000f08087221 */ /* 0x000fe20000010100 */
[----:B------:R-:W-:Y:S01]  /*b800*/  @!P1 LEA R154, R154, R3, 0x6 ;  /* 0x000000039a9a9211 */ /* 0x000fe200078e30ff */
[----:B0-----:R-:W-:Y:S01]  /*b810*/  FADD.FTZ R169, R21, R168 ;  /* 0x000000a815a97221 */ /* 0x001fe20000010000 */
[----:B------:R-:W-:Y:S01]  /*b820*/  FFMA.FTZ R168, R159, UR10, -R161 ;  /* 0x0000000a9fa87c23 */ /* 0x000fe200080108a1 */
[----:B------:R-:W-:Y:S01]  /*b830*/  FMUL.FTZ R8, R8, UR10 ;  /* 0x0000000a08087c20 */ /* 0x000fe20008410000 */
[----:B------:R-:W-:Y:S01]  /*b840*/  @!P1 LEA R155, R154, UR37, 0x2 ;  /* 0x000000259a9b9c11 */ /* 0x000fe2000f8e10ff */
[----:B------:R-:W-:Y:S01]  /*b850*/  FADD.FTZ R154, R20, R169 ;  /* 0x000000a9149a7221 */ /* 0x000fe20000010000 */
[----:B------:R-:W-:Y:S01]  /*b860*/  MUFU.EX2 R22, R22 ;  /* 0x0000001600167308 */ /* 0x000fe20000000800 */
[--C-:B------:R-:W-:Y:S01]  /*b870*/  FFMA.FTZ R158, R158, UR10, -R161.reuse ;  /* 0x0000000a9e9e7c23 */ /* 0x100fe200080108a1 */
[--C-:B------:R-:W-:Y:S01]  /*b880*/  FFMA.FTZ R172, R162, UR10, -R161.reuse ;  /* 0x0000000aa2ac7c23 */ /* 0x100fe200080108a1 */
[----:B------:R-:W-:Y:S01]  /*b890*/  FADD.FTZ R159, R23, R154 ;  /* 0x0000009a179f7221 */ /* 0x000fe20000010000 */
[--C-:B------:R-:W-:Y:S01]  /*b8a0*/  FFMA.FTZ R170, R170, UR10, -R161.reuse ;  /* 0x0000000aaaaa7c23 */ /* 0x100fe200080108a1 */
[--C-:B------:R-:W-:Y:S01]  /*b8b0*/  FFMA.FTZ R163, R163, UR10, -R161.reuse ;  /* 0x0000000aa3a37c23 */ /* 0x100fe200080108a1 */
[----:B------:R-:W-:Y:S01]  /*b8c0*/  FFMA.FTZ R173, R166, UR10, -R161 ;  /* 0x0000000aa6ad7c23 */ /* 0x000fe200080108a1 */
[----:B---3--:R-:W-:Y:S01]  /*b8d0*/  FADD.FTZ R154, R160, R159 ;  /* 0x0000009fa09a7221 */ /* 0x008fe20000010000 */
[----:B------:R-:W0:Y:S01]  /*b8e0*/  MUFU.EX2 R169, R8 ;  /* 0x0000000800a97308 */ /* 0x000e220000000800 */
[--C-:B------:R-:W-:Y:S01]  /*b8f0*/  FFMA.FTZ R167, R167, UR10, -R161.reuse ;  /* 0x0000000aa7a77c23 */ /* 0x100fe200080108a1 */
[--C-:B------:R-:W-:Y:S01]  /*b900*/  FFMA.FTZ R171, R171, UR10, -R161.reuse ;  /* 0x0000000aabab7c23 */ /* 0x100fe200080108a1 */
[----:B-1----:R-:W-:Y:S01]  /*b910*/  FADD.FTZ R154, R153, R154 ;  /* 0x0000009a999a7221 */ /* 0x002fe20000010000 */
[--C-:B------:R-:W-:Y:S01]  /*b920*/  FFMA.FTZ R174, R174, UR10, -R161.reuse ;  /* 0x0000000aaeae7c23 */ /* 0x100fe200080108a1 */
[--C-:B------:R-:W-:Y:S01]  /*b930*/  FFMA.FTZ R175, R175, UR10, -R161.reuse ;  /* 0x0000000aafaf7c23 */ /* 0x100fe200080108a1 */
[--C-:B------:R-:W-:Y:S01]  /*b940*/  FFMA.FTZ R178, R178, UR10, -R161.reuse ;  /* 0x0000000ab2b27c23 */ /* 0x100fe200080108a1 */
[--C-:B------:R-:W-:Y:S01]  /*b950*/  FFMA.FTZ R179, R179, UR10, -R161.reuse ;  /* 0x0000000ab3b37c23 */ /* 0x100fe200080108a1 */
[----:B------:R-:W1:Y:S01]  /*b960*/  MUFU.EX2 R157, R157 ;  /* 0x0000009d009d7308 */ /* 0x000e620000000800 */
[--C-:B------:R-:W-:Y:S01]  /*b970*/  FFMA.FTZ R182, R182, UR10, -R161.reuse ;  /* 0x0000000ab6b67c23 */ /* 0x100fe200080108a1 */
[----:B------:R-:W-:Y:S01]  /*b980*/  FFMA.FTZ R183, R183, UR10, -R161 ;  /* 0x0000000ab7b77c23 */ /* 0x000fe200080108a1 */
[----:B------:R-:W-:Y:S01]  /*b990*/  @!P1 STS [R155+0x28800], R16 ;  /* 0x028800109b009388 */ /* 0x000fe20000000800 */
[-C--:B------:R-:W-:Y:S01]  /*b9a0*/  FMUL.FTZ R108, R108, R16.reuse ;  /* 0x000000106c6c7220 */ /* 0x080fe20000410000 */
[-C--:B------:R-:W-:Y:S01]  /*b9b0*/  FMUL.FTZ R109, R109, R16.reuse ;  /* 0x000000106d6d7220 */ /* 0x080fe20000410000 */
[-C--:B------:R-:W-:Y:S01]  /*b9c0*/  FMUL.FTZ R112, R112, R16.reuse ;  /* 0x0000001070707220 */ /* 0x080fe20000410000 */
[-C--:B------:R-:W-:Y:S01]  /*b9d0*/  FMUL.FTZ R113, R113, R16.reuse ;  /* 0x0000001071717220 */ /* 0x080fe20000410000 */
[----:B------:R-:W2:Y:S01]  /*b9e0*/  MUFU.EX2 R164, R164 ;  /* 0x000000a400a47308 */ /* 0x000ea20000000800 */
[----:B0-----:R0:W-:Y:S01]  /*b9f0*/  @!P1 STS [R155+0x28820], R169 ;  /* 0x028820a99b009388 */ /* 0x0011e20000000800 */
        /* <DEDUP_REMOVED lines=16> */
[C---:B--2---:R-:W-:Y:S01]  /*bb00*/  F2FP.F16.F32.PACK_AB R162, R164.reuse, R157 ;  /* 0x0000009da4a2723e */ /* 0x044fe200000000ff */
[----:B------:R-:W-:Y:S01]  /*bb10*/  FMUL.FTZ R141, R141, R16 ;  /* 0x000000108d8d7220 */ /* 0x000fe20000410000 */
[----:B------:R-:W-:Y:S01]  /*bb20*/  F2FP.F16.F32.PACK_AB R154, R19, R18 ;  /* 0x00000012139a723e */ /* 0x000fe200000000ff */
[----:B------:R-:W-:Y:S01]  /*bb30*/  FADD.FTZ R165, R164, R165 ;  /* 0x000000a5a4a57221 */ /* 0x000fe20000010000 */
[-C--:B------:R-:W-:Y:S01]  /*bb40*/  FMUL.FTZ R144, R144, R16.reuse ;  /* 0x0000001090907220 */ /* 0x080fe20000410000 */
[----:B------:R-:W-:Y:S01]  /*bb50*/  FMUL.FTZ R145, R145, R16 ;  /* 0x0000001091917220 */ /* 0x000fe20000410000 */
[----:B------:R-:W0:Y:S01]  /*bb60*/  MUFU.EX2 R168, R168 ;  /* 0x000000a800a87308 */ /* 0x000e220000000800 */
[----:B----4-:R-:W-:Y:S01]  /*bb70*/  F2FP.F16.F32.PACK_AB R158, R23, R20 ;  /* 0x00000014179e723e */ /* 0x010fe200000000ff */
[-C--:B------:R-:W-:Y:S01]  /*bb80*/  FMUL.FTZ R148, R148, R16.reuse ;  /* 0x0000001094947220 */ /* 0x080fe20000410000 */
[----:B------:R-:W-:Y:S01]  /*bb90*/  FMUL.FTZ R149, R149, R16 ;  /* 0x0000001095957220 */ /* 0x000fe20000410000 */
[----:B------:R-:W-:Y:S01]  /*bba0*/  F2FP.F16.F32.PACK_AB R160, R153, R160 ;  /* 0x000000a099a0723e */ /* 0x000fe200000000ff */
[----:B------:R-:W-:Y:S01]  /*bbb0*/  FMUL.FTZ R26, R26, R169 ;  /* 0x000000a91a1a7220 */ /* 0x000fe20000410000 */
[----:B------:R-:W-:Y:S01]  /*bbc0*/  F2FP.F16.F32.PACK_AB R152, R152, R17 ;  /* 0x000000119898723e */ /* 0x000fe200000000ff */
[-C--:B------:R-:W-:Y:S01]  /*bbd0*/  FMUL.FTZ R27, R27, R169.reuse ;  /* 0x000000a91b1b7220 */ /* 0x080fe20000410000 */
[----:B------:R-:W-:Y:S01]  /*bbe0*/  MUFU.EX2 R172, R172 ;  /* 0x000000ac00ac7308 */ /* 0x000fe20000000800 */
[----:B---3--:R-:W-:Y:S01]  /*bbf0*/  F2FP.F16.F32.PACK_AB R153, R15, R22 ;  /* 0x000000160f99723e */ /* 0x008fe200000000ff */
[-C--:B------:R-:W-:Y:S01]  /*bc00*/  FMUL.FTZ R30, R30, R169.reuse ;  /* 0x000000a91e1e7220 */ /* 0x080fe20000410000 */
[----:B------:R-:W-:Y:S01]  /*bc10*/  F2FP.F16.F32.PACK_AB R156, R21, R156 ;  /* 0x0000009c159c723e */ /* 0x000fe200000000ff */
[-C--:B------:R-:W-:Y:S01]  /*bc20*/  FMUL.FTZ R31, R31, R169.reuse ;  /* 0x000000a91f1f7220 */ /* 0x080fe20000410000 */
[-C--:B------:R-:W-:Y:S01]  /*bc30*/  FMUL.FTZ R34, R34, R169.reuse ;  /* 0x000000a922227220 */ /* 0x080fe20000410000 */
[-C--:B------:R-:W-:Y:S01]  /*bc40*/  FMUL.FTZ R35, R35, R169.reuse ;  /* 0x000000a923237220 */ /* 0x080fe20000410000 */
[----:B------:R-:W-:Y:S01]  /*bc50*/  FMUL.FTZ R38, R38, R169 ;  /* 0x000000a926267220 */ /* 0x000fe20000410000 */
[----:B------:R1:W-:Y:S01]  /*bc60*/  MUFU.EX2 R161, R170 ;  /* 0x000000aa00a17308 */ /* 0x0003e20000000800 */
[----:B0-----:R-:W-:Y:S01]  /*bc70*/  F2FP.F16.F32.PACK_AB R155, R168, R159 ;  /* 0x0000009fa89b723e */ /* 0x001fe200000000ff */
[----:B------:R-:W-:Y:S01]  /*bc80*/  BAR.SYNC.DEFER_BLOCKING 0xf, 0x100 ;  /* 0x03c4000000007b1d */ /* 0x000fe20000010000 */
[-C--:B------:R-:W-:Y:S01]  /*bc90*/  FMUL.FTZ R39, R39, R169.reuse ;  /* 0x000000a927277220 */ /* 0x080fe20000410000 */
[-C--:B------:R-:W-:Y:S01]  /*bca0*/  FMUL.FTZ R42, R42, R169.reuse ;  /* 0x000000a92a2a7220 */ /* 0x080fe20000410000 */
[-C--:B------:R-:W-:Y:S01]  /*bcb0*/  FMUL.FTZ R43, R43, R169.reuse ;  /* 0x000000a92b2b7220 */ /* 0x080fe20000410000 */
[-C--:B------:R-:W-:Y:S01]  /*bcc0*/  FMUL.FTZ R46, R46, R169.reuse ;  /* 0x000000a92e2e7220 */ /* 0x080fe20000410000 */
[----:B------:R-:W-:Y:S01]  /*bcd0*/  FMUL.FTZ R47, R47, R169 ;  /* 0x000000a92f2f7220 */ /* 0x000fe20000410000 */
[----:B------:R-:W-:Y:S01]  /*bce0*/  MUFU.EX2 R157, R163 ;  /* 0x000000a3009d7308 */ /* 0x000fe20000000800 */
[----:B-1----:R-:W-:Y:S01]  /*bcf0*/  FFMA.FTZ R170, R169, R7, R22 ;  /* 0x00000007a9aa7223 */ /* 0x002fe20000010016 */
[-C--:B------:R-:W-:Y:S01]  /*bd00*/  FMUL.FTZ R50, R50, R169.reuse ;  /* 0x000000a932327220 */ /* 0x080fe20000410000 */
[-C--:B------:R-:W-:Y:S01]  /*bd10*/  FMUL.FTZ R51, R51, R169.reuse ;  /* 0x000000a933337220 */ /* 0x080fe20000410000 */
[-C--:B------:R-:W-:Y:S01]  /*bd20*/  FMUL.FTZ R54, R54, R169.reuse ;  /* 0x000000a936367220 */ /* 0x080fe20000410000 */
[----:B------:R-:W-:Y:S01]  /*bd30*/  FADD.FTZ R170, R15, R170 ;  /* 0x000000aa0faa7221 */ /* 0x000fe20000010000 */
[-C--:B------:R-:W-:Y:S01]  /*bd40*/  FMUL.FTZ R55, R55, R169.reuse ;  /* 0x000000a937377220 */ /* 0x080fe20000410000 */
[-C--:B------:R-:W-:Y:S01]  /*bd50*/  FMUL.FTZ R58, R58, R169.reuse ;  /* 0x000000a93a3a7220 */ /* 0x080fe20000410000 */
[----:B------:R-:W-:Y:S01]  /*bd60*/  MUFU.EX2 R173, R173 ;  /* 0x000000ad00ad7308 */ /* 0x000fe20000000800 */
[----:B------:R-:W-:Y:S01]  /*bd70*/  FADD.FTZ R7, R159, R170 ;  /* 0x000000aa9f077221 */ /* 0x000fe20000010000 */
[-C--:B------:R-:W-:Y:S01]  /*bd80*/  FMUL.FTZ R59, R59, R169.reuse ;  /* 0x000000a93b3b7220 */ /* 0x080fe20000410000 */
[-C--:B------:R-:W-:Y:S01]  /*bd90*/  FMUL.FTZ R62, R62, R169.reuse ;  /* 0x000000a93e3e7220 */ /* 0x080fe20000410000 */
[-C--:B------:R-:W-:Y:S01]  /*bda0*/  FMUL.FTZ R63, R63, R169.reuse ;  /* 0x000000a93f3f7220 */ /* 0x080fe20000410000 */
[----:B------:R-:W-:Y:S01]  /*bdb0*/  FADD.FTZ R7, R168, R7 ;  /* 0x00000007a8077221 */ /* 0x000fe20000010000 */
[-C--:B------:R-:W-:Y:S01]  /*bdc0*/  FMUL.FTZ R66, R66, R169.reuse ;  /* 0x000000a942427220 */ /* 0x080fe20000410000 */
[-C--:B------:R-:W-:Y:S01]  /*bdd0*/  FMUL.FTZ R67, R67, R169.reuse ;  /* 0x000000a943437220 */ /* 0x080fe20000410000 */
[----:B------:R-:W0:Y:S01]  /*bde0*/  MUFU.EX2 R176, R176 ;  /* 0x000000b000b07308 */ /* 0x000e220000000800 */
        /* <DEDUP_REMOVED lines=23> */
[----:B------:R0:W-:Y:S01]  /*bf60*/  MUFU.EX2 R163, R174 ;  /* 0x000000ae00a37308 */ /* 0x0001e20000000800 */
[C---:B--2---:R-:W-:Y:S01]  /*bf70*/  F2FP.F16.F32.PACK_AB R164, R177.reuse, R176 ;  /* 0x000000b0b1a4723e */ /* 0x044fe200000000ff */
[----:B------:R-:W-:Y:S01]  /*bf80*/  FADD.FTZ R17, R177, R8 ;  /* 0x00000008b1117221 */ /* 0x000fe20000010000 */
[-C--:B------:R-:W-:Y:S01]  /*bf90*/  FMUL.FTZ R107, R107, R169.reuse ;  /* 0x000000a96b6b7220 */ /* 0x080fe20000410000 */
[-C--:B------:R-:W-:Y:S01]  /*bfa0*/  FMUL.FTZ R110, R110, R169.reuse ;  /* 0x000000a96e6e7220 */ /* 0x080fe20000410000 */
[-C--:B------:R-:W-:Y:S01]  /*bfb0*/  FMUL.FTZ R111, R111, R169.reuse ;  /* 0x000000a96f6f7220 */ /* 0x080fe20000410000 */
[-C--:B------:R-:W-:Y:S01]  /*bfc0*/  FMUL.FTZ R114, R114, R169.reuse ;  /* 0x000000a972727220 */ /* 0x080fe20000410000 */
[----:B------:R-:W-:Y:S01]  /*bfd0*/  FMUL.FTZ R115, R115, R169 ;  /* 0x000000a973737220 */ /* 0x000fe20000410000 */
[----:B------:R-:W2:Y:S01]  /*bfe0*/  MUFU.EX2 R20, R171 ;  /* 0x000000ab00147308 */ /* 0x000ea20000000800 */
[----:B0-----:R-:W-:Y:S01]  /*bff0*/  FADD.FTZ R174, R172, R7 ;  /* 0x00000007acae7221 */ /* 0x001fe20000010000 */
[----:B---3--:R-:W-:Y:S01]  /*c000*/  F2FP.F16.F32.PACK_AB R159, R18, R173 ;  /* 0x000000ad129f723e */ /* 0x008fe200000000ff */
[-C--:B------:R-:W-:Y:S01]  /*c010*/  FMUL.FTZ R118, R118, R169.reuse ;  /* 0x000000a976767220 */ /* 0x080fe20000410000 */
[-C--:B------:R-:W-:Y:S01]  /*c020*/  FMUL.FTZ R119, R119, R169.reuse ;  /* 0x000000a977777220 */ /* 0x080fe20000410000 */
[C---:B------:R-:W-:Y:S01]  /*c030*/  FADD.FTZ R174, R157.reuse, R174 ;  /* 0x000000ae9dae7221 */ /* 0x040fe20000010000 */
[----:B------:R-:W-:Y:S01]  /*c040*/  F2FP.F16.F32.PACK_AB R157, R157, R172 ;  /* 0x000000ac9d9d723e */ /* 0x000fe200000000ff */
[-C--:B------:R-:W-:Y:S01]  /*c050*/  FMUL.FTZ R122, R122, R169.reuse ;  /* 0x000000a97a7a7220 */ /* 0x080fe20000410000 */
[----:B------:R-:W0:Y:S01]  /*c060*/  MUFU.EX2 R170, R175 ;  /* 0x000000af00aa7308 */ /* 0x000e220000000800 */
[----:B------:R-:W-:Y:S01]  /*c070*/  FADD.FTZ R7, R173, R174 ;  /* 0x000000aead077221 */ /* 0x000fe20000010000 */
[-C--:B------:R-:W-:Y:S01]  /*c080*/  FMUL.FTZ R123, R123, R169.reuse ;  /* 0x000000a97b7b7220 */ /* 0x080fe20000410000 */
[----:B------:R1:W-:Y:S01]  /*c090*/  STSM.16.M88.4 [R11], R156 ;  /* 0x0000009c0b007844 */ /* 0x0003e20000000200 */
[-C--:B------:R-:W-:Y:S01]  /*c0a0*/  FMUL.FTZ R126, R126, R169.reuse ;  /* 0x000000a97e7e7220 */ /* 0x080fe20000410000 */
[----:B------:R-:W-:Y:S01]  /*c0b0*/  FADD.FTZ R176, R18, R7 ;  /* 0x0000000712b07221 */ /* 0x000fe20000010000 */
[-C--:B------:R-:W-:Y:S01]  /*c0c0*/  FMUL.FTZ R127, R127, R169.reuse ;  /* 0x000000a97f7f7220 */ /* 0x080fe20000410000 */
[----:B------:R-:W-:Y:S01]  /*c0d0*/  FMUL.FTZ R130, R130, R169 ;  /* 0x000000a982827220 */ /* 0x000fe20000410000 */
[----:B------:R3:W4:Y:S01]  /*c0e0*/  MUFU.EX2 R165, R178 ;  /* 0x000000b200a57308 */ /* 0x0007220000000800 */
[----:B------:R-:W-:Y:S01]  /*c0f0*/  FADD.FTZ R7, R161, R176 ;  /* 0x000000b0a1077221 */ /* 0x000fe20000010000 */
[----:B--2---:R-:W-:Y:S01]  /*c100*/  F2FP.F16.F32.PACK_AB R161, R20, R161 ;  /* 0x000000a114a1723e */ /* 0x004fe200000000ff */
[-C--:B------:R-:W-:Y:S01]  /*c110*/  FMUL.FTZ R131, R131, R169.reuse ;  /* 0x000000a983837220 */ /* 0x080fe20000410000 */
[-C--:B------:R-:W-:Y:S01]  /*c120*/  FMUL.FTZ R134, R134, R169.reuse ;  /* 0x000000a986867220 */ /* 0x080fe20000410000 */
[----:B------:R-:W-:Y:S01]  /*c130*/  FADD.FTZ R176, R20, R7 ;  /* 0x0000000714b07221 */ /* 0x000fe20000010000 */
[-C--:B------:R-:W-:Y:S01]  /*c140*/  FMUL.FTZ R135, R135, R169.reuse ;  /* 0x000000a987877220 */ /* 0x080fe20000410000 */
[----:B------:R-:W-:Y:S01]  /*c150*/  FMUL.FTZ R138, R138, R169 ;  /* 0x000000a98a8a7220 */ /* 0x000fe20000410000 */
[----:B------:R-:W2:Y:S01]  /*c160*/  MUFU.EX2 R174, R179 ;  /* 0x000000b300ae7308 */ /* 0x000ea20000000800 */
[----:B------:R-:W-:Y:S01]  /*c170*/  FADD.FTZ R7, R163, R176 ;  /* 0x000000b0a3077221 */ /* 0x000fe20000010000 */
[----:B0-----:R-:W-:Y:S01]  /*c180*/  F2FP.F16.F32.PACK_AB R163, R170, R163 ;  /* 0x000000a3aaa3723e */ /* 0x001fe200000000ff */
[-C--:B------:R-:W-:Y:S01]  /*c190*/  FMUL.FTZ R139, R139, R169.reuse ;  /* 0x000000a98b8b7220 */ /* 0x080fe20000410000 */
[-C--:B------:R-:W-:Y:S01]  /*c1a0*/  FMUL.FTZ R142, R142, R169.reuse ;  /* 0x000000a98e8e7220 */ /* 0x080fe20000410000 */
[----:B---3--:R-:W-:Y:S01]  /*c1b0*/  FADD.FTZ R178, R170, R7 ;  /* 0x00000007aab27221 */ /* 0x008fe20000010000 */
[-C--:B------:R-:W-:Y:S01]  /*c1c0*/  FMUL.FTZ R143, R143, R169.reuse ;  /* 0x000000a98f8f7220 */ /* 0x080fe20000410000 */
[----:B------:R1:W-:Y:S01]  /*c1d0*/  STSM.16.M88.4 [R10], R160 ;  /* 0x000000a00a007844 */ /* 0x0003e20000000200 */
[----:B------:R-:W0:Y:S01]  /*c1e0*/  MUFU.EX2 R167, R182 ;  /* 0x000000b600a77308 */ /* 0x000e220000000800 */
[----:B----4-:R-:W-:Y:S01]  /*c1f0*/  FADD.FTZ R7, R165, R178 ;  /* 0x000000b2a5077221 */ /* 0x010fe20000010000 */
[-C--:B------:R-:W-:Y:S01]  /*c200*/  FMUL.FTZ R146, R146, R169.reuse ;  /* 0x000000a992927220 */ /* 0x080fe20000410000 */
[-C--:B------:R-:W-:Y:S01]  /*c210*/  FMUL.FTZ R147, R147, R169.reuse ;  /* 0x000000a993937220 */ /* 0x080fe20000410000 */
[-C--:B------:R-:W-:Y:S01]  /*c220*/  FMUL.FTZ R150, R150, R169.reuse ;  /* 0x000000a996967220 */ /* 0x080fe20000410000 */
[----:B------:R-:W-:-:S03]  /*c230*/  FMUL.FTZ R151, R151, R169 ;  /* 0x000000a997977220 */ /* 0x000fc60000410000 */
[----:B------:R-:W3:Y:S01]  /*c240*/  MUFU.EX2 R180, R180 ;  /* 0x000000b400b47308 */ /* 0x000ee20000000800 */
[C---:B--2---:R-:W-:Y:S01]  /*c250*/  FADD.FTZ R16, R174.reuse, R7 ;  /* 0x00000007ae107221 */ /* 0x044fe20000010000 */
[----:B------:R-:W-:-:S06]  /*c260*/  F2FP.F16.F32.PACK_AB R165, R174, R165 ;  /* 0x000000a5aea5723e */ /* 0x000fcc00000000ff */
[----:B------:R-:W2:Y:S01]  /*c270*/  MUFU.EX2 R181, R181 ;  /* 0x000000b500b57308 */ /* 0x000ea20000000800 */
[----:B0-----:R-:W-:-:S07]  /*c280*/  FADD.FTZ R7, R167, R16 ;  /* 0x00000010a7077221 */ /* 0x001fce0000010000 */
[----:B------:R-:W0:Y:S01]  /*c290*/  MUFU.EX2 R176, R183 ;  /* 0x000000b700b07308 */ /* 0x000e220000000800 */
[----:B---3--:R-:W-:Y:S01]  /*c2a0*/  FADD.FTZ R8, R180, R17 ;  /* 0x00000011b4087221 */ /* 0x008fe20000010000 */
[----:B--2---:R-:W-:-:S03]  /*c2b0*/  F2FP.F16.F32.PACK_AB R166, R181, R180 ;  /* 0x000000b4b5a6723e */ /* 0x004fc600000000ff */
[----:B------:R-:W-:Y:S01]  /*c2c0*/  FADD.FTZ R8, R181, R8 ;  /* 0x00000008b5087221 */ /* 0x000fe20000010000 */
[C---:B0-----:R-:W-:Y:S01]  /*c2d0*/  F2FP.F16.F32.PACK_AB R167, R176.reuse, R167 ;  /* 0x000000a7b0a7723e */ /* 0x041fe200000000ff */
[----:B------:R-:W-:-:S04]  /*c2e0*/  FADD.FTZ R7, R176, R7 ;  /* 0x00000007b0077221 */ /* 0x000fc80000010000 */
[----:B------:R1:W-:Y:S01]  /*c2f0*/  STSM.16.M88.4 [R9], R164 ;  /* 0x000000a409007844 */ /* 0x0003e20000000200 */
[----:B------:R-:W-:Y:S05]  /*c300*/  @!P5 BRA `(.L_x_1837) ;  /* 0x000000000004d947 */ /* 0x000fea0003800000 */
[----:B------:R-:W-:Y:S01]  /*c310*/  BPT.TRAP 0x1 ;  /* 0x000000040000795c */ /* 0x000fe20000300000 */
.L_x_1837:
[----:B------:R0:W2:Y:S01]  /*c320*/  SYNCS.PHASECHK.TRANS64.TRYWAIT P0, [UR30+0x28c50], R13 ;  /* 0x028c500dff0075a7 */ /* 0x0000a2000800015e */
[----:B------:R-:W-:Y:S05]  /*c330*/  @!P5 BRA `(.L_x_1838) ;  /* 0x000000000004d947 */ /* 0x000fea0003800000 */
[----:B------:R-:W-:Y:S01]  /*c340*/  BPT.TRAP 0x1 ;  /* 0x000000040000795c */ /* 0x000fe20000300000 */
.L_x_1838:
[----:B--2---:R-:W-:Y:S05]  /*c350*/  @P0 BRA `(.L_x_1839) ;  /* 0x0000000000080947 */ /* 0x004fea0003800000 */
[----:B------:R-:W2:Y:S02]  /*c360*/  SYNCS.PHASECHK.TRANS64.TRYWAIT P0, [UR30+0x28c50], R13 ;  /* 0x028c500dff0075a7 */ /* 0x000ea4000800015e */
[----:B--2---:R-:W-:Y:S05]  /*c370*/  @!P0 BRA `(.L_x_1840) ;  /* 0x0000008000b88947 */ /* 0x004fea0003800000 */
.L_x_1839:
[----:B------:R-:W-:Y:S01]  /*c380*/  ULEA UR11, UR4, UR36, 0xc ;  /* 0x00000024040b7291 */ /* 0x000fe2000f8e603f */
[----:B------:R-:W-:Y:S01]  /*c390*/  WARPGROUP.ARRIVE ;  /* 0x00000000000079c5 */ /* 0x000fe20000000000 */
[----:B------:R-:W-:Y:S01]  /*c3a0*/  UMOV UR15, 0x40000040 ;  /* 0x40000040000f7882 */ /* 0x000fe20000000000 */
[----:B------:R-:W-:Y:S01]  /*c3b0*/  UISETP.GT.AND UP1, UPT, UR42, UR38, UPT ;  /* 0x000000262a00728c */ /* 0x000fe2000bf24270 */
[----:B--2---:R-:W-:Y:S01]  /*c3c0*/  @!P6 VIADD R14, R14, 0x28c60 ;  /* 0x00028c600e0ee836 */ /* 0x004fe20000000000 */
[----:B------:R-:W-:Y:S01]  /*c3d0*/  UIADD3 UR42, UR42, -0x1, URZ ;  /* 0xffffffff2a2a7890 */ /* 0x000fe2000fffe03f */
[----:B------:R-:W-:Y:S01]  /*c3e0*/  IMAD.MOV.U32 R15, RZ, RZ, R6 ;  /* 0x000000ffff0f7224 */ /* 0x000fe200078e0006 */
[----:B------:R-:W-:Y:S01]  /*c3f0*/  UMOV UR14, UR11 ;  /* 0x0000000b000e7c82 */ /* 0x000fe20008000000 */
[----:B------:R-:W-:Y:S01]  /*c400*/  UMOV UR25, UR4 ;  /* 0x0000000400197c82 */ /* 0x000fe20008000000 */
[----:B------:R-:W-:Y:S01]  /*c410*/  HGMMA.64x256x16.F32 R24, R152, gdesc[UR12].tnspB, R24, gsb0 ;  /* 0x43e0000c98187df0 */ /* 0x000fe20008000818 */
[----:B------:R-:W-:Y:S01]  /*c420*/  UIADD3 UR14, UR11, 0x80, URZ ;  /* 0x000000800b0e7890 */ /* 0x000fe2000fffe03f */
[----:B------:R-:W-:Y:S01]  /*c430*/  PLOP3.LUT P0, PT, PT, PT, UP1, 0x80, 0x0 ;  /* 0x000000000000781c */ /* 0x000fe20003f0f018 */
[----:B------:R-:W-:Y:S01]  /*c440*/  UMOV UR15, 0x40000040 ;  /* 0x40000040000f7882 */ /* 0x000fe20000000000 */
[----:B------:R-:W-:Y:S01]  /*c450*/  @!P6 PRMT R14, RZ, 0x654, R14 ;  /* 0x00000654ff0ee816 */ /* 0x000fe2000000000e */
        /* <DEDUP_REMOVED lines=28> */
.L_x_1824:
[----:B-1-3--:R-:W1:Y:S01]  /*c620*/  SHFL.BFLY PT, R9, R8, 0x2, 0x1f ;  /* 0x0c401f0008097f89 */ /* 0x00ae6200000e0000 */
[----:B------:R-:W-:Y:S01]  /*c630*/  IMAD.MOV.U32 R10, RZ, RZ, RZ ;  /* 0x000000ffff0a7224 */ /* 0x000fe200078e00ff */
[----:B------:R-:W-:Y:S08]  /*c640*/  BAR.ARV 0x8, 0x100 ;  /* 0x0204000000007b1d */ /* 0x000ff00000002000 */
[----:B------:R-:W-:Y:S01]  /*c650*/  BAR.SYNC.DEFER_BLOCKING 0xf, 0x100 ;  /* 0x03c4000000007b1d */ /* 0x000fe20000010000 */
[----:B------:R-:W-:Y:S01]  /*c660*/  ISETP.NE.AND P0, PT, R4, RZ, PT ;  /* 0x000000ff0400720c */ /* 0x000fe20003f05270 */
[----:B------:R-:W-:-:S04]  /*c670*/  IMAD.U32 R4, RZ, RZ, UR4 ;  /* 0x00000004ff047e24 */ /* 0x000fc8000f8e00ff */
[----:B------:R-:W3:Y:S01]  /*c680*/  SHFL.BFLY PT, R2, R7, 0x2, 0x1f ;  /* 0x0c401f0007027f89 */ /* 0x000ee200000e0000 */
[----:B-1----:R-:W-:Y:S01]  /*c690*/  FADD.FTZ R9, R9, R8 ;  /* 0x0000000809097221 */ /* 0x002fe20000010000 */
[----:B------:R-:W-:-:S04]  /*c6a0*/  MOV R8, UR10 ;  /* 0x0000000a00087c02 */ /* 0x000fc80008000f00 */
[----:B------:R-:W1:Y:S01]  /*c6b0*/  SHFL.BFLY PT, R0, R9, 0x1, 0x1f ;  /* 0x0c201f0009007f89 */ /* 0x000e6200000e0000 */
[----:B---3--:R-:W-:-:S05]  /*c6c0*/  FADD.FTZ R2, R2, R7 ;  /* 0x0000000702027221 */ /* 0x008fca0000010000 */
[----:B------:R-:W3:Y:S01]  /*c6d0*/  SHFL.BFLY PT, R11, R2, 0x1, 0x1f ;  /* 0x0c201f00020b7f89 */ /* 0x000ee200000e0000 */
[----:B-1----:R-:W-:Y:S01]  /*c6e0*/  FADD.FTZ R12, R9, R0 ;  /* 0x00000000090c7221 */ /* 0x002fe20000010000 */
[----:B------:R-:W-:Y:S02]  /*c6f0*/  IMAD.MOV.U32 R0, RZ, RZ, RZ ;  /* 0x000000ffff007224 */ /* 0x000fe400078e00ff */
[----:B------:R-:W-:Y:S02]  /*c700*/  IMAD R9, R4, 0x40, R3 ;  /* 0x0000004004097824 */ /* 0x000fe400078e0203 */
[----:B------:R-:W-:Y:S01]  /*c710*/  FSETP.NE.FTZ.AND P1, PT, R12, RZ, PT ;  /* 0x000000ff0c00720b */ /* 0x000fe20003f35000 */
[----:B------:R-:W-:Y:S02]  /*c720*/  IMAD.MOV.U32 R4, RZ, RZ, -0x800000 ;  /* 0xff800000ff047424 */ /* 0x000fe400078e00ff */
[----:B------:R-:W-:-:S10]  /*c730*/  @!P0 LEA R9, R9, UR37, 0x2 ;  /* 0x0000002509098c11 */ /* 0x000fd4000f8e10ff */
[----:B------:R-:W1:Y:S01]  /*c740*/  @P1 MUFU.RCP R10, R12 ;  /* 0x0000000c000a1308 */ /* 0x000e620000001000 */
[----:B------:R-:W-:Y:S01]  /*c750*/  @P1 FMUL.FTZ R8, R8, 0.69314718246459960938 ;  /* 0x3f31721808081820 */ /* 0x000fe20000410000 */
[----:B---3--:R-:W-:Y:S01]  /*c760*/  FADD.FTZ R11, R2, R11 ;  /* 0x0000000b020b7221 */ /* 0x008fe20000010000 */
[----:B------:R-:W-:-:S04]  /*c770*/  IMAD.MOV.U32 R2, RZ, RZ, -0x800000 ;  /* 0xff800000ff027424 */ /* 0x000fc800078e00ff */
[----:B------:R-:W-:Y:S01]  /*c780*/  FSETP.NE.FTZ.AND P2, PT, R11, RZ, PT ;  /* 0x000000ff0b00720b */ /* 0x000fe20003f55000 */
[----:B------:R-:W-:Y:S01]  /*c790*/  @P1 MUFU.LG2 R3, R12 ;  /* 0x0000000c00031308 */ /* 0x000fe20000000c00 */
[----:B-1----:R1:W-:Y:S01]  /*c7a0*/  @!P0 STS [R9+0x28800], R10 ;  /* 0x0288000a09008388 */ /* 0x0023e20000000800 */
[-C--:B------:R-:W-:Y:S01]  /*c7b0*/  FMUL.FTZ R24, R24, R10.reuse ;  /* 0x0000000a18187220 */ /* 0x080fe20000410000 */
[----:B------:R-:W-:-:S09]  /*c7c0*/  FMUL.FTZ R25, R25, R10 ;  /* 0x0000000a19197220 */ /* 0x000fd20000410000 */
[----:B------:R-:W3:Y:S01]  /*c7d0*/  @P2 MUFU.RCP R0, R11 ;  /* 0x0000000b00002308 */ /* 0x000ee20000001000 */
[-C--:B------:R-:W-:Y:S01]  /*c7e0*/  FMUL.FTZ R28, R28, R10.reuse ;  /* 0x0000000a1c1c7220 */ /* 0x080fe20000410000 */
[-C--:B------:R-:W-:Y:S01]  /*c7f0*/  FMUL.FTZ R29, R29, R10.reuse ;  /* 0x0000000a1d1d7220 */ /* 0x080fe20000410000 */
[-C--:B------:R-:W-:Y:S01]  /*c800*/  FMUL.FTZ R32, R32, R10.reuse ;  /* 0x0000000a20207220 */ /* 0x080fe20000410000 */
[-C--:B------:R-:W-:Y:S01]  /*c810*/  FMUL.FTZ R33, R33, R10.reuse ;  /* 0x0000000a21217220 */ /* 0x080fe20000410000 */
[-C--:B------:R-:W-:Y:S01]  /*c820*/  FMUL.FTZ R36, R36, R10.reuse ;  /* 0x0000000a24247220 */ /* 0x080fe20000410000 */
[-C--:B------:R-:W-:Y:S01]  /*c830*/  FMUL.FTZ R37, R37, R10.reuse ;  /* 0x0000000a25257220 */ /* 0x080fe20000410000 */
[-C--:B------:R-:W-:Y:S01]  /*c840*/  FMUL.FTZ R40, R40, R10.reuse ;  /* 0x0000000a28287220 */ /* 0x080fe20000410000 */
[----:B------:R-:W5:Y:S01]  /*c850*/  @P2 MUFU.LG2 R7, R11 ;  /* 0x0000000b00072308 */ /* 0x000f620000000c00 */
        /* <DEDUP_REMOVED lines=8> */
[----:B---3--:R3:W-:Y:S01]  /*c8e0*/  @!P0 STS [R9+0x28820], R0 ;  /* 0x0288200009008388 */ /* 0x0087e20000000800 */
        /* <DEDUP_REMOVED lines=47> */
[----:B-1----:R-:W-:-:S02]  /*cbe0*/  IMAD.U32 R10, RZ, RZ, UR10 ;  /* 0x0000000aff0a7e24 */ /* 0x002fc4000f8e00ff */
[----:B------:R-:W-:Y:S01]  /*cbf0*/  @P1 FMUL.FTZ R3, R3, 0.69314718246459960938 ;  /* 0x3f31721803031820 */ /* 0x000fe20000410000 */
[----:B-----5:R-:W-:Y:S01]  /*cc00*/  @P2 FMUL.FTZ R7, R7, 0.69314718246459960938 ;  /* 0x3f31721807072820 */ /* 0x020fe20000410000 */
[----:B------:R-:W-:Y:S01]  /*cc10*/  PLOP3.LUT P0, PT, PT, PT, PT, 0x8, 0x0 ;  /* 0x000000000000781c */ /* 0x000fe20003f0e170 */
        /* <DEDUP_REMOVED lines=67> */
[----:B---3--:R-:W-:Y:S06]  /*d050*/  BAR.ARV 0xe, 0x100 ;  /* 0x0384000000007b1d */ /* 0x008fec0000002000 */
.L_x_1756:
[----:B------:R-:W-:Y:S05]  /*d060*/  @P0 BRA `(.L_x_1842) ;  /* 0x0000002000f80947 */ /* 0x000fea0003800000 */
[----:B------:R-:W1:Y:S01]  /*d070*/  S2R R0, SR_TID.X ;  /* 0x0000000000007919 */ /* 0x000e620000002100 */
[----:B------:R-:W3:Y:S01]  /*d080*/  S2UR UR5, SR_CgaCtaId ;  /* 0x00000000000579c3 */ /* 0x000ee20000008800 */
[----:B------:R-:W-:Y:S01]  /*d090*/  UMOV UR4, 0x400 ;  /* 0x0000040000047882 */ /* 0x000fe20000000000 */
[----:B------:R-:W-:-:S06]  /*d0a0*/  IMAD R3, RZ, RZ, -UR40 ;  /* 0x80000028ff037e24 */ /* 0x000fcc000f8e02ff */
[----:B------:R-:W-:Y:S08]  /*d0b0*/  BAR.SYNC.DEFER_BLOCKING 0x1, 0x100 ;  /* 0x0044000000007b1d */ /* 0x000ff00000010000 */
[----:B------:R-:W5:Y:S08]  /*d0c0*/  S2UR UR6, SR_CTAID.Y ;  /* 0x00000000000679c3 */ /* 0x000f700000002600 */
[----:B------:R-:W5:Y:S01]  /*d0d0*/  LDC R10, c[0x0][0xc50] ;  /* 0x00031400ff0a7b82 */ /* 0x000f620000000800 */
[----:B---3--:R-:W-:-:S07]  /*d0e0*/  ULEA UR4, UR5, UR4, 0x18 ;  /* 0x0000000405047291 */ /* 0x008fce000f8ec03f */
[----:B------:R-:W3:Y:S01]  /*d0f0*/  LDC R6, c[0x0][0xbe8] ;  /* 0x0002fa00ff067b82 */ /* 0x000ee20000000800 */
[----:B------:R-:W-:Y:S01]  /*d100*/  UIADD3 UR4, UR4, 0x28c20, URZ ;  /* 0x00028c2004047890 */ /* 0x000fe2000fffe03f */
[----:B-1----:R-:W-:-:S03]  /*d110*/  VIADD R20, R0, 0xffffff80 ;  /* 0xffffff8000147836 */ /* 0x002fc60000000000 */
[----:B------:R-:W-:Y:S02]  /*d120*/  UPRMT UR4, URZ, 0x654, UR4 ;  /* 0x000006543f047896 */ /* 0x000fe40008000004 */
[----:B------:R-:W-:-:S04]  /*d130*/  SHF.R.S32.HI R21, RZ, 0x1f, R20 ;  /* 0x0000001fff157819 */ /* 0x000fc80000011414 */
[----:B------:R-:W-:Y:S01]  /*d140*/  LEA.HI R9, R21, R20, RZ, 0x7 ;  /* 0x0000001415097211 */ /* 0x000fe200078f38ff */
[----:B-----5:R-:W-:Y:S01]  /*d150*/  IMAD R3, R10, R3, UR6 ;  /* 0x000000060a037e24 */ /* 0x020fe2000f8e0203 */
[----:B------:R-:W-:Y:S01]  /*d160*/  USHF.R.S32.HI UR6, URZ, 0x1f, UR40 ;  /* 0x0000001f3f067899 */ /* 0x000fe20008011428 */
[----:B------:R-:W-:Y:S01]  /*d170*/  SYNCS.ARRIVE.TRANS64.RED.A1T0 RZ, [UR4], RZ ;  /* 0x000000ffffff79a7 */ /* 0x000fe20008100404 */
[----:B------:R-:W-:Y:S02]  /*d180*/  SHF.R.S32.HI R0, RZ, 0x7, R9 ;  /* 0x00000007ff007819 */ /* 0x000fe40000011409 */
[----:B------:R-:W-:-:S03]  /*d190*/  LOP3.LUT R5, R9, 0xffffff80, RZ, 0xc0, !PT ;  /* 0xffffff8009057812 */ /* 0x000fc600078ec0ff */
[----:B------:R-:W1:Y:S01]  /*d1a0*/  SHFL.IDX PT, R7, R0, RZ, 0x1f ;  /* 0x00001fff00077589 */ /* 0x000e6200000e0000 */
[----:B---3--:R-:W-:Y:S01]  /*d1b0*/  ISETP.NE.AND P1, PT, R6, 0x1, PT ;  /* 0x000000010600780c */ /* 0x008fe20003f25270 */
[----:B------:R-:W-:Y:S01]  /*d1c0*/  IMAD.IADD R8, R20, 0x1, -R5 ;  /* 0x0000000114087824 */ /* 0x000fe200078e0a05 */
[----:B------:R-:W-:-:S04]  /*d1d0*/  SHF.R.S32.HI R5, RZ, 0x1f, R3 ;  /* 0x0000001fff057819 */ /* 0x000fc80000011403 */
[----:B------:R-:W-:Y:S02]  /*d1e0*/  SHF.R.S32.HI R155, RZ, 0x1f, R8 ;  /* 0x0000001fff9b7819 */ /* 0x000fe40000011408 */
[----:B-1----:R-:W-:Y:S02]  /*d1f0*/  ISETP.NE.AND P0, PT, R7, RZ, PT ;  /* 0x000000ff0700720c */ /* 0x002fe40003f05270 */
[----:B------:R-:W-:-:S04]  /*d200*/  LEA.HI R7, R155, R8, RZ, 0x2 ;  /* 0x000000089b077211 */ /* 0x000fc800078f10ff */
[----:B------:R-:W-:-:S07]  /*d210*/  SHF.R.S32.HI R154, RZ, 0x2, R7 ;  /* 0x00000002ff9a7819 */ /* 0x000fce0000011407 */
[----:B------:R-:W-:Y:S05]  /*d220*/  @P0 BRA `(.L_x_1843) ;  /* 0x0000000400440947 */ /* 0x000fea0003800000 */
[----:B------:R-:W1:Y:S01]  /*d230*/  LDC R16, c[0x0][0xbe8] ;  /* 0x0002fa00ff107b82 */ /* 0x000e620000000800 */
[----:B------:R-:W-:Y:S01]  /*d240*/  LOP3.LUT R9, R9, 0xffffff80, RZ, 0xc0, !PT ;  /* 0xffffff8009097812 */ /* 0x000fe200078ec0ff */
[----:B------:R-:W3:Y:S01]  /*d250*/  S2R R22, SR_CTAID.X ;  /* 0x0000000000167919 */ /* 0x000ee20000002500 */
[----:B------:R-:W-:Y:S01]  /*d260*/  LEA.HI R11, R21, R20, RZ, 0x2 ;  /* 0x00000014150b7211 */ /* 0x000fe200078f10ff */
[----:B------:R-:W-:Y:S02]  /*d270*/  ULDC.64 UR4, c[0x0][0xbd0] ;  /* 0x0002f40000047ab9 */ /* 0x000fe40000000a00 */
[C---:B------:R-:W-:Y:S01]  /*d280*/  IMAD.IADD R23, R20.reuse, 0x1, -R9 ;  /* 0x0000000114177824 */ /* 0x040fe200078e0a09 */
[----:B------:R-:W-:Y:S01]  /*d290*/  LOP3.LUT R11, R11, 0xfffffffc, RZ, 0xc0, !PT ;  /* 0xfffffffc0b0b7812 */ /* 0x000fe200078ec0ff */
[----:B------:R-:W5:Y:S01]  /*d2a0*/  S2UR UR7, SR_CTAID.Z ;  /* 0x00000000000779c3 */ /* 0x000f620000002700 */
[----:B------:R-:W-:Y:S02]  /*d2b0*/  UIMAD.WIDE.U32 UR8, UR40, UR4, URZ ;  /* 0x00000004280872a5 */ /* 0x000fe4000f8e003f */
[----:B------:R-:W-:Y:S01]  /*d2c0*/  SHF.R.S32.HI R10, RZ, 0x1f, R23 ;  /* 0x0000001fff0a7819 */ /* 0x000fe20000011417 */
[----:B------:R-:W-:Y:S01]  /*d2d0*/  UIMAD UR4, UR6, UR4, URZ ;  /* 0x00000004060472a4 */ /* 0x000fe2000f8e023f */
[----:B------:R-:W-:-:S02]  /*d2e0*/  IADD3 R11, R20, -R11, RZ ;  /* 0x8000000b140b7210 */ /* 0x000fc40007ffe0ff */
[CC--:B------:R-:W-:Y:S01]  /*d2f0*/  LEA.HI R152, R10.reuse, R23.reuse, RZ, 0x2 ;  /* 0x000000170a987211 */ /* 0x0c0fe200078f10ff */
[----:B------:R-:W3:Y:S01]  /*d300*/  LDC.64 R18, c[0x0][0xbd8] ;  /* 0x0002f600ff127b82 */ /* 0x000ee20000000a00 */
[----:B------:R-:W-:Y:S01]  /*d310*/  LEA.HI R10, R10, R23, RZ, 0x5 ;  /* 0x000000170a0a7211 */ /* 0x000fe200078f28ff */
[----:B------:R-:W-:Y:S01]  /*d320*/  UIMAD UR4, UR40, UR5, UR4 ;  /* 0x00000005280472a4 */ /* 0x000fe2000f8e0204 */
[--C-:B------:R-:W-:Y:S02]  /*d330*/  SHF.R.S32.HI R9, RZ, 0x2, R152.reuse ;  /* 0x00000002ff097819 */ /* 0x100fe40000011498 */
[----:B------:R-:W-:Y:S01]  /*d340*/  SHF.R.S32.HI R12, RZ, 0x1f, R152 ;  /* 0x0000001fff0c7819 */ /* 0x000fe20000011498 */
[----:B------:R-:W-:Y:S01]  /*d350*/  UIADD3 UR4, UR9, UR4, URZ ;  /* 0x0000000409047290 */ /* 0x000fe2000fffe03f */
[----:B------:R-:W-:Y:S02]  /*d360*/  SHF.R.S32.HI R10, RZ, 0x5, R10 ;  /* 0x00000005ff0a7819 */ /* 0x000fe4000001140a */
[----:B-1----:R-:W-:-:S02]  /*d370*/  ISETP.NE.AND P0, PT, R16, 0x1, PT ;  /* 0x000000011000780c */ /* 0x002fc40003f05270 */
[----:B------:R-:W-:Y:S02]  /*d380*/  LEA.HI R12, R12, R9, RZ, 0x3 ;  /* 0x000000090c0c7211 */ /* 0x000fe400078f18ff */
[----:B------:R-:W-:Y:S02]  /*d390*/  LOP3.LUT R152, R152, 0x7ffffffc, RZ, 0xc0, !PT ;  /* 0x7ffffffc98987812 */ /* 0x000fe400078ec0ff */
[----:B------:R-:W-:Y:S01]  /*d3a0*/  LOP3.LUT R12, R12, 0xfffffff8, RZ, 0xc0, !PT ;  /* 0xfffffff80c0c7812 */ /* 0x000fe200078ec0ff */
[----:B-----5:R-:W-:Y:S02]  /*d3b0*/  USHF.R.S32.HI UR5, URZ, 0x1f, UR7 ;  /* 0x0000001f3f057899 */ /* 0x020fe40008011407 */
[----:B------:R-:W-:Y:S02]  /*d3c0*/  IMAD.IADD R152, R23, 0x1, -R152 ;  /* 0x0000000117987824 */ /* 0x000fe400078e0a98 */
[----:B------:R-:W-:Y:S01]  /*d3d0*/  IMAD.IADD R9, R9, 0x1, -R12 ;  /* 0x0000000109097824 */ /* 0x000fe200078e0a0c */
[----:B------:R-:W-:Y:S01]  /*d3e0*/  LEA.HI R12, R11, R11, RZ, 0x1 ;  /* 0x0000000b0b0c7211 */ /* 0x000fe200078f08ff */
[----:B0-2-4-:R-:W0:Y:S01]  /*d3f0*/  @P0 LDC R14, c[0x0][0xbec] ;  /* 0x0002fb00ff0e0b82 */ /* 0x015e220000000800 */
[----:B------:R-:W-:-:S02]  /*d400*/  IMAD.SHL.U32 R152, R152, 0x2, RZ ;  /* 0x0000000298987824 */ /* 0x000fc400078e00ff */
[----:B------:R-:W-:Y:S01]  /*d410*/  LOP3.LUT R12, R12, 0x1ffffffe, RZ, 0xc0, !PT ;  /* 0x1ffffffe0c0c7812 */ /* 0x000fe200078ec0ff */
[----:B------:R-:W-:Y:S02]  /*d420*/  IMAD R153, R10, 0x10, R9 ;  /* 0x000000100a997824 */ /* 0x000fe400078e0209 */
[----:B------:R-:W-:Y:S02]  /*d430*/  IMAD.U32 R10, RZ, RZ, UR8 ;  /* 0x00000008ff0a7e24 */ /* 0x000fe4000f8e00ff */
[----:B------:R-:W1:Y:S01]  /*d440*/  @P0 LDC R17, c[0x0][0xbf0] ;  /* 0x0002fc00ff110b82 */ /* 0x000e620000000800 */
[----:B------:R-:W-:Y:S02]  /*d450*/  IMAD.IADD R12, R11, 0x1, -R12 ;  /* 0x000000010b0c7824 */ /* 0x000fe400078e0a0c */
[----:B------:R-:W-:Y:S02]  /*d460*/  IMAD.U32 R11, RZ, RZ, UR9 ;  /* 0x00000009ff0b7e24 */ /* 0x000fe4000f8e00ff */
[----:B------:R-:W-:-:S02]  /*d470*/  IMAD R9, R12, 0x8, R153 ;  /* 0x000000080c097824 */ /* 0x000fc400078e0299 */
[----:B---3--:R-:W-:Y:S02]  /*d480*/  IMAD R12, R18, UR5, RZ ;  /* 0x00000005120c7c24 */ /* 0x008fe4000f8e02ff */
[----:B------:R-:W-:Y:S01]  /*d490*/  IMAD.U32 R11, RZ, RZ, UR4 ;  /* 0x00000004ff0b7e24 */ /* 0x000fe2000f8e00ff */
[----:B------:R-:W-:Y:S01]  /*d4a0*/  LEA R9, R22, R9, 0x6 ;  /* 0x0000000916097211 */ /* 0x000fe200078e30ff */
[----:B------:R-:W-:Y:S01]  /*d4b0*/  IMAD R15, R19, UR7, R12 ;  /* 0x00000007130f7c24 */ /* 0x000fe2000f8e020c */
[----:B------:R-:W-:Y:S01]  /*d4c0*/  ULDC.64 UR4, c[0x0][0xbe0] ;  /* 0x0002f80000047ab9 */ /* 0x000fe20000000a00 */
[----:B------:R-:W-:-:S04]  /*d4d0*/  IMAD.WIDE.U32 R10, R18, UR7, R10 ;  /* 0x00000007120a7c25 */ /* 0x000fc8000f8e000a */
[----:B0-----:R-:W-:-:S04]  /*d4e0*/  @P0 IMAD.HI.U32 R12, R9, R14, RZ ;  /* 0x0000000e090c0227 */ /* 0x001fc800078e00ff */
[----:B------:R-:W-:Y:S02]  /*d4f0*/  IMAD.MOV.U32 R13, RZ, RZ, R9 ;  /* 0x000000ffff0d7224 */ /* 0x000fe400078e0009 */
[----:B------:R-:W-:Y:S01]  /*d500*/  IMAD.IADD R11, R11, 0x1, R15 ;  /* 0x000000010b0b7824 */ /* 0x000fe200078e020f */
[----:B-1----:R-:W-:Y:S01]  /*d510*/  @P0 SHF.R.U32.HI R13, RZ, R17, R12 ;  /* 0x00000011ff0d0219 */ /* 0x002fe2000001160c */
[----:B------:R-:W-:Y:S02]  /*d520*/  IMAD R12, R5, UR4, RZ ;  /* 0x00000004050c7c24 */ /* 0x000fe4000f8e02ff */
[----:B------:R-:W-:Y:S01]  /*d530*/  IMAD.WIDE.U32 R10, R3, UR4, R10 ;  /* 0x00000004030a7c25 */ /* 0x000fe2000f8e000a */
[----:B------:R-:W-:-:S03]  /*d540*/  SHF.R.S32.HI R15, RZ, 0x1f, R13 ;  /* 0x0000001fff0f7819 */ /* 0x000fc6000001140d */
[----:B------:R-:W-:Y:S01]  /*d550*/  IMAD.MOV R14, RZ, RZ, -R13 ;  /* 0x000000ffff0e7224 */ /* 0x000fe200078e0a0d */
[----:B------:R-:W-:-:S03]  /*d560*/  IADD3 R10, P0, R13, R10, RZ ;  /* 0x0000000a0d0a7210 */ /* 0x000fc60007f1e0ff */
[----:B------:R-:W-:Y:S02]  /*d570*/  IMAD R9, R16, R14, R9 ;  /* 0x0000000e10097224 */ /* 0x000fe400078e0209 */
[----:B------:R-:W-:Y:S01]  /*d580*/  IMAD R14, R3, UR5, R12 ;  /* 0x00000005030e7c24 */ /* 0x000fe2000f8e020c */
[----:B------:R-:W-:Y:S02]  /*d590*/  ULDC.64 UR4, c[0x0][0xbc8] ;  /* 0x0002f20000047ab9 */ /* 0x000fe40000000a00 */
        /* <DEDUP_REMOVED lines=10> */
[----:B------:R-:W-:Y:S01]  /*d640*/  LOP3.LUT R11, R12, 0xfffffe, RZ, 0xc0, !PT ;  /* 0x00fffffe0c0b7812 */ /* 0x000fe200078ec0ff */
[----:B------:R-:W-:Y:S01]  /*d650*/  IMAD R14, R16, UR4, RZ ;  /* 0x00000004100e7c24 */ /* 0x000fe2000f8e02ff */
[----:B------:R-:W-:Y:S01]  /*d660*/  LEA.HI.X R18, R10, UR5, R9, 0x2, P0 ;  /* 0x000000050a127c11 */ /* 0x000fe200080f1409 */
[----:B------:R-:W-:Y:S01]  /*d670*/  SHFL.IDX PT, R12, R17, 0x1, 0x1c1f ;  /* 0x003c1f00110c7f89 */ /* 0x000fe200000e0000 */
[----:B------:R-:W-:-:S02]  /*d680*/  IMAD R9, R22, 0x40, R153 ;  /* 0x0000004016097824 */ /* 0x000fc400078e0299 */
[----:B------:R-:W-:Y:S01]  /*d690*/  IMAD.IADD R15, R0, 0x1, -R11 ;  /* 0x00000001000f7824 */ /* 0x000fe200078e0a0b */
[----:B------:R-:W-:Y:S04]  /*d6a0*/  SHFL.IDX PT, R10, R17, RZ, 0x1c1f ;  /* 0x001c1fff110a7589 */ /* 0x000fe800000e0000 */
[----:B------:R-:W0:Y:S01]  /*d6b0*/  SHFL.IDX PT, R11, R18, RZ, 0x1c1f ;  /* 0x001c1fff120b7589 */ /* 0x000e2200000e0000 */
[----:B------:R-:W-:-:S03]  /*d6c0*/  LEA R15, -R15, RZ, 0x8 ;  /* 0x000000ff0f0f7211 */ /* 0x000fc600078e41ff */
[----:B------:R-:W1:Y:S01]  /*d6d0*/  SHFL.IDX PT, R13, R18, 0x1, 0x1c1f ;  /* 0x003c1f00120d7f89 */ /* 0x000e6200000e0000 */
[----:B------:R-:W-:Y:S01]  /*d6e0*/  ISETP.NE.AND P0, PT, R152, R15, PT ;  /* 0x0000000f9800720c */ /* 0x000fe20003f05270 */
[----:B------:R-:W-:-:S03]  /*d6f0*/  VIADD R15, R9, 0x8 ;  /* 0x00000008090f7836 */ /* 0x000fc60000000000 */
[-C--:B------:R-:W-:Y:S02]  /*d700*/  ISETP.GE.OR P2, PT, R9, R14.reuse, P0 ;  /* 0x0000000e0900720c */ /* 0x080fe40000746670 */
[----:B------:R-:W-:-:S11]  /*d710*/  ISETP.GE.OR P0, PT, R15, R14, P0 ;  /* 0x0000000e0f00720c */ /* 0x000fd60000706670 */
[----:B0-----:R3:W-:Y:S04]  /*d720*/  @!P2 ST.E desc[UR48][R10.64], R2 ;  /* 0x000000020a00a985 */ /* 0x0017e8000c101930 */
[----:B-1----:R3:W-:Y:S02]  /*d730*/  @!P0 ST.E desc[UR48][R12.64], R4 ;  /* 0x000000040c008985 */ /* 0x0027e4000c101930 */
.L_x_1843:
[----:B0-2-4-:R-:W0:Y:S01]  /*d740*/  S2R R14, SR_CTAID.X ;  /* 0x00000000000e7919 */ /* 0x015e220000002500 */
[----:B------:R-:W-:Y:S01]  /*d750*/  LEA.HI R21, R21, R20, RZ, 0x2 ;  /* 0x0000001415157211 */ /* 0x000fe200078f10ff */
[----:B------:R-:W1:Y:S01]  /*d760*/  S2UR UR7, SR_CTAID.Z ;  /* 0x00000000000779c3 */ /* 0x000e620000002700 */
[----:B------:R-:W-:Y:S01]  /*d770*/  SHF.R.S32.HI R9, RZ, 0x1f, R7 ;  /* 0x0000001fff097819 */ /* 0x000fe20000011407 */
[----:B------:R-:W-:Y:S01]  /*d780*/  ULDC.64 UR8, c[0x0][0xb38] ;  /* 0x0002ce0000087ab9 */ /* 0x000fe20000000a00 */
[----:B------:R-:W-:Y:S01]  /*d790*/  LOP3.LUT R21, R21, 0xfffffffc, RZ, 0xc0, !PT ;  /* 0xfffffffc15157812 */ /* 0x000fe200078ec0ff */
[----:B------:R-:W-:Y:S01]  /*d7a0*/  UIMAD UR6, UR6, UR8, URZ ;  /* 0x00000008060672a4 */ /* 0x000fe2000f8e023f */
[----:B------:R-:W-:Y:S01]  /*d7b0*/  LEA.HI R9, R9, R154, RZ, 0x3 ;  /* 0x0000009a09097211 */ /* 0x000fe200078f18ff */
[----:B------:R-:W-:Y:S01]  /*d7c0*/  UIMAD.WIDE.U32 UR4, UR40, UR8, URZ ;  /* 0x00000008280472a5 */ /* 0x000fe2000f8e003f */
[----:B------:R-:W-:Y:S01]  /*d7d0*/  LEA.HI R155, R155, R8, RZ, 0x5 ;  /* 0x000000089b9b7211 */ /* 0x000fe200078f28ff */
[----:B---3--:R-:W2:Y:S01]  /*d7e0*/  LDC.64 R12, c[0x0][0xb40] ;  /* 0x0002d000ff0c7b82 */ /* 0x008ea20000000a00 */
[----:B------:R-:W-:Y:S01]  /*d7f0*/  IMAD.IADD R21, R20, 0x1, -R21 ;  /* 0x0000000114157824 */ /* 0x000fe200078e0a15 */
[----:B------:R-:W-:Y:S01]  /*d800*/  LOP3.LUT R9, R9, 0xfffffff8, RZ, 0xc0, !PT ;  /* 0xfffffff809097812 */ /* 0x000fe200078ec0ff */
[----:B------:R-:W-:Y:S01]  /*d810*/  UIMAD UR6, UR40, UR9, UR6 ;  /* 0x00000009280672a4 */ /* 0x000fe2000f8e0206 */
[----:B------:R-:W-:Y:S01]  /*d820*/  SHF.R.S32.HI R155, RZ, 0x5, R155 ;  /* 0x00000005ff9b7819 */ /* 0x000fe2000001149b */
[----:B------:R-:W-:Y:S01]  /*d830*/  IMAD.U32 R11, RZ, RZ, UR5 ;  /* 0x00000005ff0b7e24 */ /* 0x000fe2000f8e00ff */
[----:B------:R-:W-:Y:S01]  /*d840*/  LEA.HI R2, R21, R21, RZ, 0x1 ;  /* 0x0000001515027211 */ /* 0x000fe200078f08ff */
[----:B------:R-:W-:Y:S01]  /*d850*/  IMAD.IADD R154, R154, 0x1, -R9 ;  /* 0x000000019a9a7824 */ /* 0x000fe200078e0a09 */
[----:B------:R-:W3:Y:S01]  /*d860*/  @P1 LDC R4, c[0x0][0xbec] ;  /* 0x0002fb00ff041b82 */ /* 0x000ee20000000800 */
[----:B------:R-:W-:Y:S01]  /*d870*/  UIADD3 UR6, UR5, UR6, URZ ;  /* 0x0000000605067290 */ /* 0x000fe2000fffe03f */
[----:B------:R-:W-:Y:S01]  /*d880*/  LOP3.LUT R2, R2, 0x1ffffffe, RZ, 0xc0, !PT ;  /* 0x1ffffffe02027812 */ /* 0x000fe200078ec0ff */
[----:B------:R-:W-:Y:S01]  /*d890*/  IMAD R155, R155, 0x10, R154 ;  /* 0x000000109b9b7824 */ /* 0x000fe200078e029a */
[----:B------:R-:W-:Y:S01]  /*d8a0*/  MOV R10, UR4 ;  /* 0x00000004000a7c02 */ /* 0x000fe20008000f00 */
[----:B------:R-:W-:Y:S01]  /*d8b0*/  ULDC.64 UR4, c[0x0][0xb48] ;  /* 0x0002d20000047ab9 */ /* 0x000fe20000000a00 */
[----:B------:R-:W-:Y:S01]  /*d8c0*/  BSSY B0, `(.L_x_1844) ;  /* 0x00000f1000007945 */ /* 0x000fe20003800000 */
[----:B------:R-:W-:Y:S01]  /*d8d0*/  IMAD.IADD R2, R21, 0x1, -R2 ;  /* 0x0000000115027824 */ /* 0x000fe200078e0a02 */
[----:B------:R-:W4:Y:S01]  /*d8e0*/  @P1 LDC R17, c[0x0][0xbf0] ;  /* 0x0002fc00ff111b82 */ /* 0x000f220000000800 */
[----:B-1----:R-:W-:Y:S01]  /*d8f0*/  USHF.R.S32.HI UR8, URZ, 0x1f, UR7 ;  /* 0x0000001f3f087899 */ /* 0x002fe20008011407 */
[----:B------:R-:W-:-:S02]  /*d900*/  IMAD.U32 R11, RZ, RZ, UR6 ;  /* 0x00000006ff0b7e24 */ /* 0x000fc4000f8e00ff */
[----:B------:R-:W-:-:S04]  /*d910*/  IMAD R9, R2, 0x8, R155 ;  /* 0x0000000802097824 */ /* 0x000fc800078e029b */
[----:B0-----:R-:W-:Y:S02]  /*d920*/  IMAD R15, R14, 0x40, R9 ;  /* 0x000000400e0f7824 */ /* 0x001fe400078e0209 */
[C---:B--2---:R-:W-:Y:S02]  /*d930*/  IMAD R2, R12.reuse, UR8, RZ ;  /* 0x000000080c027c24 */ /* 0x044fe4000f8e02ff */
[----:B------:R-:W-:-:S04]  /*d940*/  IMAD.WIDE.U32 R10, R12, UR7, R10 ;  /* 0x000000070c0a7c25 */ /* 0x000fc8000f8e000a */
[----:B---3--:R-:W-:-:S04]  /*d950*/  @P1 IMAD.HI.U32 R4, R15, R4, RZ ;  /* 0x000000040f041227 */ /* 0x008fc800078e00ff */
[----:B------:R-:W-:Y:S02]  /*d960*/  IMAD R13, R13, UR7, R2 ;  /* 0x000000070d0d7c24 */ /* 0x000fe4000f8e0202 */
[----:B------:R-:W-:Y:S01]  /*d970*/  IMAD.MOV.U32 R9, RZ, RZ, R15 ;  /* 0x000000ffff097224 */ /* 0x000fe200078e000f */
[----:B----4-:R-:W-:Y:S01]  /*d980*/  @P1 SHF.R.U32.HI R9, RZ, R17, R4 ;  /* 0x00000011ff091219 */ /* 0x010fe20000011604 */
[----:B------:R-:W-:Y:S02]  /*d990*/  IMAD R2, R5, UR4, RZ ;  /* 0x0000000405027c24 */ /* 0x000fe4000f8e02ff */
[----:B------:R-:W-:Y:S01]  /*d9a0*/  IMAD.IADD R11, R11, 0x1, R13 ;  /* 0x000000010b0b7824 */ /* 0x000fe200078e020d */
[--C-:B------:R-:W-:Y:S01]  /*d9b0*/  SHF.R.S32.HI R4, RZ, 0x1f, R9.reuse ;  /* 0x0000001fff047819 */ /* 0x100fe20000011409 */
[----:B------:R-:W-:Y:S02]  /*d9c0*/  IMAD R13, R3, UR5, R2 ;  /* 0x00000005030d7c24 */ /* 0x000fe4000f8e0202 */
[----:B------:R-:W-:-:S02]  /*d9d0*/  IMAD.MOV R5, RZ, RZ, -R9 ;  /* 0x000000ffff057224 */ /* 0x000fc400078e0a09 */
[----:B------:R-:W-:Y:S01]  /*d9e0*/  IMAD.WIDE.U32 R2, R3, UR4, R10 ;  /* 0x0000000403027c25 */ /* 0x000fe2000f8e000a */
[----:B------:R-:W-:-:S03]  /*d9f0*/  ULDC.64 UR4, c[0x0][0xb30] ;  /* 0x0002cc0000047ab9 */ /* 0x000fc60000000a00 */
[----:B------:R-:W-:Y:S02]  /*da00*/  IMAD R5, R6, R5, R15 ;  /* 0x0000000506057224 */ /* 0x000fe400078e020f */
[----:B------:R-:W-:Y:S02]  /*da10*/  IMAD R4, R4, UR4, RZ ;  /* 0x0000000404047c24 */ /* 0x000fe4000f8e02ff */
[----:B------:R-:W-:Y:S02]  /*da20*/  IMAD.IADD R3, R3, 0x1, R13 ;  /* 0x0000000103037824 */ /* 0x000fe400078e020d */
[C---:B------:R-:W-:Y:S01]  /*da30*/  IMAD R11, R9.reuse, UR5, R4 ;  /* 0x00000005090b7c24 */ /* 0x040fe2000f8e0204 */
[----:B------:R-:W-:Y:S01]  /*da40*/  SHF.R.S32.HI R4, RZ, 0x1f, R5 ;  /* 0x0000001fff047819 */ /* 0x000fe20000011405 */
[----:B------:R-:W-:Y:S01]  /*da50*/  IMAD.WIDE.U32 R2, R9, UR4, R2 ;  /* 0x0000000409027c25 */ /* 0x000fe2000f8e0002 */
[----:B------:R-:W-:-:S03]  /*da60*/  ULDC.64 UR4, c[0x0][0xb28] ;  /* 0x0002ca0000047ab9 */ /* 0x000fc60000000a00 */
[----:B------:R-:W-:Y:S01]  /*da70*/  IMAD R4, R4, UR4, RZ ;  /* 0x0000000404047c24 */ /* 0x000fe2000f8e02ff */
[----:B------:R-:W-:-:S03]  /*da80*/  IADD3 R3, R3, R11, RZ ;  /* 0x0000000b03037210 */ /* 0x000fc60007ffe0ff */
        /* <DEDUP_REMOVED lines=37> */
[C---:B------:R-:W-:Y:S01]  /*dce0*/  VIADD R23, R0.reuse, 0x58 ;  /* 0x0000005800177836 */ /* 0x040fe20000000000 */
[----:B------:R-:W-:-:S02]  /*dcf0*/  @!P2 LEA.HI R8, R0, R0, RZ, 0x1 ;  /* 0x000000000008a211 */ /* 0x000fc400078f08ff */
[----:B------:R-:W-:Y:S02]  /*dd00*/  @!P3 LEA.HI R10, R9, R9, RZ, 0x1 ;  /* 0x00000009090ab211 */ /* 0x000fe400078f08ff */
[----:B------:R-:W-:Y:S02]  /*dd10*/  @!P4 LEA.HI R12, R11, R11, RZ, 0x1 ;  /* 0x0000000b0b0cc211 */ /* 0x000fe400078f08ff */
[----:B------:R-:W-:Y:S02]  /*dd20*/  @!P5 LEA.HI R14, R13, R13, RZ, 0x1 ;  /* 0x0000000d0d0ed211 */ /* 0x000fe400078f08ff */
[----:B------:R-:W-:Y:S02]  /*dd30*/  @!P2 LOP3.LUT R9, R8, 0xfffffffe, RZ, 0xc0, !PT ;  /* 0xfffffffe0809a812 */ /* 0x000fe400078ec0ff */
[----:B------:R-:W-:Y:S02]  /*dd40*/  @!P3 LOP3.LUT R11, R10, 0xfffffffe, RZ, 0xc0, !PT ;  /* 0xfffffffe0a0bb812 */ /* 0x000fe400078ec0ff */
[----:B------:R-:W-:Y:S01]  /*dd50*/  @!P4 LOP3.LUT R13, R12, 0xfffffffe, RZ, 0xc0, !PT ;  /* 0xfffffffe0c0dc812 */ /* 0x000fe200078ec0ff */
[----:B-12---:R-:W-:Y:S01]  /*dd60*/  @!P2 IMAD.WIDE R8, R9, 0x4, R2 ;  /* 0x000000040908a825 */ /* 0x006fe200078e0202 */
[----:B------:R-:W-:-:S02]  /*dd70*/  @!P5 LOP3.LUT R15, R14, 0xfffffffe, RZ, 0xc0, !PT ;  /* 0xfffffffe0e0fd812 */ /* 0x000fc400078ec0ff */
[----:B------:R-:W-:Y:S01]  /*dd80*/  ISETP.GE.AND P6, PT, R22, UR4, PT ;  /* 0x0000000416007c0c */ /* 0x000fe2000bfc6270 */
[--C-:B------:R-:W-:Y:S01]  /*dd90*/  @!P3 IMAD.WIDE R10, R11, 0x4, R2.reuse ;  /* 0x000000040b0ab825 */ /* 0x100fe200078e0202 */
[----:B------:R0:W-:Y:S01]  /*dda0*/  @!P2 ST.E.64 desc[UR48][R8.64], R24 ;  /* 0x000000180800a985 */ /* 0x0001e2000c101b30 */
[----:B------:R-:W-:Y:S02]  /*ddb0*/  ISETP.GE.AND P2, PT, R18, UR4, PT ;  /* 0x0000000412007c0c */ /* 0x000fe4000bf46270 */
[--C-:B------:R-:W-:Y:S01]  /*ddc0*/  @!P4 IMAD.WIDE R12, R13, 0x4, R2.reuse ;  /* 0x000000040d0cc825 */ /* 0x100fe200078e0202 */
[----:B------:R1:W-:Y:S01]  /*ddd0*/  @!P3 ST.E.64 desc[UR48][R10.64], R28 ;  /* 0x0000001c0a00b985 */ /* 0x0003e2000c101b30 */
[----:B------:R-:W-:Y:S02]  /*dde0*/  ISETP.GE.AND P3, PT, R19, UR4, PT ;  /* 0x0000000413007c0c */ /* 0x000fe4000bf66270 */
[----:B------:R-:W-:Y:S01]  /*ddf0*/  @!P5 IMAD.WIDE R14, R15, 0x4, R2 ;  /* 0x000000040f0ed825 */ /* 0x000fe200078e0202 */
[----:B------:R2:W-:Y:S01]  /*de00*/  @!P4 ST.E.64 desc[UR48][R12.64], R32 ;  /* 0x000000200c00c985 */ /* 0x0005e2000c101b30 */
[----:B------:R-:W-:-:S02]  /*de10*/  ISETP.GE.AND P4, PT, R20, UR4, PT ;  /* 0x0000000414007c0c */ /* 0x000fc4000bf86270 */
[----:B------:R-:W-:Y:S01]  /*de20*/  @!P0 LEA.HI R16, R16, R16, RZ, 0x1 ;  /* 0x0000001010108211 */ /* 0x000fe200078f08ff */
[----:B------:R3:W-:Y:S01]  /*de30*/  @!P5 ST.E.64 desc[UR48][R14.64], R36 ;  /* 0x000000240e00d985 */ /* 0x0007e2000c101b30 */
[----:B------:R-:W-:Y:S01]  /*de40*/  ISETP.GE.AND P5, PT, R21, UR4, PT ;  /* 0x0000000415007c0c */ /* 0x000fe2000bfa6270 */
[----:B0-----:R-:W-:Y:S01]  /*de50*/  VIADD R24, R0, 0x60 ;  /* 0x0000006000187836 */ /* 0x001fe20000000000 */
[----:B------:R-:W-:Y:S02]  /*de60*/  @!P1 LEA.HI R17, R17, R17, RZ, 0x1 ;  /* 0x0000001111119211 */ /* 0x000fe400078f08ff */
[----:B------:R-:W-:Y:S02]  /*de70*/  @!P0 LOP3.LUT R9, R16, 0xfffffffe, RZ, 0xc0, !PT ;  /* 0xfffffffe10098812 */ /* 0x000fe400078ec0ff */
[----:B-1----:R-:W-:Y:S02]  /*de80*/  @!P1 LOP3.LUT R11, R17, 0xfffffffe, RZ, 0xc0, !PT ;  /* 0xfffffffe110b9812 */ /* 0x002fe400078ec0ff */
[----:B------:R-:W-:Y:S01]  /*de90*/  @!P2 LEA.HI R18, R18, R18, RZ, 0x1 ;  /* 0x000000121212a211 */ /* 0x000fe200078f08ff */
[----:B------:R-:W-:Y:S01]  /*dea0*/  @!P0 IMAD.WIDE R8, R9, 0x4, R2 ;  /* 0x0000000409088825 */ /* 0x000fe200078e0202 */
[----:B------:R-:W-:-:S02]  /*deb0*/  @!P3 LEA.HI R19, R19, R19, RZ, 0x1 ;  /* 0x000000131313b211 */ /* 0x000fc400078f08ff */
[----:B------:R-:W-:Y:S01]  /*dec0*/  @!P4 LEA.HI R20, R20, R20, RZ, 0x1 ;  /* 0x000000141414c211 */ /* 0x000fe200078f08ff */
[----:B------:R-:W-:Y:S01]  /*ded0*/  @!P1 IMAD.WIDE R10, R11, 0x4, R2 ;  /* 0x000000040b0a9825 */ /* 0x000fe200078e0202 */
[----:B------:R-:W-:Y:S01]  /*dee0*/  @!P5 LEA.HI R21, R21, R21, RZ, 0x1 ;  /* 0x000000151515d211 */ /* 0x000fe200078f08ff */
[----:B------:R0:W-:Y:S01]  /*def0*/  @!P0 ST.E.64 desc[UR48][R8.64], R40 ;  /* 0x0000002808008985 */ /* 0x0001e2000c101b30 */
[----:B------:R-:W-:Y:S02]  /*df00*/  @!P6 LEA.HI R22, R22, R22, RZ, 0x1 ;  /* 0x000000161616e211 */ /* 0x000fe400078f08ff */
[----:B--2---:R-:W-:Y:S01]  /*df10*/  @!P2 LOP3.LUT R13, R18, 0xfffffffe, RZ, 0xc0, !PT ;  /* 0xfffffffe120da812 */ /* 0x004fe200078ec0ff */
[----:B------:R1:W-:Y:S01]  /*df20*/  @!P1 ST.E.64 desc[UR48][R10.64], R44 ;  /* 0x0000002c0a009985 */ /* 0x0003e2000c101b30 */
[----:B------:R-:W-:Y:S01]  /*df30*/  @!P3 LOP3.LUT R19, R19, 0xfffffffe, RZ, 0xc0, !PT ;  /* 0xfffffffe1313b812 */ /* 0x000fe200078ec0ff */
[----:B------:R-:W-:Y:S01]  /*df40*/  VIADD R18, R0, 0x68 ;  /* 0x0000006800127836 */ /* 0x000fe20000000000 */
[----:B---3--:R-:W-:Y:S01]  /*df50*/  @!P4 LOP3.LUT R15, R20, 0xfffffffe, RZ, 0xc0, !PT ;  /* 0xfffffffe140fc812 */ /* 0x008fe200078ec0ff */
[----:B------:R-:W-:Y:S01]  /*df60*/  VIADD R20, R0, 0x78 ;  /* 0x0000007800147836 */ /* 0x000fe20000000000 */
[----:B------:R-:W-:-:S02]  /*df70*/  @!P5 LOP3.LUT R21, R21, 0xfffffffe, RZ, 0xc0, !PT ;  /* 0xfffffffe1515d812 */ /* 0x000fc400078ec0ff */
        /* <DEDUP_REMOVED lines=42> */
[C---:B------:R-:W-:Y:S01]  /*e220*/  VIADD R22, R0.reuse, 0xc0 ;  /* 0x000000c000167836 */ /* 0x040fe20000000000 */
[----:B------:R-:W-:Y:S01]  /*e230*/  IADD3 R23, R0, 0x90, RZ ;  /* 0x0000009000177810 */ /* 0x000fe20007ffe0ff */
[----:B0-----:R-:W-:Y:S01]  /*e240*/  @!P2 IMAD.WIDE R8, R13, 0x4, R2 ;  /* 0x000000040d08a825 */ /* 0x001fe200078e0202 */
[----:B------:R-:W-:-:S02]  /*e250*/  ISETP.GE.AND P1, PT, R24, UR4, PT ;  /* 0x0000000418007c0c */ /* 0x000fc4000bf26270 */
[----:B------:R-:W-:Y:S01]  /*e260*/  ISETP.GE.AND P0, PT, R23, UR4, PT ;  /* 0x0000000417007c0c */ /* 0x000fe2000bf06270 */
        /* <DEDUP_REMOVED lines=34> */
[----:B------:R2:W-:Y:S01]  /*e490*/  @!P2 ST.E.64 desc[UR48][R12.64], R104 ;  /* 0x000000680c00a985 */ /* 0x0005e2000c101b30 */
[----:B------:R-:W-:Y:S01]  /*e4a0*/  @!P5 LOP3.LUT R21, R21, 0xfffffffe, RZ, 0xc0, !PT ;  /* 0xfffffffe1515d812 */ /* 0x000fe200078ec0ff */
[----:B------:R-:W-:Y:S01]  /*e4b0*/  VIADD R20, R0, 0xd8 ;  /* 0x000000d800147836 */ /* 0x000fe20000000000 */
[----:B----4-:R-:W-:-:S02]  /*e4c0*/  @!P6 LOP3.LUT R17, R22, 0xfffffffe, RZ, 0xc0, !PT ;  /* 0xfffffffe1611e812 */ /* 0x010fc400078ec0ff */
[----:B------:R-:W-:Y:S01]  /*e4d0*/  ISETP.GE.AND P0, PT, R18, UR4, PT ;  /* 0x0000000412007c0c */ /* 0x000fe2000bf06270 */
[--C-:B0-----:R-:W-:Y:S01]  /*e4e0*/  @!P3 IMAD.WIDE R8, R19, 0x4, R2.reuse ;  /* 0x000000041308b825 */ /* 0x101fe200078e0202 */
[----:B------:R-:W-:Y:S02]  /*e4f0*/  IADD3 R19, R0, 0xd0, RZ ;  /* 0x000000d000137810 */ /* 0x000fe40007ffe0ff */
[----:B------:R-:W-:Y:S01]  /*e500*/  ISETP.GE.AND P2, PT, R20, UR4, PT ;  /* 0x0000000414007c0c */ /* 0x000fe2000bf46270 */
[--C-:B-1----:R-:W-:Y:S01]  /*e510*/  @!P4 IMAD.WIDE R10, R15, 0x4, R2.reuse ;  /* 0x000000040f0ac825 */ /* 0x102fe200078e0202 */
[----:B------:R0:W-:Y:S01]  /*e520*/  @!P3 ST.E.64 desc[UR48][R8.64], R108 ;  /* 0x0000006c0800b985 */ /* 0x0001e2000c101b30 */
[----:B------:R-:W-:Y:S02]  /*e530*/  ISETP.GE.AND P1, PT, R19, UR4, PT ;  /* 0x0000000413007c0c */ /* 0x000fe4000bf26270 */
[--C-:B------:R-:W-:Y:S01]  /*e540*/  @!P5 IMAD.WIDE R14, R21, 0x4, R2.reuse ;  /* 0x00000004150ed825 */ /* 0x100fe200078e0202 */
[----:B------:R1:W-:Y:S03]  /*e550*/  @!P4 ST.E.64 desc[UR48][R10.64], R112 ;  /* 0x000000700a00c985 */ /* 0x0003e6000c101b30 */
[----:B------:R-:W-:Y:S01]  /*e560*/  @!P6 IMAD.WIDE R16, R17, 0x4, R2 ;  /* 0x000000041110e825 */ /* 0x000fe200078e0202 */
[----:B------:R3:W-:Y:S01]  /*e570*/  @!P5 ST.E.64 desc[UR48][R14.64], R116 ;  /* 0x000000740e00d985 */ /* 0x0007e2000c101b30 */
[----:B------:R-:W-:-:S02]  /*e580*/  @!P0 LEA.HI R18, R18, R18, RZ, 0x1 ;  /* 0x0000001212128211 */ /* 0x000fc400078f08ff */
[C---:B------:R-:W-:Y:S01]  /*e590*/  VIADD R21, R0.reuse, 0xe0 ;  /* 0x000000e000157836 */ /* 0x040fe20000000000 */
[----:B------:R4:W-:Y:S01]  /*e5a0*/  @!P6 ST.E.64 desc[UR48][R16.64], R120 ;  /* 0x000000781000e985 */ /* 0x0009e2000c101b30 */
[C---:B--2---:R-:W-:Y:S01]  /*e5b0*/  VIADD R12, R0.reuse, 0xe8 ;  /* 0x000000e8000c7836 */ /* 0x044fe20000000000 */
[----:B------:R-:W-:Y:S01]  /*e5c0*/  @!P1 LEA.HI R19, R19, R19, RZ, 0x1 ;  /* 0x0000001313139211 */ /* 0x000fe200078f08ff */
[C---:B0-----:R-:W-:Y:S01]  /*e5d0*/  VIADD R9, R0.reuse, 0xf8 ;  /* 0x000000f800097836 */ /* 0x041fe20000000000 */
[----:B------:R-:W-:Y:S01]  /*e5e0*/  ISETP.GE.AND P3, PT, R21, UR4, PT ;  /* 0x0000000415007c0c */ /* 0x000fe2000bf66270 */
[----:B------:R-:W-:Y:S01]  /*e5f0*/  VIADD R13, R0, 0xf0 ;  /* 0x000000f0000d7836 */ /* 0x000fe20000000000 */
[----:B------:R-:W-:Y:S02]  /*e600*/  ISETP.GE.AND P4, PT, R12, UR4, PT ;  /* 0x000000040c007c0c */ /* 0x000fe4000bf86270 */
[----:B------:R-:W-:Y:S02]  /*e610*/  ISETP.GE.AND P6, PT, R9, UR4, PT ;  /* 0x0000000409007c0c */ /* 0x000fe4000bfc6270 */
[----:B------:R-:W-:-:S02]  /*e620*/  ISETP.GE.AND P5, PT, R13, UR4, PT ;  /* 0x000000040d007c0c */ /* 0x000fc4000bfa6270 */
[----:B------:R-:W-:Y:S02]  /*e630*/  @!P2 LEA.HI R20, R20, R20, RZ, 0x1 ;  /* 0x000000141414a211 */ /* 0x000fe400078f08ff */
[----:B-1----:R-:W-:-:S03]  /*e640*/  @!P1 LOP3.LUT R11, R19, 0xfffffffe, RZ, 0xc0, !PT ;  /* 0xfffffffe130b9812 */ /* 0x002fc600078ec0ff */
[----:B------:R-:W-:Y:S02]  /*e650*/  @!P3 LEA.HI R21, R21, R21, RZ, 0x1 ;  /* 0x000000151515b211 */ /* 0x000fe400078f08ff */
[----:B------:R-:W-:Y:S02]  /*e660*/  @!P4 LEA.HI R12, R12, R12, RZ, 0x1 ;  /* 0x0000000c0c0cc211 */ /* 0x000fe400078f08ff */
[----:B------:R-:W-:Y:S02]  /*e670*/  @!P6 LEA.HI R10, R9, R9, RZ, 0x1 ;  /* 0x00000009090ae211 */ /* 0x000fe400078f08ff */
[----:B------:R-:W-:Y:S02]  /*e680*/  @!P5 LEA.HI R8, R13, R13, RZ, 0x1 ;  /* 0x0000000d0d08d211 */ /* 0x000fe400078f08ff */
[----:B------:R-:W-:Y:S02]  /*e690*/  @!P0 LOP3.LUT R9, R18, 0xfffffffe, RZ, 0xc0, !PT ;  /* 0xfffffffe12098812 */ /* 0x000fe400078ec0ff */
[----:B------:R-:W-:-:S02]  /*e6a0*/  @!P2 LOP3.LUT R13, R20, 0xfffffffe, RZ, 0xc0, !PT ;  /* 0xfffffffe140da812 */ /* 0x000fc400078ec0ff */
[----:B---3--:R-:W-:Y:S02]  /*e6b0*/  @!P3 LOP3.LUT R15, R21, 0xfffffffe, RZ, 0xc0, !PT ;  /* 0xfffffffe150fb812 */ /* 0x008fe400078ec0ff */
        /* <DEDUP_REMOVED lines=17> */
.L_x_1845:
[----:B------:R-:W-:Y:S05]  /*e7d0*/  BSYNC B0 ;  /* 0x0000000000007941 */ /* 0x000fea0003800000 */
.L_x_1844:
[----:B------:R-:W-:Y:S01]  /*e7e0*/  VIADD R7, R7, 0x8 ;  /* 0x0000000807077836 */ /* 0x000fe20000000000 */
[----:B0-2---:R3:W0:Y:S04]  /*e7f0*/  SHFL.IDX PT, R3, R5, 0x1, 0x1c1f ;  /* 0x003c1f0005037f89 */ /* 0x00562800000e0000 */
[----:B------:R-:W-:Y:S01]  /*e800*/  ISETP.GE.AND P0, PT, R7, R6, PT ;  /* 0x000000060700720c */ /* 0x000fe20003f06270 */
[----:B-1----:R3:W1:-:S12]  /*e810*/  SHFL.IDX PT, R2, R4, 0x1, 0x1c1f ;  /* 0x003c1f0004027f89 */ /* 0x00265800000e0000 */
[----:B---3--:R-:W-:Y:S05]  /*e820*/  @P0 BRA `(.L_x_1747) ;  /* 0x0000005800a00947 */ /* 0x008fea0003800000 */
        /* <DEDUP_REMOVED lines=24> */
[----:B01----:R-:W-:Y:S01]  /*e9b0*/  @!P0 IMAD.WIDE R4, R5, 0x4, R2 ;  /* 0x0000000405048825 */ /* 0x003fe200078e0202 */
        /* <DEDUP_REMOVED lines=52> */
[----:B------:R-:W-:Y:S01]  /*ed00*/  VIADD R18, R0, 0x88 ;  /* 0x0000008800127836 */ /* 0x000fe20000000000 */
        /* <DEDUP_REMOVED lines=55> */
[----:B---3--:R-:W-:Y:S01]  /*f080*/  @!P3 LOP3.LUT R11, R16, 0xfffffffe, RZ, 0xc0, !PT ;  /* 0xfffffffe100bb812 */ /* 0x008fe200078ec0ff */
[----:B------:R-:W-:Y:S01]  /*f090*/  VIADD R16, R0, 0xe0 ;  /* 0x000000e000107836 */ /* 0x000fe20000000000 */
[----:B------:R-:W-:Y:S02]  /*f0a0*/  @!P2 LOP3.LUT R17, R17, 0xfffffffe, RZ, 0xc0, !PT ;  /* 0xfffffffe1111a812 */ /* 0x000fe400078ec0ff */
[----:B----4-:R-:W-:Y:S01]  /*f0b0*/  @!P1 LOP3.LUT R13, R20, 0xfffffffe, RZ, 0xc0, !PT ;  /* 0xfffffffe140d9812 */ /* 0x010fe200078ec0ff */
        /* <DEDUP_REMOVED lines=19> */
[C---:B------:R-:W-:Y:S01]  /*f1f0*/  VIADD R17, R0.reuse, 0xe8 ;  /* 0x000000e800117836 */ /* 0x040fe20000000000 */
[----:B------:R-:W-:Y:S01]  /*f200*/  @!P6 LEA.HI R19, R19, R19, RZ, 0x1 ;  /* 0x000000131313e211 */ /* 0x000fe200078f08ff */
[----:B------:R-:W-:Y:S01]  /*f210*/  VIADD R0, R0, 0xf8 ;  /* 0x000000f800007836 */ /* 0x000fe20000000000 */
        /* <DEDUP_REMOVED lines=15> */
[----:B---3--:R-:W-:Y:S02]  /*f310*/  @!P2 LOP3.LUT R11, R16, 0xfffffffe, RZ, 0xc0, !PT ;  /* 0xfffffffe100ba812 */ /* 0x008fe400078ec0ff */
[----:B------:R-:W-:Y:S02]  /*f320*/  @!P3 LOP3.LUT R17, R17, 0xfffffffe, RZ, 0xc0, !PT ;  /* 0xfffffffe1111b812 */ /* 0x000fe400078ec0ff */
[----:B----4-:R-:W-:Y:S01]  /*f330*/  @!P4 LOP3.LUT R13, R20, 0xfffffffe, RZ, 0xc0, !PT ;  /* 0xfffffffe140dc812 */ /* 0x010fe200078ec0ff */
        /* <DEDUP_REMOVED lines=13> */
[----:B---3--:R-:W-:-:S05]  /*f410*/  LOP3.LUT R5, R0, 0xfffffffe, RZ, 0xc0, !PT ;  /* 0xfffffffe00057812 */ /* 0x008fca00078ec0ff */
[----:B------:R-:W-:-:S05]  /*f420*/  IMAD.WIDE R2, R5, 0x4, R2 ;  /* 0x0000000405027825 */ /* 0x000fca00078e0202 */
[----:B------:R0:W-:Y:S01]  /*f430*/  ST.E.64 desc[UR48][R2.64], R150 ;  /* 0x0000009602007985 */ /* 0x0001e2000c101b30 */
[----:B------:R-:W-:Y:S05]  /*f440*/  BRA `(.L_x_1747) ;  /* 0x0000004c00987947 */ /* 0x000fea0003800000 */
.L_x_1842:
[----:B------:R-:W1:Y:S02]  /*f450*/  S2R R0, SR_TID.X ;  /* 0x0000000000007919 */ /* 0x000e640000002100 */
[----:B-1----:R-:W-:-:S05]  /*f460*/  VIADD R2, R0, 0xffffff80 ;  /* 0xffffff8000027836 */ /* 0x002fca0000000000 */
[----:B------:R-:W-:-:S13]  /*f470*/  ISETP.GT.AND P0, PT, R2, 0x3f, PT ;  /* 0x0000003f0200780c */ /* 0x000fda0003f04270 */
[----:B------:R-:W-:Y:S05]  /*f480*/  @P0 BRA `(.L_x_1747) ;  /* 0x0000004c00880947 */ /* 0x000fea0003800000 */
[----:B------:R-:W1:Y:S01]  /*f490*/  S2R R3, SR_CTAID.X ;  /* 0x0000000000037919 */ /* 0x000e620000002500 */
[----:B------:R-:W3:Y:S01]  /*f4a0*/  LDC R6, c[0x0][0xbe8] ;  /* 0x0002fa00ff067b82 */ /* 0x000ee20000000800 */
[----:B------:R-:W-:Y:S01]  /*f4b0*/  ULDC UR4, c[0x0][0xa88] ;  /* 0x0002a20000047ab9 */ /* 0x000fe20000000800 */
[----:B-1----:R-:W-:Y:S02]  /*f4c0*/  IMAD R0, R3, 0x40, R0 ;  /* 0x0000004003007824 */ /* 0x002fe400078e0200 */
[----:B---3--:R-:W-:-:S03]  /*f4d0*/  IMAD R3, R6, UR4, RZ ;  /* 0x0000000406037c24 */ /* 0x008fc6000f8e02ff */
[----:B------:R-:W-:-:S04]  /*f4e0*/  IADD3 R0, R0, -0x80, RZ ;  /* 0xffffff8000007810 */ /* 0x000fc80007ffe0ff */
[----:B------:R-:W-:-:S13]  /*f4f0*/  ISETP.GE.AND P0, PT, R0, R3, PT ;  /* 0x000000030000720c */ /* 0x000fda0003f06270 */
[----:B------:R-:W-:Y:S05]  /*f500*/  @P0 BRA `(.L_x_1747) ;  /* 0x0000004c00680947 */ /* 0x000fea0003800000 */
[----:B------:R-:W-:Y:S01]  /*f510*/  ISETP.NE.AND P0, PT, R6, 0x1, PT ;  /* 0x000000010600780c */ /* 0x000fe20003f05270 */
[----:B------:R-:W1:Y:S01]  /*f520*/  S2UR UR7, SR_CTAID.Z ;  /* 0x00000000000779c3 */ /* 0x000e620000002700 */
[----:B------:R-:W-:Y:S01]  /*f530*/  USHF.R.S32.HI UR6, URZ, 0x1f, UR40 ;  /* 0x0000001f3f067899 */ /* 0x000fe20008011428 */
[----:B------:R-:W-:Y:S01]  /*f540*/  IMAD.MOV.U32 R5, RZ, RZ, R0 ;  /* 0x000000ffff057224 */ /* 0x000fe200078e0000 */
[----:B------:R-:W-:Y:S02]  /*f550*/  ULDC.64 UR8, c[0x0][0xbd0] ;  /* 0x0002f40000087ab9 */ /* 0x000fe40000000a00 */
[----:B------:R-:W-:Y:S02]  /*f560*/  UIMAD UR6, UR6, UR8, URZ ;  /* 0x00000008060672a4 */ /* 0x000fe4000f8e023f */
[----:B------:R-:W-:Y:S01]  /*f570*/  UIMAD.WIDE.U32 UR4, UR40, UR8, URZ ;  /* 0x00000008280472a5 */ /* 0x000fe2000f8e003f */
[----:B------:R-:W3:Y:S01]  /*f580*/  LDC.64 R10, c[0x0][0xbd8] ;  /* 0x0002f600ff0a7b82 */ /* 0x000ee20000000a00 */
[----:B------:R-:W-:-:S04]  /*f590*/  UIMAD UR6, UR40, UR9, UR6 ;  /* 0x00000009280672a4 */ /* 0x000fc8000f8e0206 */
[----:B------:R-:W-:Y:S02]  /*f5a0*/  UIADD3 UR6, UR5, UR6, URZ ;  /* 0x0000000605067290 */ /* 0x000fe4000fffe03f */
[----:B------:R-:W-:Y:S01]  /*f5b0*/  IMAD.U32 R3, RZ, RZ, UR5 ;  /* 0x00000005ff037e24 */ /* 0x000fe2000f8e00ff */
[----:B------:R-:W5:Y:S01]  /*f5c0*/  @P0 LDC R7, c[0x0][0xbec] ;  /* 0x0002fb00ff070b82 */ /* 0x000f620000000800 */
[----:B------:R-:W-:Y:S01]  /*f5d0*/  IMAD.U32 R2, RZ, RZ, UR4 ;  /* 0x00000004ff027e24 */ /* 0x000fe2000f8e00ff */
[----:B------:R-:W-:Y:S01]  /*f5e0*/  ULDC.64 UR4, c[0x0][0xbe0] ;  /* 0x0002f80000047ab9 */ /* 0x000fe20000000a00 */
[----:B------:R-:W-:-:S05]  /*f5f0*/  IMAD.U32 R3, RZ, RZ, UR6 ;  /* 0x00000006ff037e24 */ /* 0x000fca000f8e00ff */
[----:B------:R-:W0:Y:S01]  /*f600*/  @P0 LDC R9, c[0x0][0xbf0] ;  /* 0x0002fc00ff090b82 */ /* 0x000e220000000800 */
[----:B-1----:R-:W-:-:S07]  /*f610*/  USHF.R.S32.HI UR8, URZ, 0x1f, UR7 ;  /* 0x0000001f3f087899 */ /* 0x002fce0008011407 */
[----:B------:R-:W1:Y:S01]  /*f620*/  S2UR UR10, SR_CTAID.Y ;  /* 0x00000000000a79c3 */ /* 0x000e620000002600 */
[C---:B---3--:R-:W-:Y:S02]  /*f630*/  IMAD R12, R10.reuse, UR8, RZ ;  /* 0x000000080a0c7c24 */ /* 0x048fe4000f8e02ff */
[----:B------:R-:W-:-:S04]  /*f640*/  IMAD.WIDE.U32 R2, R10, UR7, R2 ;  /* 0x000000070a027c25 */ /* 0x000fc8000f8e0002 */
[----:B------:R-:W-:Y:S01]  /*f650*/  IMAD R11, R11, UR7, R12 ;  /* 0x000000070b0b7c24 */ /* 0x000fe2000f8e020c */
[----:B------:R-:W1:Y:S01]  /*f660*/  LDC R8, c[0x0][0xc50] ;  /* 0x00031400ff087b82 */ /* 0x000e620000000800 */
[----:B-----5:R-:W-:-:S04]  /*f670*/  @P0 IMAD.HI.U32 R4, R0, R7, RZ ;  /* 0x0000000700040227 */ /* 0x020fc800078e00ff */
[----:B------:R-:W-:Y:S02]  /*f680*/  IMAD R7, RZ, RZ, -UR40 ;  /* 0x80000028ff077e24 */ /* 0x000fe4000f8e02ff */
[----:B------:R-:W-:Y:S01]  /*f690*/  IMAD.IADD R3, R11, 0x1, R3 ;  /* 0x000000010b037824 */ /* 0x000fe200078e0203 */
[----:B0-----:R-:W-:Y:S01]  /*f6a0*/  @P0 SHF.R.U32.HI R5, RZ, R9, R4 ;  /* 0x00000009ff050219 */ /* 0x001fe20000011604 */
[----:B-1----:R-:W-:-:S04]  /*f6b0*/  IMAD R9, R8, R7, UR10 ;  /* 0x0000000a08097e24 */ /* 0x002fc8000f8e0207 */
[----:B------:R-:W-:Y:S02]  /*f6c0*/  IMAD.MOV R7, RZ, RZ, -R5 ;  /* 0x000000ffff077224 */ /* 0x000fe400078e0a05 */
[----:B------:R-:W-:Y:S01]  /*f6d0*/  IMAD.WIDE.U32 R2, R9, UR4, R2 ;  /* 0x0000000409027c25 */ /* 0x000fe2000f8e0002 */
[----:B------:R-:W-:-:S03]  /*f6e0*/  SHF.R.S32.HI R4, RZ, 0x1f, R9 ;  /* 0x0000001fff047819 */ /* 0x000fc60000011409 */
[----:B------:R-:W-:Y:S01]  /*f6f0*/  IMAD R7, R6, R7, R0 ;  /* 0x0000000706077224 */ /* 0x000fe200078e0200 */
[----:B------:R-:W-:Y:S01]  /*f700*/  IADD3 R2, P0, R5, R2, RZ ;  /* 0x0000000205027210 */ /* 0x000fe20007f1e0ff */
[----:B------:R-:W-:-:S03]  /*f710*/  IMAD R4, R4, UR4, RZ ;  /* 0x0000000404047c24 */ /* 0x000fc6000f8e02ff */
[----:B------:R-:W-:Y:S01]  /*f720*/  SHF.R.S32.HI R0, RZ, 0x1f, R7 ;  /* 0x0000001fff007819 */ /* 0x000fe20000011407 */
[----:B------:R-:W-:Y:S01]  /*f730*/  IMAD R4, R9, UR5, R4 ;  /* 0x0000000509047c24 */ /* 0x000fe2000f8e0204 */
[----:B------:R-:W-:Y:S01]  /*f740*/  SHF.R.S32.HI R9, RZ, 0x1f, R5 ;  /* 0x0000001fff097819 */ /* 0x000fe20000011405 */
[----:B------:R-:W-:Y:S02]  /*f750*/  ULDC.64 UR4, c[0x0][0xbc8] ;  /* 0x0002f20000047ab9 */ /* 0x000fe40000000a00 */
[----:B------:R-:W-:Y:S01]  /*f760*/  IMAD R0, R0, UR4, RZ ;  /* 0x0000000400007c24 */ /* 0x000fe2000f8e02ff */
[----:B------:R-:W-:-:S03]  /*f770*/  IADD3.X R3, R9, R3, R4, P0, !PT ;  /* 0x0000000309037210 */ /* 0x000fc600007fe404 */
[C---:B------:R-:W-:Y:S02]  /*f780*/  IMAD R5, R7.reuse, UR5, R0 ;  /* 0x0000000507057c24 */ /* 0x040fe4000f8e0200 */
[----:B------:R-:W-:Y:S01]  /*f790*/  IMAD.WIDE.U32 R2, R7, UR4, R2 ;  /* 0x0000000407027c25 */ /* 0x000fe2000f8e0002 */
[----:B------:R-:W-:-:S04]  /*f7a0*/  ULDC.64 UR4, c[0x0][0xba8] ;  /* 0x0002ea0000047ab9 */ /* 0x000fc80000000a00 */
[----:B------:R-:W-:Y:S02]  /*f7b0*/  IADD3 R3, R3, R5, RZ ;  /* 0x0000000503037210 */ /* 0x000fe40007ffe0ff */
[----:B------:R-:W-:-:S04]  /*f7c0*/  LEA R4, P0, R2, UR4, 0x2 ;  /* 0x0000000402047c11 */ /* 0x000fc8000f8010ff */
[----:B------:R-:W-:Y:S01]  /*f7d0*/  LEA.HI.X R5, R2, UR5, R3, 0x2, P0 ;  /* 0x0000000502057c11 */ /* 0x000fe200080f1403 */
[----:B------:R-:W-:-:S05]  /*f7e0*/  IMAD.MOV.U32 R3, RZ, RZ, -0x800000 ;  /* 0xff800000ff037424 */ /* 0x000fca00078e00ff */
[----:B------:R1:W-:Y:S01]  /*f7f0*/  STG.E desc[UR48][R4.64], R3 ;  /* 0x0000000304007986 */ /* 0x0003e2000c101930 */
[----:B------:R-:W-:Y:S05]  /*f800*/  BRA `(.L_x_1747) ;  /* 0x0000004800a87947 */ /* 0x000fea0003800000 */
.L_x_1745:
[----:B------:R-:W-:-:S08]  /*f810*/  NOP ;  /* 0x0000000000007918 */ /* 0x000fd00000000000 */
[----:B------:R-:W0:-:S00]  /*f820*/  USETMAXREG.DEALLOC.CTAPOOL 0x18 ;  /* 0x00000018000079c8 */ /* 0x000e0000080e0500 */
        /* <DEDUP_REMOVED lines=16> */
.L_x_1846:
[----:B------:R-:W-:Y:S01]  /*f930*/  ULDC UR7, c[0x0][0xc50] ;  /* 0x0003140000077ab9 */ /* 0x000fe20000000800 */
[----:B------:R-:W-:Y:S01]  /*f940*/  UMOV UR36, UR6 ;  /* 0x0000000600247c82 */ /* 0x000fe20008000000 */
[----:B------:R-:W-:-:S11]  /*f950*/  UISETP.NE.AND UP0, UPT, UR7, 0x1, UPT ;  /* 0x000000010700788c */ /* 0x000fd6000bf05270 */
[----:B------:R-:W-:Y:S01]  /*f960*/  @UP0 ULDC UR4, c[0x0][0xc54] ;  /* 0x0003150000040ab9 */ /* 0x000fe20000000800 */
[----:B------:R-:W-:Y:S01]  /*f970*/  @UP0 ULDC UR8, c[0x0][0xc58] ;  /* 0x0003160000080ab9 */ /* 0x000fe20000000800 */
[----:B------:R-:W-:-:S04]  /*f980*/  UIMAD.WIDE.U32 UR4, UR6, UR4, URZ ;  /* 0x00000004060472a5 */ /* 0x000fc8000f8e003f */
[----:B------:R-:W-:-:S12]  /*f990*/  @UP0 USHF.R.U32.HI UR36, URZ, UR8, UR5 ;  /* 0x000000083f240299 */ /* 0x000fd80008011605 */
.L_x_1847:
[----:B------:R-:W-:Y:S01]  /*f9a0*/  ISETP.GE.AND P0, PT, R17, RZ, PT ;  /* 0x000000ff1100720c */ /* 0x000fe20003f06270 */
[----:B------:R-:W-:Y:S01]  /*f9b0*/  UIADD3 UR42, -UR36, URZ, URZ ;  /* 0x0000003f242a7290 */ /* 0x000fe2000fffe13f */
[----:B------:R-:W-:Y:S02]  /*f9c0*/  IMAD.MOV.U32 R0, RZ, RZ, 0x1 ;  /* 0x00000001ff007424 */ /* 0x000fe400078e00ff */
[----:B------:R-:W-:Y:S01]  /*f9d0*/  IMAD.MOV.U32 R6, RZ, RZ, RZ ;  /* 0x000000ffff067224 */ /* 0x000fe200078e00ff */
[----:B------:R-:W-:Y:S01]  /*f9e0*/  UIMAD UR42, UR7, UR42, UR6 ;  /* 0x0000002a072a72a4 */ /* 0x000fe2000f8e0206 */
[----:B------:R-:W-:-:S07]  /*f9f0*/  IMAD.MOV.U32 R9, RZ, RZ, 0x1 ;  /* 0x00000001ff097424 */ /* 0x000fce00078e00ff */
[----:B------:R-:W-:Y:S05]  /*fa00*/  @!P0 BRA `(.L_x_1848) ;  /* 0x0000004400688947 */ /* 0x000fea0003800000 */
[----:B------:R-:W0:Y:S01]  /*fa10*/  S2UR UR40, SR_CTAID.X ;  /* 0x00000000002879c3 */ /* 0x000e220000002500 */
[----:B------:R-:W-:Y:S01]  /*fa20*/  ULDC.64 UR4, c[0x0][0x418] ;  /* 0x0001060000047ab9 */ /* 0x000fe20000000a00 */
[----:B------:R-:W-:Y:S01]  /*fa30*/  ULDC UR6, c[0x0][0x448] ;  /* 0x0001120000067ab9 */ /* 0x000fe20000000800 */
[----:B------:R-:W-:Y:S02]  /*fa40*/  UISETP.NE.U32.AND UP0, UPT, UR4, URZ, UPT ;  /* 0x0000003f0400728c */ /* 0x000fe4000bf05070 */
[----:B------:R-:W-:Y:S02]  /*fa50*/  UISETP.NE.AND UP1, UPT, UR6, 0x1, UPT ;  /* 0x000000010600788c */ /* 0x000fe4000bf25270 */
[----:B------:R-:W-:Y:S01]  /*fa60*/  UISETP.NE.AND.EX UP0, UPT, UR5, URZ, UPT, UP0 ;  /* 0x0000003f0500728c */ /* 0x000fe2000bf05300 */
[----:B------:R-:W-:Y:S02]  /*fa70*/  ULDC UR6, c[0x0][0x424] ;  /* 0x0001090000067ab9 */ /* 0x000fe40000000800 */
[----:B------:R-:W-:Y:S01]  /*fa80*/  ULDC.64 UR4, c[0x0][0x9e0] ;  /* 0x0002780000047ab9 */ /* 0x000fe20000000a00 */
[----:B------:R-:W-:-:S02]  /*fa90*/  USEL UR9, UR6, 0x1, UP0 ;  /* 0x0000000106097887 */ /* 0x000fc40008000000 */
[----:B------:R-:W-:Y:S01]  /*faa0*/  UISETP.GE.AND UP0, UPT, UR5, 0x1, UPT ;  /* 0x000000010500788c */ /* 0x000fe2000bf06270 */
[----:B------:R-:W-:Y:S02]  /*fab0*/  ULDC UR10, c[0x0][0x288] ;  /* 0x0000a200000a7ab9 */ /* 0x000fe40000000800 */
[----:B------:R-:W-:Y:S01]  /*fac0*/  @UP1 ULDC UR7, c[0x0][0x44c] ;  /* 0x0001130000071ab9 */ /* 0x000fe20000000800 */
[----:B------:R-:W-:Y:S01]  /*fad0*/  ULDC UR12, c[0x0][0x2f0] ;  /* 0x0000bc00000c7ab9 */ /* 0x000fe20000000800 */
[----:B------:R-:W-:Y:S01]  /*fae0*/  UIADD3 UR11, -UR10, 0x1, URZ ;  /* 0x000000010a0b7890 */ /* 0x000fe2000fffe13f */
[----:B------:R-:W-:Y:S01]  /*faf0*/  PLOP3.LUT P1, PT, PT, PT, UP0, 0x80, 0x0 ;  /* 0x000000000000781c */ /* 0x000fe20003f2f008 */
[----:B------:R-:W-:Y:S01]  /*fb00*/  UIMAD UR13, UR9, UR12, 0x3f ;  /* 0x0000003f090d74a4 */ /* 0x000fe2000f8e020c */
[----:B------:R-:W-:Y:S01]  /*fb10*/  @UP1 ULDC UR14, c[0x0][0x450] ;  /* 0x00011400000e1ab9 */ /* 0x000fe20000000800 */
[----:B------:R-:W-:Y:S02]  /*fb20*/  UIMAD UR11, UR9, UR12, UR11 ;  /* 0x0000000c090b72a4 */ /* 0x000fe4000f8e020b */
[----:B0-----:R-:W-:-:S04]  /*fb30*/  USHF.L.U32 UR40, UR40, 0x6, URZ ;  /* 0x0000000628287899 */ /* 0x001fc8000800063f */
[----:B------:R-:W-:-:S04]  /*fb40*/  UIADD3 UR8, UR40, 0x3f, URZ ;  /* 0x0000003f28087890 */ /* 0x000fc8000fffe03f */
[----:B------:R-:W-:-:S04]  /*fb50*/  UIMAD.WIDE.U32 UR6, UR8, UR7, URZ ;  /* 0x00000007080672a5 */ /* 0x000fc8000f8e003f */
[----:B------:R-:W-:Y:S02]  /*fb60*/  @UP1 USHF.R.U32.HI UR8, URZ, UR14, UR7 ;  /* 0x0000000e3f081299 */ /* 0x000fe40008011607 */
[----:B------:R-:W-:Y:S02]  /*fb70*/  USHF.R.S32.HI UR7, URZ, 0x1f, UR13 ;  /* 0x0000001f3f077899 */ /* 0x000fe4000801140d */
[----:B------:R-:W-:Y:S02]  /*fb80*/  UIADD3 UR6, UR11, UR8, URZ ;  /* 0x000000080b067290 */ /* 0x000fe4000fffe03f */
[----:B------:R-:W-:Y:S02]  /*fb90*/  ULEA.HI UR7, UR7, UR13, URZ, 0x6 ;  /* 0x0000000d07077291 */ /* 0x000fe4000f8f303f */
[----:B------:R-:W-:Y:S02]  /*fba0*/  UIADD3 UR4, UR6, UR4, URZ ;  /* 0x0000000406047290 */ /* 0x000fe4000fffe03f */
[----:B------:R-:W-:Y:S01]  /*fbb0*/  USHF.R.S32.HI UR39, URZ, 0x6, UR7 ;  /* 0x000000063f277899 */ /* 0x000fe20008011407 */
        /* <DEDUP_REMOVED lines=11> */
.L_x_1850:
[----:B------:R-:W-:-:S11]  /*fc70*/  UISETP.NE.AND UP0, UPT, UR5, 0x1, UPT ;  /* 0x000000010500788c */ /* 0x000fd6000bf05270 */
[----:B------:R-:W-:Y:S02]  /*fc80*/  @UP0 ULDC.64 UR14, c[0x0][0x9e8] ;  /* 0x00027a00000e0ab9 */ /* 0x000fe40000000a00 */
[----:B------:R-:W-:-:S04]  /*fc90*/  UIMAD.WIDE.U32 UR6, UR8, UR14, URZ ;  /* 0x0000000e080672a5 */ /* 0x000fc8000f8e003f */
[----:B------:R-:W-:-:S12]  /*fca0*/  @UP0 USHF.R.U32.HI UR8, URZ, UR15, UR7 ;  /* 0x0000000f3f080299 */ /* 0x000fd80008011607 */
.L_x_1851:
[----:B------:R-:W-:-:S04]  /*fcb0*/  UIMAD UR8, UR8, UR5, UR5 ;  /* 0x00000005080872a4 */ /* 0x000fc8000f8e0205 */
[----:B------:R-:W-:-:S04]  /*fcc0*/  UISETP.LT.AND UP0, UPT, UR4, UR8, UPT ;  /* 0x000000080400728c */ /* 0x000fc8000bf01270 */
[----:B------:R-:W-:-:S12]  /*fcd0*/  USEL UR4, UR4, UR8, UP0 ;  /* 0x0000000804047287 */ /* 0x000fd80008000000 */
.L_x_1849:
        /* <DEDUP_REMOVED lines=11> */
[----:B------:R-:W-:Y:S01]  /*fd90*/  UIADD3 UR4, UR9, UR4, URZ ;  /* 0x0000000409047290 */ /* 0x000fe2000fffe03f */
[----:B------:R-:W-:Y:S01]  /*fda0*/  ULDC UR8, c[0x0][0x9dc] ;  /* 0x0002770000087ab9 */ /* 0x000fe20000000800 */
[----:B------:R-:W-:Y:S02]  /*fdb0*/  USEL UR12, UR39, UR44, UP0 ;  /* 0x0000002c270c7287 */ /* 0x000fe40008000000 */
        /* <DEDUP_REMOVED lines=12> */
.L_x_1853:
[----:B------:R-:W-:-:S11]  /*fe80*/  UISETP.NE.AND UP0, UPT, UR5, 0x1, UPT ;  /* 0x000000010500788c */ /* 0x000fd6000bf05270 */
[----:B------:R-:W-:Y:S02]  /*fe90*/  @UP0 ULDC.64 UR10, c[0x0][0x9e8] ;  /* 0x00027a00000a0ab9 */ /* 0x000fe40000000a00 */
[----:B------:R-:W-:-:S04]  /*fea0*/  UIMAD.WIDE.U32 UR6, UR4, UR10, URZ ;  /* 0x0000000a040672a5 */ /* 0x000fc8000f8e003f */
[----:B------:R-:W-:-:S12]  /*feb0*/  @UP0 USHF.R.U32.HI UR4, URZ, UR11, UR7 ;  /* 0x0000000b3f040299 */ /* 0x000fd80008011607 */
.L_x_1854:
[----:B------:R-:W-:-:S04]  /*fec0*/  UIMAD UR4, UR4, UR5, URZ ;  /* 0x00000005040472a4 */ /* 0x000fc8000f8e023f */
[----:B------:R-:W-:-:S04]  /*fed0*/  UISETP.LT.AND UP0, UPT, UR8, UR4, UPT ;  /* 0x000000040800728c */ /* 0x000fc8000bf01270 */
[----:B------:R-:W-:-:S12]  /*fee0*/  USEL UR8, UR8, UR4, !UP0 ;  /* 0x0000000408087287 */ /* 0x000fd8000c000000 */
.L_x_1852:
[----:B------:R-:W-:Y:S02]  /*fef0*/  USHF.R.S32.HI UR4, URZ, 0x1f, UR8 ;  /* 0x0000001f3f047899 */ /* 0x000fe40008011408 */
[----:B------:R-:W-:Y:S02]  /*ff00*/  USHF.R.U32.HI UR10, URZ, 0x10, UR42 ;  /* 0x000000103f0a7899 */ /* 0x000fe4000801162a */
[----:B------:R-:W-:Y:S02]  /*ff10*/  ULEA.HI UR4, UR4, UR8, URZ, 0x6 ;  /* 0x0000000804047291 */ /* 0x000fe4000f8f303f */
[----:B------:R-:W-:Y:S02]  /*ff20*/  ULOP3.LUT UR42, UR42, 0xffff, URZ, 0xc0, !UPT ;  /* 0x0000ffff2a2a7892 */ /* 0x000fe4000f8ec03f */
[----:B------:R-:W-:Y:S01]  /*ff30*/  USHF.R.S32.HI UR4, URZ, 0x6, UR4 ;  /* 0x000000063f047899 */ /* 0x000fe20008011404 */
[----:B------:R-:W-:-:S03]  /*ff40*/  UMOV UR46, URZ ;  /* 0x0000003f002e7c82 */ /* 0x000fc60008000000 */
[----:B------:R-:W-:-:S04]  /*ff50*/  UISETP.LT.AND UP0, UPT, URZ, UR4, UPT ;  /* 0x000000043f00728c */ /* 0x000fc8000bf01270 */
[----:B------:R-:W-:Y:S02]  /*ff60*/  USEL UR43, URZ, UR4, !UP0 ;  /* 0x000000043f2b7287 */ /* 0x000fe4000c000000 */
[----:B------:R-:W-:Y:S02]  /*ff70*/  UISETP.NE.AND UP0, UPT, UR10, URZ, UPT ;  /* 0x0000003f0a00728c */ /* 0x000fe4000bf05270 */
[----:B------:R-:W-:-:S06]  /*ff80*/  UISETP.GT.AND UP1, UPT, UR12, UR43, UPT ;  /* 0x0000002b0c00728c */ /* 0x000fcc000bf24270 */
[----:B------:R-:W-:-:S03]  /*ff90*/  PLOP3.LUT P0, PT, PT, PT, UP1, 0x80, 0x0 ;  /* 0x000000000000781c */ /* 0x000fc60003f0f018 */
[----:B------:R-:W-:-:S10]  /*ffa0*/  @!UP0 ULDC UR10, c[0x0][0x9f0] ;  /* 0x00027c00000a8ab9 */ /* 0x000fd40000000800 */
        /* <DEDUP_REMOVED lines=8> */
[----:B------:R-:W-:-:S05]  /*10030*/  IMAD.MOV R3, RZ, RZ, -R3 ;  /* 0x000000ffff037224 */ /* 0x000fca00078e0a03 */
[----:B------:R-:W-:-:S05]  /*10040*/  R2UR UR9, R3 ;  /* 0x00000000030972ca */ /* 0x000fca00000e0000 */
[----:B------:R-:W0:Y:S08]  /*10050*/  I2F.RP R0, UR11 ;  /* 0x0000000b00007d06 */ /* 0x000e300008209400 */
[----:B0-----:R-:W0:Y:S02]  /*10060*/  MUFU.RCP R0, R0 ;  /* 0x0000000000007308 */ /* 0x001e240000001000 */
[----:B0-----:R-:W-:Y:S01]  /*10070*/  VIADD R2, R0, 0xffffffe ;  /* 0x0ffffffe00027836 */ /* 0x001fe20000000000 */
[----:B------:R-:W-:Y:S01]  /*10080*/  IABS R0, UR6 ;  /* 0x0000000600007c13 */ /* 0x000fe20008000000 */
[----:B------:R-:W-:-:S03]  /*10090*/  ULOP3.LUT UR6, UR6, UR10, URZ, 0x3c, !UPT ;  /* 0x0000000a06067292 */ /* 0x000fc6000f8e3c3f */
[----:B------:R-:W-:Y:S01]  /*100a0*/  R2UR UR8, R0 ;  /* 0x00000000000872ca */ /* 0x000fe200000e0000 */
[----:B------:R-:W0:Y:S02]  /*100b0*/  F2I.FTZ.U32.TRUNC.NTZ R2, R2 ;  /* 0x0000000200027305 */ /* 0x000e24000021f000 */
        /* <DEDUP_REMOVED lines=16> */
.L_x_1855:
[----:B------:R-:W-:Y:S01]  /*101c0*/  UIMAD UR41, UR42, UR46, UR43 ;  /* 0x0000002e2a2972a4 */ /* 0x000fe2000f8e022b */
[----:B------:R-:W-:Y:S01]  /*101d0*/  MOV R0, UR12 ;  /* 0x0000000c00007c02 */ /* 0x000fe20008000f00 */
[----:B------:R-:W-:Y:S02]  /*101e0*/  IMAD.MOV.U32 R6, RZ, RZ, RZ ;  /* 0x000000ffff067224 */ /* 0x000fe400078e00ff */
[----:B------:R-:W-:Y:S02]  /*101f0*/  IMAD.MOV.U32 R9, RZ, RZ, 0x1 ;  /* 0x00000001ff097424 */ /* 0x000fe400078e00ff */
[----:B------:R-:W-:-:S05]  /*10200*/  IMAD.U32 R3, RZ, RZ, UR41 ;  /* 0x00000029ff037e24 */ /* 0x000fca000f8e00ff */
[----:B------:R-:W-:Y:S01]  /*10210*/  VIADDMNMX R18, R3, UR46, R0, PT ;  /* 0x0000002e03127c46 */ /* 0x000fe2000b800100 */
[----:B------:R-:W-:-:S03]  /*10220*/  IMAD.MOV.U32 R0, RZ, RZ, 0x1 ;  /* 0x00000001ff007424 */ /* 0x000fc600078e00ff */
        /* <DEDUP_REMOVED lines=26> */
.L_x_1856:
        /* <DEDUP_REMOVED lines=20> */
.L_x_1858:
        /* <DEDUP_REMOVED lines=15> */
.L_x_1857:
[----:B------:R-:W0:Y:S02]  /*10600*/  LDC.64 R2, c[0x0][0x9f8] ;  /* 0x00027e00ff027b82 */ /* 0x000e240000000a00 */
[----:B0-----:R-:W-:-:S04]  /*10610*/  ISETP.NE.U32.AND P0, PT, R2, RZ, PT ;  /* 0x000000ff0200720c */ /* 0x001fc80003f05070 */
[----:B------:R-:W-:-:S13]  /*10620*/  ISETP.NE.AND.EX P0, PT, R3, RZ, PT, P0 ;  /* 0x000000ff0300720c */ /* 0x000fda0003f05300 */
[----:B------:R-:W0:Y:S02]  /*10630*/  @P0 LDC.64 R2, c[0x0][0x9f8] ;  /* 0x00027e00ff020b82 */ /* 0x000e240000000a00 */
[----:B0-----:R-:W-:-:S05]  /*10640*/  @P0 IMAD.WIDE R2, R17, 0x4, R2 ;  /* 0x0000000411020825 */ /* 0x001fca00078e0202 */
[----:B------:R0:W2:Y:S01]  /*10650*/  @P0 LDG.E R17, desc[UR48][R2.64] ;  /* 0x0000003002110981 */ /* 0x0000a2000c1e1900 */
[----:B------:R-:W-:Y:S01]  /*10660*/  UMOV UR4, 0xffffffff ;  /* 0xffffffff00047882 */ /* 0x000fe20000000000 */
[----:B------:R-:W-:Y:S01]  /*10670*/  IADD3 R0, R18, -0x1, RZ ;  /* 0xffffffff12007810 */ /* 0x000fe20007ffe0ff */
        /* <DEDUP_REMOVED lines=9> */
.L_x_1955:
        /* <DEDUP_REMOVED lines=8> */
.L_x_1958:
[----:B------:R-:W-:Y:S05]  /*10790*/  @!P6 BRA `(.L_x_1860) ;  /* 0x0000000000d4e947 */ /* 0x000fea0003800000 */
[----:B------:R-:W-:Y:S01]  /*107a0*/  IMAD.MOV.U32 R16, RZ, RZ, R17 ;  /* 0x000000ffff107224 */ /* 0x000fe200078e0011 */
[----:B------:R-:W-:Y:S06]  /*107b0*/  @!P1 BRA `(.L_x_1862) ;  /* 0x0000000000509947 */ /* 0x000fec0003800000 */
[----:B------:R-:W-:Y:S01]  /*107c0*/  IMAD.MOV.U32 R8, RZ, RZ, R0 ;  /* 0x000000ffff087224 */ /* 0x000fe200078e0000 */
[----:B------:R-:W-:Y:S01]  /*107d0*/  ULDC.64 UR4, c[0x0][0x428] ;  /* 0x00010a0000047ab9 */ /* 0x000fe20000000a00 */
[----:B------:R-:W0:Y:S01]  /*107e0*/  LDC R0, c[0x0][0x43c] ;  /* 0x00010f00ff007b82 */ /* 0x000e220000000800 */
[----:B------:R-:W-:Y:S02]  /*107f0*/  IMAD R6, R18, UR4, RZ ;  /* 0x0000000412067c24 */ /* 0x000fe4000f8e02ff */
[----:B------:R-:W-:Y:S02]  /*10800*/  IMAD.MOV.U32 R7, RZ, RZ, R8 ;  /* 0x000000ffff077224 */ /* 0x000fe400078e0008 */
[----:B------:R-:W-:Y:S01]  /*10810*/  IMAD R9, R17, UR5, R6 ;  /* 0x0000000511097c24 */ /* 0x000fe2000f8e0206 */
[----:B0-----:R-:W-:-:S13]  /*10820*/  ISETP.NE.AND P0, PT, R0, 0x1, PT ;  /* 0x000000010000780c */ /* 0x001fda0003f05270 */
        /* <DEDUP_REMOVED lines=13> */
.L_x_1862:
[----:B------:R-:W-:Y:S01]  /*10900*/  IMAD.MOV.U32 R0, RZ, RZ, 0x1 ;  /* 0x00000001ff007424 */ /* 0x000fe200078e00ff */
[----:B0-----:R-:W0:Y:S04]  /*10910*/  S2R R8, SR_TID.X ;  /* 0x0000000000087919 */ /* 0x001e280000002100 */
[----:B------:R-:W-:-:S04]  /*10920*/  SHF.L.U32 R0, R0, 0x1f, RZ ;  /* 0x0000001f00007819 */ /* 0x000fc800000006ff */
[----:B------:R-:W1:Y:S01]  /*10930*/  SYNCS.PHASECHK.TRANS64.TRYWAIT P0, [UR38+0x28c40], R0 ;  /* 0x028c4000ff0075a7 */ /* 0x000e620008000166 */
[----:B0-----:R-:W-:-:S04]  /*10940*/  LOP3.LUT R2, R8, 0x7f, RZ, 0xc0, !PT ;  /* 0x0000007f08027812 */ /* 0x001fc800078ec0ff */
[----:B------:R-:W-:Y:S01]  /*10950*/  ISETP.NE.AND P1, PT, R2, RZ, PT ;  /* 0x000000ff0200720c */ /* 0x000fe20003f25270 */
[----:B-1----:R-:W-:-:S12]  /*10960*/  @!P0 BRA `(.L_x_1863) ;  /* 0x0000003c00908947 */ /* 0x002fd80003800000 */
.L_x_1959:
[----:B------:R-:W-:Y:S05]  /*10970*/  @P1 BRA `(.L_x_1864) ;  /* 0x0000000000181947 */ /* 0x000fea0003800000 */
[----:B------:R-:W1:Y:S01]  /*10980*/  S2R R2, SR_TID.X ;  /* 0x0000000000027919 */ /* 0x000e620000002100 */
[----:B0-----:R-:W-:-:S04]  /*10990*/  MOV R0, 0x2000 ;  /* 0x0000200000007802 */ /* 0x001fc80000000f00 */
[----:B------:R2:W-:Y:S01]  /*109a0*/  SYNCS.ARRIVE.TRANS64 RZ, [UR38+0x28c30], R0 ;  /* 0x028c3000ffff79a7 */ /* 0x0005e20008000026 */
[----:B-1----:R-:W-:-:S13]  /*109b0*/  LOP3.LUT P0, RZ, R2, 0x1f, RZ, 0xc0, !PT ;  /* 0x0000001f02ff7812 */ /* 0x002fda000780c0ff */
[----:B--2---:R-:W-:Y:S05]  /*109c0*/  @!P0 BRA `(.L_x_1864) ;  /* 0x0000000000048947 */ /* 0x004fea0003800000 */
[----:B------:R-:W-:Y:S01]  /*109d0*/  BPT.TRAP 0x1 ;  /* 0x000000040000795c */ /* 0x000fe20000300000 */
.L_x_1864:
        /* <DEDUP_REMOVED lines=17> */
.L_x_1860:
        /* <DEDUP_REMOVED lines=22> */
.L_x_1865:
[----:B------:R-:W0:Y:S01]  /*10c50*/  LDC R6, c[0x0][0x448] ;  /* 0x00011200ff067b82 */ /* 0x000e220000000800 */
[----:B------:R-:W1:Y:S01]  /*10c60*/  S2R R11, SR_TID.X ;  /* 0x00000000000b7919 */ /* 0x000e620000002100 */
[----:B------:R-:W-:Y:S01]  /*10c70*/  USHF.R.S32.HI UR4, URZ, 0x1f, UR36 ;  /* 0x0000001f3f047899 */ /* 0x000fe20008011424 */
[----:B------:R-:W-:Y:S01]  /*10c80*/  ULDC.64 UR8, c[0x0][0x2d8] ;  /* 0x0000b60000087ab9 */ /* 0x000fe20000000a00 */
[----:B------:R-:W2:Y:S02]  /*10c90*/  S2R R12, SR_CTAID.Z ;  /* 0x00000000000c7919 */ /* 0x000ea40000002700 */
[----:B------:R-:W-:Y:S02]  /*10ca0*/  UIMAD UR6, UR4, UR8, URZ ;  /* 0x00000008040672a4 */ /* 0x000fe4000f8e023f */
[----:B------:R-:W-:Y:S02]  /*10cb0*/  UIMAD.WIDE.U32 UR4, UR36, UR8, URZ ;  /* 0x00000008240472a5 */ /* 0x000fe4000f8e003f */
[----:B------:R-:W-:-:S04]  /*10cc0*/  UIMAD UR6, UR36, UR9, UR6 ;  /* 0x00000009240672a4 */ /* 0x000fc8000f8e0206 */
[----:B------:R-:W-:Y:S01]  /*10cd0*/  UIADD3 UR5, UR5, UR6, URZ ;  /* 0x0000000605057290 */ /* 0x000fe2000fffe03f */
[----:B0-----:R-:W-:Y:S02]  /*10ce0*/  ISETP.NE.AND P0, PT, R6, 0x1, PT ;  /* 0x000000010600780c */ /* 0x001fe40003f05270 */
[C---:B-1----:R-:W-:Y:S01]  /*10cf0*/  LOP3.LUT R10, R11.reuse, 0x7f, RZ, 0xc0, !PT ;  /* 0x0000007f0b0a7812 */ /* 0x042fe200078ec0ff */
[----:B------:R-:W-:-:S10]  /*10d00*/  IMAD.SHL.U32 R3, R11, 0x10, RZ ;  /* 0x000000100b037824 */ /* 0x000fd400078e00ff */
[----:B------:R-:W0:Y:S01]  /*10d10*/  @P0 LDC R8, c[0x0][0x44c] ;  /* 0x00011300ff080b82 */ /* 0x000e220000000800 */
[----:B------:R-:W-:-:S04]  /*10d20*/  SHF.R.U32.HI R4, RZ, 0x3, R10 ;  /* 0x00000003ff047819 */ /* 0x000fc8000001160a */
[----:B------:R-:W-:-:S03]  /*10d30*/  LOP3.LUT R3, R4, 0x70, R3, 0xf8, !PT ;  /* 0x0000007004037812 */ /* 0x000fc600078ef803 */
[----:B------:R-:W1:Y:S02]  /*10d40*/  @P0 LDC R0, c[0x0][0x450] ;  /* 0x00011400ff000b82 */ /* 0x000e640000000800 */
[----:B------:R-:W-:-:S04]  /*10d50*/  VIADD R5, R3, UR40 ;  /* 0x0000002803057c36 */ /* 0x000fc80008000000 */
[----:B------:R-:W-:Y:S02]  /*10d60*/  IMAD.MOV.U32 R7, RZ, RZ, R5 ;  /* 0x000000ffff077224 */ /* 0x000fe400078e0005 */
[----:B------:R-:W3:Y:S01]  /*10d70*/  LDC.64 R2, c[0x0][0x2e0] ;  /* 0x0000b800ff027b82 */ /* 0x000ee20000000a00 */
[----:B0-----:R-:W-:-:S05]  /*10d80*/  @P0 IMAD.HI.U32 R9, R5, R8, RZ ;  /* 0x0000000805090227 */ /* 0x001fca00078e00ff */
[----:B-1----:R-:W-:Y:S02]  /*10d90*/  @P0 SHF.R.U32.HI R7, RZ, R0, R9 ;  /* 0x00000000ff070219 */ /* 0x002fe40000011609 */
[----:B--2---:R-:W-:-:S03]  /*10da0*/  SHF.R.S32.HI R9, RZ, 0x1f, R12 ;  /* 0x0000001fff097819 */ /* 0x004fc6000001140c */
[----:B------:R-:W-:Y:S02]  /*10db0*/  IMAD.MOV R8, RZ, RZ, -R7 ;  /* 0x000000ffff087224 */ /* 0x000fe400078e0a07 */
[----:B---3--:R-:W-:Y:S02]  /*10dc0*/  IMAD R0, R9, R2, RZ ;  /* 0x0000000209007224 */ /* 0x008fe400078e02ff */
[----:B------:R-:W-:Y:S02]  /*10dd0*/  IMAD R5, R6, R8, R5 ;  /* 0x0000000806057224 */ /* 0x000fe400078e0205 */
[C---:B------:R-:W-:Y:S01]  /*10de0*/  IMAD R9, R12.reuse, R3, R0 ;  /* 0x000000030c097224 */ /* 0x040fe200078e0200 */
[----:B------:R-:W-:Y:S01]  /*10df0*/  SHF.R.S32.HI R0, RZ, 0x1f, R7 ;  /* 0x0000001fff007819 */ /* 0x000fe20000011407 */
[----:B------:R-:W-:Y:S01]  /*10e00*/  IMAD.WIDE.U32 R2, R12, R2, UR4 ;  /* 0x000000040c027e25 */ /* 0x000fe2000f8e0002 */
[----:B------:R-:W-:-:S03]  /*10e10*/  ULDC.64 UR4, c[0x0][0x2d0] ;  /* 0x0000b40000047ab9 */ /* 0x000fc60000000a00 */
[----:B------:R-:W-:Y:S02]  /*10e20*/  IMAD R0, R0, UR4, RZ ;  /* 0x0000000400007c24 */ /* 0x000fe4000f8e02ff */
[----:B------:R-:W-:Y:S02]  /*10e30*/  IMAD.IADD R3, R3, 0x1, R9 ;  /* 0x0000000103037824 */ /* 0x000fe400078e0209 */
[C---:B------:R-:W-:Y:S01]  /*10e40*/  IMAD R9, R7.reuse, UR5, R0 ;  /* 0x0000000507097c24 */ /* 0x040fe2000f8e0200 */
[----:B------:R-:W-:Y:S01]  /*10e50*/  SHF.R.S32.HI R0, RZ, 0x1f, R5 ;  /* 0x0000001fff007819 */ /* 0x000fe20000011405 */
[----:B------:R-:W-:Y:S01]  /*10e60*/  IMAD.WIDE.U32 R2, R7, UR4, R2 ;  /* 0x0000000407027c25 */ /* 0x000fe2000f8e0002 */
[----:B------:R-:W-:-:S03]  /*10e70*/  ULDC.64 UR4, c[0x0][0x2c8] ;  /* 0x0000b20000047ab9 */ /* 0x000fc60000000a00 */
[----:B------:R-:W-:Y:S02]  /*10e80*/  IMAD.IADD R3, R3, 0x1, R9 ;  /* 0x0000000103037824 */ /* 0x000fe400078e0209 */
[----:B------:R-:W-:Y:S02]  /*10e90*/  IMAD R0, R0, UR4, RZ ;  /* 0x0000000400007c24 */ /* 0x000fe4000f8e02ff */
[----:B------:R-:W-:-:S04]  /*10ea0*/  IMAD.WIDE.U32 R2, R5, UR4, R2 ;  /* 0x0000000405027c25 */ /* 0x000fc8000f8e0002 */
[----:B------:R-:W-:Y:S01]  /*10eb0*/  IMAD R7, R5, UR5, R0 ;  /* 0x0000000505077c24 */ /* 0x000fe2000f8e0200 */
[----:B------:R-:W-:Y:S01]  /*10ec0*/  ULDC.64 UR4, c[0x0][0x280] ;  /* 0x0000a00000047ab9 */ /* 0x000fe20000000a00 */
[----:B------:R-:W-:Y:S01]  /*10ed0*/  IMAD.SHL.U32 R5, R10, 0x8, RZ ;  /* 0x000000080a057824 */ /* 0x000fe200078e00ff */
[----:B------:R-:W-:Y:S01]  /*10ee0*/  LEA R0, P0, R2, UR4, 0x1 ;  /* 0x0000000402007c11 */ /* 0x000fe2000f8008ff */
[----:B------:R-:W-:Y:S01]  /*10ef0*/  ULDC UR4, c[0x0][0x2b8] ;  /* 0x0000ae0000047ab9 */ /* 0x000fe20000000800 */
[----:B------:R-:W-:-:S04]  /*10f00*/  IADD3 R7, R3, R7, RZ ;  /* 0x0000000703077210 */ /* 0x000fc80007ffe0ff */
        /* <DEDUP_REMOVED lines=11> */
[----:B------:R-:W-:Y:S02]  /*10fc0*/  VIADD R4, R4, UR40 ;  /* 0x0000002804047c36 */ /* 0x000fe40008000000 */
[----:B------:R-:W1:Y:S01]  /*10fd0*/  SHFL.IDX PT, R2, R7, RZ, 0x181f ;  /* 0x00181fff07027589 */ /* 0x000e6200000e0000 */
[----:B------:R-:W-:Y:S02]  /*10fe0*/  IMAD R6, R6, UR4, RZ ;  /* 0x0000000406067c24 */ /* 0x000fe4000f8e02ff */
[----:B------:R-:W-:-:S03]  /*10ff0*/  VIADD R11, R4, 0x10 ;  /* 0x00000010040b7836 */ /* 0x000fc60000000000 */
[----:B------:R-:W-:-:S13]  /*11000*/  ISETP.GE.AND P1, PT, R4, R6, PT ;  /* 0x000000060400720c */ /* 0x000fda0003f26270 */
[----:B------:R-:W-:Y:S02]  /*11010*/  @!P1 LEA R9, R5, UR38, 0x1 ;  /* 0x0000002605099c11 */ /* 0x000fe4000f8e08ff */
[----:B0-----:R-:W-:-:S05]  /*11020*/  @!P1 LEA R14, P2, R8, R14, 0x1 ;  /* 0x0000000e080e9211 */ /* 0x001fca00078408ff */
[----:B-1----:R-:W-:Y:S02]  /*11030*/  @!P1 IMAD.X R3, RZ, RZ, R2, P2 ;  /* 0x000000ffff039224 */ /* 0x002fe400010e0602 */
[----:B------:R-:W-:Y:S02]  /*11040*/  @!P1 IMAD.MOV.U32 R2, RZ, RZ, R14 ;  /* 0x000000ffff029224 */ /* 0x000fe400078e000e */
[----:B------:R-:W0:Y:S04]  /*11050*/  SHFL.IDX PT, R14, R0, 0x1, 0x181f ;  /* 0x00381f00000e7f89 */ /* 0x000e2800000e0000 */
[----:B------:R1:W-:Y:S01]  /*11060*/  @!P1 LDGSTS.E.BYPASS.LTC128B.128 [R9+0x20400], desc[UR48][R2.64], !P0 ;  /* 0x2040000002099fae */ /* 0x0003e2000c101d70 */
[----:B------:R-:W-:-:S03]  /*11070*/  ISETP.GE.AND P1, PT, R11, R6, PT ;  /* 0x000000060b00720c */ /* 0x000fc60003f26270 */
[----:B-1----:R-:W1:Y:S01]  /*11080*/  SHFL.IDX PT, R2, R7, 0x1, 0x181f ;  /* 0x00381f0007027f89 */ /* 0x002e6200000e0000 */
[----:B------:R-:W-:-:S09]  /*11090*/  VIADD R9, R4, 0x20 ;  /* 0x0000002004097836 */ /* 0x000fd20000000000 */
[----:B------:R-:W-:Y:S02]  /*110a0*/  @!P1 LEA R21, R5, UR38, 0x1 ;  /* 0x0000002605159c11 */ /* 0x000fe4000f8e08ff */
[----:B0-----:R-:W-:-:S05]  /*110b0*/  @!P1 LEA R14, P2, R8, R14, 0x1 ;  /* 0x0000000e080e9211 */ /* 0x001fca00078408ff */
[----:B-1----:R-:W-:Y:S01]  /*110c0*/  @!P1 IMAD.X R3, RZ, RZ, R2, P2 ;  /* 0x000000ffff039224 */ /* 0x002fe200010e0602 */
[----:B------:R-:W-:Y:S02]  /*110d0*/  @!P1 MOV R2, R14 ;  /* 0x0000000e00029202 */ /* 0x000fe40000000f00 */
[----:B------:R-:W0:Y:S04]  /*110e0*/  SHFL.IDX PT, R14, R0, 0x2, 0x181f ;  /* 0x00581f00000e7f89 */ /* 0x000e2800000e0000 */
[----:B------:R1:W-:Y:S01]  /*110f0*/  @!P1 LDGSTS.E.BYPASS.LTC128B.128 [R21+0x20c00], desc[UR48][R2.64], !P0 ;  /* 0x20c0000002159fae */ /* 0x0003e2000c101d70 */
[----:B------:R-:W-:-:S03]  /*11100*/  ISETP.GE.AND P1, PT, R9, R6, PT ;  /* 0x000000060900720c */ /* 0x000fc60003f26270 */
[----:B-1----:R-:W1:Y:S10]  /*11110*/  SHFL.IDX PT, R2, R7, 0x2, 0x181f ;  /* 0x00581f0007027f89 */ /* 0x002e7400000e0000 */
[----:B------:R-:W-:Y:S01]  /*11120*/  @!P1 LEA R9, R5, UR38, 0x1 ;  /* 0x0000002605099c11 */ /* 0x000fe2000f8e08ff */
[----:B------:R-:W2:Y:S01]  /*11130*/  SHFL.IDX PT, R7, R7, 0x3, 0x181f ;  /* 0x00781f0007077f89 */ /* 0x000ea200000e0000 */
[----:B0-----:R-:W-:-:S05]  /*11140*/  @!P1 LEA R14, P2, R8, R14, 0x1 ;  /* 0x0000000e080e9211 */ /* 0x001fca00078408ff */
[----:B-1----:R-:W-:Y:S02]  /*11150*/  @!P1 IMAD.X R3, RZ, RZ, R2, P2 ;  /* 0x000000ffff039224 */ /* 0x002fe400010e0602 */
[----:B------:R-:W-:Y:S02]  /*11160*/  @!P1 IMAD.MOV.U32 R2, RZ, RZ, R14 ;  /* 0x000000ffff029224 */ /* 0x000fe400078e000e */
[----:B------:R0:W1:Y:S04]  /*11170*/  SHFL.IDX PT, R14, R0, 0x3, 0x181f ;  /* 0x00781f00000e7f89 */ /* 0x00006800000e0000 */
[----:B--2---:R0:W-:Y:S02]  /*11180*/  @!P1 LDGSTS.E.BYPASS.LTC128B.128 [R9+0x21400], desc[UR48][R2.64], !P0 ;  /* 0x2140000002099fae */ /* 0x0041e4000c101d70 */
.L_x_1968:
[----:B0-----:R-:W-:Y:S02]  /*11190*/  VIADD R3, R4, 0x30 ;  /* 0x0000003004037836 */ /* 0x001fe40000000000 */
[----:B------:R-:W-:-:S03]  /*111a0*/  IMAD.MOV.U32 R4, RZ, RZ, 0x1 ;  /* 0x00000001ff047424 */ /* 0x000fc600078e00ff */
[----:B------:R-:W-:Y:S02]  /*111b0*/  ISETP.GE.AND P1, PT, R3, R6, PT ;  /* 0x000000060300720c */ /* 0x000fe40003f26270 */
[----:B------:R-:W-:-:S11]  /*111c0*/  SHF.L.U32 R4, R4, 0x1f, RZ ;  /* 0x0000001f04047819 */ /* 0x000fd600000006ff */
[----:B-1----:R-:W-:Y:S02]  /*111d0*/  @!P1 LEA R2, P2, R8, R14, 0x1 ;  /* 0x0000000e08029211 */ /* 0x002fe400078408ff */
        /* <DEDUP_REMOVED lines=13> */
.L_x_1969:
[----:B------:R-:W-:Y:S01]  /*112b0*/  ISETP.NE.AND P0, PT, R19, RZ, PT ;  /* 0x000000ff1300720c */ /* 0x000fe20003f05270 */
[----:B------:R-:W-:Y:S01]  /*112c0*/  BSSY B0, `(.L_x_1868) ;  /* 0x000007f000007945 */ /* 0x000fe20003800000 */
[----:B------:R-:W-:-:S11]  /*112d0*/  IMAD.MOV.U32 R0, RZ, RZ, 0x1 ;  /* 0x00000001ff007424 */ /* 0x000fd600078e00ff */
[----:B------:R-:W-:Y:S05]  /*112e0*/  @!P0 BRA `(.L_x_1869) ;  /* 0x0000000400f08947 */ /* 0x000fea0003800000 */
[----:B------:R-:W1:Y:S01]  /*112f0*/  SYNCS.PHASECHK.TRANS64.TRYWAIT P0, [UR38+0x28c60], R4 ;  /* 0x028c6004ff0075a7 */ /* 0x000e620008000166 */
[----:B------:R-:W2:Y:S02]  /*11300*/  S2R R2, SR_TID.X ;  /* 0x0000000000027919 */ /* 0x000ea40000002100 */
[----:B--2---:R-:W-:-:S04]  /*11310*/  LOP3.LUT R2, R2, 0x7f, RZ, 0xc0, !PT ;  /* 0x0000007f02027812 */ /* 0x004fc800078ec0ff */
[----:B------:R-:W-:Y:S01]  /*11320*/  ISETP.NE.AND P1, PT, R2, RZ, PT ;  /* 0x000000ff0200720c */ /* 0x000fe20003f25270 */
[----:B-1----:R-:W-:-:S12]  /*11330*/  @!P0 BRA `(.L_x_1870) ;  /* 0x00000038007c8947 */ /* 0x002fd80003800000 */
.L_x_1970:
[----:B------:R-:W-:Y:S04]  /*11340*/  BSSY B1, `(.L_x_1871) ;  /* 0x0000008000017945 */ /* 0x000fe80003800000 */
[----:B------:R-:W-:Y:S05]  /*11350*/  @P1 BRA `(.L_x_1872) ;  /* 0x0000000000181947 */ /* 0x000fea0003800000 */
[----:B0-----:R-:W0:Y:S01]  /*11360*/  S2R R3, SR_TID.X ;  /* 0x0000000000037919 */ /* 0x001e220000002100 */
[----:B------:R-:W-:-:S04]  /*11370*/  MOV R2, 0x10000 ;  /* 0x0001000000027802 */ /* 0x000fc80000000f00 */
[----:B------:R1:W-:Y:S01]  /*11380*/  SYNCS.ARRIVE.TRANS64 RZ, [UR38+0x28c50], R2 ;  /* 0x028c5002ffff79a7 */ /* 0x0003e20008000026 */
[----:B0-----:R-:W-:-:S13]  /*11390*/  LOP3.LUT P0, RZ, R3, 0x1f, RZ, 0xc0, !PT ;  /* 0x0000001f03ff7812 */ /* 0x001fda000780c0ff */
[----:B-1----:R-:W-:Y:S05]  /*113a0*/  @!P0 BRA `(.L_x_1872) ;  /* 0x0000000000048947 */ /* 0x002fea0003800000 */
[----:B------:R-:W-:Y:S01]  /*113b0*/  BPT.TRAP 0x1 ;  /* 0x000000040000795c */ /* 0x000fe20000300000 */
.L_x_1872:
[----:B------:R-:W-:Y:S05]  /*113c0*/  BSYNC B1 ;  /* 0x0000000000017941 */ /* 0x000fea0003800000 */
.L_x_1871:
        /* <DEDUP_REMOVED lines=11> */
.L_x_1873:
        /* <DEDUP_REMOVED lines=13> */
.L_x_1874:
        /* <DEDUP_REMOVED lines=13> */
.L_x_1875:
        /* <DEDUP_REMOVED lines=13> */
.L_x_1876:
        /* <DEDUP_REMOVED lines=13> */
.L_x_1877:
        /* <DEDUP_REMOVED lines=13> */
.L_x_1878:
        /* <DEDUP_REMOVED lines=13> */
.L_x_1879:
        /* <DEDUP_REMOVED lines=13> */
.L_x_1880:
        /* <DEDUP_REMOVED lines=8> */
.L_x_1869:
[----:B------:R-:W-:Y:S05]  /*11ab0*/  BSYNC B0 ;  /* 0x0000000000007941 */ /* 0x000fea0003800000 */
.L_x_1868:
[----:B0-----:R-:W2:Y:S01]  /*11ac0*/  LDL.LU R3, [R1+0x8] ;  /* 0x0000080001037983 */ /* 0x001ea20000300800 */
[----:B------:R-:W-:Y:S02]  /*11ad0*/  IMAD.MOV.U32 R9, RZ, RZ, RZ ;  /* 0x000000ffff097224 */ /* 0x000fe400078e00ff */
[----:B------:R-:W-:Y:S02]  /*11ae0*/  IMAD.MOV.U32 R6, RZ, RZ, 0x1 ;  /* 0x00000001ff067424 */ /* 0x000fe400078e00ff */
[----:B--2---:R-:W-:-:S05]  /*11af0*/  VIADD R7, R3, 0xfffffffe ;  /* 0xfffffffe03077836 */ /* 0x004fca0000000000 */
[----:B------:R-:W-:-:S13]  /*11b00*/  ISETP.GE.AND P0, PT, R7, UR41, PT ;  /* 0x0000002907007c0c */ /* 0x000fda000bf06270 */
[----:B------:R-:W-:Y:S05]  /*11b10*/  @!P0 BRA `(.L_x_1848) ;  /* 0x0000002400248947 */ /* 0x000fea0003800000 */
[----:B------:R-:W-:Y:S01]  /*11b20*/  UIADD3 UR4, UR42, 0x1, URZ ;  /* 0x000000012a047890 */ /* 0x000fe2000fffe03f */
[----:B------:R-:W0:Y:S01]  /*11b30*/  S2R R4, SR_TID.X ;  /* 0x0000000000047919 */ /* 0x000e220000002100 */
[----:B------:R-:W-:Y:S01]  /*11b40*/  ULOP3.LUT UR5, URZ, UR44, URZ, 0x33, !UPT ;  /* 0x0000002c3f057292 */ /* 0x000fe2000f8e333f */
[----:B------:R-:W-:Y:S01]  /*11b50*/  IMAD.MOV.U32 R6, RZ, RZ, 0x1 ;  /* 0x00000001ff067424 */ /* 0x000fe200078e00ff */
[----:B------:R-:W-:-:S04]  /*11b60*/  UIMAD UR4, UR4, UR46, URZ ;  /* 0x0000002e040472a4 */ /* 0x000fc8000f8e023f */
[----:B------:R-:W-:Y:S01]  /*11b70*/  IMAD.U32 R3, RZ, RZ, UR5 ;  /* 0x00000005ff037e24 */ /* 0x000fe2000f8e00ff */
[----:B------:R-:W-:Y:S01]  /*11b80*/  ULOP3.LUT UR5, URZ, UR41, URZ, 0x33, !UPT ;  /* 0x000000293f057292 */ /* 0x000fe2000f8e333f */
[----:B------:R-:W-:Y:S01]  /*11b90*/  LOP3.LUT R0, RZ, UR4, RZ, 0x33, !PT ;  /* 0x00000004ff007c12 */ /* 0x000fe2000f8e33ff */
[----:B------:R-:W-:-:S03]  /*11ba0*/  ULOP3.LUT UR4, URZ, UR39, URZ, 0x33, !UPT ;  /* 0x000000273f047292 */ /* 0x000fc6000f8e333f */
[----:B------:R-:W-:Y:S01]  /*11bb0*/  VIADDMNMX R0, R0, -UR43, R3, !PT ;  /* 0x8000002b00007c46 */ /* 0x000fe2000f800103 */
[----:B------:R-:W-:-:S03]  /*11bc0*/  IMAD.MOV.U32 R3, RZ, RZ, 0x2 ;  /* 0x00000002ff037424 */ /* 0x000fc600078e00ff */
[----:B------:R-:W-:-:S04]  /*11bd0*/  VIMNMX R0, R0, UR4, !PT ;  /* 0x0000000400007c48 */ /* 0x000fc8000ffe0100 */
[----:B------:R-:W-:-:S05]  /*11be0*/  VIADDMNMX R2, R0, R3, UR5, !PT ;  /* 0x0000000500027e46 */ /* 0x000fca000f800103 */
[----:B------:R-:W-:-:S05]  /*11bf0*/  VIADD R3, R2, 0xfffffffe ;  /* 0xfffffffe02037836 */ /* 0x000fca0000000000 */
[-C--:B------:R-:W-:Y:S02]  /*11c00*/  ISETP.NE.AND P0, PT, R3, R0.reuse, PT ;  /* 0x000000000300720c */ /* 0x080fe40003f05270 */
[----:B------:R-:W-:Y:S01]  /*11c10*/  LOP3.LUT R3, RZ, R0, RZ, 0x33, !PT ;  /* 0x00000000ff037212 */ /* 0x000fe200078e33ff */
[----:B------:R-:W-:Y:S01]  /*11c20*/  IMAD.MOV.U32 R0, RZ, RZ, 0x1 ;  /* 0x00000001ff007424 */ /* 0x000fe200078e00ff */
[----:B0-----:R-:W-:Y:S02]  /*11c30*/  LOP3.LUT R10, R4, 0x1f, RZ, 0xc0, !PT ;  /* 0x0000001f040a7812 */ /* 0x001fe400078ec0ff */
[----:B------:R-:W-:-:S04]  /*11c40*/  IADD3 R2, R2, R3, RZ ;  /* 0x0000000302027210 */ /* 0x000fc80007ffe0ff */
[----:B------:R-:W-:-:S03]  /*11c50*/  LOP3.LUT R11, R2, 0x1, RZ, 0xc0, !PT ;  /* 0x00000001020b7812 */ /* 0x000fc600078ec0ff */
[----:B------:R-:W-:Y:S05]  /*11c60*/  @!P0 BRA `(.L_x_1881) ;  /* 0x0000001400e08947 */ /* 0x000fea0003800000 */
[----:B------:R-:W-:Y:S01]  /*11c70*/  BSSY B0, `(.L_x_1881) ;  /* 0x0000177000007945 */ /* 0x000fe20003800000 */
[----:B------:R-:W-:Y:S02]  /*11c80*/  IMAD.IADD R8, R2, 0x1, -R11 ;  /* 0x0000000102087824 */ /* 0x000fe400078e0a0b */
[----:B------:R-:W-:-:S07]  /*11c90*/  IMAD.MOV.U32 R0, RZ, RZ, 0x1 ;  /* 0x00000001ff007424 */ /* 0x000fce00078e00ff */
.L_x_1922:
        /* <DEDUP_REMOVED lines=10> */
[----:B------:R-:W-:Y:S01]  /*11d40*/  IMAD.MOV.U32 R12, RZ, RZ, R7 ;  /* 0x000000ffff0c7224 */ /* 0x000fe200078e0007 */
[----:B------:R-:W-:Y:S01]  /*11d50*/  ULDC.64 UR4, c[0x0][0x428] ;  /* 0x00010a0000047ab9 */ /* 0x000fe20000000a00 */
[----:B0-----:R-:W-:-:S13]  /*11d60*/  ISETP.NE.AND P0, PT, R13, 0x1, PT ;  /* 0x000000010d00780c */ /* 0x001fda0003f05270 */
[----:B------:R-:W0:Y:S02]  /*11d70*/  @P0 LDC.64 R2, c[0x0][0x440] ;  /* 0x00011000ff020b82 */ /* 0x000e240000000a00 */
[----:B0-----:R-:W-:-:S05]  /*11d80*/  @P0 IMAD.HI.U32 R2, R7, R2, RZ ;  /* 0x0000000207020227 */ /* 0x001fca00078e00ff */
[----:B------:R-:W-:Y:S01]  /*11d90*/  @P0 SHF.R.U32.HI R12, RZ, R3, R2 ;  /* 0x00000003ff0c0219 */ /* 0x000fe20000011602 */
[----:B------:R-:W-:-:S03]  /*11da0*/  IMAD R2, R18, UR4, RZ ;  /* 0x0000000412027c24 */ /* 0x000fc6000f8e02ff */
[----:B------:R-:W-:Y:S01]  /*11db0*/  SHF.R.S32.HI R3, RZ, 0x1f, R12 ;  /* 0x0000001fff037819 */ /* 0x000fe2000001140c */
[----:B------:R-:W-:Y:S01]  /*11dc0*/  IMAD R5, R17, UR5, R2 ;  /* 0x0000000511057c24 */ /* 0x000fe2000f8e0202 */
[----:B------:R-:W-:-:S05]  /*11dd0*/  MOV R2, R12 ;  /* 0x0000000c00027202 */ /* 0x000fca0000000f00 */
        /* <DEDUP_REMOVED lines=8> */
.L_x_1884:
[----:B------:R-:W1:Y:S01]  /*11e60*/  S2R R2, SR_TID.X ;  /* 0x0000000000027919 */ /* 0x000e620000002100 */
[----:B------:R-:W-:Y:S01]  /*11e70*/  BSSY B2, `(.L_x_1885) ;  /* 0x0000006000027945 */ /* 0x000fe20003800000 */
[----:B-1----:R-:W-:Y:S02]  /*11e80*/  LOP3.LUT R3, R2, 0x7f, RZ, 0xc0, !PT ;  /* 0x0000007f02037812 */ /* 0x002fe400078ec0ff */
[----:B------:R-:W-:Y:S02]  /*11e90*/  SHF.L.U32 R2, R0, 0x1f, RZ ;  /* 0x0000001f00027819 */ /* 0x000fe400000006ff */
[----:B------:R-:W-:Y:S02]  /*11ea0*/  ISETP.NE.AND P2, PT, R3, RZ, PT ;  /* 0x000000ff0300720c */ /* 0x000fe40003f45270 */
[----:B------:R-:W1:Y:S02]  /*11eb0*/  SYNCS.PHASECHK.TRANS64.TRYWAIT P0, [UR38+0x28c48], R2 ;  /* 0x028c4802ff0075a7 */ /* 0x000e640008000166 */
[----:B-1----:R-:W-:Y:S09]  /*11ec0*/  @!P0 BRA `(.L_x_1886) ;  /* 0x0000002c00b08947 */ /* 0x002ff20003800000 */
.L_x_1971:
[----:B------:R-:W-:Y:S05]  /*11ed0*/  BSYNC B2 ;  /* 0x0000000000027941 */ /* 0x000fea0003800000 */
.L_x_1885:
[----:B------:R-:W-:Y:S04]  /*11ee0*/  BSSY B2, `(.L_x_1887) ;  /* 0x0000007000027945 */ /* 0x000fe80003800000 */
[----:B------:R-:W-:Y:S05]  /*11ef0*/  @P2 BRA `(.L_x_1888) ;  /* 0x0000000000142947 */ /* 0x000fea0003800000 */
[----:B------:R-:W-:Y:S01]  /*11f00*/  ISETP.NE.AND P0, PT, R10, RZ, PT ;  /* 0x000000ff0a00720c */ /* 0x000fe20003f05270 */
[----:B-1----:R-:W-:-:S04]  /*11f10*/  IMAD.MOV.U32 R3, RZ, RZ, 0x2000 ;  /* 0x00002000ff037424 */ /* 0x002fc800078e00ff */
[----:B------:R2:W-:Y:S08]  /*11f20*/  SYNCS.ARRIVE.TRANS64 RZ, [UR38+0x28c38], R3 ;  /* 0x028c3803ffff79a7 */ /* 0x0005f00008000026 */
[----:B--2---:R-:W-:Y:S05]  /*11f30*/  @!P0 BRA `(.L_x_1888) ;  /* 0x0000000000048947 */ /* 0x004fea0003800000 */
[----:B------:R-:W-:Y:S01]  /*11f40*/  BPT.TRAP 0x1 ;  /* 0x000000040000795c */ /* 0x000fe20000300000 */
.L_x_1888:
[----:B------:R-:W-:Y:S05]  /*11f50*/  BSYNC B2 ;  /* 0x0000000000027941 */ /* 0x000fea0003800000 */
.L_x_1887:
        /* <DEDUP_REMOVED lines=11> */
.L_x_1889:
        /* <DEDUP_REMOVED lines=10> */
.L_x_1972:
[----:B------:R-:W-:Y:S05]  /*120b0*/  BSYNC B2 ;  /* 0x0000000000027941 */ /* 0x000fea0003800000 */
.L_x_1890:
        /* <DEDUP_REMOVED lines=9> */
.L_x_1893:
[----:B------:R-:W-:Y:S05]  /*12150*/  BSYNC B2 ;  /* 0x0000000000027941 */ /* 0x000fea0003800000 */
.L_x_1892:
        /* <DEDUP_REMOVED lines=9> */
.L_x_1894:
        /* <DEDUP_REMOVED lines=13> */
.L_x_1895:
        /* <DEDUP_REMOVED lines=13> */
.L_x_1896:
        /* <DEDUP_REMOVED lines=13> */
.L_x_1897:
        /* <DEDUP_REMOVED lines=13> */
.L_x_1898:
        /* <DEDUP_REMOVED lines=13> */
.L_x_1899:
        /* <DEDUP_REMOVED lines=13> */
.L_x_1900:
        /* <DEDUP_REMOVED lines=13> */
.L_x_1901:
        /* <DEDUP_REMOVED lines=8> */
.L_x_1883:
[----:B------:R-:W-:Y:S05]  /*12820*/  BSYNC B1 ;  /* 0x0000000000017941 */ /* 0x000fea0003800000 */
.L_x_1882:
        /* <DEDUP_REMOVED lines=27> */
.L_x_1904:
[----:B------:R-:W1:Y:S01]  /*129e0*/  S2R R2, SR_TID.X ;  /* 0x0000000000027919 */ /* 0x000e620000002100 */
[----:B------:R-:W-:Y:S01]  /*129f0*/  BSSY B2, `(.L_x_1905) ;  /* 0x0000006000027945 */ /* 0x000fe20003800000 */
[----:B-1----:R-:W-:Y:S02]  /*12a00*/  LOP3.LUT R3, R2, 0x7f, RZ, 0xc0, !PT ;  /* 0x0000007f02037812 */ /* 0x002fe400078ec0ff */
[----:B------:R-:W-:Y:S02]  /*12a10*/  SHF.L.U32 R2, R0, 0x1f, RZ ;  /* 0x0000001f00027819 */ /* 0x000fe400000006ff */
[----:B------:R-:W-:Y:S02]  /*12a20*/  ISETP.NE.AND P2, PT, R3, RZ, PT ;  /* 0x000000ff0300720c */ /* 0x000fe40003f45270 */
[----:B------:R-:W1:Y:S02]  /*12a30*/  SYNCS.PHASECHK.TRANS64.TRYWAIT P0, [UR38+0x28c40], R2 ;  /* 0x028c4002ff0075a7 */ /* 0x000e640008000166 */
[----:B-1----:R-:W-:Y:S09]  /*12a40*/  @!P0 BRA `(.L_x_1906) ;  /* 0x0000002400008947 */ /* 0x002ff20003800000 */
.L_x_1973:
[----:B------:R-:W-:Y:S05]  /*12a50*/  BSYNC B2 ;  /* 0x0000000000027941 */ /* 0x000fea0003800000 */
.L_x_1905:
[----:B------:R-:W-:Y:S04]  /*12a60*/  BSSY B2, `(.L_x_1907) ;  /* 0x0000007000027945 */ /* 0x000fe80003800000 */
[----:B------:R-:W-:Y:S05]  /*12a70*/  @P2 BRA `(.L_x_1908) ;  /* 0x0000000000142947 */ /* 0x000fea0003800000 */
[----:B------:R-:W-:Y:S01]  /*12a80*/  ISETP.NE.AND P0, PT, R10, RZ, PT ;  /* 0x000000ff0a00720c */ /* 0x000fe20003f05270 */
[----:B-1----:R-:W-:-:S04]  /*12a90*/  IMAD.MOV.U32 R3, RZ, RZ, 0x2000 ;  /* 0x00002000ff037424 */ /* 0x002fc800078e00ff */
[----:B------:R2:W-:Y:S08]  /*12aa0*/  SYNCS.ARRIVE.TRANS64 RZ, [UR38+0x28c30], R3 ;  /* 0x028c3003ffff79a7 */ /* 0x0005f00008000026 */
[----:B--2---:R-:W-:Y:S05]  /*12ab0*/  @!P0 BRA `(.L_x_1908) ;  /* 0x0000000000048947 */ /* 0x004fea0003800000 */
[----:B------:R-:W-:Y:S01]  /*12ac0*/  BPT.TRAP 0x1 ;  /* 0x000000040000795c */ /* 0x000fe20000300000 */
.L_x_1908:
[----:B------:R-:W-:Y:S05]  /*12ad0*/  BSYNC B2 ;  /* 0x0000000000027941 */ /* 0x000fea0003800000 */
.L_x_1907:
[----:B0-----:R-:W-:Y:S01]  /*12ae0*/  IMAD.MOV.U32 R4, RZ, RZ, RZ ;  /* 0x000000ffff047224 */ /* 0x001fe200078e00ff */
        /* <DEDUP_REMOVED lines=10> */
.L_x_1909:
        /* <DEDUP_REMOVED lines=11> */
.L_x_1974:
[----:B------:R-:W-:Y:S05]  /*12c40*/  BSYNC B2 ;  /* 0x0000000000027941 */ /* 0x000fea0003800000 */
.L_x_1910:
        /* <DEDUP_REMOVED lines=9> */
.L_x_1913:
[----:B------:R-:W-:Y:S05]  /*12ce0*/  BSYNC B2 ;  /* 0x0000000000027941 */ /* 0x000fea0003800000 */
.L_x_1912:
        /* <DEDUP_REMOVED lines=9> */
.L_x_1914:
        /* <DEDUP_REMOVED lines=13> */
.L_x_1915:
        /* <DEDUP_REMOVED lines=13> */
.L_x_1916:
        /* <DEDUP_REMOVED lines=13> */
.L_x_1917:
        /* <DEDUP_REMOVED lines=13> */
.L_x_1918:
        /* <DEDUP_REMOVED lines=13> */
.L_x_1919:
        /* <DEDUP_REMOVED lines=13> */
.L_x_1920:
        /* <DEDUP_REMOVED lines=13> */
.L_x_1921:
        /* <DEDUP_REMOVED lines=8> */
.L_x_1903:
[----:B------:R-:W-:Y:S05]  /*133b0*/  BSYNC B1 ;  /* 0x0000000000017941 */ /* 0x000fea0003800000 */
.L_x_1902:
[----:B------:R-:W-:Y:S01]  /*133c0*/  VIADD R7, R7, 0xfffffffe ;  /* 0xfffffffe07077836 */ /* 0x000fe20000000000 */
[----:B------:R-:W-:Y:S06]  /*133d0*/  @P1 BRA `(.L_x_1922) ;  /* 0xffffffe800301947 */ /* 0x000fec000383ffff */
[----:B------:R-:W-:Y:S05]  /*133e0*/  BSYNC B0 ;  /* 0x0000000000007941 */ /* 0x000fea0003800000 */
.L_x_1881:
        /* <DEDUP_REMOVED lines=25> */
[----:B------:R-:W-:-:S05]  /*13580*/  IADD3 R2, -R5, RZ, RZ ;  /* 0x000000ff05027210 */ /* 0x000fca0007ffe1ff */
[----:B------:R-:W-:-:S07]  /*13590*/  IMAD R7, R4, R2, R7 ;  /* 0x0000000204077224 */ /* 0x000fce00078e0207 */
.L_x_1925:
[----:B------:R-:W2:Y:S01]  /*135a0*/  S2R R2, SR_TID.X ;  /* 0x0000000000027919 */ /* 0x000ea20000002100 */
[----:B------:R-:W-:Y:S01]  /*135b0*/  BSSY B1, `(.L_x_1926) ;  /* 0x0000006000017945 */ /* 0x000fe20003800000 */
[----:B--2---:R-:W-:Y:S02]  /*135c0*/  LOP3.LUT R3, R2, 0x7f, RZ, 0xc0, !PT ;  /* 0x0000007f02037812 */ /* 0x004fe400078ec0ff */
[----:B------:R-:W-:Y:S02]  /*135d0*/  SHF.L.U32 R2, R0, 0x1f, RZ ;  /* 0x0000001f00027819 */ /* 0x000fe400000006ff */
[----:B------:R-:W-:Y:S02]  /*135e0*/  ISETP.NE.AND P1, PT, R3, RZ, PT ;  /* 0x000000ff0300720c */ /* 0x000fe40003f25270 */
[----:B------:R-:W2:Y:S02]  /*135f0*/  SYNCS.PHASECHK.TRANS64.TRYWAIT P0, [UR38+0x28c48], R2 ;  /* 0x028c4802ff0075a7 */ /* 0x000ea40008000166 */
[----:B--2---:R-:W-:Y:S09]  /*13600*/  @!P0 BRA `(.L_x_1927) ;  /* 0x0000001800408947 */ /* 0x004ff20003800000 */
.L_x_1975:
[----:B------:R-:W-:Y:S05]  /*13610*/  BSYNC B1 ;  /* 0x0000000000017941 */ /* 0x000fea0003800000 */
.L_x_1926:
[----:B------:R-:W-:Y:S04]  /*13620*/  BSSY B1, `(.L_x_1928) ;  /* 0x0000007000017945 */ /* 0x000fe80003800000 */
[----:B------:R-:W-:Y:S05]  /*13630*/  @P1 BRA `(.L_x_1929) ;  /* 0x0000000000141947 */ /* 0x000fea0003800000 */
[----:B------:R-:W-:Y:S01]  /*13640*/  ISETP.NE.AND P0, PT, R10, RZ, PT ;  /* 0x000000ff0a00720c */ /* 0x000fe20003f05270 */
[----:B--2---:R-:W-:-:S04]  /*13650*/  IMAD.MOV.U32 R3, RZ, RZ, 0x2000 ;  /* 0x00002000ff037424 */ /* 0x004fc800078e00ff */
[----:B------:R3:W-:Y:S08]  /*13660*/  SYNCS.ARRIVE.TRANS64 RZ, [UR38+0x28c38], R3 ;  /* 0x028c3803ffff79a7 */ /* 0x0007f00008000026 */
[----:B---3--:R-:W-:Y:S05]  /*13670*/  @!P0 BRA `(.L_x_1929) ;  /* 0x0000000000048947 */ /* 0x008fea0003800000 */
[----:B------:R-:W-:Y:S01]  /*13680*/  BPT.TRAP 0x1 ;  /* 0x000000040000795c */ /* 0x000fe20000300000 */
.L_x_1929:
[----:B------:R-:W-:Y:S05]  /*13690*/  BSYNC B1 ;  /* 0x0000000000017941 */ /* 0x000fea0003800000 */
.L_x_1928:
        /* <DEDUP_REMOVED lines=11> */
.L_x_1930:
        /* <DEDUP_REMOVED lines=11> */
.L_x_1976:
[----:B------:R-:W-:Y:S05]  /*13800*/  BSYNC B1 ;  /* 0x0000000000017941 */ /* 0x000fea0003800000 */
.L_x_1931:
        /* <DEDUP_REMOVED lines=9> */
.L_x_1934:
[----:B------:R-:W-:Y:S05]  /*138a0*/  BSYNC B1 ;  /* 0x0000000000017941 */ /* 0x000fea0003800000 */
.L_x_1933:
        /* <DEDUP_REMOVED lines=9> */
.L_x_1935:
        /* <DEDUP_REMOVED lines=13> */
.L_x_1936:
        /* <DEDUP_REMOVED lines=13> */
.L_x_1937:
        /* <DEDUP_REMOVED lines=13> */
.L_x_1938:
        /* <DEDUP_REMOVED lines=13> */
.L_x_1939:
        /* <DEDUP_REMOVED lines=13> */
.L_x_1940:
        /* <DEDUP_REMOVED lines=13> */
.L_x_1941:
        /* <DEDUP_REMOVED lines=13> */
.L_x_1942:
        /* <DEDUP_REMOVED lines=8> */
.L_x_1924:
[----:B------:R-:W-:Y:S05]  /*13f70*/  BSYNC B0 ;  /* 0x0000000000007941 */ /* 0x000fea0003800000 */
.L_x_1923:
[----:B------:R-:W-:Y:S01]  /*13f80*/  LOP3.LUT R0, R0, 0x1, RZ, 0x3c, !PT ;  /* 0x0000000100007812 */ /* 0x000fe200078e3cff */
[----:B------:R-:W-:Y:S01]  /*13f90*/  IMAD.MOV.U32 R6, RZ, RZ, RZ ;  /* 0x000000ffff067224 */ /* 0x000fe200078e00ff */
[----:B------:R-:W-:-:S07]  /*13fa0*/  MOV R9, RZ ;  /* 0x000000ff00097202 */ /* 0x000fce0000000f00 */
.L_x_1848:
[----:B------:R-:W2:Y:S01]  /*13fb0*/  S2R R3, SR_CgaCtaId ;  /* 0x0000000000037919 */ /* 0x000ea20000008800 */
[----:B------:R-:W-:Y:S02]  /*13fc0*/  MOV R2, 0x400 ;  /* 0x0000040000027802 */ /* 0x000fe40000000f00 */
[----:B------:R-:W-:Y:S02]  /*13fd0*/  SHF.L.U32 R9, R9, 0x1f, RZ ;  /* 0x0000001f09097819 */ /* 0x000fe400000006ff */
[----:B--2---:R-:W-:-:S04]  /*13fe0*/  LEA R2, R3, R2, 0x18 ;  /* 0x0000000203027211 */ /* 0x004fc800078ec0ff */
[----:B------:R-:W2:Y:S02]  /*13ff0*/  SYNCS.PHASECHK.TRANS64.TRYWAIT P0, [R2+URZ+0x28c20], R9 ;  /* 0x028c2009020075a7 */ /* 0x000ea4000800017f */
[----:B--2---:R-:W-:Y:S05]  /*14000*/  @!P0 BRA `(.L_x_1943) ;  /* 0x0000000c00f08947 */ /* 0x004fea0003800000 */
.L_x_1977:
[----:B------:R-:W-:-:S03]  /*14010*/  UMOV UR4, 0xffffffff ;  /* 0xffffffff00047882 */ /* 0x000fc60000000000 */
[----:B------:R-:W-:Y:S05]  /*14020*/  BRA.DIV UR4, `(.L_x_1944) ;  /* 0x0000000e04fc7947 */ /* 0x000fea000b800000 */
[----:B------:R-:W3:Y:S02]  /*14030*/  S2R R3, SR_TID.X ;  /* 0x0000000000037919 */ /* 0x000ee40000002100 */
[----:B---3--:R-:W-:-:S04]  /*14040*/  SHF.R.U32.HI R3, RZ, 0x5, R3 ;  /* 0x00000005ff037819 */ /* 0x008fc80000011603 */
[----:B------:R-:W-:-:S05]  /*14050*/  LOP3.LUT R3, R3, 0x3, RZ, 0xc0, !PT ;  /* 0x0000000303037812 */ /* 0x000fca00078ec0ff */
[----:B------:R3:W4:Y:S02]  /*14060*/  SHFL.IDX PT, R14, R3, RZ, 0x1f ;  /* 0x00001fff030e7589 */ /* 0x00072400000e0000 */
.L_x_1980:
[----:B----4-:R-:W-:-:S13]  /*14070*/  ISETP.NE.AND P0, PT, R14, RZ, PT ;  /* 0x000000ff0e00720c */ /* 0x010fda0003f05270 */
[----:B------:R-:W-:Y:S05]  /*14080*/  @P0 BRA `(.L_x_1747) ;  /* 0x0000000000880947 */ /* 0x000fea0003800000 */
[----:B------:R-:W-:-:S03]  /*14090*/  UMOV UR4, 0xffffffff ;  /* 0xffffffff00047882 */ /* 0x000fc60000000000 */
[----:B------:R-:W-:Y:S05]  /*140a0*/  BRA.DIV UR4, `(.L_x_1945) ;  /* 0x0000001204107947 */ /* 0x000fea000b800000 */
[----:B------:R-:W-:-:S13]  /*140b0*/  ELECT P6, URZ, PT ;  /* 0x00000000003f782f */ /* 0x000fda00038c0000 */
.L_x_1983:
[----:B------:R-:W-:Y:S05]  /*140c0*/  @!P6 BRA `(.L_x_1747) ;  /* 0x000000000078e947 */ /* 0x000fea0003800000 */
[----:B------:R-:W-:-:S06]  /*140d0*/  ULOP3.LUT UR4, UR45, 0x2, URZ, 0xfc, !UPT ;  /* 0x000000022d047892 */ /* 0x000fcc000f8efc3f */
[----:B---3--:R-:W-:-:S05]  /*140e0*/  IMAD.U32 R3, RZ, RZ, UR4 ;  /* 0x00000004ff037e24 */ /* 0x008fca000f8e00ff */
[----:B------:R-:W-:-:S13]  /*140f0*/  ISETP.NE.AND P2, PT, R3, 0x3, PT ;  /* 0x000000030300780c */ /* 0x000fda0003f45270 */
[----:B------:R-:W-:Y:S05]  /*14100*/  @!P2 BRA `(.L_x_1946) ;  /* 0x000000000004a947 */ /* 0x000fea0003800000 */
[----:B------:R-:W-:Y:S01]  /*14110*/  BPT.TRAP 0x1 ;  /* 0x000000040000795c */ /* 0x000fe20000300000 */
.L_x_1946:
        /* <DEDUP_REMOVED lines=8> */
[----:B------:R-:W-:-:S03]  /*141a0*/  LOP3.LUT R0, R0, R5, RZ, 0x3c, !PT ;  /* 0x0000000500007212 */ /* 0x000fc600078e3cff */
[----:B------:R-:W-:Y:S01]  /*141b0*/  IMAD R5, R3, 0x8, R8 ;  /* 0x0000000803057824 */ /* 0x000fe200078e0208 */
[----:B------:R-:W-:Y:S01]  /*141c0*/  SHF.L.U32 R0, R0, 0x1f, RZ ;  /* 0x0000001f00007819 */ /* 0x000fe200000006ff */
[----:B---3--:R-:W-:Y:S06]  /*141d0*/  @!P0 BRA `(.L_x_1947) ;  /* 0x0000000c00e48947 */ /* 0x008fec0003800000 */
.L_x_1984:
[----:B------:R-:W4:Y:S02]  /*141e0*/  SYNCS.PHASECHK.TRANS64.TRYWAIT P0, [R5+URZ], R0 ;  /* 0x00000000050075a7 */ /* 0x000f24000800017f */
[----:B----4-:R-:W-:Y:S05]  /*141f0*/  @!P0 BRA `(.L_x_1948) ;  /* 0x0000000c00f08947 */ /* 0x010fea0003800000 */
.L_x_1985:
[----:B------:R-:W-:Y:S05]  /*14200*/  @!P2 BRA `(.L_x_1949) ;  /* 0x000000000004a947 */ /* 0x000fea0003800000 */
[----:B------:R-:W-:Y:S01]  /*14210*/  BPT.TRAP 0x1 ;  /* 0x000000040000795c */ /* 0x000fe20000300000 */
.L_x_1949:
[----:B--2---:R-:W-:-:S04]  /*14220*/  VIADD R2, R2, 0x28c60 ;  /* 0x00028c6002027836 */ /* 0x004fc80000000000 */
[----:B----4-:R-:W-:-:S04]  /*14230*/  IMAD R5, R6, 0x8, R2 ;  /* 0x0000000806057824 */ /* 0x010fc800078e0202 */
[----:B------:R-:W2:Y:S02]  /*14240*/  SYNCS.PHASECHK.TRANS64.TRYWAIT P0, [R5+URZ], R4 ;  /* 0x00000004050075a7 */ /* 0x000ea4000800017f */
[----:B--2---:R-:W-:Y:S05]  /*14250*/  @!P0 BRA `(.L_x_1950) ;  /* 0x0000000c00ec8947 */ /* 0x004fea0003800000 */
.L_x_1986:
[----:B------:R-:W-:-:S07]  /*14260*/  LEA R3, R3, R2, 0x3 ;  /* 0x0000000203037211 */ /* 0x000fce00078e18ff */
.L_x_1951:
[----:B----4-:R4:W0:Y:S02]  /*14270*/  SYNCS.PHASECHK.TRANS64.TRYWAIT P0, [R3+URZ], R0 ;  /* 0x00000000030075a7 */ /* 0x010824000800017f */
[----:B0-----:R-:W-:Y:S05]  /*14280*/  @!P0 NANOSLEEP.SYNCS 0x989680 ;  /* 0x009896800000895d */ /* 0x001fea0003900000 */
[----:B------:R-:W0:Y:S02]  /*14290*/  @!P0 SYNCS.PHASECHK.TRANS64 P0, [R3+URZ], R0 ;  /* 0x00000000030085a7 */ /* 0x000e24000800007f */
[----:B0-----:R-:W-:Y:S05]  /*142a0*/  @!P0 BRA `(.L_x_1951) ;  /* 0xfffffffc00f08947 */ /* 0x001fea000383ffff */
.L_x_1747:
[----:B------:R-:W-:Y:S05]  /*142b0*/  BSYNC B6 ;  /* 0x0000000000067941 */ /* 0x000fea0003800000 */
.L_x_1744:
[----:B------:R-:W-:Y:S05]  /*142c0*/  EXIT ;  /* 0x000000000000794d */ /* 0x000fea0003800000 */
.L_x_1758:
[----:B0-----:R-:W-:-:S04]  /*142d0*/  IMAD.U32 R5, RZ, RZ, UR5 ;  /* 0x00000005ff057e24 */ /* 0x001fc8000f8e00ff */
[----:B------:R0:W1:Y:S03]  /*142e0*/  SYNCS.PHASECHK.TRANS64.TRYWAIT P1, [R5+URZ+0x28c50], R2 ;  /* 0x028c5002050075a7 */ /* 0x000066000802017f */
[----:B-1----:R-:W-:Y:S05]  /*142f0*/  @!P1 NANOSLEEP.SYNCS 0x989680 ;  /* 0x009896800000995d */ /* 0x002fea0003900000 */
[----:B------:R-:W1:Y:S02]  /*14300*/  @!P1 SYNCS.PHASECHK.TRANS64 P1, [R5+URZ+0x28c50], R2 ;  /* 0x028c5002050095a7 */ /* 0x000e64000802007f */
[----:B-1----:R-:W-:Y:S05]  /*14310*/  @!P1 BRA `(.L_x_1758) ;  /* 0xfffffffc00ec9947 */ /* 0x002fea000383ffff */
[----:B------:R-:W-:Y:S05]  /*14320*/  BRA `(.L_x_1952) ;  /* 0xfffffed400747947 */ /* 0x000fea000383ffff */
.L_x_1763:
[----:B-1----:R-:W-:-:S04]  /*14330*/  IMAD.U32 R5, RZ, RZ, UR7 ;  /* 0x00000007ff057e24 */ /* 0x002fc8000f8e00ff */
[----:B------:R1:W2:Y:S03]  /*14340*/  SYNCS.PHASECHK.TRANS64.TRYWAIT P1, [R5+URZ+0x28c50], R2 ;  /* 0x028c5002050075a7 */ /* 0x0002a6000802017f */
[----:B--2---:R-:W-:Y:S05]  /*14350*/  @!P1 NANOSLEEP.SYNCS 0x989680 ;  /* 0x009896800000995d */ /* 0x004fea0003900000 */
[----:B------:R-:W2:Y:S02]  /*14360*/  @!P1 SYNCS.PHASECHK.TRANS64 P1, [R5+URZ+0x28c50], R2 ;  /* 0x028c5002050095a7 */ /* 0x000ea4000802007f */
[----:B--2---:R-:W-:Y:S05]  /*14370*/  @!P1 BRA `(.L_x_1763) ;  /* 0xfffffffc00ec9947 */ /* 0x004fea000383ffff */
[----:B------:R-:W-:Y:S05]  /*14380*/  BRA `(.L_x_1762) ;  /* 0xfffffee0007c7947 */ /* 0x000fea000383ffff */
.L_x_1773:
[----:B0-----:R-:W-:-:S04]  /*14390*/  IMAD.U32 R9, RZ, RZ, UR37 ;  /* 0x00000025ff097e24 */ /* 0x001fc8000f8e00ff */
[----:B------:R0:W1:Y:S03]  /*143a0*/  SYNCS.PHASECHK.TRANS64.TRYWAIT P0, [R9+URZ+0x28c00], R14 ;  /* 0x028c000e090075a7 */ /* 0x000066000800017f */
[----:B-1----:R-:W-:Y:S05]  /*143b0*/  @!P0 NANOSLEEP.SYNCS 0x989680 ;  /* 0x009896800000895d */ /* 0x002fea0003900000 */
[----:B------:R-:W1:Y:S02]  /*143c0*/  @!P0 SYNCS.PHASECHK.TRANS64 P0, [R9+URZ+0x28c00], R14 ;  /* 0x028c000e090085a7 */ /* 0x000e64000800007f */
[----:B-1----:R-:W-:Y:S05]  /*143d0*/  @!P0 BRA `(.L_x_1773) ;  /* 0xfffffffc00ec8947 */ /* 0x002fea000383ffff */
[----:B------:R-:W-:Y:S05]  /*143e0*/  BRA `(.L_x_1953) ;  /* 0xfffffef800b07947 */ /* 0x000fea000383ffff */
.L_x_1777:
[----:B--2---:R-:W-:-:S04]  /*143f0*/  IMAD.U32 R5, RZ, RZ, UR37 ;  /* 0x00000025ff057e24 */ /* 0x004fc8000f8e00ff */
[----:B------:R2:W3:Y:S03]  /*14400*/  SYNCS.PHASECHK.TRANS64.TRYWAIT P0, [R5+URZ+0x28c30], R14 ;  /* 0x028c300e050075a7 */ /* 0x0004e6000800017f */
[----:B---3--:R-:W-:Y:S05]  /*14410*/  @!P0 NANOSLEEP.SYNCS 0x989680 ;  /* 0x009896800000895d */ /* 0x008fea0003900000 */
[----:B------:R-:W3:Y:S02]  /*14420*/  @!P0 SYNCS.PHASECHK.TRANS64 P0, [R5+URZ+0x28c30], R14 ;  /* 0x028c300e050085a7 */ /* 0x000ee4000800007f */
[----:B---3--:R-:W-:Y:S05]  /*14430*/  @!P0 BRA `(.L_x_1777) ;  /* 0xfffffffc00ec8947 */ /* 0x008fea000383ffff */
[----:B------:R-:W-:Y:S05]  /*14440*/  BRA `(.L_x_1776) ;  /* 0xfffffef800fc7947 */ /* 0x000fea000383ffff */
.L_x_1789:
[----:B--2---:R2:W4:Y:S02]  /*14450*/  SYNCS.PHASECHK.TRANS64.TRYWAIT P0, [R13+URZ+0x28c50], R14 ;  /* 0x028c500e0d0075a7 */ /* 0x004524000800017f */
[----:B----4-:R-:W-:Y:S05]  /*14460*/  @!P0 NANOSLEEP.SYNCS 0x989680 ;  /* 0x009896800000895d */ /* 0x010fea0003900000 */
[----:B------:R-:W4:Y:S02]  /*14470*/  @!P0 SYNCS.PHASECHK.TRANS64 P0, [R13+URZ+0x28c50], R14 ;  /* 0x028c500e0d0085a7 */ /* 0x000f24000800007f */
[----:B----4-:R-:W-:Y:S05]  /*14480*/  @!P0 BRA `(.L_x_1789) ;  /* 0xfffffffc00f08947 */ /* 0x010fea000383ffff */
[----:B------:R-:W-:Y:S05]  /*14490*/  BRA `(.L_x_1788) ;  /* 0xffffff1800647947 */ /* 0x000fea000383ffff */
.L_x_1797:
[----:B01----:R-:W-:-:S04]  /*144a0*/  IMAD.U32 R14, RZ, RZ, UR31 ;  /* 0x0000001fff0e7e24 */ /* 0x003fc8000f8e00ff */
[----:B------:R0:W1:Y:S03]  /*144b0*/  SYNCS.PHASECHK.TRANS64.TRYWAIT P0, [R14+URZ+0x28c30], R13 ;  /* 0x028c300d0e0075a7 */ /* 0x000066000800017f */
[----:B-1----:R-:W-:Y:S05]  /*144c0*/  @!P0 NANOSLEEP.SYNCS 0x989680 ;  /* 0x009896800000895d */ /* 0x002fea0003900000 */
[----:B------:R-:W1:Y:S02]  /*144d0*/  @!P0 SYNCS.PHASECHK.TRANS64 P0, [R14+URZ+0x28c30], R13 ;  /* 0x028c300d0e0085a7 */ /* 0x000e64000800007f */
[----:B-1----:R-:W-:Y:S05]  /*144e0*/  @!P0 BRA `(.L_x_1797) ;  /* 0xfffffffc00ec8947 */ /* 0x002fea000383ffff */
[----:B------:R-:W-:Y:S05]  /*144f0*/  BRA `(.L_x_1796) ;  /* 0xffffff1c00cc7947 */ /* 0x000fea000383ffff */
.L_x_1809:
[----:B-1----:R1:W2:Y:S02]  /*14500*/  SYNCS.PHASECHK.TRANS64.TRYWAIT P0, [R14+URZ+0x28c50], R13 ;  /* 0x028c500d0e0075a7 */ /* 0x0022a4000800017f */
[----:B--2---:R-:W-:Y:S05]  /*14510*/  @!P0 NANOSLEEP.SYNCS 0x989680 ;  /* 0x009896800000895d */ /* 0x004fea0003900000 */
[----:B------:R-:W2:Y:S02]  /*14520*/  @!P0 SYNCS.PHASECHK.TRANS64 P0, [R14+URZ+0x28c50], R13 ;  /* 0x028c500d0e0085a7 */ /* 0x000ea4000800007f */
[----:B--2---:R-:W-:Y:S05]  /*14530*/  @!P0 BRA `(.L_x_1809) ;  /* 0xfffffffc00f08947 */ /* 0x004fea000383ffff */
[----:B------:R-:W-:Y:S05]  /*14540*/  BRA `(.L_x_1808) ;  /* 0xffffff3c00b47947 */ /* 0x000fea000383ffff */
.L_x_1818:
[----:B-1----:R-:W-:-:S04]  /*14550*/  IMAD.U32 R6, RZ, RZ, UR28 ;  /* 0x0000001cff067e24 */ /* 0x002fc8000f8e00ff */
[----:B------:R1:W2:Y:S03]  /*14560*/  SYNCS.PHASECHK.TRANS64.TRYWAIT P1, [R6+URZ+0x28c30], R13 ;  /* 0x028c300d060075a7 */ /* 0x0002a6000802017f */
[----:B--2---:R-:W-:Y:S05]  /*14570*/  @!P1 NANOSLEEP.SYNCS 0x989680 ;  /* 0x009896800000995d */ /* 0x004fea0003900000 */
[----:B------:R-:W2:Y:S02]  /*14580*/  @!P1 SYNCS.PHASECHK.TRANS64 P1, [R6+URZ+0x28c30], R13 ;  /* 0x028c300d060095a7 */ /* 0x000ea4000802007f */
[----:B--2---:R-:W-:Y:S05]  /*14590*/  @!P1 BRA `(.L_x_1818) ;  /* 0xfffffffc00ec9947 */ /* 0x004fea000383ffff */
[----:B------:R-:W-:Y:S05]  /*145a0*/  BRA `(.L_x_1817) ;  /* 0xffffff4400587947 */ /* 0x000fea000383ffff */
.L_x_1822:
[----:B---3--:R3:W4:Y:S02]  /*145b0*/  SYNCS.PHASECHK.TRANS64.TRYWAIT P1, [R184+URZ+0x28c50], R13 ;  /* 0x028c500db80075a7 */ /* 0x008724000802017f */
[----:B----4-:R-:W-:Y:S05]  /*145c0*/  @!P1 NANOSLEEP.SYNCS 0x989680 ;  /* 0x009896800000995d */ /* 0x010fea0003900000 */
[----:B------:R-:W4:Y:S02]  /*145d0*/  @!P1 SYNCS.PHASECHK.TRANS64 P1, [R184+URZ+0x28c50], R13 ;  /* 0x028c500db80095a7 */ /* 0x000f24000802007f */
[----:B----4-:R-:W-:Y:S05]  /*145e0*/  @!P1 BRA `(.L_x_1822) ;  /* 0xfffffffc00f09947 */ /* 0x010fea000383ffff */
[----:B------:R-:W-:Y:S05]  /*145f0*/  BRA `(.L_x_1821) ;  /* 0xffffff5800747947 */ /* 0x000fea000383ffff */
.L_x_1828:
[----:B--2---:R-:W-:-:S04]  /*14600*/  IMAD.U32 R6, RZ, RZ, UR30 ;  /* 0x0000001eff067e24 */ /* 0x004fc8000f8e00ff */
[----:B------:R2:W0:Y:S03]  /*14610*/  SYNCS.PHASECHK.TRANS64.TRYWAIT P0, [R6+URZ+0x28c30], R13 ;  /* 0x028c300d060075a7 */ /* 0x000426000800017f */
[----:B0-----:R-:W-:Y:S05]  /*14620*/  @!P0 NANOSLEEP.SYNCS 0x989680 ;  /* 0x009896800000895d */ /* 0x001fea0003900000 */
[----:B------:R-:W0:Y:S02]  /*14630*/  @!P0 SYNCS.PHASECHK.TRANS64 P0, [R6+URZ+0x28c30], R13 ;  /* 0x028c300d060085a7 */ /* 0x000e24000800007f */
[----:B0-----:R-:W-:Y:S05]  /*14640*/  @!P0 BRA `(.L_x_1828) ;  /* 0xfffffffc00ec8947 */ /* 0x001fea000383ffff */
[----:B------:R-:W-:Y:S05]  /*14650*/  BRA `(.L_x_1827) ;  /* 0xffffff5c00687947 */ /* 0x000fea000383ffff */
.L_x_1840:
[----:B--2---:R2:W3:Y:S02]  /*14660*/  SYNCS.PHASECHK.TRANS64.TRYWAIT P0, [R14+URZ+0x28c50], R13 ;  /* 0x028c500d0e0075a7 */ /* 0x0044e4000800017f */
[----:B---3--:R-:W-:Y:S05]  /*14670*/  @!P0 NANOSLEEP.SYNCS 0x989680 ;  /* 0x009896800000895d */ /* 0x008fea0003900000 */
[----:B------:R-:W3:Y:S02]  /*14680*/  @!P0 SYNCS.PHASECHK.TRANS64 P0, [R14+URZ+0x28c50], R13 ;  /* 0x028c500d0e0085a7 */ /* 0x000ee4000800007f */
[----:B---3--:R-:W-:Y:S05]  /*14690*/  @!P0 BRA `(.L_x_1840) ;  /* 0xfffffffc00f08947 */ /* 0x008fea000383ffff */
[----:B------:R-:W-:Y:S05]  /*146a0*/  BRA `(.L_x_1839) ;  /* 0xffffff7c00347947 */ /* 0x000fea000383ffff */
.L_x_1859:
[----:B------:R-:W-:Y:S01]  /*146b0*/  MOV R13, R19 ;  /* 0x00000013000d7202 */ /* 0x000fe20000000f00 */
[----:B------:R-:W-:Y:S02]  /*146c0*/  IMAD.MOV.U32 R12, RZ, RZ, RZ ;  /* 0x000000ffff0c7224 */ /* 0x000fe400078e00ff */
[----:B------:R-:W-:Y:S02]  /*146d0*/  IMAD.MOV.U32 R11, RZ, RZ, 0x1f ;  /* 0x0000001fff0b7424 */ /* 0x000fe400078e00ff */
[----:B------:R-:W-:-:S07]  /*146e0*/  IMAD.MOV.U32 R15, RZ, RZ, -0x1 ;  /* 0xffffffffff0f7424 */ /* 0x000fce00078e00ff */
[----:B------:R-:W-:Y:S05]  /*146f0*/  WARPSYNC.COLLECTIVE R15, `(.L_x_1954) ;  /* 0x000000000f087348 */ /* 0x000fea0003c00000 */
[----:B------:R0:W1:Y:S02]  /*14700*/  SHFL.IDX P6, R14, R13, R12, R11 ;  /* 0x0000000c0d0e7389 */ /* 0x00006400000c000b */
[----:B01----:R-:W-:Y:S01]  /*14710*/  ENDCOLLECTIVE ;  /* 0x000000000000791b */ /* 0x003fe20003800000 */
.L_x_1954:
[----:B------:R-:W-:Y:S05]  /*14720*/  BRA `(.L_x_1955) ;  /* 0xffffffbc00f87947 */ /* 0x000fea000383ffff */
.L_x_1861:
[----:B------:R-:W-:Y:S01]  /*14730*/  BSSY B0, `(.L_x_1956) ;  /* 0x0000006000007945 */ /* 0x000fe20003800000 */
[----:B------:R-:W-:-:S07]  /*14740*/  IMAD.MOV.U32 R15, RZ, RZ, -0x1 ;  /* 0xffffffffff0f7424 */ /* 0x000fce00078e00ff */
[----:B------:R-:W-:Y:S05]  /*14750*/  WARPSYNC.COLLECTIVE R15, `(.L_x_1957) ;  /* 0x000000000f0c7348 */ /* 0x000fea0003c00000 */
[----:B------:R-:W-:Y:S02]  /*14760*/  ELECT P6, UR62, PT ;  /* 0x00000000003e782f */ /* 0x000fe400038c0000 */
[----:B------:R-:W-:Y:S01]  /*14770*/  MOV R14, UR62 ;  /* 0x0000003e000e7c02 */ /* 0x000fe20008000f00 */
[----:B------:R-:W-:Y:S10]  /*14780*/  ENDCOLLECTIVE ;  /* 0x000000000000791b */ /* 0x000ff40003800000 */
.L_x_1957:
[----:B------:R-:W-:Y:S05]  /*14790*/  BSYNC B0 ;  /* 0x0000000000007941 */ /* 0x000fea0003800000 */
.L_x_1956:
[----:B------:R-:W-:Y:S05]  /*147a0*/  BRA `(.L_x_1958) ;  /* 0xffffffbc00f87947 */ /* 0x000fea000383ffff */
.L_x_1863:
[----:B0-----:R-:W-:-:S04]  /*147b0*/  IMAD.U32 R3, RZ, RZ, UR38 ;  /* 0x00000026ff037e24 */ /* 0x001fc8000f8e00ff */
[----:B------:R0:W1:Y:S03]  /*147c0*/  SYNCS.PHASECHK.TRANS64.TRYWAIT P0, [R3+URZ+0x28c40], R0 ;  /* 0x028c4000030075a7 */ /* 0x000066000800017f */
[----:B-1----:R-:W-:Y:S05]  /*147d0*/  @!P0 NANOSLEEP.SYNCS 0x989680 ;  /* 0x009896800000895d */ /* 0x002fea0003900000 */
[----:B------:R-:W1:Y:S02]  /*147e0*/  @!P0 SYNCS.PHASECHK.TRANS64 P0, [R3+URZ+0x28c40], R0 ;  /* 0x028c4000030085a7 */ /* 0x000e64000800007f */
[----:B-1----:R-:W-:Y:S05]  /*147f0*/  @!P0 BRA `(.L_x_1863) ;  /* 0xfffffffc00ec8947 */ /* 0x002fea000383ffff */
[----:B------:R-:W-:Y:S05]  /*14800*/  BRA `(.L_x_1959) ;  /* 0xffffffc000587947 */ /* 0x000fea000383ffff */
.L_x_1866:
[----:B------:R-:W-:Y:S01]  /*14810*/  IMAD.MOV.U32 R13, RZ, RZ, R7 ;  /* 0x000000ffff0d7224 */ /* 0x000fe200078e0007 */
[----:B------:R-:W-:Y:S01]  /*14820*/  MOV R11, 0x181f ;  /* 0x0000181f000b7802 */ /* 0x000fe20000000f00 */
[----:B------:R-:W-:Y:S02]  /*14830*/  IMAD.MOV.U32 R12, RZ, RZ, RZ ;  /* 0x000000ffff0c7224 */ /* 0x000fe400078e00ff */
[----:B------:R-:W-:Y:S02]  /*14840*/  IMAD.MOV.U32 R15, RZ, RZ, -0x1 ;  /* 0xffffffffff0f7424 */ /* 0x000fe400078e00ff */
[----:B------:R-:W-:-:S07]  /*14850*/  VIADD R4, R4, UR40 ;  /* 0x0000002804047c36 */ /* 0x000fce0008000000 */
[----:B------:R-:W-:Y:S05]  /*14860*/  WARPSYNC.COLLECTIVE R15, `(.L_x_1960) ;  /* 0x000000000f087348 */ /* 0x000fea0003c00000 */
[----:B------:R0:W1:Y:S02]  /*14870*/  SHFL.IDX P6, R14, R13, R12, R11 ;  /* 0x0000000c0d0e7389 */ /* 0x00006400000c000b */
[----:B01----:R-:W-:Y:S01]  /*14880*/  ENDCOLLECTIVE ;  /* 0x000000000000791b */ /* 0x003fe20003800000 */
.L_x_1960:
[----:B------:R-:W-:Y:S02]  /*14890*/  IMAD.MOV.U32 R13, RZ, RZ, R0 ;  /* 0x000000ffff0d7224 */ /* 0x000fe400078e0000 */
[----:B------:R-:W-:-:S07]  /*148a0*/  IMAD.MOV.U32 R2, RZ, RZ, R14 ;  /* 0x000000ffff027224 */ /* 0x000fce00078e000e */
[----:B------:R-:W-:Y:S05]  /*148b0*/  WARPSYNC.COLLECTIVE R15, `(.L_x_1961) ;  /* 0x000000000f087348 */ /* 0x000fea0003c00000 */
[----:B------:R0:W1:Y:S02]  /*148c0*/  SHFL.IDX P6, R14, R13, R12, R11 ;  /* 0x0000000c0d0e7389 */ /* 0x00006400000c000b */
[----:B01----:R-:W-:Y:S01]  /*148d0*/  ENDCOLLECTIVE ;  /* 0x000000000000791b */ /* 0x003fe20003800000 */
.L_x_1961:
[----:B------:R-:W-:Y:S02]  /*148e0*/  ULDC UR4, c[0x0][0x288] ;  /* 0x0000a20000047ab9 */ /* 0x000fe40000000800 */
[----:B------:R-:W-:-:S05]  /*148f0*/  IMAD R6, R6, UR4, RZ ;  /* 0x0000000406067c24 */ /* 0x000fca000f8e02ff */
[C---:B------:R-:W-:Y:S01]  /*14900*/  ISETP.GE.AND P1, PT, R4.reuse, R6, PT ;  /* 0x000000060400720c */ /* 0x040fe20003f26270 */
[----:B------:R-:W-:Y:S01]  /*14910*/  VIADD R11, R4, 0x10 ;  /* 0x00000010040b7836 */ /* 0x000fe20000000000 */
[----:B------:R-:W-:Y:S01]  /*14920*/  MOV R13, R7 ;  /* 0x00000007000d7202 */ /* 0x000fe20000000f00 */
        /* <DEDUP_REMOVED lines=8> */
[----:B------:R0:W-:Y:S01]  /*149b0*/  @!P1 LDGSTS.E.BYPASS.LTC128B.128 [R9+0x20400], desc[UR48][R2.64], !P0 ;  /* 0x2040000002099fae */ /* 0x0001e2000c101d70 */
[----:B------:R-:W-:Y:S01]  /*149c0*/  ISETP.GE.AND P1, PT, R11, R6, PT ;  /* 0x000000060b00720c */ /* 0x000fe20003f26270 */
[----:B------:R-:W-:-:S12]  /*149d0*/  IMAD.MOV.U32 R11, RZ, RZ, 0x181f ;  /* 0x0000181fff0b7424 */ /* 0x000fd800078e00ff */
[----:B0-----:R-:W-:Y:S05]  /*149e0*/  WARPSYNC.COLLECTIVE R15, `(.L_x_1962) ;  /* 0x000000000f087348 */ /* 0x001fea0003c00000 */
[----:B------:R1:W2:Y:S02]  /*149f0*/  SHFL.IDX P6, R14, R13, R12, R11 ;  /* 0x0000000c0d0e7389 */ /* 0x0002a400000c000b */
[----:B012---:R-:W-:Y:S01]  /*14a00*/  ENDCOLLECTIVE ;  /* 0x000000000000791b */ /* 0x007fe20003800000 */
.L_x_1962:
[----:B------:R-:W-:Y:S01]  /*14a10*/  VIADD R9, R4, 0x20 ;  /* 0x0000002004097836 */ /* 0x000fe20000000000 */
[----:B------:R-:W-:Y:S01]  /*14a20*/  @!P1 LEA R21, R5, UR38, 0x1 ;  /* 0x0000002605159c11 */ /* 0x000fe2000f8e08ff */
[----:B------:R-:W-:Y:S02]  /*14a30*/  IMAD.MOV.U32 R13, RZ, RZ, R0 ;  /* 0x000000ffff0d7224 */ /* 0x000fe400078e0000 */
[----:B------:R-:W-:-:S07]  /*14a40*/  IMAD.MOV.U32 R2, RZ, RZ, R14 ;  /* 0x000000ffff027224 */ /* 0x000fce00078e000e */
[----:B------:R-:W-:Y:S05]  /*14a50*/  WARPSYNC.COLLECTIVE R15, `(.L_x_1963) ;  /* 0x000000000f087348 */ /* 0x000fea0003c00000 */
[----:B------:R0:W1:Y:S02]  /*14a60*/  SHFL.IDX P6, R14, R13, R12, R11 ;  /* 0x0000000c0d0e7389 */ /* 0x00006400000c000b */
[----:B01----:R-:W-:Y:S01]  /*14a70*/  ENDCOLLECTIVE ;  /* 0x000000000000791b */ /* 0x003fe20003800000 */
.L_x_1963:
[----:B------:R-:W-:Y:S01]  /*14a80*/  MOV R13, R7 ;  /* 0x00000007000d7202 */ /* 0x000fe20000000f00 */
[----:B------:R-:W-:Y:S01]  /*14a90*/  IMAD.MOV.U32 R12, RZ, RZ, 0x2 ;  /* 0x00000002ff0c7424 */ /* 0x000fe200078e00ff */
[----:B------:R-:W-:-:S05]  /*14aa0*/  @!P1 LEA R14, P2, R8, R14, 0x1 ;  /* 0x0000000e080e9211 */ /* 0x000fca00078408ff */
[----:B------:R-:W-:Y:S02]  /*14ab0*/  @!P1 IMAD.X R3, RZ, RZ, R2, P2 ;  /* 0x000000ffff039224 */ /* 0x000fe400010e0602 */
[----:B------:R-:W-:-:S07]  /*14ac0*/  @!P1 IMAD.MOV.U32 R2, RZ, RZ, R14 ;  /* 0x000000ffff029224 */ /* 0x000fce00078e000e */
[----:B------:R-:W-:Y:S05]  /*14ad0*/  WARPSYNC.COLLECTIVE R15, `(.L_x_1964) ;  /* 0x000000000f087348 */ /* 0x000fea0003c00000 */
[----:B------:R0:W1:Y:S02]  /*14ae0*/  SHFL.IDX P6, R14, R13, R12, R11 ;  /* 0x0000000c0d0e7389 */ /* 0x00006400000c000b */
[----:B01----:R-:W-:Y:S01]  /*14af0*/  ENDCOLLECTIVE ;  /* 0x000000000000791b */ /* 0x003fe20003800000 */
.L_x_1964:
[----:B------:R-:W-:Y:S01]  /*14b00*/  @!PT LDS RZ, [RZ] ;  /* 0x00000000fffff984 */ /* 0x000fe20000000800 */
[----:B------:R-:W-:Y:S01]  /*14b10*/  @!PT LDS RZ, [RZ] ;  /* 0x00000000fffff984 */ /* 0x000fe20000000800 */
[----:B------:R-:W-:Y:S01]  /*14b20*/  @!PT LDS RZ, [RZ] ;  /* 0x00000000fffff984 */ /* 0x000fe20000000800 */
[----:B------:R0:W-:Y:S01]  /*14b30*/  @!P1 LDGSTS.E.BYPASS.LTC128B.128 [R21+0x20c00], desc[UR48][R2.64], !P0 ;  /* 0x20c0000002159fae */ /* 0x0001e2000c101d70 */
[----:B------:R-:W-:Y:S01]  /*14b40*/  ISETP.GE.AND P1, PT, R9, R6, PT ;  /* 0x000000060900720c */ /* 0x000fe20003f26270 */
[----:B------:R-:W-:-:S12]  /*14b50*/  IMAD.MOV.U32 R13, RZ, RZ, R0 ;  /* 0x000000ffff0d7224 */ /* 0x000fd800078e0000 */
[----:B------:R-:W-:Y:S01]  /*14b60*/  @!P1 LEA R9, R5, UR38, 0x1 ;  /* 0x0000002605099c11 */ /* 0x000fe2000f8e08ff */
[----:B0-----:R-:W-:-:S07]  /*14b70*/  IMAD.MOV.U32 R2, RZ, RZ, R14 ;  /* 0x000000ffff027224 */ /* 0x001fce00078e000e */
[----:B------:R-:W-:Y:S05]  /*14b80*/  WARPSYNC.COLLECTIVE R15, `(.L_x_1965) ;  /* 0x000000000f087348 */ /* 0x000fea0003c00000 */
[----:B------:R0:W1:Y:S02]  /*14b90*/  SHFL.IDX P6, R14, R13, R12, R11 ;  /* 0x0000000c0d0e7389 */ /* 0x00006400000c000b */
[----:B01----:R-:W-:Y:S01]  /*14ba0*/  ENDCOLLECTIVE ;  /* 0x000000000000791b */ /* 0x003fe20003800000 */
.L_x_1965:
[----:B------:R-:W-:Y:S02]  /*14bb0*/  IMAD.MOV.U32 R13, RZ, RZ, R7 ;  /* 0x000000ffff0d7224 */ /* 0x000fe400078e0007 */
[----:B------:R-:W-:Y:S01]  /*14bc0*/  IMAD.MOV.U32 R12, RZ, RZ, 0x3 ;  /* 0x00000003ff0c7424 */ /* 0x000fe200078e00ff */
[----:B------:R-:W-:-:S05]  /*14bd0*/  @!P1 LEA R14, P2, R8, R14, 0x1 ;  /* 0x0000000e080e9211 */ /* 0x000fca00078408ff */
[----:B------:R-:W-:Y:S02]  /*14be0*/  @!P1 IMAD.X R3, RZ, RZ, R2, P2 ;  /* 0x000000ffff039224 */ /* 0x000fe400010e0602 */
[----:B------:R-:W-:-:S07]  /*14bf0*/  @!P1 IMAD.MOV.U32 R2, RZ, RZ, R14 ;  /* 0x000000ffff029224 */ /* 0x000fce00078e000e */
[----:B------:R-:W-:Y:S05]  /*14c00*/  WARPSYNC.COLLECTIVE R15, `(.L_x_1966) ;  /* 0x000000000f087348 */ /* 0x000fea0003c00000 */
[----:B------:R0:W1:Y:S02]  /*14c10*/  SHFL.IDX P6, R14, R13, R12, R11 ;  /* 0x0000000c0d0e7389 */ /* 0x00006400000c000b */
[----:B01----:R-:W-:Y:S01]  /*14c20*/  ENDCOLLECTIVE ;  /* 0x000000000000791b */ /* 0x003fe20003800000 */
.L_x_1966:
[----:B------:R-:W-:Y:S01]  /*14c30*/  @!PT LDS RZ, [RZ] ;  /* 0x00000000fffff984 */ /* 0x000fe20000000800 */
[----:B------:R-:W-:Y:S01]  /*14c40*/  @!PT LDS RZ, [RZ] ;  /* 0x00000000fffff984 */ /* 0x000fe20000000800 */
[----:B------:R-:W-:Y:S01]  /*14c50*/  @!PT LDS RZ, [RZ] ;  /* 0x00000000fffff984 */ /* 0x000fe20000000800 */
[----:B------:R0:W-:Y:S01]  /*14c60*/  @!P1 LDGSTS.E.BYPASS.LTC128B.128 [R9+0x21400], desc[UR48][R2.64], !P0 ;  /* 0x2140000002099fae */ /* 0x0001e2000c101d70 */
[----:B------:R-:W-:Y:S01]  /*14c70*/  IMAD.MOV.U32 R13, RZ, RZ, R0 ;  /* 0x000000ffff0d7224 */ /* 0x000fe200078e0000 */
[----:B------:R-:W-:-:S07]  /*14c80*/  MOV R7, R14 ;  /* 0x0000000e00077202 */ /* 0x000fce0000000f00 */
[----:B0-----:R-:W-:Y:S05]  /*14c90*/  WARPSYNC.COLLECTIVE R15, `(.L_x_1967) ;  /* 0x000000000f087348 */ /* 0x001fea0003c00000 */
[----:B------:R1:W2:Y:S02]  /*14ca0*/  SHFL.IDX P6, R14, R13, R12, R11 ;  /* 0x0000000c0d0e7389 */ /* 0x0002a400000c000b */
[----:B012---:R-:W-:Y:S01]  /*14cb0*/  ENDCOLLECTIVE ;  /* 0x000000000000791b */ /* 0x007fe20003800000 */
.L_x_1967:
[----:B------:R-:W-:Y:S05]  /*14cc0*/  BRA `(.L_x_1968) ;  /* 0xffffffc400307947 */ /* 0x000fea000383ffff */
.L_x_1867:
[----:B0-----:R-:W-:-:S04]  /*14cd0*/  IMAD.U32 R3, RZ, RZ, UR38 ;  /* 0x00000026ff037e24 */ /* 0x001fc8000f8e00ff */
[----:B------:R0:W1:Y:S03]  /*14ce0*/  SYNCS.PHASECHK.TRANS64.TRYWAIT P0, [R3+URZ+0x28c20], R4 ;  /* 0x028c2004030075a7 */ /* 0x000066000800017f */
[----:B-1----:R-:W-:Y:S05]  /*14cf0*/  @!P0 NANOSLEEP.SYNCS 0x989680 ;  /* 0x009896800000895d */ /* 0x002fea0003900000 */
[----:B------:R-:W1:Y:S02]  /*14d00*/  @!P0 SYNCS.PHASECHK.TRANS64 P0, [R3+URZ+0x28c20], R4 ;  /* 0x028c2004030085a7 */ /* 0x000e64000800007f */
[----:B-1----:R-:W-:Y:S05]  /*14d10*/  @!P0 BRA `(.L_x_1867) ;  /* 0xfffffffc00ec8947 */ /* 0x002fea000383ffff */
[----:B------:R-:W-:Y:S05]  /*14d20*/  BRA `(.L_x_1969) ;  /* 0xffffffc400607947 */ /* 0x000fea000383ffff */
.L_x_1870:
[----:B0-----:R-:W-:-:S04]  /*14d30*/  IMAD.U32 R3, RZ, RZ, UR38 ;  /* 0x00000026ff037e24 */ /* 0x001fc8000f8e00ff */
[----:B------:R0:W1:Y:S03]  /*14d40*/  SYNCS.PHASECHK.TRANS64.TRYWAIT P0, [R3+URZ+0x28c60], R4 ;  /* 0x028c6004030075a7 */ /* 0x000066000800017f */
[----:B-1----:R-:W-:Y:S05]  /*14d50*/  @!P0 NANOSLEEP.SYNCS 0x989680 ;  /* 0x009896800000895d */ /* 0x002fea0003900000 */
[----:B------:R-:W1:Y:S02]  /*14d60*/  @!P0 SYNCS.PHASECHK.TRANS64 P0, [R3+URZ+0x28c60], R4 ;  /* 0x028c6004030085a7 */ /* 0x000e64000800007f */
[----:B-1----:R-:W-:Y:S05]  /*14d70*/  @!P0 BRA `(.L_x_1870) ;  /* 0xfffffffc00ec8947 */ /* 0x002fea000383ffff */
[----:B------:R-:W-:Y:S05]  /*14d80*/  BRA `(.L_x_1970) ;  /* 0xffffffc4006c7947 */ /* 0x000fea000383ffff */
.L_x_1886:
[----:B-1----:R-:W-:-:S04]  /*14d90*/  IMAD.U32 R3, RZ, RZ, UR38 ;  /* 0x00000026ff037e24 */ /* 0x002fc8000f8e00ff */
[----:B------:R1:W2:Y:S03]  /*14da0*/  SYNCS.PHASECHK.TRANS64.TRYWAIT P0, [R3+URZ+0x28c48], R2 ;  /* 0x028c4802030075a7 */ /* 0x0002a6000800017f */
[----:B--2---:R-:W-:Y:S05]  /*14db0*/  @!P0 NANOSLEEP.SYNCS 0x989680 ;  /* 0x009896800000895d */ /* 0x004fea0003900000 */
[----:B------:R-:W2:Y:S02]  /*14dc0*/  @!P0 SYNCS.PHASECHK.TRANS64 P0, [R3+URZ+0x28c48], R2 ;  /* 0x028c4802030085a7 */ /* 0x000ea4000800007f */
[----:B--2---:R-:W-:Y:S05]  /*14dd0*/  @!P0 BRA `(.L_x_1886) ;  /* 0xfffffffc00ec8947 */ /* 0x004fea000383ffff */
[----:B------:R-:W-:Y:S05]  /*14de0*/  BRA `(.L_x_1971) ;  /* 0xffffffd000387947 */ /* 0x000fea000383ffff */
.L_x_1891:
[----:B01----:R-:W-:-:S04]  /*14df0*/  IMAD.U32 R3, RZ, RZ, UR38 ;  /* 0x00000026ff037e24 */ /* 0x003fc8000f8e00ff */
[----:B------:R0:W1:Y:S03]  /*14e00*/  SYNCS.PHASECHK.TRANS64.TRYWAIT P0, [R3+URZ+0x28c68], R2 ;  /* 0x028c6802030075a7 */ /* 0x000066000800017f */
[----:B-1----:R-:W-:Y:S05]  /*14e10*/  @!P0 NANOSLEEP.SYNCS 0x989680 ;  /* 0x009896800000895d */ /* 0x002fea0003900000 */
[----:B------:R-:W1:Y:S02]  /*14e20*/  @!P0 SYNCS.PHASECHK.TRANS64 P0, [R3+URZ+0x28c68], R2 ;  /* 0x028c6802030085a7 */ /* 0x000e64000800007f */
[----:B-1----:R-:W-:Y:S05]  /*14e30*/  @!P0 BRA `(.L_x_1891) ;  /* 0xfffffffc00ec8947 */ /* 0x002fea000383ffff */
[----:B------:R-:W-:Y:S05]  /*14e40*/  BRA `(.L_x_1972) ;  /* 0xffffffd000987947 */ /* 0x000fea000383ffff */
.L_x_1906:
[----:B-1----:R-:W-:-:S04]  /*14e50*/  IMAD.U32 R3, RZ, RZ, UR38 ;  /* 0x00000026ff037e24 */ /* 0x002fc8000f8e00ff */
[----:B------:R1:W2:Y:S03]  /*14e60*/  SYNCS.PHASECHK.TRANS64.TRYWAIT P0, [R3+URZ+0x28c40], R2 ;  /* 0x028c4002030075a7 */ /* 0x0002a6000800017f */
[----:B--2---:R-:W-:Y:S05]  /*14e70*/  @!P0 NANOSLEEP.SYNCS 0x989680 ;  /* 0x009896800000895d */ /* 0x004fea0003900000 */
[----:B------:R-:W2:Y:S02]  /*14e80*/  @!P0 SYNCS.PHASECHK.TRANS64 P0, [R3+URZ+0x28c40], R2 ;  /* 0x028c4002030085a7 */ /* 0x000ea4000800007f */
[----:B--2---:R-:W-:Y:S05]  /*14e90*/  @!P0 BRA `(.L_x_1906) ;  /* 0xfffffffc00ec8947 */ /* 0x004fea000383ffff */
[----:B------:R-:W-:Y:S05]  /*14ea0*/  BRA `(.L_x_1973) ;  /* 0xffffffd800e87947 */ /* 0x000fea000383ffff */
.L_x_1911:
[----:B01----:R-:W-:-:S04]  /*14eb0*/  IMAD.U32 R3, RZ, RZ, UR38 ;  /* 0x00000026ff037e24 */ /* 0x003fc8000f8e00ff */
[----:B------:R0:W1:Y:S03]  /*14ec0*/  SYNCS.PHASECHK.TRANS64.TRYWAIT P0, [R3+URZ+0x28c60], R2 ;  /* 0x028c6002030075a7 */ /* 0x000066000800017f */
[----:B-1----:R-:W-:Y:S05]  /*14ed0*/  @!P0 NANOSLEEP.SYNCS 0x989680 ;  /* 0x009896800000895d */ /* 0x002fea0003900000 */
[----:B------:R-:W1:Y:S02]  /*14ee0*/  @!P0 SYNCS.PHASECHK.TRANS64 P0, [R3+URZ+0x28c60], R2 ;  /* 0x028c6002030085a7 */ /* 0x000e64000800007f */
[----:B-1----:R-:W-:Y:S05]  /*14ef0*/  @!P0 BRA `(.L_x_1911) ;  /* 0xfffffffc00ec8947 */ /* 0x002fea000383ffff */
[----:B------:R-:W-:Y:S05]  /*14f00*/  BRA `(.L_x_1974) ;  /* 0xffffffdc004c7947 */ /* 0x000fea000383ffff */
.L_x_1927:
[----:B--2---:R-:W-:-:S04]  /*14f10*/  MOV R3, UR38 ;  /* 0x0000002600037c02 */ /* 0x004fc80008000f00 */
[----:B------:R2:W3:Y:S03]  /*14f20*/  SYNCS.PHASECHK.TRANS64.TRYWAIT P0, [R3+URZ+0x28c48], R2 ;  /* 0x028c4802030075a7 */ /* 0x0004e6000800017f */
[----:B---3--:R-:W-:Y:S05]  /*14f30*/  @!P0 NANOSLEEP.SYNCS 0x989680 ;  /* 0x009896800000895d */ /* 0x008fea0003900000 */
[----:B------:R-:W3:Y:S02]  /*14f40*/  @!P0 SYNCS.PHASECHK.TRANS64 P0, [R3+URZ+0x28c48], R2 ;  /* 0x028c4802030085a7 */ /* 0x000ee4000800007f */
[----:B---3--:R-:W-:Y:S05]  /*14f50*/  @!P0 BRA `(.L_x_1927) ;  /* 0xfffffffc00ec8947 */ /* 0x008fea000383ffff */
[----:B------:R-:W-:Y:S05]  /*14f60*/  BRA `(.L_x_1975) ;  /* 0xffffffe400a87947 */ /* 0x000fea000383ffff */
.L_x_1932:
[----:B--2---:R-:W-:-:S04]  /*14f70*/  IMAD.U32 R3, RZ, RZ, UR38 ;  /* 0x00000026ff037e24 */ /* 0x004fc8000f8e00ff */
[----:B------:R2:W3:Y:S03]  /*14f80*/  SYNCS.PHASECHK.TRANS64.TRYWAIT P0, [R3+URZ+0x28c68], R2 ;  /* 0x028c6802030075a7 */ /* 0x0004e6000800017f */
[----:B---3--:R-:W-:Y:S05]  /*14f90*/  @!P0 NANOSLEEP.SYNCS 0x989680 ;  /* 0x009896800000895d */ /* 0x008fea0003900000 */
[----:B------:R-:W3:Y:S02]  /*14fa0*/  @!P0 SYNCS.PHASECHK.TRANS64 P0, [R3+URZ+0x28c68], R2 ;  /* 0x028c6802030085a7 */ /* 0x000ee4000800007f */
[----:B---3--:R-:W-:Y:S05]  /*14fb0*/  @!P0 BRA `(.L_x_1932) ;  /* 0xfffffffc00ec8947 */ /* 0x008fea000383ffff */
[----:B------:R-:W-:Y:S05]  /*14fc0*/  BRA `(.L_x_1976) ;  /* 0xffffffe8000c7947 */ /* 0x000fea000383ffff */
.L_x_1943:
[----:B--2---:R2:W3:Y:S02]  /*14fd0*/  SYNCS.PHASECHK.TRANS64.TRYWAIT P0, [R2+URZ+0x28c20], R9 ;  /* 0x028c2009020075a7 */ /* 0x0044e4000800017f */
[----:B---3--:R-:W-:Y:S05]  /*14fe0*/  @!P0 NANOSLEEP.SYNCS 0x989680 ;  /* 0x009896800000895d */ /* 0x008fea0003900000 */
[----:B------:R-:W3:Y:S02]  /*14ff0*/  @!P0 SYNCS.PHASECHK.TRANS64 P0, [R2+URZ+0x28c20], R9 ;  /* 0x028c2009020085a7 */ /* 0x000ee4000800007f */
[----:B---3--:R-:W-:Y:S05]  /*15000*/  @!P0 BRA `(.L_x_1943) ;  /* 0xfffffffc00f08947 */ /* 0x008fea000383ffff */
[----:B------:R-:W-:Y:S05]  /*15010*/  BRA `(.L_x_1977) ;  /* 0xffffffec00fc7947 */ /* 0x000fea000383ffff */
.L_x_1944:
[----:B------:R-:W3:Y:S01]  /*15020*/  S2R R3, SR_TID.X ;  /* 0x0000000000037919 */ /* 0x000ee20000002100 */
[----:B------:R-:W-:Y:S01]  /*15030*/  BSSY B0, `(.L_x_1978) ;  /* 0x000000a000007945 */ /* 0x000fe20003800000 */
[----:B0-----:R-:W-:Y:S02]  /*15040*/  IMAD.MOV.U32 R12, RZ, RZ, RZ ;  /* 0x000000ffff0c7224 */ /* 0x001fe400078e00ff */
[----:B------:R-:W-:Y:S02]  /*15050*/  IMAD.MOV.U32 R11, RZ, RZ, 0x1f ;  /* 0x0000001fff0b7424 */ /* 0x000fe400078e00ff */
[----:B------:R-:W-:Y:S01]  /*15060*/  IMAD.MOV.U32 R15, RZ, RZ, -0x1 ;  /* 0xffffffffff0f7424 */ /* 0x000fe200078e00ff */
[----:B---3--:R-:W-:-:S04]  /*15070*/  SHF.R.U32.HI R3, RZ, 0x5, R3 ;  /* 0x00000005ff037819 */ /* 0x008fc80000011603 */
[----:B------:R-:W-:-:S05]  /*15080*/  LOP3.LUT R3, R3, 0x3, RZ, 0xc0, !PT ;  /* 0x0000000303037812 */ /* 0x000fca00078ec0ff */
[----:B------:R-:W-:-:S07]  /*15090*/  IMAD.MOV.U32 R13, RZ, RZ, R3 ;  /* 0x000000ffff0d7224 */ /* 0x000fce00078e0003 */
[----:B-12---:R-:W-:Y:S05]  /*150a0*/  WARPSYNC.COLLECTIVE R15, `(.L_x_1979) ;  /* 0x000000000f087348 */ /* 0x006fea0003c00000 */
[----:B------:R0:W3:Y:S02]  /*150b0*/  SHFL.IDX P6, R14, R13, R12, R11 ;  /* 0x0000000c0d0e7389 */ /* 0x0000e400000c000b */
[----:B0123--:R-:W-:Y:S01]  /*150c0*/  ENDCOLLECTIVE ;  /* 0x000000000000791b */ /* 0x00ffe20003800000 */
.L_x_1979:
[----:B------:R-:W-:Y:S05]  /*150d0*/  BSYNC B0 ;  /* 0x0000000000007941 */ /* 0x000fea0003800000 */
.L_x_1978:
[----:B------:R-:W-:Y:S05]  /*150e0*/  BRA `(.L_x_1980) ;  /* 0xffffffec00e07947 */ /* 0x000fea000383ffff */
.L_x_1945:
[----:B------:R-:W-:Y:S01]  /*150f0*/  BSSY B0, `(.L_x_1981) ;  /* 0x0000006000007945 */ /* 0x000fe20003800000 */
[----:B------:R-:W-:-:S07]  /*15100*/  IMAD.MOV.U32 R15, RZ, RZ, -0x1 ;  /* 0xffffffffff0f7424 */ /* 0x000fce00078e00ff */
[----:B0123--:R-:W-:Y:S05]  /*15110*/  WARPSYNC.COLLECTIVE R15, `(.L_x_1982) ;  /* 0x000000000f0c7348 */ /* 0x00ffea0003c00000 */
[----:B------:R-:W-:Y:S02]  /*15120*/  ELECT P6, UR62, PT ;  /* 0x00000000003e782f */ /* 0x000fe400038c0000 */
[----:B------:R-:W-:Y:S01]  /*15130*/  MOV R14, UR62 ;  /* 0x0000003e000e7c02 */ /* 0x000fe20008000f00 */
[----:B0123--:R-:W-:Y:S10]  /*15140*/  ENDCOLLECTIVE ;  /* 0x000000000000791b */ /* 0x00fff40003800000 */
.L_x_1982:
[----:B------:R-:W-:Y:S05]  /*15150*/  BSYNC B0 ;  /* 0x0000000000007941 */ /* 0x000fea0003800000 */
.L_x_1981:
[----:B------:R-:W-:Y:S05]  /*15160*/  BRA `(.L_x_1983) ;  /* 0xffffffec00d47947 */ /* 0x000fea000383ffff */
.L_x_1947:
[----:B---3--:R3:W4:Y:S02]  /*15170*/  SYNCS.PHASECHK.TRANS64.TRYWAIT P0, [R7+URZ], R4 ;  /* 0x00000004070075a7 */ /* 0x008724000800017f */
[----:B----4-:R-:W-:Y:S05]  /*15180*/  @!P0 NANOSLEEP.SYNCS 0x989680 ;  /* 0x009896800000895d */ /* 0x010fea0003900000 */
[----:B------:R-:W4:Y:S02]  /*15190*/  @!P0 SYNCS.PHASECHK.TRANS64 P0, [R7+URZ], R4 ;  /* 0x00000004070085a7 */ /* 0x000f24000800007f */
[----:B----4-:R-:W-:Y:S05]  /*151a0*/  @!P0 BRA `(.L_x_1947) ;  /* 0xfffffffc00f08947 */ /* 0x010fea000383ffff */
[----:B------:R-:W-:Y:S05]  /*151b0*/  BRA `(.L_x_1984) ;  /* 0xfffffff000087947 */ /* 0x000fea000383ffff */
.L_x_1948:
[----:B----4-:R4:W0:Y:S02]  /*151c0*/  SYNCS.PHASECHK.TRANS64.TRYWAIT P0, [R5+URZ], R0 ;  /* 0x00000000050075a7 */ /* 0x010824000800017f */
[----:B0-----:R-:W-:Y:S05]  /*151d0*/  @!P0 NANOSLEEP.SYNCS 0x989680 ;  /* 0x009896800000895d */ /* 0x001fea0003900000 */
[----:B------:R-:W0:Y:S02]  /*151e0*/  @!P0 SYNCS.PHASECHK.TRANS64 P0, [R5+URZ], R0 ;  /* 0x00000000050085a7 */ /* 0x000e24000800007f */
[----:B0-----:R-:W-:Y:S05]  /*151f0*/  @!P0 BRA `(.L_x_1948) ;  /* 0xfffffffc00f08947 */ /* 0x001fea000383ffff */
[----:B------:R-:W-:Y:S05]  /*15200*/  BRA `(.L_x_1985) ;  /* 0xffffffec00fc7947 */ /* 0x000fea000383ffff */
.L_x_1950:
[----:B--2---:R2:W4:Y:S02]  /*15210*/  SYNCS.PHASECHK.TRANS64.TRYWAIT P0, [R5+URZ], R4 ;  /* 0x00000004050075a7 */ /* 0x004524000800017f */
[----:B----4-:R-:W-:Y:S05]  /*15220*/  @!P0 NANOSLEEP.SYNCS 0x989680 ;  /* 0x009896800000895d */ /* 0x010fea0003900000 */
[----:B------:R-:W4:Y:S02]  /*15230*/  @!P0 SYNCS.PHASECHK.TRANS64 P0, [R5+URZ], R4 ;  /* 0x00000004050085a7 */ /* 0x000f24000800007f */
[----:B----4-:R-:W-:Y:S05]  /*15240*/  @!P0 BRA `(.L_x_1950) ;  /* 0xfffffffc00f08947 */ /* 0x010fea000383ffff */
[----:B------:R-:W-:Y:S05]  /*15250*/  BRA `(.L_x_1986) ;  /* 0xfffffff000007947 */ /* 0x000fea000383ffff */
.L_x_1987:
        /* <DEDUP_REMOVED lines=10> */
.L_x_5872:


//--------------------- .text._ZN7cutlass13device_kernelIN5flash11enable_sm90INS1_16FlashAttnFwdSm90INS1_25CollectiveMainloopFwdSm90ILi2EN4cute5tupleIJNS5_1CILi1EEES8_S8_EEENS6_IJNS7_ILi64EEESA_SA_EEELi512ENS_6half_tEfNS_4arch4Sm90ELb0ELb1ELb0ELb0ELb0ELb0ELb1ELb0ELb0ELb1ELb1ELb0EEENS1_21CollectiveEpilogueFwdINS6_IJSA_NS7_ILi512EEESA_EEES9_SC_SE_Li256ELb0ELb1ELb1ELb0EEENS1_19SingleTileSchedulerILb0ELb1ELb1ELi64EEEEEEEEEvNT_6ParamsE --------------------------
	.section	.text._ZN7cutlass13device_kernelIN5flash11enable_sm90INS1_16FlashAttnFwdSm90INS1_25CollectiveMainloopFwdSm90ILi2EN4cute5tupleIJNS5_1CILi1EEES8_S8_EEENS6_IJNS7_ILi64EEESA_SA_EEELi512ENS_6half_tEfNS_4arch4Sm90ELb0ELb1ELb0ELb0ELb0ELb0ELb1ELb0ELb0ELb1ELb1ELb0EEENS1_21CollectiveEpilogueFwdINS6_IJSA_NS7_ILi512EEESA_EEES9_SC_SE_Li256ELb0ELb1ELb1ELb0EEENS1_19SingleTileSchedulerILb0ELb1ELb1ELi64EEEEEEEEEvNT_6ParamsE,"ax",@progbits
	.align	128
.text._ZN7cutlass13device_kernelIN5flash11enable_sm90INS1_16FlashAttnFwdSm90INS1_25CollectiveMainloopFwdSm90ILi2EN4cute5tupleIJNS5_1CILi1EEES8_S8_EEENS6_IJNS7_ILi64EEESA_SA_EEELi512ENS_6half_tEfNS_4arch4Sm90ELb0ELb1ELb0ELb0ELb0ELb0ELb1ELb0ELb0ELb1ELb1ELb0EEENS1_21CollectiveEpilogueFwdINS6_IJSA_NS7_ILi512EEESA_EEES9_SC_SE_Li256ELb0ELb1ELb1ELb0EEENS1_19SingleTileSchedulerILb0ELb1ELb1ELi64EEEEEEEEEvNT_6ParamsE:
        .type           _ZN7cutlass13device_kernelIN5flash11enable_sm90INS1_16FlashAttnFwdSm90INS1_25CollectiveMainloopFwdSm90ILi2EN4cute5tupleIJNS5_1CILi1EEES8_S8_EEENS6_IJNS7_ILi64EEESA_SA_EEELi512ENS_6half_tEfNS_4arch4Sm90ELb0ELb1ELb0ELb0ELb0ELb0ELb1ELb0ELb0ELb1ELb1ELb0EEENS1_21CollectiveEpilogueFwdINS6_IJSA_NS7_ILi512EEESA_EEES9_SC_SE_Li256ELb0ELb1ELb1ELb0EEENS1_19SingleTileSchedulerILb0ELb1ELb1ELi64EEEEEEEEEvNT_6ParamsE,@function
        .size           _ZN7cutlass13device_kernelIN5flash11enable_sm90INS1_16FlashAttnFwdSm90INS1_25CollectiveMainloopFwdSm90ILi2EN4cute5tupleIJNS5_1CILi1EEES8_S8_EEENS6_IJNS7_ILi64EEESA_SA_EEELi512ENS_6half_tEfNS_4arch4Sm90ELb0ELb1ELb0ELb0ELb0ELb0ELb1ELb0ELb0ELb1ELb1ELb0EEENS1_21CollectiveEpilogueFwdINS6_IJSA_NS7_ILi512EEESA_EEES9_SC_SE_Li256ELb0ELb1ELb1ELb0EEENS1_19SingleTileSchedulerILb0ELb1ELb1ELi64EEEEEEEEEvNT_6ParamsE,(.L_x_5873 - _ZN7cutlass13device_kernelIN5flash11enable_sm90INS1_16FlashAttnFwdSm90INS1_25CollectiveMainloopFwdSm90ILi2EN4cute5tupleIJNS5_1CILi1EEES8_S8_EEENS6_IJNS7_ILi64EEESA_SA_EEELi512ENS_6half_tEfNS_4arch4Sm90ELb0ELb1ELb0ELb0ELb0ELb0ELb1ELb0ELb0ELb1ELb1ELb0EEENS1_21CollectiveEpilogueFwdINS6_IJSA_NS7_ILi512EEESA_EEES9_SC_SE_Li256ELb0ELb1ELb1ELb0EEENS1_19SingleTileSchedulerILb0ELb1ELb1ELi64EEEEEEEEEvNT_6ParamsE)
        .other          _ZN7cutlass13device_kernelIN5flash11enable_sm90INS1_16FlashAttnFwdSm90INS1_25CollectiveMainloopFwdSm90ILi2EN4cute5tupleIJNS5_1CILi1EEES8_S8_EEENS6_IJNS7_ILi64EEESA_SA_EEELi512ENS_6half_tEfNS_4arch4Sm90ELb0ELb1ELb0ELb0ELb0ELb0ELb1ELb0ELb0ELb1ELb1ELb0EEENS1_21CollectiveEpilogueFwdINS6_IJSA_NS7_ILi512EEESA_EEES9_SC_SE_Li256ELb0ELb1ELb1ELb0EEENS1_19SingleTileSchedulerILb0ELb1ELb1ELi64EEEEEEEEEvNT_6ParamsE,@"STO_CUDA_ENTRY STV_DEFAULT"
_ZN7cutlass13device_kernelIN5flash11enable_sm90INS1_16FlashAttnFwdSm90INS1_25CollectiveMainloopFwdSm90ILi2EN4cute5tupleIJNS5_1CILi1EEES8_S8_EEENS6_IJNS7_ILi64EEESA_SA_EEELi512ENS_6half_tEfNS_4arch4Sm90ELb0ELb1ELb0ELb0ELb0ELb0ELb1ELb0ELb0ELb1ELb1ELb0EEENS1_21CollectiveEpilogueFwdINS6_IJSA_NS7_ILi512EEESA_EEES9_SC_SE_Li256ELb0ELb1ELb1ELb0EEENS1_19SingleTileSchedulerILb0ELb1ELb1ELi64EEEEEEEEEvNT_6ParamsE:
        /* <DEDUP_REMOVED lines=18> */
.L_x_1989:
[----:B------:R-:W-:Y:S05]  /*0120*/  BSYNC B0 ;  /* 0x0000000000007941 */ /* 0x000fea0003800000 */
.L_x_1988:
        /* <DEDUP_REMOVED lines=39> */
.L_x_1990:
        /* <DEDUP_REMOVED lines=22> */
.L_x_1991:
        /* <DEDUP_REMOVED lines=18> */
.L_x_1992:
        /* <DEDUP_REMOVED lines=22> */
.L_x_1993:
        /* <DEDUP_REMOVED lines=22> */
.L_x_1994:
        /* <DEDUP_REMOVED lines=9> */
.L_x_1997:
        /* <DEDUP_REMOVED lines=24> */
[----:B-1----:R-:W-:Y:S05]  /*0af0*/  @!P0 BRA `(.L_x_1998) ;  /* 0x0000019400948947 */ /* 0x002fea0003800000 */
[----:B0-----:R-:W0:Y:S01]  /*0b00*/  LDC.64 R2, c[0x0][0x418] ;  /* 0x00010600ff027b82 */ /* 0x001e220000000a00 */
[----:B------:R-:W-:Y:S01]  /*0b10*/  UISETP.NE.AND UP0, UPT, UR10, 0x1, UPT ;  /* 0x000000010a00788c */ /* 0x000fe2000bf05270 */
[----:B------:R-:W-:-:S06]  /*0b20*/  VIADD R152, R12, 0xffffff80 ;  /* 0xffffff800c987836 */ /* 0x000fcc0000000000 */
[----:B------:R-:W1:Y:S08]  /*0b30*/  LDC R16, c[0x0][0x424] ;  /* 0x00010900ff107b82 */ /* 0x000e700000000800 */
[----:B------:R-:W2:Y:S08]  /*0b40*/  LDC R7, c[0x0][0x2f0] ;  /* 0x0000bc00ff077b82 */ /* 0x000eb00000000800 */
[----:B------:R-:W3:Y:S01]  /*0b50*/  S2UR UR60, SR_CTAID.X ;  /* 0x00000000003c79c3 */ /* 0x000ee20000002500 */
[----:B0-----:R-:W-:-:S04]  /*0b60*/  ISETP.NE.U32.AND P0, PT, R2, RZ, PT ;  /* 0x000000ff0200720c */ /* 0x001fc80003f05070 */
[----:B------:R-:W-:-:S04]  /*0b70*/  ISETP.NE.AND.EX P0, PT, R3, RZ, PT, P0 ;  /* 0x000000ff0300720c */ /* 0x000fc80003f05300 */
[----:B-1----:R-:W-:Y:S02]  /*0b80*/  SEL R16, R16, 0x1, P0 ;  /* 0x0000000110107807 */ /* 0x002fe40000000000 */
[----:B------:R-:W-:-:S03]  /*0b90*/  PLOP3.LUT P0, PT, PT, PT, UP0, 0x80, 0x0 ;  /* 0x000000000000781c */ /* 0x000fc60003f0f008 */
[----:B--2---:R-:W-:-:S05]  /*0ba0*/  IMAD R0, R16, R7, 0x3f ;  /* 0x0000003f10007424 */ /* 0x004fca00078e0207 */
[----:B------:R-:W-:Y:S01]  /*0bb0*/  SHF.R.S32.HI R3, RZ, 0x1f, R0 ;  /* 0x0000001fff037819 */ /* 0x000fe20000011400 */
[----:B---3--:R-:W-:-:S03]  /*0bc0*/  USHF.L.U32 UR60, UR60, 0x6, URZ ;  /* 0x000000063c3c7899 */ /* 0x008fc6000800063f */
[----:B------:R-:W-:-:S04]  /*0bd0*/  LEA.HI R3, R3, R0, RZ, 0x6 ;  /* 0x0000000003037211 */ /* 0x000fc800078f30ff */
[----:B------:R-:W-:Y:S01]  /*0be0*/  SHF.R.S32.HI R3, RZ, 0x6, R3 ;  /* 0x00000006ff037819 */ /* 0x000fe20000011403 */
[----:B------:R-:W-:Y:S06]  /*0bf0*/  @!P0 BRA `(.L_x_1999) ;  /* 0x0000002000c88947 */ /* 0x000fec0003800000 */
[----:B------:R-:W0:Y:S01]  /*0c00*/  LDC R0, c[0x0][0x288] ;  /* 0x0000a200ff007b82 */ /* 0x000e220000000800 */
[----:B------:R-:W-:Y:S01]  /*0c10*/  ULDC UR5, c[0x0][0x448] ;  /* 0x0001120000057ab9 */ /* 0x000fe20000000800 */
[----:B------:R-:W-:Y:S01]  /*0c20*/  ULDC.64 UR6, c[0x0][0xad8] ;  /* 0x0002b60000067ab9 */ /* 0x000fe20000000a00 */
[----:B------:R-:W-:Y:S02]  /*0c30*/  UISETP.NE.AND UP0, UPT, UR5, 0x1, UPT ;  /* 0x000000010500788c */ /* 0x000fe4000bf05270 */
[----:B------:R-:W-:Y:S02]  /*0c40*/  UISETP.GE.AND UP1, UPT, UR7, 0x1, UPT ;  /* 0x000000010700788c */ /* 0x000fe4000bf26270 */
[----:B------:R-:W-:-:S04]  /*0c50*/  UIADD3 UR5, UR60, 0x3f, URZ ;  /* 0x0000003f3c057890 */ /* 0x000fc8000fffe03f */
[----:B------:R-:W-:-:S03]  /*0c60*/  PLOP3.LUT P1, PT, PT, PT, UP1, 0x80, 0x0 ;  /* 0x000000000000781c */ /* 0x000fc60003f2f018 */
[----:B------:R-:W-:Y:S01]  /*0c70*/  @UP0 ULDC UR8, c[0x0][0x44c] ;  /* 0x0001130000080ab9 */ /* 0x000fe20000000800 */
[----:B------:R-:W-:Y:S01]  /*0c80*/  @UP0 ULDC UR11, c[0x0][0x450] ;  /* 0x00011400000b0ab9 */ /* 0x000fe20000000800 */
[----:B------:R-:W-:-:S04]  /*0c90*/  UIMAD.WIDE.U32 UR8, UR5, UR8, URZ ;  /* 0x00000008050872a5 */ /* 0x000fc8000f8e003f */
[----:B------:R-:W-:Y:S01]  /*0ca0*/  @UP0 USHF.R.U32.HI UR5, URZ, UR11, UR9 ;  /* 0x0000000b3f050299 */ /* 0x000fe20008011609 */
[----:B0-----:R-:W-:-:S05]  /*0cb0*/  IADD3 R5, -R0, 0x1, RZ ;  /* 0x0000000100057810 */ /* 0x001fca0007ffe1ff */
[----:B------:R-:W-:-:S05]  /*0cc0*/  IMAD R5, R16, R7, R5 ;  /* 0x0000000710057224 */ /* 0x000fca00078e0205 */
[----:B------:R-:W-:-:S13]  /*0cd0*/  R2UR UR10, R5 ;  /* 0x00000000050a72ca */ /* 0x000fda00000e0000 */
        /* <DEDUP_REMOVED lines=13> */
.L_x_2001:
[----:B------:R-:W-:-:S11]  /*0db0*/  UISETP.NE.AND UP1, UPT, UR7, 0x1, UPT ;  /* 0x000000010700788c */ /* 0x000fd6000bf25270 */
[----:B------:R-:W-:Y:S02]  /*0dc0*/  @UP1 ULDC.64 UR10, c[0x0][0xae0] ;  /* 0x0002b800000a1ab9 */ /* 0x000fe40000000a00 */
[----:B------:R-:W-:-:S04]  /*0dd0*/  UIMAD.WIDE.U32 UR8, UR5, UR10, URZ ;  /* 0x0000000a050872a5 */ /* 0x000fc8000f8e003f */
[----:B------:R-:W-:-:S12]  /*0de0*/  @UP1 USHF.R.U32.HI UR5, URZ, UR11, UR9 ;  /* 0x0000000b3f051299 */ /* 0x000fd80008011609 */
.L_x_2002:
[----:B------:R-:W-:-:S04]  /*0df0*/  UIMAD UR5, UR5, UR7, UR7 ;  /* 0x00000007050572a4 */ /* 0x000fc8000f8e0207 */
[----:B------:R-:W-:-:S04]  /*0e00*/  UISETP.LT.AND UP1, UPT, UR6, UR5, UPT ;  /* 0x000000050600728c */ /* 0x000fc8000bf21270 */
[----:B------:R-:W-:-:S12]  /*0e10*/  USEL UR6, UR6, UR5, UP1 ;  /* 0x0000000506067287 */ /* 0x000fd80008800000 */
.L_x_2000:
[----:B------:R-:W-:Y:S01]  /*0e20*/  IMAD R16, R16, R7, -R0 ;  /* 0x0000000710107224 */ /* 0x000fe200078e0a00 */
[----:B------:R-:W-:Y:S01]  /*0e30*/  UIADD3 UR6, UR6, 0x3f, URZ ;  /* 0x0000003f06067890 */ /* 0x000fe2000fffe03f */
[----:B------:R-:W-:Y:S01]  /*0e40*/  R2UR UR10, R3 ;  /* 0x00000000030a72ca */ /* 0x000fe200000e0000 */
[----:B------:R-:W-:Y:S02]  /*0e50*/  @UP0 ULDC UR8, c[0x0][0x44c] ;  /* 0x0001130000080ab9 */ /* 0x000fe40000000800 */
[----:B------:R-:W-:Y:S01]  /*0e60*/  R2UR UR11, R16 ;  /* 0x00000000100b72ca */ /* 0x000fe200000e0000 */
[----:B------:R-:W-:Y:S02]  /*0e70*/  USHF.R.S32.HI UR5, URZ, 0x1f, UR6 ;  /* 0x0000001f3f057899 */ /* 0x000fe40008011406 */
[----:B------:R-:W-:Y:S02]  /*0e80*/  UIMAD.WIDE.U32 UR8, UR60, UR8, URZ ;  /* 0x000000083c0872a5 */ /* 0x000fe4000f8e003f */
[----:B------:R-:W-:-:S03]  /*0e90*/  ULEA.HI UR5, UR5, UR6, URZ, 0x6 ;  /* 0x0000000605057291 */ /* 0x000fc6000f8f303f */
[----:B------:R-:W-:Y:S01]  /*0ea0*/  @UP0 ULDC UR6, c[0x0][0x450] ;  /* 0x0001140000060ab9 */ /* 0x000fe20000000800 */
[----:B------:R-:W-:Y:S02]  /*0eb0*/  USHF.R.S32.HI UR5, URZ, 0x6, UR5 ;  /* 0x000000063f057899 */ /* 0x000fe40008011405 */
[----:B------:R-:W-:Y:S02]  /*0ec0*/  @UP0 USHF.R.U32.HI UR60, URZ, UR6, UR9 ;  /* 0x000000063f3c0299 */ /* 0x000fe40008011609 */
[----:B------:R-:W-:Y:S02]  /*0ed0*/  UISETP.LT.AND UP0, UPT, UR10, UR5, UPT ;  /* 0x000000050a00728c */ /* 0x000fe4000bf01270 */
[----:B------:R-:W-:Y:S01]  /*0ee0*/  UIADD3 UR60, UR11, UR60, URZ ;  /* 0x0000003c0b3c7290 */ /* 0x000fe2000fffe03f */
[----:B------:R-:W-:Y:S01]  /*0ef0*/  ULDC UR6, c[0x0][0xad4] ;  /* 0x0002b50000067ab9 */ /* 0x000fe20000000800 */
[----:B------:R-:W-:Y:S02]  /*0f00*/  USEL UR5, UR10, UR5, UP0 ;  /* 0x000000050a057287 */ /* 0x000fe40008000000 */
[----:B------:R-:W-:-:S06]  /*0f10*/  UIADD3 UR6, UR60, -UR6, URZ ;  /* 0x800000063c067290 */ /* 0x000fcc000fffe03f */
[----:B------:R-:W-:Y:S01]  /*0f20*/  IMAD.U32 R0, RZ, RZ, UR6 ;  /* 0x00000006ff007e24 */ /* 0x000fe2000f8e00ff */
[----:B------:R-:W-:Y:S06]  /*0f30*/  @!P1 BRA `(.L_x_2003) ;  /* 0x0000000000409947 */ /* 0x000fec0003800000 */
        /* <DEDUP_REMOVED lines=10> */
.L_x_2004:
[----:B------:R-:W-:-:S11]  /*0fe0*/  UISETP.NE.AND UP0, UPT, UR7, 0x1, UPT ;  /* 0x000000010700788c */ /* 0x000fd6000bf05270 */
[----:B------:R-:W-:Y:S02]  /*0ff0*/  @UP0 ULDC.64 UR10, c[0x0][0xae0] ;  /* 0x0002b800000a0ab9 */ /* 0x000fe40000000a00 */
[----:B------:R-:W-:-:S04]  /*1000*/  UIMAD.WIDE.U32 UR8, UR60, UR10, URZ ;  /* 0x0000000a3c0872a5 */ /* 0x000fc8000f8e003f */
[----:B------:R-:W-:-:S12]  /*1010*/  @UP0 USHF.R.U32.HI UR60, URZ, UR11, UR9 ;  /* 0x0000000b3f3c0299 */ /* 0x000fd80008011609 */
.L_x_2005:
[----:B------:R-:W-:-:S06]  /*1020*/  UIMAD UR7, UR60, UR7, URZ ;  /* 0x000000073c0772a4 */ /* 0x000fcc000f8e023f */
[----:B------:R-:W-:-:S07]  /*1030*/  VIMNMX R0, R0, UR7, !PT ;  /* 0x0000000700007c48 */ /* 0x000fce000ffe0100 */
.L_x_2003:
        /* <DEDUP_REMOVED lines=78> */
[----:B0-----:R-:W-:Y:S02]  /*1520*/  VIADD R6, R3, 0xffffffe ;  /* 0x0ffffffe03067836 */ /* 0x001fe40000000000 */
[----:B------:R-:W-:-:S04]  /*1530*/  IMAD.MOV R3, RZ, RZ, -R11 ;  /* 0x000000ffff037224 */ /* 0x000fc800078e0a0b */
        /* <DEDUP_REMOVED lines=20> */
.L_x_2006:
        /* <DEDUP_REMOVED lines=12> */
[----:B------:R-:W0:Y:S08]  /*1740*/  S2UR UR7, SR_CgaCtaId ;  /* 0x00000000000779c3 */ /* 0x000e300000008800 */
[----:B------:R-:W-:Y:S01]  /*1750*/  BAR.SYNC.DEFER_BLOCKING 0xe, 0x100 ;  /* 0x0384000000007b1d */ /* 0x000fe20000010000 */
[----:B------:R-:W-:Y:S01]  /*1760*/  LOP3.LUT R6, R12, 0x7f, RZ, 0xc0, !PT ;  /* 0x0000007f0c067812 */ /* 0x000fe200078ec0ff */
[----:B------:R-:W-:Y:S01]  /*1770*/  VIADD R3, R3, 0xfffffffe ;  /* 0xfffffffe03037836 */ /* 0x000fe20000000000 */
[----:B------:R-:W-:-:S02]  /*1780*/  LEA.HI R5, R5, R152, RZ, 0x7 ;  /* 0x0000009805057211 */ /* 0x000fc400078f38ff */
[----:B------:R-:W-:Y:S01]  /*1790*/  ISETP.NE.AND P1, PT, R6, RZ, PT ;  /* 0x000000ff0600720c */ /* 0x000fe20003f25270 */
[----:B------:R-:W-:Y:S01]  /*17a0*/  UMOV UR9, 0x40000040 ;  /* 0x4000004000097882 */ /* 0x000fe20000000000 */
[----:B------:R-:W-:Y:S01]  /*17b0*/  SHF.R.S32.HI R2, RZ, 0x7, R5 ;  /* 0x00000007ff027819 */ /* 0x000fe20000011405 */
[----:B------:R-:W-:Y:S01]  /*17c0*/  UMOV UR11, 0x40000040 ;  /* 0x40000040000b7882 */ /* 0x000fe20000000000 */
[----:B------:R-:W-:Y:S01]  /*17d0*/  UMOV UR13, 0x40000040 ;  /* 0x40000040000d7882 */ /* 0x000fe20000000000 */
[----:B------:R-:W-:Y:S01]  /*17e0*/  UMOV UR15, 0x40000040 ;  /* 0x40000040000f7882 */ /* 0x000fe20000000000 */
[----:B------:R-:W-:Y:S01]  /*17f0*/  UMOV UR17, 0x40000040 ;  /* 0x4000004000117882 */ /* 0x000fe20000000000 */
[----:B------:R-:W-:Y:S01]  /*1800*/  UMOV UR19, 0x40000040 ;  /* 0x4000004000137882 */ /* 0x000fe20000000000 */
[----:B------:R-:W1:Y:S01]  /*1810*/  SHFL.IDX PT, R2, R2, RZ, 0x1f ;  /* 0x00001fff02027589 */ /* 0x000e6200000e0000 */
[----:B------:R-:W-:Y:S01]  /*1820*/  UMOV UR21, 0x40000040 ;  /* 0x4000004000157882 */ /* 0x000fe20000000000 */
[----:B------:R-:W-:Y:S01]  /*1830*/  UMOV UR23, 0x40000040 ;  /* 0x4000004000177882 */ /* 0x000fe20000000000 */
[----:B------:R-:W-:-:S02]  /*1840*/  LOP3.LUT R5, R5, 0xffffff80, RZ, 0xc0, !PT ;  /* 0xffffff8005057812 */ /* 0x000fc400078ec0ff */
[----:B------:R-:W-:-:S03]  /*1850*/  ISETP.GE.AND P0, PT, R3, R0, PT ;  /* 0x000000000300720c */ /* 0x000fc60003f06270 */
[----:B------:R-:W-:Y:S01]  /*1860*/  IMAD.IADD R5, R152, 0x1, -R5 ;  /* 0x0000000198057824 */ /* 0x000fe200078e0a05 */
[----:B------:R-:W-:Y:S01]  /*1870*/  WARPGROUP.ARRIVE ;  /* 0x00000000000079c5 */ /* 0x000fe20000000000 */
[----:B-1----:R-:W-:-:S03]  /*1880*/  R2UR UR4, R2 ;  /* 0x00000000020472ca */ /* 0x002fc600000e0000 */
        /* <DEDUP_REMOVED lines=9> */
[----:B0-----:R-:W-:-:S04]  /*1920*/  ULEA UR5, UR7, UR5, 0x18 ;  /* 0x0000000507057291 */ /* 0x001fc8000f8ec03f */
        /* <DEDUP_REMOVED lines=43> */
.L_x_2009:
        /* <DEDUP_REMOVED lines=170> */
.L_x_2008:
[----:B------:R-:W-:Y:S01]  /*2680*/  BAR.SYNC.DEFER_BLOCKING 0xe, 0x100 ;  /* 0x0384000000007b1d */ /* 0x000fe20000010000 */
[----:B------:R-:W-:Y:S01]  /*2690*/  VIADD R2, R2, UR4 ;  /* 0x0000000402027c36 */ /* 0x000fe20008000000 */
[----:B------:R-:W-:Y:S01]  /*26a0*/  PLOP3.LUT P0, PT, PT, PT, PT, 0x8, 0x0 ;  /* 0x000000000000781c */ /* 0x000fe20003f0e170 */
[----:B-1----:R-:W-:-:S03]  /*26b0*/  IMAD.MOV.U32 R4, RZ, RZ, RZ ;  /* 0x000000ffff047224 */ /* 0x002fc600078e00ff */
[----:B------:R-:W-:-:S05]  /*26c0*/  LEA R2, R2, UR5, 0x2 ;  /* 0x0000000502027c11 */ /* 0x000fca000f8e10ff */
[----:B------:R-:W1:Y:S04]  /*26d0*/  LDS R3, [R2+0x38400] ;  /* 0x0384000002037984 */ /* 0x000e680000000800 */
[----:B------:R2:W3:Y:S02]  /*26e0*/  LDS R0, [R2+0x38420] ;  /* 0x0384200002007984 */ /* 0x0004e40000000800 */
[----:B--2---:R-:W-:Y:S02]  /*26f0*/  IMAD.MOV.U32 R2, RZ, RZ, RZ ;  /* 0x000000ffff027224 */ /* 0x004fe400078e00ff */
        /* <DEDUP_REMOVED lines=130> */
.L_x_1999:
[----:B------:R-:W0:Y:S01]  /*2f20*/  LDC R168, c[0x0][0x288] ;  /* 0x0000a200ffa87b82 */ /* 0x000e220000000800 */
[----:B------:R-:W-:Y:S01]  /*2f30*/  ULDC UR5, c[0x0][0x448] ;  /* 0x0001120000057ab9 */ /* 0x000fe20000000800 */
[----:B------:R-:W-:Y:S01]  /*2f40*/  ULDC.64 UR6, c[0x0][0xad8] ;  /* 0x0002b60000067ab9 */ /* 0x000fe20000000a00 */
[----:B------:R-:W-:Y:S02]  /*2f50*/  UISETP.NE.AND UP0, UPT, UR5, 0x1, UPT ;  /* 0x000000010500788c */ /* 0x000fe4000bf05270 */
[----:B------:R-:W-:Y:S02]  /*2f60*/  UIADD3 UR5, UR60, 0x3f, URZ ;  /* 0x0000003f3c057890 */ /* 0x000fe4000fffe03f */
[----:B------:R-:W-:-:S06]  /*2f70*/  UISETP.GE.AND UP1, UPT, UR7, 0x1, UPT ;  /* 0x000000010700788c */ /* 0x000fcc000bf26270 */
[----:B------:R-:W-:Y:S01]  /*2f80*/  PLOP3.LUT P1, PT, PT, PT, UP1, 0x80, 0x0 ;  /* 0x000000000000781c */ /* 0x000fe20003f2f018 */
        /* <DEDUP_REMOVED lines=8> */
[----:B------:R-:W-:-:S06]  /*3010*/  UIADD3 UR6, UR8, UR6, URZ ;  /* 0x0000000608067290 */ /* 0x000fcc000fffe03f */
[----:B------:R-:W-:Y:S01]  /*3020*/  IMAD.U32 R0, RZ, RZ, UR6 ;  /* 0x00000006ff007e24 */ /* 0x000fe2000f8e00ff */
[----:B------:R-:W-:Y:S06]  /*3030*/  @!P1 BRA `(.L_x_2010) ;  /* 0x0000000000409947 */ /* 0x000fec0003800000 */
        /* <DEDUP_REMOVED lines=10> */
.L_x_2011:
[----:B------:R-:W-:-:S11]  /*30e0*/  UISETP.NE.AND UP1, UPT, UR7, 0x1, UPT ;  /* 0x000000010700788c */ /* 0x000fd6000bf25270 */
[----:B------:R-:W-:Y:S02]  /*30f0*/  @UP1 ULDC.64 UR10, c[0x0][0xae0] ;  /* 0x0002b800000a1ab9 */ /* 0x000fe40000000a00 */
[----:B------:R-:W-:-:S04]  /*3100*/  UIMAD.WIDE.U32 UR8, UR5, UR10, URZ ;  /* 0x0000000a050872a5 */ /* 0x000fc8000f8e003f */
[----:B------:R-:W-:-:S12]  /*3110*/  @UP1 USHF.R.U32.HI UR5, URZ, UR11, UR9 ;  /* 0x0000000b3f051299 */ /* 0x000fd80008011609 */
.L_x_2012:
[----:B------:R-:W-:-:S06]  /*3120*/  UIMAD UR5, UR5, UR7, UR7 ;  /* 0x00000007050572a4 */ /* 0x000fcc000f8e0207 */
[----:B------:R-:W-:-:S07]  /*3130*/  VIMNMX R0, R0, UR5, PT ;  /* 0x0000000500007c48 */ /* 0x000fce000bfe0100 */
.L_x_2010:
[----:B------:R-:W-:Y:S01]  /*3140*/  IMAD R168, R16, R7, -R168 ;  /* 0x0000000710a87224 */ /* 0x000fe200078e0aa8 */
[----:B------:R-:W-:Y:S01]  /*3150*/  @UP0 ULDC UR8, c[0x0][0x44c] ;  /* 0x0001130000080ab9 */ /* 0x000fe20000000800 */
[----:B------:R-:W-:Y:S01]  /*3160*/  VIADD R0, R0, 0x3f ;  /* 0x0000003f00007836 */ /* 0x000fe20000000000 */
[----:B------:R-:W-:Y:S02]  /*3170*/  UIMAD.WIDE.U32 UR8, UR60, UR8, URZ ;  /* 0x000000083c0872a5 */ /* 0x000fe4000f8e003f */
[----:B------:R-:W-:Y:S01]  /*3180*/  R2UR UR6, R168 ;  /* 0x00000000a80672ca */ /* 0x000fe200000e0000 */
[----:B------:R-:W-:Y:S01]  /*3190*/  @UP0 ULDC UR10, c[0x0][0x450] ;  /* 0x00011400000a0ab9 */ /* 0x000fe20000000800 */
[----:B------:R-:W-:Y:S01]  /*31a0*/  UMOV UR5, UR60 ;  /* 0x0000003c00057c82 */ /* 0x000fe20008000000 */
[----:B------:R-:W-:Y:S01]  /*31b0*/  SHF.R.S32.HI R5, RZ, 0x1f, R0 ;  /* 0x0000001fff057819 */ /* 0x000fe20000011400 */
[----:B------:R-:W-:-:S03]  /*31c0*/  @UP0 USHF.R.U32.HI UR5, URZ, UR10, UR9 ;  /* 0x0000000a3f050299 */ /* 0x000fc60008011609 */
[----:B------:R-:W-:-:S04]  /*31d0*/  LEA.HI R5, R5, R0, RZ, 0x6 ;  /* 0x0000000005057211 */ /* 0x000fc800078f30ff */
[----:B------:R-:W-:Y:S02]  /*31e0*/  SHF.R.S32.HI R0, RZ, 0x6, R5 ;  /* 0x00000006ff007819 */ /* 0x000fe40000011405 */
[----:B------:R-:W-:Y:S02]  /*31f0*/  UIADD3 UR5, UR6, UR5, URZ ;  /* 0x0000000506057290 */ /* 0x000fe4000fffe03f */
[----:B------:R-:W-:Y:S01]  /*3200*/  VIMNMX R184, R3, R0, PT ;  /* 0x0000000003b87248 */ /* 0x000fe20003fe0100 */
        /* <DEDUP_REMOVED lines=13> */
.L_x_2014:
[----:B------:R-:W-:-:S11]  /*32e0*/  UISETP.NE.AND UP0, UPT, UR7, 0x1, UPT ;  /* 0x000000010700788c */ /* 0x000fd6000bf05270 */
[----:B------:R-:W-:Y:S02]  /*32f0*/  @UP0 ULDC.64 UR10, c[0x0][0xae0] ;  /* 0x0002b800000a0ab9 */ /* 0x000fe40000000a00 */
[----:B------:R-:W-:-:S04]  /*3300*/  UIMAD.WIDE.U32 UR8, UR5, UR10, URZ ;  /* 0x0000000a050872a5 */ /* 0x000fc8000f8e003f */
[----:B------:R-:W-:-:S12]  /*3310*/  @UP0 USHF.R.U32.HI UR5, URZ, UR11, UR9 ;  /* 0x0000000b3f050299 */ /* 0x000fd80008011609 */
.L_x_2015:
[----:B------:R-:W-:-:S04]  /*3320*/  UIMAD UR5, UR5, UR7, URZ ;  /* 0x00000007050572a4 */ /* 0x000fc8000f8e023f */
[----:B------:R-:W-:-:S04]  /*3330*/  UISETP.LT.AND UP0, UPT, UR6, UR5, UPT ;  /* 0x000000050600728c */ /* 0x000fc8000bf01270 */
[----:B------:R-:W-:-:S12]  /*3340*/  USEL UR6, UR6, UR5, !UP0 ;  /* 0x0000000506067287 */ /* 0x000fd8000c000000 */
.L_x_2013:
        /* <DEDUP_REMOVED lines=8> */
[----:B------:R-:W-:-:S04]  /*33d0*/  UISETP.NE.AND UP0, UPT, UR12, URZ, UPT ;  /* 0x0000003f0c00728c */ /* 0x000fc8000bf05270 */
[----:B------:R-:W-:-:S07]  /*33e0*/  ISETP.GT.AND P0, PT, R184, UR9, PT ;  /* 0x00000009b8007c0c */ /* 0x000fce000bf04270 */
[----:B------:R-:W-:-:S06]  /*33f0*/  @!UP0 ULDC UR12, c[0x0][0xae8] ;  /* 0x0002ba00000c8ab9 */ /* 0x000fcc0000000800 */
[----:B------:R-:W-:Y:S05]  /*3400*/  @!P0 BRA `(.L_x_2016) ;  /* 0x00000000008c8947 */ /* 0x000fea0003800000 */
[----:B------:R-:W-:Y:S01]  /*3410*/  IMAD.U32 R5, RZ, RZ, UR12 ;  /* 0x0000000cff057e24 */ /* 0x000fe2000f8e00ff */
[----:B------:R-:W-:-:S04]  /*3420*/  UMOV UR4, URZ ;  /* 0x0000003f00047c82 */ /* 0x000fc80008000000 */
[----:B------:R-:W-:-:S04]  /*3430*/  IABS R0, R5 ;  /* 0x0000000500007213 */ /* 0x000fc80000000000 */
[----:B------:R-:W-:Y:S02]  /*3440*/  R2UR UR11, R0 ;  /* 0x00000000000b72ca */ /* 0x000fe400000e0000 */
[----:B------:R-:W-:Y:S02]  /*3450*/  IADD3 R0, R5, -0x1, R184 ;  /* 0xffffffff05007810 */ /* 0x000fe40007ffe0b8 */
[----:B------:R-:W-:Y:S02]  /*3460*/  IABS R5, R5 ;  /* 0x0000000500057213 */ /* 0x000fe40000000000 */
[----:B------:R-:W-:-:S03]  /*3470*/  R2UR UR6, R0 ;  /* 0x00000000000672ca */ /* 0x000fc600000e0000 */
[----:B------:R-:W-:-:S04]  /*3480*/  IMAD.MOV R5, RZ, RZ, -R5 ;  /* 0x000000ffff057224 */ /* 0x000fc800078e0a05 */
[----:B------:R-:W0:Y:S06]  /*3490*/  I2F.RP R2, UR11 ;  /* 0x0000000b00027d06 */ /* 0x000e2c0008209400 */
[----:B------:R-:W-:-:S06]  /*34a0*/  UIADD3 UR6, -UR9, UR6, URZ ;  /* 0x0000000609067290 */ /* 0x000fcc000fffe13f */
[----:B------:R-:W-:Y:S01]  /*34b0*/  IMAD.U32 R0, RZ, RZ, UR6 ;  /* 0x00000006ff007e24 */ /* 0x000fe2000f8e00ff */
[----:B------:R-:W-:Y:S01]  /*34c0*/  ULOP3.LUT UR6, UR6, UR12, URZ, 0x3c, !UPT ;  /* 0x0000000c06067292 */ /* 0x000fe2000f8e3c3f */
[----:B0-----:R-:W0:Y:S03]  /*34d0*/  MUFU.RCP R2, R2 ;  /* 0x0000000200027308 */ /* 0x001e260000001000 */
[----:B------:R-:W-:-:S04]  /*34e0*/  IABS R0, R0 ;  /* 0x0000000000007213 */ /* 0x000fc80000000000 */
[----:B------:R-:W-:Y:S01]  /*34f0*/  R2UR UR8, R0 ;  /* 0x00000000000872ca */ /* 0x000fe200000e0000 */
[----:B------:R-:W-:Y:S02]  /*3500*/  IMAD.MOV.U32 R0, RZ, RZ, R5 ;  /* 0x000000ffff007224 */ /* 0x000fe400078e0005 */
[----:B0-----:R-:W-:-:S06]  /*3510*/  VIADD R3, R2, 0xffffffe ;  /* 0x0ffffffe02037836 */ /* 0x001fcc0000000000 */
        /* <DEDUP_REMOVED lines=18> */
.L_x_2016:
[----:B------:R-:W-:Y:S02]  /*3640*/  UIMAD UR5, UR10, UR4, UR9 ;  /* 0x000000040a0572a4 */ /* 0x000fe4000f8e0209 */
[----:B------:R-:W-:Y:S01]  /*3650*/  IMAD.U32 R3, RZ, RZ, UR4 ;  /* 0x00000004ff037e24 */ /* 0x000fe2000f8e00ff */
[----:B------:R-:W-:Y:S01]  /*3660*/  PLOP3.LUT P0, PT, PT, PT, PT, 0x80, 0x0 ;  /* 0x000000000000781c */ /* 0x000fe20003f0f070 */
[----:B------:R-:W-:Y:S01]  /*3670*/  IMAD.MOV.U32 R2, RZ, RZ, RZ ;  /* 0x000000ffff027224 */ /* 0x000fe200078e00ff */
[----:B------:R-:W-:Y:S01]  /*3680*/  CS2R R150, SRZ ;  /* 0x0000000000967805 */ /* 0x000fe2000001ff00 */
[----:B------:R-:W-:Y:S01]  /*3690*/  IMAD.MOV.U32 R4, RZ, RZ, RZ ;  /* 0x000000ffff047224 */ /* 0x000fe200078e00ff */
[----:B------:R-:W-:Y:S01]  /*36a0*/  VIADDMNMX R184, R3, UR5, R184, PT ;  /* 0x0000000503b87c46 */ /* 0x000fe2000b8001b8 */
[----:B------:R-:W-:Y:S01]  /*36b0*/  IMAD.U32 R198, RZ, RZ, UR5 ;  /* 0x00000005ffc67e24 */ /* 0x000fe2000f8e00ff */
[----:B------:R-:W-:Y:S02]  /*36c0*/  CS2R R148, SRZ ;  /* 0x0000000000947805 */ /* 0x000fe4000001ff00 */
[----:B------:R-:W-:-:S02]  /*36d0*/  CS2R R146, SRZ ;  /* 0x0000000000927805 */ /* 0x000fc4000001ff00 */
[----:B------:R-:W-:Y:S02]  /*36e0*/  ISETP.GT.AND P1, PT, R184, UR5, PT ;  /* 0x00000005b8007c0c */ /* 0x000fe4000bf24270 */
        /* <DEDUP_REMOVED lines=70> */
[----:B------:R-:W-:Y:S01]  /*3b50*/  LOP3.LUT R3, R2, 0x1fffe, RZ, 0xc0, !PT ;  /* 0x0001fffe02037812 */ /* 0x000fe200078ec0ff */
[----:B------:R-:W-:-:S04]  /*3b60*/  VIADD R2, R199, 0x36400 ;  /* 0x00036400c7027836 */ /* 0x000fc80000000000 */
[----:B------:R-:W-:Y:S01]  /*3b70*/  IMAD.IADD R0, R0, 0x1, -R3 ;  /* 0x0000000100007824 */ /* 0x000fe200078e0a03 */
[----:B------:R-:W-:-:S03]  /*3b80*/  LOP3.LUT P0, RZ, R2, 0x3ff, RZ, 0xc0, !PT ;  /* 0x000003ff02ff7812 */ /* 0x000fc6000780c0ff */
[----:B------:R-:W-:-:S04]  /*3b90*/  IMAD R0, R0, 0x8000, R199 ;  /* 0x0000800000007824 */ /* 0x000fc800078e02c7 */
[----:B------:R-:W-:-:S05]  /*3ba0*/  VIADD R0, R0, 0x400 ;  /* 0x0000040000007836 */ /* 0x000fca0000000000 */
[----:B------:R-:W-:-:S04]  /*3bb0*/  SHF.R.U32.HI R0, RZ, 0x4, R0 ;  /* 0x00000004ff007819 */ /* 0x000fc80000011600 */
[----:B------:R-:W-:-:S04]  /*3bc0*/  LOP3.LUT R0, R0, 0x3fff, RZ, 0xc0, !PT ;  /* 0x00003fff00007812 */ /* 0x000fc800078ec0ff */
[----:B------:R-:W-:Y:S01]  /*3bd0*/  LOP3.LUT R196, R0, 0x2000000, RZ, 0xfc, !PT ;  /* 0x0200000000c47812 */ /* 0x000fe200078efcff */
[----:B------:R-:W-:Y:S06]  /*3be0*/  @!P0 BRA `(.L_x_2017) ;  /* 0x0000000000408947 */ /* 0x000fec0003800000 */
        /* <DEDUP_REMOVED lines=16> */
.L_x_2017:
        /* <DEDUP_REMOVED lines=11> */
.L_x_2202:
[----:B------:R-:W2:Y:S01]  /*3da0*/  LDL R7, [R1+0x34] ;  /* 0x0000340001077983 */ /* 0x000ea20000100800 */
[----:B------:R-:W-:Y:S01]  /*3db0*/  IMAD.IADD R197, R197, 0x1, -R2 ;  /* 0x00000001c5c57824 */ /* 0x000fe200078e0a02 */
[----:B------:R-:W-:-:S04]  /*3dc0*/  LEA.HI R6, R6, R17, RZ, 0x5 ;  /* 0x0000001106067211 */ /* 0x000fc800078f28ff */
[----:B------:R-:W-:Y:S02]  /*3dd0*/  SHF.R.S32.HI R6, RZ, 0x5, R6 ;  /* 0x00000005ff067819 */ /* 0x000fe40000011406 */
[----:B--2---:R-:W-:Y:S02]  /*3de0*/  R2UR UR4, R7 ;  /* 0x00000000070472ca */ /* 0x004fe400000e0000 */
[----:B------:R-:W-:Y:S02]  /*3df0*/  LEA.HI R7, R0, R5, RZ, 0x3 ;  /* 0x0000000500077211 */ /* 0x000fe400078f18ff */
[----:B------:R-:W-:Y:S02]  /*3e00*/  LOP3.LUT R0, R3, 0x7ffffffc, RZ, 0xc0, !PT ;  /* 0x7ffffffc03007812 */ /* 0x000fe400078ec0ff */
[----:B------:R-:W-:-:S03]  /*3e10*/  LOP3.LUT R2, R7, 0xfffffff8, RZ, 0xc0, !PT ;  /* 0xfffffff807027812 */ /* 0x000fc600078ec0ff */
[----:B------:R-:W-:Y:S02]  /*3e20*/  IMAD.IADD R0, R17, 0x1, -R0 ;  /* 0x0000000111007824 */ /* 0x000fe400078e0a00 */
[----:B------:R-:W-:Y:S02]  /*3e30*/  IMAD.IADD R195, R5, 0x1, -R2 ;  /* 0x0000000105c37824 */ /* 0x000fe400078e0a02 */
[----:B------:R-:W-:Y:S01]  /*3e40*/  ULOP3.LUT UR4, UR4, 0x1, URZ, 0xfc, !UPT ;  /* 0x0000000104047892 */ /* 0x000fe2000f8efc3f */
[----:B------:R-:W-:Y:S02]  /*3e50*/  IMAD.SHL.U32 R2, R0, 0x2, RZ ;  /* 0x0000000200027824 */ /* 0x000fe400078e00ff */
[----:B------:R-:W-:Y:S02]  /*3e60*/  IMAD R195, R6, 0x10, R195 ;  /* 0x0000001006c37824 */ /* 0x000fe400078e02c3 */
[----:B------:R-:W-:Y:S02]  /*3e70*/  IMAD R197, R197, 0x100, R2 ;  /* 0x00000100c5c57824 */ /* 0x000fe400078e0202 */
[----:B------:R-:W-:-:S05]  /*3e80*/  IMAD.U32 R3, RZ, RZ, UR4 ;  /* 0x00000004ff037e24 */ /* 0x000fca000f8e00ff */
[----:B------:R-:W-:-:S13]  /*3e90*/  ISETP.NE.AND P0, PT, R3, 0x3, PT ;  /* 0x000000030300780c */ /* 0x000fda0003f05270 */
[----:B------:R-:W-:Y:S05]  /*3ea0*/  @!P0 BRA `(.L_x_2019) ;  /* 0x0000000000048947 */ /* 0x000fea0003800000 */
[----:B------:R-:W-:Y:S01]  /*3eb0*/  BPT.TRAP 0x1 ;  /* 0x000000040000795c */ /* 0x000fe20000300000 */
.L_x_2019:
[----:B------:R1:W2:Y:S01]  /*3ec0*/  SYNCS.PHASECHK.TRANS64.TRYWAIT P1, [R199+URZ+0x38830], R4 ;  /* 0x03883004c70075a7 */ /* 0x0002a2000802017f */
[----:B------:R-:W-:Y:S05]  /*3ed0*/  @!P0 BRA `(.L_x_2020) ;  /* 0x0000000000048947 */ /* 0x000fea0003800000 */
[----:B------:R-:W-:Y:S01]  /*3ee0*/  BPT.TRAP 0x1 ;  /* 0x000000040000795c */ /* 0x000fe20000300000 */
.L_x_2020:
[----:B--2---:R-:W-:Y:S05]  /*3ef0*/  @P1 BRA `(.L_x_2021) ;  /* 0x0000000000081947 */ /* 0x004fea0003800000 */
[----:B------:R-:W2:Y:S02]  /*3f00*/  SYNCS.PHASECHK.TRANS64.TRYWAIT P1, [R199+URZ+0x38830], R4 ;  /* 0x03883004c70075a7 */ /* 0x000ea4000802017f */
[----:B--2---:R-:W-:Y:S05]  /*3f10*/  @!P1 BRA `(.L_x_2022) ;  /* 0x0000016000a89947 */ /* 0x004fea0003800000 */
.L_x_2021:
        /* <DEDUP_REMOVED lines=31> */
[----:B------:R-:W-:Y:S02]  /*4110*/  VIADD R0, R0, 0x6 ;  /* 0x0000000600007836 */ /* 0x000fe40000000000 */
[----:B------:R-:W-:-:S03]  /*4120*/  IMAD.U32 R19, RZ, RZ, UR9 ;  /* 0x00000009ff137e24 */ /* 0x000fc6000f8e00ff */
        /* <DEDUP_REMOVED lines=11> */
[----:B------:R-:W-:Y:S02]  /*41e0*/  UMOV UR9, 0x40000040 ;  /* 0x4000004000097882 */ /* 0x000fe40000000000 */
[----:B------:R-:W-:-:S06]  /*41f0*/  IMAD.U32 R15, RZ, RZ, UR9 ;  /* 0x00000009ff0f7e24 */ /* 0x000fcc000f8e00ff */
        /* <DEDUP_REMOVED lines=19> */
.L_x_2203:
[----:B------:R-:W-:Y:S05]  /*4330*/  @!P0 BRA `(.L_x_2024) ;  /* 0x0000000000048947 */ /* 0x000fea0003800000 */
[----:B------:R-:W-:Y:S01]  /*4340*/  BPT.TRAP 0x1 ;  /* 0x000000040000795c */ /* 0x000fe20000300000 */
.L_x_2024:
[----:B------:R4:W0:Y:S01]  /*4350*/  SYNCS.PHASECHK.TRANS64.TRYWAIT P1, [R199+URZ+0x38850], R4 ;  /* 0x03885004c70075a7 */ /* 0x000822000802017f */
[----:B------:R-:W-:Y:S05]  /*4360*/  @!P0 BRA `(.L_x_2025) ;  /* 0x0000000000048947 */ /* 0x000fea0003800000 */
[----:B------:R-:W-:Y:S01]  /*4370*/  BPT.TRAP 0x1 ;  /* 0x000000040000795c */ /* 0x000fe20000300000 */
.L_x_2025:
        /* <DEDUP_REMOVED lines=11> */
.L_x_2026:
[C---:B------:R-:W-:Y:S01]  /*4430*/  R2UR UR4, R0.reuse ;  /* 0x00000000000472ca */ /* 0x040fe200000e0000 */
[----:B------:R-:W-:Y:S01]  /*4440*/  WARPGROUP.ARRIVE ;  /* 0x00000000000079c5 */ /* 0x000fe20000000000 */
[C---:B------:R-:W-:Y:S01]  /*4450*/  R2UR UR6, R17.reuse ;  /* 0x00000000110672ca */ /* 0x040fe200000e0000 */
[----:B------:R-:W-:Y:S01]  /*4460*/  UMOV UR9, 0x40000040 ;  /* 0x4000004000097882 */ /* 0x000fe20000000000 */
[----:B------:R-:W-:Y:S01]  /*4470*/  UMOV UR7, 0x40000040 ;  /* 0x4000004000077882 */ /* 0x000fe20000000000 */
[----:B------:R-:W-:Y:S01]  /*4480*/  UMOV UR5, UR9 ;  /* 0x0000000900057c82 */ /* 0x000fe20008000000 */
[----:B------:R-:W-:Y:S01]  /*4490*/  VIADD R3, R0, 0x2 ;  /* 0x0000000200037836 */ /* 0x000fe20000000000 */
[----:B------:R-:W-:Y:S01]  /*44a0*/  UMOV UR11, 0x40000040 ;  /* 0x40000040000b7882 */ /* 0x000fe20000000000 */
[C---:B-1234-:R-:W-:Y:S01]  /*44b0*/  VIADD R4, R17.reuse, 0x2 ;  /* 0x0000000211047836 */ /* 0x05efe20000000000 */
[----:B------:R-:W-:Y:S01]  /*44c0*/  UMOV UR13, 0x40000040 ;  /* 0x40000040000d7882 */ /* 0x000fe20000000000 */
[----:B------:R-:W-:Y:S01]  /*44d0*/  IMAD.U32 R7, RZ, RZ, UR9 ;  /* 0x00000009ff077e24 */ /* 0x000fe2000f8e00ff */
[----:B------:R-:W-:Y:S01]  /*44e0*/  UMOV UR9, 0x40000040 ;  /* 0x4000004000097882 */ /* 0x000fe20000000000 */
[----:B------:R-:W-:Y:S01]  /*44f0*/  VIADD R10, R17, 0x4 ;  /* 0x00000004110a7836 */ /* 0x000fe20000000000 */
        /* <DEDUP_REMOVED lines=11> */
[----:B------:R-:W-:Y:S01]  /*45b0*/  UMOV UR15, 0x40000040 ;  /* 0x40000040000f7882 */ /* 0x000fe20000000000 */
[----:B------:R-:W-:Y:S01]  /*45c0*/  IMAD.U32 R13, RZ, RZ, UR9 ;  /* 0x00000009ff0d7e24 */ /* 0x000fe2000f8e00ff */
[----:B------:R-:W-:Y:S01]  /*45d0*/  UMOV UR17, 0x40000040 ;  /* 0x4000004000117882 */ /* 0x000fe20000000000 */
        /* <DEDUP_REMOVED lines=23> */
[C---:B------:R-:W-:Y:S01]  /*4750*/  VIADD R186, R0.reuse, 0x800 ;  /* 0x0000080000ba7836 */ /* 0x040fe20000000000 */
[----:B------:R-:W-:Y:S01]  /*4760*/  UMOV UR57, 0x40000040 ;  /* 0x4000004000397882 */ /* 0x000fe20000000000 */
[----:B------:R-:W-:Y:S01]  /*4770*/  UMOV UR59, 0x40000040 ;  /* 0x40000040003b7882 */ /* 0x000fe20000000000 */
[----:B------:R-:W-:Y:S01]  /*4780*/  IMAD.MOV.U32 R23, RZ, RZ, 0x4 ;  /* 0x00000004ff177424 */ /* 0x000fe200078e00ff */
[----:B------:R-:W1:Y:S01]  /*4790*/  S2R R60, SR_TID.X ;  /* 0x00000000003c7919 */ /* 0x000e620000002100 */
[----:B------:R-:W-:Y:S01]  /*47a0*/  VIADD R185, R0, 0xa00 ;  /* 0x00000a0000b97836 */ /* 0x000fe20000000000 */
[----:B------:R-:W-:Y:S01]  /*47b0*/  LEA R63, R184, 0xffffffc0, 0x6 ;  /* 0xffffffc0b83f7811 */ /* 0x000fe200078e30ff */
[----:B------:R-:W-:-:S02]  /*47c0*/  VIADD R200, R0, 0xe00 ;  /* 0x00000e0000c87836 */ /* 0x000fc40000000000 */
[----:B------:R-:W-:Y:S02]  /*47d0*/  VIADD R187, R195, UR60 ;  /* 0x0000003cc3bb7c36 */ /* 0x000fe40008000000 */
[----:B------:R-:W-:Y:S01]  /*47e0*/  IMAD.MOV.U32 R61, RZ, RZ, -0x40 ;  /* 0xffffffc0ff3d7424 */ /* 0x000fe200078e00ff */
        /* <DEDUP_REMOVED lines=72> */
[----:B------:R-:W0:Y:S01]  /*4c70*/  SHFL.IDX PT, R3, R11, RZ, 0x1f ;  /* 0x00001fff0b037589 */ /* 0x000e2200000e0000 */
[----:B------:R-:W-:Y:S01]  /*4c80*/  VIADD R10, R17, 0x800 ;  /* 0x00000800110a7836 */ /* 0x000fe20000000000 */
[----:B------:R-:W-:Y:S01]  /*4c90*/  HGMMA.64x64x16.F32 R24, gdesc[UR4], R24, gsb0 ;  /* 0x00e00000041879f0 */ /* 0x000fe20008000818 */
[----:B------:R-:W-:Y:S01]  /*4ca0*/  ULDC UR6, c[0x0][0x448] ;  /* 0x0001120000067ab9 */ /* 0x000fe20000000800 */
[----:B------:R-:W-:Y:S01]  /*4cb0*/  ULDC UR7, c[0x0][0x2f0] ;  /* 0x0000bc0000077ab9 */ /* 0x000fe20000000800 */
[----:B------:R-:W-:-:S06]  /*4cc0*/  UISETP.NE.AND UP0, UPT, UR6, 0x1, UPT ;  /* 0x000000010600788c */ /* 0x000fcc000bf05270 */
[----:B------:R-:W-:Y:S02]  /*4cd0*/  PLOP3.LUT P2, PT, PT, PT, UP0, 0x80, 0x0 ;  /* 0x000000000000781c */ /* 0x000fe40003f4f008 */
[----:B------:R-:W-:-:S03]  /*4ce0*/  PLOP3.LUT P3, PT, PT, PT, UP0, 0x80, 0x0 ;  /* 0x000000000000781c */ /* 0x000fc60003f6f008 */
[----:B------:R-:W-:Y:S01]  /*4cf0*/  @UP0 ULDC UR6, c[0x0][0x44c] ;  /* 0x0001130000060ab9 */ /* 0x000fe20000000800 */
[----:B0-----:R-:W-:-:S04]  /*4d00*/  ISETP.GT.AND P1, PT, R3, 0x7f, PT ;  /* 0x0000007f0300780c */ /* 0x001fc80003f24270 */
[----:B------:R-:W-:-:S05]  /*4d10*/  SEL R3, RZ, 0x2, !P1 ;  /* 0x00000002ff037807 */ /* 0x000fca0004800000 */
[C---:B------:R-:W-:Y:S02]  /*4d20*/  IMAD.IADD R11, R3.reuse, 0x1, R186 ;  /* 0x00000001030b7824 */ /* 0x040fe400078e02ba */
[----:B------:R-:W-:-:S03]  /*4d30*/  IMAD.IADD R22, R3, 0x1, R10 ;  /* 0x0000000103167824 */ /* 0x000fc600078e020a */
[----:B------:R-:W-:Y:S02]  /*4d40*/  R2UR UR56, R11 ;  /* 0x000000000b3872ca */ /* 0x000fe400000e0000 */
[----:B------:R-:W-:Y:S02]  /*4d50*/  R2UR UR58, R22 ;  /* 0x00000000163a72ca */ /* 0x000fe400000e0000 */
[C---:B------:R-:W-:Y:S02]  /*4d60*/  SEL R11, R23.reuse, 0x2, P1 ;  /* 0x00000002170b7807 */ /* 0x040fe40000800000 */
[----:B------:R-:W-:-:S03]  /*4d70*/  SEL R23, R23, 0x6, !P1 ;  /* 0x0000000617177807 */ /* 0x000fc60004800000 */
[--C-:B------:R-:W-:Y:S02]  /*4d80*/  IMAD.IADD R22, R186, 0x1, R11.reuse ;  /* 0x00000001ba167824 */ /* 0x100fe400078e020b */
[C---:B------:R-:W-:Y:S02]  /*4d90*/  IMAD.IADD R56, R10.reuse, 0x1, R11 ;  /* 0x000000010a387824 */ /* 0x040fe400078e020b */
[----:B------:R-:W-:Y:S01]  /*4da0*/  IMAD.IADD R10, R10, 0x1, R23 ;  /* 0x000000010a0a7824 */ /* 0x000fe200078e0217 */
[----:B------:R-:W-:Y:S02]  /*4db0*/  WARPGROUP.DEPBAR.LE gsb0, 0x0 ;  /* 0x00008000000079c5 */ /* 0x000fe40000010000 */
[----:B------:R-:W-:-:S06]  /*4dc0*/  WARPGROUP.ARRIVE ;  /* 0x00000000000079c5 */ /* 0x000fcc0000000000 */
[----:B------:R-:W-:Y:S03]  /*4dd0*/  HGMMA.64x64x16.F32 R24, gdesc[UR8], R24, gsb0 ;  /* 0x00e00000081879f0 */ /* 0x000fe60008000818 */
[----:B------:R-:W-:Y:S02]  /*4de0*/  WARPGROUP.DEPBAR.LE gsb0, 0x0 ;  /* 0x00008000000079c5 */ /* 0x000fe40000010000 */
[----:B------:R-:W-:-:S06]  /*4df0*/  WARPGROUP.ARRIVE ;  /* 0x00000000000079c5 */ /* 0x000fcc0000000000 */
[----:B------:R-:W-:Y:S01]  /*4e00*/  HGMMA.64x64x16.F32 R24, gdesc[UR12], R24, gsb0 ;  /* 0x00e000000c1879f0 */ /* 0x000fe20008000818 */
[----:B------:R-:W-:Y:S02]  /*4e10*/  ULDC.64 UR14, c[0x0][0xad8] ;  /* 0x0002b600000e7ab9 */ /* 0x000fe40000000a00 */
[----:B------:R-:W-:Y:S01]  /*4e20*/  UISETP.GE.AND UP1, UPT, UR15, 0x1, UPT ;  /* 0x000000010f00788c */ /* 0x000fe2000bf26270 */
        /* <DEDUP_REMOVED lines=159> */
[----:B------:R-:W-:Y:S02]  /*5820*/  IMAD.IADD R10, R23, 0x1, R10 ;  /* 0x00000001170a7824 */ /* 0x000fe400078e020a */
[----:B------:R-:W-:Y:S01]  /*5830*/  IMAD.MOV.U32 R56, RZ, RZ, 0x40 ;  /* 0x00000040ff387424 */ /* 0x000fe200078e00ff */
        /* <DEDUP_REMOVED lines=19> */
[----:B------:R-:W-:Y:S02]  /*5970*/  LOP3.LUT R10, R10, 0x1e00, RZ, 0xc0, !PT ;  /* 0x00001e000a0a7812 */ /* 0x000fe400078ec0ff */
[----:B------:R-:W-:Y:S02]  /*5980*/  ISETP.NE.AND P1, PT, R60, RZ, PT ;  /* 0x000000ff3c00720c */ /* 0x000fe40003f25270 */
[CC--:B------:R-:W-:Y:S02]  /*5990*/  IADD3 R11, R3.reuse, R10.reuse, R0 ;  /* 0x0000000a030b7210 */ /* 0x0c0fe40007ffe000 */
[----:B------:R-:W-:Y:S01]  /*59a0*/  IADD3 R3, R3, R10, R17 ;  /* 0x0000000a03037210 */ /* 0x000fe20007ffe011 */
[----:B------:R-:W-:-:S02]  /*59b0*/  WARPGROUP.DEPBAR.LE gsb0, 0x0 ;  /* 0x00008000000079c5 */ /* 0x000fc40000010000 */
[----:B------:R-:W-:-:S06]  /*59c0*/  WARPGROUP.ARRIVE ;  /* 0x00000000000079c5 */ /* 0x000fcc0000000000 */
[----:B------:R-:W-:Y:S01]  /*59d0*/  HGMMA.64x64x16.F32 R24, gdesc[UR56], R24, gsb0 ;  /* 0x00e00000381879f0 */ /* 0x000fe20008000818 */
[----:B------:R-:W-:Y:S01]  /*59e0*/  R2UR UR56, R11 ;  /* 0x000000000b3872ca */ /* 0x000fe200000e0000 */
[----:B------:R-:W-:Y:S01]  /*59f0*/  UMOV UR57, 0x40000040 ;  /* 0x4000004000397882 */ /* 0x000fe20000000000 */
[----:B------:R-:W-:Y:S01]  /*5a00*/  R2UR UR58, R3 ;  /* 0x00000000033a72ca */ /* 0x000fe200000e0000 */
[----:B------:R-:W-:Y:S01]  /*5a10*/  UMOV UR59, 0x40000040 ;  /* 0x40000040003b7882 */ /* 0x000fe20000000000 */
[----:B------:R-:W-:-:S04]  /*5a20*/  LEA.HI R3, R57, R152, RZ, 0x2 ;  /* 0x0000009839037211 */ /* 0x000fc800078f10ff */
[----:B------:R-:W-:-:S05]  /*5a30*/  LOP3.LUT R3, R3, 0xfffffffc, RZ, 0xc0, !PT ;  /* 0xfffffffc03037812 */ /* 0x000fca00078ec0ff */
[----:B------:R-:W-:-:S05]  /*5a40*/  IMAD.IADD R3, R152, 0x1, -R3 ;  /* 0x0000000198037824 */ /* 0x000fca00078e0a03 */
[----:B------:R-:W-:-:S04]  /*5a50*/  LEA.HI R10, R3, R3, RZ, 0x1 ;  /* 0x00000003030a7211 */ /* 0x000fc800078f08ff */
[----:B------:R-:W-:-:S05]  /*5a60*/  LOP3.LUT R10, R10, 0x1ffffffe, RZ, 0xc0, !PT ;  /* 0x1ffffffe0a0a7812 */ /* 0x000fca00078ec0ff */
[----:B------:R-:W-:Y:S02]  /*5a70*/  IMAD.IADD R10, R3, 0x1, -R10 ;  /* 0x00000001030a7824 */ /* 0x000fe400078e0a0a */
[----:B------:R-:W-:Y:S02]  /*5a80*/  @!P1 VIADD R3, R199, 0x38840 ;  /* 0x00038840c7039836 */ /* 0x000fe40000000000 */
[----:B------:R-:W-:-:S03]  /*5a90*/  IMAD R187, R10, 0x8, R187 ;  /* 0x000000080abb7824 */ /* 0x000fc600078e02bb */
[----:B------:R-:W-:Y:S01]  /*5aa0*/  @!P1 PRMT R3, RZ, 0x654, R3 ;  /* 0x00000654ff039816 */ /* 0x000fe20000000003 */
[----:B------:R-:W-:Y:S01]  /*5ab0*/  @P2 IMAD.HI.U32 R11, R187, UR6, RZ ;  /* 0x00000006bb0b2c27 */ /* 0x000fe2000f8e00ff */
[----:B------:R-:W-:Y:S01]  /*5ac0*/  @UP0 ULDC UR6, c[0x0][0x450] ;  /* 0x0001140000060ab9 */ /* 0x000fe20000000800 */
[----:B------:R-:W-:Y:S02]  /*5ad0*/  PLOP3.LUT P2, PT, PT, PT, UP1, 0x40, 0x0 ;  /* 0x000000000000781c */ /* 0x000fe40003f4e818 */
[----:B------:R-:W-:Y:S01]  /*5ae0*/  IMAD.MOV.U32 R10, RZ, RZ, R187 ;  /* 0x000000ffff0a7224 */ /* 0x000fe200078e00bb */
[----:B------:R-:W-:Y:S01]  /*5af0*/  @P3 SHF.R.U32.HI R10, RZ, UR6, R11 ;  /* 0x00000006ff0a3c19 */ /* 0x000fe2000801160b */
[----:B------:R-:W-:Y:S02]  /*5b00*/  ULDC UR6, c[0x0][0x288] ;  /* 0x0000a20000067ab9 */ /* 0x000fe40000000800 */
[----:B------:R-:W-:Y:S01]  /*5b10*/  IMAD.U32 R189, RZ, RZ, UR6 ;  /* 0x00000006ffbd7e24 */ /* 0x000fe2000f8e00ff */
[----:B------:R-:W-:Y:S01]  /*5b20*/  ULDC UR6, c[0x0][0xad4] ;  /* 0x0002b50000067ab9 */ /* 0x000fe20000000800 */
[----:B------:R-:W0:Y:S01]  /*5b30*/  SHFL.IDX PT, R23, R10, RZ, 0x1c1f ;  /* 0x001c1fff0a177589 */ /* 0x000e2200000e0000 */
[----:B------:R-:W-:-:S06]  /*5b40*/  ULOP3.LUT UR61, URZ, UR6, URZ, 0x33, !UPT ;  /* 0x000000063f3d7292 */ /* 0x000fcc000f8e333f */
[----:B------:R-:W-:Y:S01]  /*5b50*/  IMAD.U32 R201, RZ, RZ, UR61 ;  /* 0x0000003dffc97e24 */ /* 0x000fe2000f8e00ff */
[----:B------:R-:W-:Y:S02]  /*5b60*/  WARPGROUP.DEPBAR.LE gsb0, 0x0 ;  /* 0x00008000000079c5 */ /* 0x000fe40000010000 */
[----:B------:R-:W-:-:S06]  /*5b70*/  WARPGROUP.ARRIVE ;  /* 0x00000000000079c5 */ /* 0x000fcc0000000000 */
[----:B------:R-:W-:Y:S03]  /*5b80*/  HGMMA.64x64x16.F32 R24, gdesc[UR56], R24, gsb0 ;  /* 0x00e00000381879f0 */ /* 0x000fe60008000818 */
[----:B------:R-:W-:Y:S02]  /*5b90*/  WARPGROUP.DEPBAR.LE gsb0, 0x0 ;  /* 0x00008000000079c5 */ /* 0x000fe40000010000 */
[----:B------:R1:W-:Y:S02]  /*5ba0*/  @!P1 SYNCS.ARRIVE.TRANS64.RED.A1T0 RZ, [R3+URZ], RZ ;  /* 0x000000ff03ff99a7 */ /* 0x0003e4000810043f */
[----:B-1----:R-:W-:-:S04]  /*5bb0*/  IMAD R3, R184, R61, 0x41 ;  /* 0x00000041b8037424 */ /* 0x002fc800078e023d */
[C---:B------:R-:W-:Y:S02]  /*5bc0*/  IMAD R11, R16.reuse, UR7, R3 ;  /* 0x00000007100b7c24 */ /* 0x040fe4000f8e0203 */
[----:B------:R-:W-:-:S03]  /*5bd0*/  IMAD R3, R16, UR7, -R63 ;  /* 0x0000000710037c24 */ /* 0x000fc6000f8e0a3f */
[--C-:B------:R-:W-:Y:S01]  /*5be0*/  IADD3 R11, R11, -R189, -R2.reuse ;  /* 0x800000bd0b0b7210 */ /* 0x100fe20007ffe802 */
[----:B------:R-:W-:-:S04]  /*5bf0*/  IMAD.IADD R59, R3, 0x1, -R2 ;  /* 0x00000001033b7824 */ /* 0x000fc800078e0a02 */
[C---:B------:R-:W-:Y:S02]  /*5c00*/  VIADD R60, R11.reuse, UR14 ;  /* 0x0000000e0b3c7c36 */ /* 0x040fe40008000000 */
[----:B------:R-:W-:-:S03]  /*5c10*/  VIADD R62, R11, UR61 ;  /* 0x0000003d0b3e7c36 */ /* 0x000fc60008000000 */
[----:B0-----:R-:W-:Y:S01]  /*5c20*/  VIADDMNMX R3, R23, R60, R59, PT ;  /* 0x0000003c17037246 */ /* 0x001fe2000380013b */
[----:B------:R-:W-:Y:S01]  /*5c30*/  IMAD.IADD R11, R62, 0x1, R23 ;  /* 0x000000013e0b7824 */ /* 0x000fe200078e0217 */
[----:B------:R-:W-:Y:S06]  /*5c40*/  @P2 BRA `(.L_x_2028) ;  /* 0x00000000005c2947 */ /* 0x000fec0003800000 */
[----:B------:R-:W-:Y:S01]  /*5c50*/  IMAD R58, R16, UR7, R23 ;  /* 0x00000007103a7c24 */ /* 0x000fe2000f8e0217 */
[----:B------:R-:W-:Y:S03]  /*5c60*/  BSSY B0, `(.L_x_2029) ;  /* 0x0000011000007945 */ /* 0x000fe60003800000 */
[----:B------:R-:W-:-:S05]  /*5c70*/  IMAD.IADD R58, R58, 0x1, -R189 ;  /* 0x000000013a3a7824 */ /* 0x000fca00078e0abd */
        /* <DEDUP_REMOVED lines=10> */
.L_x_2030:
[----:B------:R-:W-:-:S06]  /*5d20*/  UISETP.NE.AND UP2, UPT, UR15, 0x1, UPT ;  /* 0x000000010f00788c */ /* 0x000fcc000bf45270 */
[----:B------:R-:W-:-:S05]  /*5d30*/  PLOP3.LUT P2, PT, PT, PT, UP2, 0x80, 0x0 ;  /* 0x000000000000781c */ /* 0x000fca0003f4f028 */
[----:B------:R-:W-:-:S08]  /*5d40*/  @UP2 ULDC.64 UR10, c[0x0][0xae0] ;  /* 0x0002b800000a2ab9 */ /* 0x000fd00000000a00 */
[----:B------:R-:W-:-:S05]  /*5d50*/  @P2 IMAD.HI.U32 R23, R58, UR10, RZ ;  /* 0x0000000a3a172c27 */ /* 0x000fca000f8e00ff */
[----:B------:R-:W-:-:S07]  /*5d60*/  @P2 SHF.R.U32.HI R58, RZ, UR11, R23 ;  /* 0x0000000bff3a2c19 */ /* 0x000fce0008011617 */
.L_x_2031:
[----:B------:R-:W-:Y:S05]  /*5d70*/  BSYNC B0 ;  /* 0x0000000000007941 */ /* 0x000fea0003800000 */
.L_x_2029:
[----:B------:R-:W-:-:S04]  /*5d80*/  IMAD R23, R58, UR15, -R63 ;  /* 0x0000000f3a177c24 */ /* 0x000fc8000f8e0a3f */
[----:B------:R-:W-:-:S05]  /*5d90*/  IMAD.IADD R58, R23, 0x1, -R2 ;  /* 0x00000001173a7824 */ /* 0x000fca00078e0a02 */
[----:B------:R-:W-:Y:S02]  /*5da0*/  VIMNMX R11, R11, R58, !PT ;  /* 0x0000003a0b0b7248 */ /* 0x000fe40007fe0100 */
[----:B------:R-:W-:-:S07]  /*5db0*/  VIADDMNMX R3, R58, UR15, R3, PT ;  /* 0x0000000f3a037c46 */ /* 0x000fce000b800103 */
.L_x_2028:
[----:B------:R-:W0:Y:S01]  /*5dc0*/  SHFL.IDX PT, R23, R10, 0x1, 0x1c1f ;  /* 0x003c1f000a177f89 */ /* 0x000e2200000e0000 */
[----:B------:R-:W-:Y:S02]  /*5dd0*/  PLOP3.LUT P2, PT, PT, PT, UP1, 0x40, 0x0 ;  /* 0x000000000000781c */ /* 0x000fe40003f4e818 */
[----:B0-----:R-:W-:Y:S01]  /*5de0*/  VIADDMNMX R58, R23, R60, R59, PT ;  /* 0x0000003c173a7246 */ /* 0x001fe2000380013b */
[----:B------:R-:W-:-:S10]  /*5df0*/  IMAD.IADD R59, R62, 0x1, R23 ;  /* 0x000000013e3b7824 */ /* 0x000fd400078e0217 */
[----:B------:R-:W-:Y:S05]  /*5e00*/  @P2 BRA `(.L_x_2032) ;  /* 0x00000000005c2947 */ /* 0x000fea0003800000 */
        /* <DEDUP_REMOVED lines=13> */
.L_x_2034:
[----:B------:R-:W-:-:S06]  /*5ee0*/  UISETP.NE.AND UP2, UPT, UR15, 0x1, UPT ;  /* 0x000000010f00788c */ /* 0x000fcc000bf45270 */
[----:B------:R-:W-:-:S05]  /*5ef0*/  PLOP3.LUT P2, PT, PT, PT, UP2, 0x80, 0x0 ;  /* 0x000000000000781c */ /* 0x000fca0003f4f028 */
[----:B------:R-:W-:-:S08]  /*5f00*/  @UP2 ULDC.64 UR10, c[0x0][0xae0] ;  /* 0x0002b800000a2ab9 */ /* 0x000fd00000000a00 */
[----:B------:R-:W-:-:S05]  /*5f10*/  @P2 IMAD.HI.U32 R23, R10, UR10, RZ ;  /* 0x0000000a0a172c27 */ /* 0x000fca000f8e00ff */
[----:B------:R-:W-:-:S07]  /*5f20*/  @P2 SHF.R.U32.HI R10, RZ, UR11, R23 ;  /* 0x0000000bff0a2c19 */ /* 0x000fce0008011617 */
.L_x_2035:
[----:B------:R-:W-:Y:S05]  /*5f30*/  BSYNC B0 ;  /* 0x0000000000007941 */ /* 0x000fea0003800000 */
.L_x_2033:
[----:B------:R-:W-:-:S04]  /*5f40*/  IMAD R23, R10, UR15, -R63 ;  /* 0x0000000f0a177c24 */ /* 0x000fc8000f8e0a3f */
[----:B------:R-:W-:-:S05]  /*5f50*/  IMAD.IADD R23, R23, 0x1, -R2 ;  /* 0x0000000117177824 */ /* 0x000fca00078e0a02 */
[----:B------:R-:W-:Y:S02]  /*5f60*/  VIMNMX R59, R59, R23, !PT ;  /* 0x000000173b3b7248 */ /* 0x000fe40007fe0100 */
[----:B------:R-:W-:-:S07]  /*5f70*/  VIADDMNMX R58, R23, UR15, R58, PT ;  /* 0x0000000f173a7c46 */ /* 0x000fce000b80013a */
.L_x_2032:
[----:B------:R-:W-:Y:S01]  /*5f80*/  IMAD R10, R184, R61, 0x40 ;  /* 0x00000040b80a7424 */ /* 0x000fe200078e023d */
[----:B------:R-:W-:Y:S01]  /*5f90*/  P2R R23, PR, RZ, 0x1 ;  /* 0x00000001ff177803 */ /* 0x000fe20000000000 */
[----:B------:R-:W-:Y:S01]  /*5fa0*/  ULDC UR6, c[0x0][0xa80] ;  /* 0x0002a00000067ab9 */ /* 0x000fe20000000800 */
[----:B------:R-:W-:Y:S01]  /*5fb0*/  R2UR UR10, R196 ;  /* 0x00000000c40a72ca */ /* 0x000fe200000e0000 */
[----:B------:R-:W-:Y:S01]  /*5fc0*/  UMOV UR11, 0x40000040 ;  /* 0x40000040000b7882 */ /* 0x000fe20000000000 */
[----:B------:R-:W-:Y:S01]  /*5fd0*/  BAR.SYNC.DEFER_BLOCKING 0xf, 0x100 ;  /* 0x03c4000000007b1d */ /* 0x000fe20000010000 */
[----:B------:R-:W-:Y:S01]  /*5fe0*/  ISETP.GE.AND P2, PT, R10, 0x1, PT ;  /* 0x000000010a00780c */ /* 0x000fe20003f46270 */
[----:B------:R-:W-:Y:S01]  /*5ff0*/  VIADD R215, R196, 0x80 ;  /* 0x00000080c4d77836 */ /* 0x000fe20000000000 */
[----:B------:R-:W-:Y:S01]  /*6000*/  ISETP.GE.AND P6, PT, R10, 0x2, PT ;  /* 0x000000020a00780c */ /* 0x000fe20003fc6270 */
[----:B------:R-:W-:Y:S01]  /*6010*/  VIADD R184, R184, 0xfffffffe ;  /* 0xfffffffeb8b87836 */ /* 0x000fe20000000000 */
[----:B------:R-:W-:Y:S01]  /*6020*/  ISETP.GT.AND P4, PT, R11, RZ, !P2 ;  /* 0x000000ff0b00720c */ /* 0x000fe20005784270 */
[----:B------:R-:W-:Y:S01]  /*6030*/  @UP0 ULDC UR19, c[0x0][0x450] ;  /* 0x0001140000130ab9 */ /* 0x000fe20000000800 */
[----:B------:R-:W-:-:S02]  /*6040*/  ISETP.GT.AND P2, PT, R59, RZ, !P2 ;  /* 0x000000ff3b00720c */ /* 0x000fc40005744270 */
[----:B------:R-:W-:Y:S02]  /*6050*/  ISETP.GT.AND P5, PT, R11, 0x1, !P6 ;  /* 0x000000010b00780c */ /* 0x000fe400077a4270 */
[----:B------:R-:W-:Y:S02]  /*6060*/  ISETP.LT.OR P2, PT, R58, 0x1, P2 ;  /* 0x000000013a00780c */ /* 0x000fe40001741670 */
[----:B------:R-:W-:Y:S02]  /*6070*/  ISETP.LT.OR P4, PT, R3, 0x1, P4 ;  /* 0x000000010300780c */ /* 0x000fe40002781670 */
[----:B------:R-:W-:Y:S02]  /*6080*/  ISETP.GE.AND P3, PT, R10, 0x9, PT ;  /* 0x000000090a00780c */ /* 0x000fe40003f66270 */
[----:B------:R-:W-:Y:S02]  /*6090*/  ISETP.GT.AND P6, PT, R59, 0x1, !P6 ;  /* 0x000000013b00780c */ /* 0x000fe400077c4270 */
[----:B------:R-:W-:-:S02]  /*60a0*/  FSEL R26, R26, -INF , !P2 ;  /* 0xff8000001a1a7808 */ /* 0x000fc40005000000 */
[----:B------:R-:W-:Y:S02]  /*60b0*/  FSEL R24, R24, -INF , !P4 ;  /* 0xff80000018187808 */ /* 0x000fe40006000000 */
[----:B------:R-:W-:Y:S02]  /*60c0*/  ISETP.GT.AND P2, PT, R11, 0x8, !P3 ;  /* 0x000000080b00780c */ /* 0x000fe40005f44270 */
[----:B------:R-:W-:Y:S02]  /*60d0*/  ISETP.LT.OR P6, PT, R58, 0x2, P6 ;  /* 0x000000023a00780c */ /* 0x000fe400037c1670 */
[----:B------:R-:W-:Y:S02]  /*60e0*/  ISETP.GE.AND P4, PT, R10, 0xa, PT ;  /* 0x0000000a0a00780c */ /* 0x000fe40003f86270 */
[----:B------:R-:W-:Y:S02]  /*60f0*/  ISETP.LT.OR P5, PT, R3, 0x2, P5 ;  /* 0x000000020300780c */ /* 0x000fe40002fa1670 */
[----:B------:R-:W-:-:S02]  /*6100*/  ISETP.GT.AND P3, PT, R59, 0x8, !P3 ;  /* 0x000000083b00780c */ /* 0x000fc40005f64270 */
[----:B------:R-:W-:Y:S02]  /*6110*/  FSEL R27, R27, -INF , !P6 ;  /* 0xff8000001b1b7808 */ /* 0x000fe40007000000 */
[----:B------:R-:W-:Y:S02]  /*6120*/  FSEL R25, R25, -INF , !P5 ;  /* 0xff80000019197808 */ /* 0x000fe40006800000 */
[----:B------:R-:W-:Y:S02]  /*6130*/  ISETP.GT.AND P6, PT, R11, 0x9, !P4 ;  /* 0x000000090b00780c */ /* 0x000fe400067c4270 */
[----:B------:R-:W-:Y:S02]  /*6140*/  ISETP.LT.OR P3, PT, R58, 0x9, P3 ;  /* 0x000000093a00780c */ /* 0x000fe40001f61670 */
[----:B------:R-:W-:Y:S02]  /*6150*/  ISETP.GE.AND P5, PT, R10, 0x11, PT ;  /* 0x000000110a00780c */ /* 0x000fe40003fa6270 */
[----:B------:R-:W-:-:S02]  /*6160*/  ISETP.LT.OR P2, PT, R3, 0x9, P2 ;  /* 0x000000090300780c */ /* 0x000fc40001741670 */
[----:B------:R-:W-:Y:S02]  /*6170*/  ISETP.GT.AND P4, PT, R59, 0x9, !P4 ;  /* 0x000000093b00780c */ /* 0x000fe40006784270 */
[----:B------:R-:W-:Y:S02]  /*6180*/  FSEL R30, R30, -INF , !P3 ;  /* 0xff8000001e1e7808 */ /* 0x000fe40005800000 */
[----:B------:R-:W-:Y:S02]  /*6190*/  FSEL R28, R28, -INF , !P2 ;  /* 0xff8000001c1c7808 */ /* 0x000fe40005000000 */
[----:B------:R-:W-:Y:S02]  /*61a0*/  ISETP.GT.AND P3, PT, R11, 0x10, !P5 ;  /* 0x000000100b00780c */ /* 0x000fe40006f64270 */
[----:B------:R-:W-:Y:S02]  /*61b0*/  ISETP.LT.OR P4, PT, R58, 0xa, P4 ;  /* 0x0000000a3a00780c */ /* 0x000fe40002781670 */
[----:B------:R-:W-:-:S02]  /*61c0*/  ISETP.GE.AND P2, PT, R10, 0x12, PT ;  /* 0x000000120a00780c */ /* 0x000fc40003f46270 */
[----:B------:R-:W-:Y:S02]  /*61d0*/  ISETP.LT.OR P6, PT, R3, 0xa, P6 ;  /* 0x0000000a0300780c */ /* 0x000fe400037c1670 */
[----:B------:R-:W-:Y:S02]  /*61e0*/  ISETP.GT.AND P5, PT, R59, 0x10, !P5 ;  /* 0x000000103b00780c */ /* 0x000fe40006fa4270 */
[----:B------:R-:W-:Y:S02]  /*61f0*/  FSEL R31, R31, -INF , !P4 ;  /* 0xff8000001f1f7808 */ /* 0x000fe40006000000 */
[----:B------:R-:W-:Y:S02]  /*6200*/  FSEL R29, R29, -INF , !P6 ;  /* 0xff8000001d1d7808 */ /* 0x000fe40007000000 */
[----:B------:R-:W-:Y:S02]  /*6210*/  ISETP.GT.AND P4, PT, R11, 0x11, !P2 ;  /* 0x000000110b00780c */ /* 0x000fe40005784270 */
[----:B------:R-:W-:-:S02]  /*6220*/  ISETP.LT.OR P5, PT, R58, 0x11, P5 ;  /* 0x000000113a00780c */ /* 0x000fc40002fa1670 */
[----:B------:R-:W-:Y:S02]  /*6230*/  ISETP.GE.AND P6, PT, R10, 0x19, PT ;  /* 0x000000190a00780c */ /* 0x000fe40003fc6270 */
[----:B------:R-:W-:Y:S02]  /*6240*/  ISETP.LT.OR P3, PT, R3, 0x11, P3 ;  /* 0x000000110300780c */ /* 0x000fe40001f61670 */
[----:B------:R-:W-:Y:S02]  /*6250*/  ISETP.GT.AND P2, PT, R59, 0x11, !P2 ;  /* 0x000000113b00780c */ /* 0x000fe40005744270 */
[----:B------:R-:W-:Y:S02]  /*6260*/  FSEL R34, R34, -INF , !P5 ;  /* 0xff80000022227808 */ /* 0x000fe40006800000 */
[----:B------:R-:W-:Y:S02]  /*6270*/  FSEL R32, R32, -INF , !P3 ;  /* 0xff80000020207808 */ /* 0x000fe40005800000 */
[----:B------:R-:W-:-:S02]  /*6280*/  ISETP.GT.AND P5, PT, R11, 0x18, !P6 ;  /* 0x000000180b00780c */ /* 0x000fc400077a4270 */
[----:B------:R-:W-:Y:S02]  /*6290*/  ISETP.LT.OR P2, PT, R58, 0x12, P2 ;  /* 0x000000123a00780c */ /* 0x000fe40001741670 */
[----:B------:R-:W-:Y:S02]  /*62a0*/  ISETP.GE.AND P3, PT, R10, 0x1a, PT ;  /* 0x0000001a0a00780c */ /* 0x000fe40003f66270 */
[----:B------:R-:W-:Y:S02]  /*62b0*/  ISETP.LT.OR P4, PT, R3, 0x12, P4 ;  /* 0x000000120300780c */ /* 0x000fe40002781670 */
[----:B------:R-:W-:Y:S02]  /*62c0*/  ISETP.GT.AND P6, PT, R59, 0x18, !P6 ;  /* 0x000000183b00780c */ /* 0x000fe400077c4270 */
[----:B------:R-:W-:Y:S02]  /*62d0*/  FSEL R35, R35, -INF , !P2 ;  /* 0xff80000023237808 */ /* 0x000fe40005000000 */
[----:B------:R-:W-:-:S02]  /*62e0*/  FSEL R33, R33, -INF , !P4 ;  /* 0xff80000021217808 */ /* 0x000fc40006000000 */
[----:B------:R-:W-:Y:S02]  /*62f0*/  ISETP.GT.AND P2, PT, R11, 0x19, !P3 ;  /* 0x000000190b00780c */ /* 0x000fe40005f44270 */
[----:B------:R-:W-:Y:S02]  /*6300*/  ISETP.LT.OR P6, PT, R58, 0x19, P6 ;  /* 0x000000193a00780c */ /* 0x000fe400037c1670 */
[----:B------:R-:W-:Y:S02]  /*6310*/  ISETP.GE.AND P4, PT, R10, 0x21, PT ;  /* 0x000000210a00780c */ /* 0x000fe40003f86270 */
[----:B------:R-:W-:Y:S02]  /*6320*/  ISETP.LT.OR P5, PT, R3, 0x19, P5 ;  /* 0x000000190300780c */ /* 0x000fe40002fa1670 */
        /* <DEDUP_REMOVED lines=24> */
[----:B------:R-:W-:Y:S02]  /*64b0*/  ISETP.LT.OR P4, PT, R3, 0x29, P4 ;  /* 0x000000290300780c */ /* 0x000fe40002781670 */
[----:B------:R-:W-:-:S02]  /*64c0*/  ISETP.GT.AND P5, PT, R11, 0x29, !P6 ;  /* 0x000000290b00780c */ /* 0x000fc400077a4270 */
[----:B------:R-:W-:Y:S02]  /*64d0*/  ISETP.LT.OR P2, PT, R58, 0x29, P2 ;  /* 0x000000293a00780c */ /* 0x000fe40001741670 */
[----:B------:R-:W-:Y:S02]  /*64e0*/  ISETP.GE.AND P3, PT, R10, 0x31, PT ;  /* 0x000000310a00780c */ /* 0x000fe40003f66270 */
[----:B------:R-:W-:Y:S02]  /*64f0*/  FSEL R44, R44, -INF , !P4 ;  /* 0xff8000002c2c7808 */ /* 0x000fe40006000000 */
[----:B------:R-:W-:Y:S02]  /*6500*/  ISETP.LT.OR P5, PT, R3, 0x2a, P5 ;  /* 0x0000002a0300780c */ /* 0x000fe40002fa1670 */
[----:B------:R-:W-:Y:S02]  /*6510*/  FSEL R46, R46, -INF , !P2 ;  /* 0xff8000002e2e7808 */ /* 0x000fe40005000000 */
[----:B------:R-:W-:-:S02]  /*6520*/  ISETP.GE.AND P4, PT, R10, 0x32, PT ;  /* 0x000000320a00780c */ /* 0x000fc40003f86270 */
[----:B------:R-:W-:Y:S02]  /*6530*/  ISETP.GT.AND P2, PT, R11, 0x30, !P3 ;  /* 0x000000300b00780c */ /* 0x000fe40005f44270 */
[----:B------:R-:W-:Y:S02]  /*6540*/  FSEL R45, R45, -INF , !P5 ;  /* 0xff8000002d2d7808 */ /* 0x000fe40006800000 */
[----:B------:R-:W-:Y:S02]  /*6550*/  ISETP.GT.AND P5, PT, R11, 0x31, !P4 ;  /* 0x000000310b00780c */ /* 0x000fe400067a4270 */
[C---:B------:R-:W-:Y:S02]  /*6560*/  ISETP.LT.OR P2, PT, R3.reuse, 0x31, P2 ;  /* 0x000000310300780c */ /* 0x040fe40001741670 */
[----:B------:R-:W-:Y:S02]  /*6570*/  ISETP.LT.OR P5, PT, R3, 0x32, P5 ;  /* 0x000000320300780c */ /* 0x000fe40002fa1670 */
[----:B------:R-:W-:-:S02]  /*6580*/  FSEL R48, R48, -INF , !P2 ;  /* 0xff80000030307808 */ /* 0x000fc40005000000 */
[----:B------:R-:W-:Y:S02]  /*6590*/  ISETP.GE.AND P2, PT, R10, 0x39, PT ;  /* 0x000000390a00780c */ /* 0x000fe40003f46270 */
[----:B------:R-:W-:Y:S02]  /*65a0*/  FSEL R49, R49, -INF , !P5 ;  /* 0xff80000031317808 */ /* 0x000fe40006800000 */
[----:B------:R-:W-:Y:S02]  /*65b0*/  ISETP.GT.AND P5, PT, R11, 0x38, !P2 ;  /* 0x000000380b00780c */ /* 0x000fe400057a4270 */
[----:B------:R-:W-:Y:S02]  /*65c0*/  ISETP.GT.AND P6, PT, R59, 0x29, !P6 ;  /* 0x000000293b00780c */ /* 0x000fe400077c4270 */
[----:B------:R-:W-:Y:S02]  /*65d0*/  ISETP.LT.OR P5, PT, R3, 0x39, P5 ;  /* 0x000000390300780c */ /* 0x000fe40002fa1670 */
[----:B------:R-:W-:-:S02]  /*65e0*/  ISETP.LT.OR P6, PT, R58, 0x2a, P6 ;  /* 0x0000002a3a00780c */ /* 0x000fc400037c1670 */
[----:B------:R-:W-:Y:S02]  /*65f0*/  FSEL R52, R52, -INF , !P5 ;  /* 0xff80000034347808 */ /* 0x000fe40006800000 */
[----:B------:R-:W-:Y:S02]  /*6600*/  ISETP.GE.AND P5, PT, R10, 0x3a, PT ;  /* 0x0000003a0a00780c */ /* 0x000fe40003fa6270 */
[----:B------:R-:W-:Y:S02]  /*6610*/  ISETP.GT.AND P3, PT, R59, 0x30, !P3 ;  /* 0x000000303b00780c */ /* 0x000fe40005f64270 */
[----:B------:R-:W-:Y:S02]  /*6620*/  ISETP.GT.AND P0, PT, R11, 0x39, !P5 ;  /* 0x000000390b00780c */ /* 0x000fe40006f04270 */
[----:B------:R-:W-:Y:S02]  /*6630*/  FSEL R47, R47, -INF , !P6 ;  /* 0xff8000002f2f7808 */ /* 0x000fe40007000000 */
[----:B------:R-:W-:-:S02]  /*6640*/  ISETP.LT.OR P0, PT, R3, 0x3a, P0 ;  /* 0x0000003a0300780c */ /* 0x000fc40000701670 */
[----:B------:R-:W-:Y:S02]  /*6650*/  FMNMX.FTZ R3, R24, R25, !PT ;  /* 0x0000001918037209 */ /* 0x000fe40007810000 */
[----:B------:R-:W-:Y:S02]  /*6660*/  FSEL R53, R53, -INF , !P0 ;  /* 0xff80000035357808 */ /* 0x000fe40004000000 */
[----:B------:R-:W-:Y:S02]  /*6670*/  FMNMX.FTZ R10, R28, R3, !PT ;  /* 0x000000031c0a7209 */ /* 0x000fe40007810000 */
[----:B------:R-:W-:Y:S02]  /*6680*/  ISETP.NE.AND P0, PT, R23, RZ, PT ;  /* 0x000000ff1700720c */ /* 0x000fe40003f05270 */
[----:B------:R-:W-:Y:S02]  /*6690*/  FMNMX.FTZ R3, R29, R10, !PT ;  /* 0x0000000a1d037209 */ /* 0x000fe40007810000 */
[----:B------:R-:W-:-:S02]  /*66a0*/  ISETP.GT.AND P4, PT, R59, 0x31, !P4 ;  /* 0x000000313b00780c */ /* 0x000fc40006784270 */
[----:B------:R-:W-:Y:S02]  /*66b0*/  FMNMX.FTZ R10, R32, R3, !PT ;  /* 0x00000003200a7209 */ /* 0x000fe40007810000 */
[----:B------:R-:W-:Y:S02]  /*66c0*/  ISETP.LT.OR P3, PT, R58, 0x31, P3 ;  /* 0x000000313a00780c */ /* 0x000fe40001f61670 */
[----:B------:R-:W-:Y:S02]  /*66d0*/  FMNMX.FTZ R3, R33, R10, !PT ;  /* 0x0000000a21037209 */ /* 0x000fe40007810000 */
[----:B------:R-:W-:Y:S02]  /*66e0*/  ISETP.GT.AND P2, PT, R59, 0x38, !P2 ;  /* 0x000000383b00780c */ /* 0x000fe40005744270 */
[----:B------:R-:W-:Y:S02]  /*66f0*/  FMNMX.FTZ R10, R36, R3, !PT ;  /* 0x00000003240a7209 */ /* 0x000fe40007810000 */
[----:B------:R-:W-:-:S02]  /*6700*/  ISETP.LT.OR P4, PT, R58, 0x32, P4 ;  /* 0x000000323a00780c */ /* 0x000fc40002781670 */
[----:B------:R-:W-:Y:S02]  /*6710*/  FMNMX.FTZ R3, R37, R10, !PT ;  /* 0x0000000a25037209 */ /* 0x000fe40007810000 */
[----:B------:R-:W-:Y:S02]  /*6720*/  FSEL R50, R50, -INF , !P3 ;  /* 0xff80000032327808 */ /* 0x000fe40005800000 */
[----:B------:R-:W-:Y:S02]  /*6730*/  FMNMX.FTZ R10, R40, R3, !PT ;  /* 0x00000003280a7209 */ /* 0x000fe40007810000 */
[----:B------:R-:W-:Y:S02]  /*6740*/  ISETP.GT.AND P5, PT, R59, 0x39, !P5 ;  /* 0x000000393b00780c */ /* 0x000fe40006fa4270 */
[----:B------:R-:W-:Y:S02]  /*6750*/  FMNMX.FTZ R3, R41, R10, !PT ;  /* 0x0000000a29037209 */ /* 0x000fe40007810000 */
[----:B------:R-:W-:-:S02]  /*6760*/  ISETP.LT.OR P2, PT, R58, 0x39, P2 ;  /* 0x000000393a00780c */ /* 0x000fc40001741670 */
[----:B------:R-:W-:Y:S02]  /*6770*/  FMNMX.FTZ R10, R44, R3, !PT ;  /* 0x000000032c0a7209 */ /* 0x000fe40007810000 */
[----:B------:R-:W-:Y:S02]  /*6780*/  FSEL R51, R51, -INF , !P4 ;  /* 0xff80000033337808 */ /* 0x000fe40006000000 */
[----:B------:R-:W-:Y:S02]  /*6790*/  FMNMX.FTZ R3, R45, R10, !PT ;  /* 0x0000000a2d037209 */ /* 0x000fe40007810000 */
[----:B------:R-:W-:Y:S02]  /*67a0*/  ISETP.LT.OR P5, PT, R58, 0x3a, P5 ;  /* 0x0000003a3a00780c */ /* 0x000fe40002fa1670 */
[----:B------:R-:W-:Y:S02]  /*67b0*/  FMNMX.FTZ R10, R48, R3, !PT ;  /* 0x00000003300a7209 */ /* 0x000fe40007810000 */
[----:B------:R-:W-:-:S02]  /*67c0*/  FSEL R54, R54, -INF , !P2 ;  /* 0xff80000036367808 */ /* 0x000fc40005000000 */
[----:B------:R-:W-:Y:S02]  /*67d0*/  FMNMX.FTZ R3, R49, R10, !PT ;  /* 0x0000000a31037209 */ /* 0x000fe40007810000 */
[----:B------:R-:W-:Y:S02]  /*67e0*/  FSEL R55, R55, -INF , !P5 ;  /* 0xff80000037377808 */ /* 0x000fe40006800000 */
[----:B------:R-:W-:Y:S02]  /*67f0*/  FMNMX.FTZ R10, R52, R3, !PT ;  /* 0x00000003340a7209 */ /* 0x000fe40007810000 */
[----:B------:R-:W-:Y:S02]  /*6800*/  FMNMX.FTZ R3, R26, R27, !PT ;  /* 0x0000001b1a037209 */ /* 0x000fe40007810000 */
[----:B------:R-:W-:Y:S02]  /*6810*/  FMNMX.FTZ R11, R53, R10, !PT ;  /* 0x0000000a350b7209 */ /* 0x000fe40007810000 */
[----:B------:R-:W-:-:S03]  /*6820*/  R2UR UR18, R168 ;  /* 0x00000000a81272ca */ /* 0x000fc600000e0000 */
[----:B------:R-:W0:Y:S02]  /*6830*/  SHFL.BFLY PT, R10, R11, 0x2, 0x1f ;  /* 0x0c401f000b0a7f89 */ /* 0x000e2400000e0000 */
        /* <DEDUP_REMOVED lines=38> */
[----:B------:R-:W1:Y:S08]  /*6aa0*/  MUFU.EX2 R10, R58 ;  /* 0x0000003a000a7308 */ /* 0x000e700000000800 */
[----:B------:R-:W-:Y:S01]  /*6ab0*/  MUFU.EX2 R11, R11 ;  /* 0x0000000b000b7308 */ /* 0x000fe20000000800 */
[----:B0-----:R-:W-:-:S07]  /*6ac0*/  FMNMX.FTZ R25, R24, R25, !PT ;  /* 0x0000001918197209 */ /* 0x001fce0007810000 */
[----:B------:R-:W0:Y:S01]  /*6ad0*/  MUFU.EX2 R170, R170 ;  /* 0x000000aa00aa7308 */ /* 0x000e220000000800 */
[----:B-1----:R-:W-:Y:S01]  /*6ae0*/  F2FP.F16.F32.PACK_AB R164, R10, R3 ;  /* 0x000000030aa4723e */ /* 0x002fe200000000ff */
[----:B------:R-:W1:Y:S01]  /*6af0*/  SHFL.BFLY PT, R188, R25, 0x1, 0x1f ;  /* 0x0c201f0019bc7f89 */ /* 0x000e6200000e0000 */
[----:B------:R-:W-:Y:S01]  /*6b00*/  FADD.FTZ R10, R3, R10 ;  /* 0x0000000a030a7221 */ /* 0x000fe20000010000 */
[----:B------:R-:W-:-:S04]  /*6b10*/  @!P1 VIADD R3, R199, 0x38860 ;  /* 0x00038860c7039836 */ /* 0x000fc80000000000 */
[----:B------:R-:W-:Y:S01]  /*6b20*/  MUFU.EX2 R169, R169 ;  /* 0x000000a900a97308 */ /* 0x000fe20000000800 */
[----:B------:R-:W-:-:S07]  /*6b30*/  @!P1 PRMT R3, RZ, 0x654, R3 ;  /* 0x00000654ff039816 */ /* 0x000fce0000000003 */
[----:B------:R-:W2:Y:S01]  /*6b40*/  MUFU.EX2 R172, R172 ;  /* 0x000000ac00ac7308 */ /* 0x000ea20000000800 */
[----:B0-----:R-:W-:Y:S01]  /*6b50*/  F2FP.F16.F32.PACK_AB R166, R170, R11 ;  /* 0x0000000baaa6723e */ /* 0x001fe200000000ff */
[----:B------:R-:W-:-:S04]  /*6b60*/  FADD.FTZ R11, R11, R10 ;  /* 0x0000000a0b0b7221 */ /* 0x000fc80000010000 */
[----:B------:R-:W-:Y:S02]  /*6b70*/  FADD.FTZ R170, R170, R11 ;  /* 0x0000000baaaa7221 */ /* 0x000fe40000010000 */
[----:B------:R-:W-:Y:S01]  /*6b80*/  MUFU.EX2 R171, R171 ;  /* 0x000000ab00ab7308 */ /* 0x000fe20000000800 */
[----:B-1----:R-:W-:-:S04]  /*6b90*/  FMNMX.FTZ R188, R25, R188, !PT ;  /* 0x000000bc19bc7209 */ /* 0x002fc80007810000 */
[C---:B------:R-:W-:Y:S01]  /*6ba0*/  FSETP.NEU.FTZ.AND P2, PT, R188.reuse, -INF , PT ;  /* 0xff800000bc00780b */ /* 0x040fe20003f5d000 */
[----:B------:R-:W-:Y:S02]  /*6bb0*/  FMUL.FTZ R24, R188, UR6 ;  /* 0x00000006bc187c20 */ /* 0x000fe40008410000 */
[----:B------:R-:W0:Y:S01]  /*6bc0*/  MUFU.EX2 R174, R174 ;  /* 0x000000ae00ae7308 */ /* 0x000e220000000800 */
[----:B--2---:R-:W-:Y:S01]  /*6bd0*/  F2FP.F16.F32.PACK_AB R160, R172, R169 ;  /* 0x000000a9aca0723e */ /* 0x004fe200000000ff */
[----:B------:R-:W-:Y:S01]  /*6be0*/  FADD.FTZ R169, R169, R170 ;  /* 0x000000aaa9a97221 */ /* 0x000fe20000010000 */
[----:B------:R-:W-:Y:S02]  /*6bf0*/  FSEL R29, R24, RZ, P2 ;  /* 0x000000ff181d7208 */ /* 0x000fe40001000000 */
[CC--:B------:R-:W-:Y:S01]  /*6c00*/  LEA.HI R24, R57.reuse, R152.reuse, RZ, 0x4 ;  /* 0x0000009839187211 */ /* 0x0c0fe200078f20ff */
[----:B------:R-:W-:Y:S01]  /*6c10*/  FADD.FTZ R172, R172, R169 ;  /* 0x000000a9acac7221 */ /* 0x000fe20000010000 */
[----:B------:R-:W-:Y:S01]  /*6c20*/  LEA.HI R57, R57, R152, RZ, 0x5 ;  /* 0x0000009839397211 */ /* 0x000fe200078f28ff */
[--C-:B------:R-:W-:Y:S01]  /*6c30*/  FFMA.FTZ R181, R26, UR6, -R29.reuse ;  /* 0x000000061ab57c23 */ /* 0x100fe2000801081d */
[----:B------:R-:W-:Y:S01]  /*6c40*/  LOP3.LUT R25, R24, 0xfffffff0, RZ, 0xc0, !PT ;  /* 0xfffffff018197812 */ /* 0x000fe200078ec0ff */
[--C-:B------:R-:W-:Y:S01]  /*6c50*/  FFMA.FTZ R202, R27, UR6, -R29.reuse ;  /* 0x000000061bca7c23 */ /* 0x100fe2000801081d */
[----:B------:R-:W-:Y:S01]  /*6c60*/  SHF.R.U32.HI R24, RZ, 0x1, R24 ;  /* 0x00000001ff187819 */ /* 0x000fe20000011618 */
[--C-:B------:R-:W-:Y:S01]  /*6c70*/  FFMA.FTZ R183, R30, UR6, -R29.reuse ;  /* 0x000000061eb77c23 */ /* 0x100fe2000801081d */
[----:B------:R-:W-:Y:S01]  /*6c80*/  FFMA.FTZ R204, R31, UR6, -R29 ;  /* 0x000000061fcc7c23 */ /* 0x000fe2000801081d */
[----:B------:R-:W-:-:S02]  /*6c90*/  IMAD.IADD R25, R152, 0x1, -R25 ;  /* 0x0000000198197824 */ /* 0x000fc400078e0a19 */
[--C-:B------:R-:W-:Y:S01]  /*6ca0*/  FFMA.FTZ R203, R34, UR6, -R29.reuse ;  /* 0x0000000622cb7c23 */ /* 0x100fe2000801081d */
[----:B------:R-:W-:Y:S02]  /*6cb0*/  IMAD.SHL.U32 R57, R57, 0x20, RZ ;  /* 0x0000002039397824 */ /* 0x000fe400078e00ff */
[--C-:B------:R-:W-:Y:S01]  /*6cc0*/  FFMA.FTZ R206, R35, UR6, -R29.reuse ;  /* 0x0000000623ce7c23 */ /* 0x100fe2000801081d */
        /* <DEDUP_REMOVED lines=13> */
[----:B------:R-:W-:Y:S01]  /*6da0*/  FFMA.FTZ R216, R55, UR6, -R29 ;  /* 0x0000000637d87c23 */ /* 0x000fe2000801081d */
[----:B------:R-:W-:Y:S01]  /*6db0*/  IMAD.IADD R28, R25, 0x1, -R28 ;  /* 0x00000001191c7824 */ /* 0x000fe200078e0a1c */
[----:B------:R-:W-:Y:S01]  /*6dc0*/  LOP3.LUT R57, R57, 0x7ffffc00, RZ, 0xc0, !PT ;  /* 0x7ffffc0039397812 */ /* 0x000fe200078ec0ff */
[----:B------:R-:W-:Y:S01]  /*6dd0*/  MUFU.EX2 R181, R181 ;  /* 0x000000b500b57308 */ /* 0x000fe20000000800 */
[----:B------:R-:W-:Y:S01]  /*6de0*/  LOP3.LUT R26, R26, 0x7ffffe00, RZ, 0xc0, !PT ;  /* 0x7ffffe001a1a7812 */ /* 0x000fe200078ec0ff */
[C---:B------:R-:W-:Y:S01]  /*6df0*/  IMAD.SHL.U32 R25, R28.reuse, 0x40, RZ ;  /* 0x000000401c197824 */ /* 0x040fe200078e00ff */
[C---:B------:R-:W-:Y:S02]  /*6e00*/  LOP3.LUT P3, RZ, R28.reuse, 0x2, RZ, 0xc0, !PT ;  /* 0x000000021cff7812 */ /* 0x040fe4000786c0ff */
[----:B------:R-:W-:-:S02]  /*6e10*/  LOP3.LUT P2, RZ, R28, 0x4, RZ, 0xc0, !PT ;  /* 0x000000041cff7812 */ /* 0x000fc4000784c0ff */
[----:B------:R-:W-:Y:S01]  /*6e20*/  LOP3.LUT R25, R25, 0x1c0, RZ, 0xc0, !PT ;  /* 0x000001c019197812 */ /* 0x000fe200078ec0ff */
[----:B------:R-:W1:Y:S01]  /*6e30*/  MUFU.EX2 R202, R202 ;  /* 0x000000ca00ca7308 */ /* 0x000e620000000800 */
[----:B------:R-:W-:Y:S02]  /*6e40*/  SEL R56, R56, 0xffffffc0, !P2 ;  /* 0xffffffc038387807 */ /* 0x000fe40005000000 */
[----:B------:R-:W-:Y:S02]  /*6e50*/  LOP3.LUT R24, R25, 0x8, R24, 0xf8, !PT ;  /* 0x0000000819187812 */ /* 0x000fe400078ef818 */
[----:B------:R-:W-:Y:S02]  /*6e60*/  SHF.R.U32.HI R25, RZ, 0x3, R25 ;  /* 0x00000003ff197819 */ /* 0x000fe40000011619 */
[----:B0-----:R-:W-:Y:S01]  /*6e70*/  F2FP.F16.F32.PACK_AB R162, R174, R171 ;  /* 0x000000abaea2723e */ /* 0x001fe200000000ff */
[----:B------:R-:W-:Y:S01]  /*6e80*/  MUFU.EX2 R183, R183 ;  /* 0x000000b700b77308 */ /* 0x000fe20000000800 */
[----:B------:R-:W-:Y:S01]  /*6e90*/  LOP3.LUT R24, R24, R25, RZ, 0x3c, !PT ;  /* 0x0000001918187212 */ /* 0x000fe200078e3cff */
[----:B------:R-:W-:Y:S01]  /*6ea0*/  FADD.FTZ R171, R171, R172 ;  /* 0x000000acabab7221 */ /* 0x000fe20000010000 */
[----:B------:R-:W-:-:S02]  /*6eb0*/  PLOP3.LUT P2, PT, PT, PT, UP1, 0x40, 0x0 ;  /* 0x000000000000781c */ /* 0x000fc40003f4e818 */
[----:B------:R-:W-:Y:S01]  /*6ec0*/  IADD3 R24, R24, R26, R57 ;  /* 0x0000001a18187210 */ /* 0x000fe20007ffe039 */
[----:B------:R-:W-:Y:S02]  /*6ed0*/  FADD.FTZ R174, R174, R171 ;  /* 0x000000abaeae7221 */ /* 0x000fe40000010000 */
[----:B------:R-:W0:Y:S01]  /*6ee0*/  MUFU.EX2 R204, R204 ;  /* 0x000000cc00cc7308 */ /* 0x000e220000000800 */
[----:B-1----:R-:W-:Y:S01]  /*6ef0*/  F2FP.F16.F32.PACK_AB R165, R202, R181 ;  /* 0x000000b5caa5723e */ /* 0x002fe200000000ff */
[----:B------:R-:W-:Y:S02]  /*6f00*/  IMAD R191, R24, 0x2, R199 ;  /* 0x0000000218bf7824 */ /* 0x000fe400078e02c7 */
[----:B------:R-:W-:Y:S02]  /*6f10*/  FADD.FTZ R202, R181, R202 ;  /* 0x000000cab5ca7221 */ /* 0x000fe40000010000 */
[C---:B------:R-:W-:Y:S02]  /*6f20*/  VIADD R193, R191.reuse, 0x36400 ;  /* 0x00036400bfc17836 */ /* 0x040fe40000000000 */
[----:B------:R-:W-:Y:S01]  /*6f30*/  MUFU.EX2 R203, R203 ;  /* 0x000000cb00cb7308 */ /* 0x000fe20000000800 */
[----:B------:R-:W-:-:S02]  /*6f40*/  VIADD R190, R191, 0x36420 ;  /* 0x00036420bfbe7836 */ /* 0x000fc40000000000 */
[C---:B------:R-:W-:Y:S02]  /*6f50*/  @P3 VIADD R190, R193.reuse, 0xffffffe0 ;  /* 0xffffffe0c1be3836 */ /* 0x040fe40000000000 */
[----:B------:R-:W-:Y:S02]  /*6f60*/  IMAD.IADD R193, R193, 0x1, R56 ;  /* 0x00000001c1c17824 */ /* 0x000fe400078e0238 */
[----:B------:R-:W-:Y:S01]  /*6f70*/  IMAD.IADD R192, R56, 0x1, R190 ;  /* 0x0000000138c07824 */ /* 0x000fe200078e02be */
[----:B------:R-:W1:Y:S01]  /*6f80*/  MUFU.EX2 R206, R206 ;  /* 0x000000ce00ce7308 */ /* 0x000e620000000800 */
[----:B0-----:R-:W-:Y:S01]  /*6f90*/  F2FP.F16.F32.PACK_AB R167, R204, R183 ;  /* 0x000000b7cca7723e */ /* 0x001fe200000000ff */
[----:B------:R-:W-:-:S04]  /*6fa0*/  FADD.FTZ R183, R183, R202 ;  /* 0x000000cab7b77221 */ /* 0x000fc80000010000 */
[----:B------:R-:W-:Y:S01]  /*6fb0*/  STSM.16.M88.4 [R191+0x36400], R164 ;  /* 0x036400a4bf007844 */ /* 0x000fe20000000200 */
[----:B------:R-:W-:Y:S01]  /*6fc0*/  FADD.FTZ R204, R204, R183 ;  /* 0x000000b7cccc7221 */ /* 0x000fe20000010000 */
[----:B------:R-:W-:Y:S08]  /*6fd0*/  MUFU.EX2 R205, R205 ;  /* 0x000000cd00cd7308 */ /* 0x000ff00000000800 */
[----:B------:R-:W0:Y:S01]  /*6fe0*/  MUFU.EX2 R208, R208 ;  /* 0x000000d000d07308 */ /* 0x000e220000000800 */
[----:B-1----:R-:W-:Y:S01]  /*6ff0*/  F2FP.F16.F32.PACK_AB R161, R206, R203 ;  /* 0x000000cbcea1723e */ /* 0x002fe200000000ff */
[----:B------:R-:W-:-:S04]  /*7000*/  FADD.FTZ R203, R203, R204 ;  /* 0x000000cccbcb7221 */ /* 0x000fc80000010000 */
[----:B------:R-:W-:Y:S02]  /*7010*/  FADD.FTZ R206, R206, R203 ;  /* 0x000000cbcece7221 */ /* 0x000fe40000010000 */
[----:B------:R-:W-:Y:S08]  /*7020*/  MUFU.EX2 R173, R173 ;  /* 0x000000ad00ad7308 */ /* 0x000ff00000000800 */
[----:B------:R-:W1:Y:S01]  /*7030*/  MUFU.EX2 R176, R176 ;  /* 0x000000b000b07308 */ /* 0x000e620000000800 */
[----:B0-----:R-:W-:Y:S01]  /*7040*/  F2FP.F16.F32.PACK_AB R163, R208, R205 ;  /* 0x000000cdd0a3723e */ /* 0x001fe200000000ff */
[----:B------:R-:W-:-:S04]  /*7050*/  FADD.FTZ R205, R205, R206 ;  /* 0x000000cecdcd7221 */ /* 0x000fc80000010000 */
[----:B------:R-:W-:Y:S01]  /*7060*/  STSM.16.M88.4 [R190], R160 ;  /* 0x000000a0be007844 */ /* 0x000fe20000000200 */
        /* <DEDUP_REMOVED lines=10> */
[----:B------:R-:W-:Y:S02]  /*7110*/  FADD.FTZ R178, R178, R175 ;  /* 0x000000afb2b27221 */ /* 0x000fe40000010000 */
        /* <DEDUP_REMOVED lines=9> */
[----:B------:R0:W-:Y:S01]  /*71b0*/  STSM.16.M88.4 [R193], R156 ;  /* 0x0000009cc1007844 */ /* 0x0001e20000000200 */
[----:B------:R-:W-:Y:S01]  /*71c0*/  FADD.FTZ R212, R212, R209 ;  /* 0x000000d1d4d47221 */ /* 0x000fe20000010000 */
[----:B------:R-:W-:Y:S08]  /*71d0*/  MUFU.EX2 R179, R179 ;  /* 0x000000b300b37308 */ /* 0x000ff00000000800 */
[----:B------:R-:W2:Y:S01]  /*71e0*/  MUFU.EX2 R182, R182 ;  /* 0x000000b600b67308 */ /* 0x000ea20000000800 */
[----:B-1----:R-:W-:Y:S01]  /*71f0*/  F2FP.F16.F32.PACK_AB R152, R180, R177 ;  /* 0x000000b1b498723e */ /* 0x002fe200000000ff */
[----:B------:R-:W-:-:S04]  /*7200*/  FADD.FTZ R177, R177, R178 ;  /* 0x000000b2b1b17221 */ /* 0x000fc80000010000 */
[----:B------:R-:W-:Y:S02]  /*7210*/  FADD.FTZ R180, R180, R177 ;  /* 0x000000b1b4b47221 */ /* 0x000fe40000010000 */
[----:B------:R-:W-:Y:S08]  /*7220*/  MUFU.EX2 R211, R211 ;  /* 0x000000d300d37308 */ /* 0x000ff00000000800 */
[----:B------:R-:W1:Y:S01]  /*7230*/  MUFU.EX2 R214, R214 ;  /* 0x000000d600d67308 */ /* 0x000e620000000800 */
[----:B--2---:R-:W-:-:S07]  /*7240*/  F2FP.F16.F32.PACK_AB R154, R182, R179 ;  /* 0x000000b3b69a723e */ /* 0x004fce00000000ff */
        /* <DEDUP_REMOVED lines=10> */
[----:B------:R-:W-:Y:S01]  /*72f0*/  HGMMA.64x256x16.F32 R24, R164, gdesc[UR8].tnspB, RZ, !UPT, gsb0 ;  /* 0x43e00008a4187df0 */ /* 0x000fe2000c0008ff */
[----:B------:R-:W-:Y:S01]  /*7300*/  R2UR UR10, R215 ;  /* 0x00000000d70a72ca */ /* 0x000fe200000e0000 */
[----:B------:R-:W-:Y:S01]  /*7310*/  UMOV UR11, 0x40000040 ;  /* 0x40000040000b7882 */ /* 0x000fe20000000000 */
[----:B------:R-:W-:Y:S01]  /*7320*/  VIADD R215, R196, 0x100 ;  /* 0x00000100c4d77836 */ /* 0x000fe20000000000 */
        /* <DEDUP_REMOVED lines=9> */
[----:B------:R-:W-:Y:S01]  /*73c0*/  HGMMA.64x256x16.F32 R24, R156, gdesc[UR8].tnspB, R24, gsb0 ;  /* 0x43e000089c187df0 */ /* 0x000fe20008000818 */
[----:B------:R-:W-:Y:S02]  /*73d0*/  UMOV UR11, 0x40000040 ;  /* 0x40000040000b7882 */ /* 0x000fe40000000000 */
[----:B------:R-:W-:Y:S02]  /*73e0*/  WARPGROUP.DEPBAR.LE gsb0, 0x0 ;  /* 0x00008000000079c5 */ /* 0x000fe40000010000 */
[----:B0-----:R-:W-:Y:S01]  /*73f0*/  VIADD R156, R196, 0x180 ;  /* 0x00000180c49c7836 */ /* 0x001fe20000000000 */
[----:B------:R-:W-:-:S04]  /*7400*/  WARPGROUP.ARRIVE ;  /* 0x00000000000079c5 */ /* 0x000fc80000000000 */
[----:B------:R-:W-:-:S15]  /*7410*/  R2UR UR10, R156 ;  /* 0x000000009c0a72ca */ /* 0x000fde00000e0000 */
[----:B------:R-:W-:-:S03]  /*7420*/  NOP ;  /* 0x0000000000007918 */ /* 0x000fc60000000000 */
[----:B------:R-:W-:Y:S01]  /*7430*/  HGMMA.64x256x16.F32 R24, R152, gdesc[UR8].tnspB, R24, gsb0 ;  /* 0x43e0000898187df0 */ /* 0x000fe20008000818 */
[----:B------:R-:W-:Y:S02]  /*7440*/  @UP0 ULDC UR10, c[0x0][0x44c] ;  /* 0x00011300000a0ab9 */ /* 0x000fe40000000800 */
[----:B------:R-:W-:-:S04]  /*7450*/  UIMAD.WIDE.U32 UR10, UR60, UR10, URZ ;  /* 0x0000000a3c0a72a5 */ /* 0x000fc8000f8e003f */
[----:B------:R-:W-:-:S04]  /*7460*/  @UP0 USHF.R.U32.HI UR60, URZ, UR19, UR11 ;  /* 0x000000133f3c0299 */ /* 0x000fc8000801160b */
[----:B------:R-:W-:-:S04]  /*7470*/  UIADD3 UR60, UR18, UR60, URZ ;  /* 0x0000003c123c7290 */ /* 0x000fc8000fffe03f */
[----:B------:R-:W-:Y:S01]  /*7480*/  UIADD3 UR14, UR60, UR14, URZ ;  /* 0x0000000e3c0e7290 */ /* 0x000fe2000fffe03f */
[----:B------:R-:W-:Y:S02]  /*7490*/  WARPGROUP.DEPBAR.LE gsb0, 0x0 ;  /* 0x00008000000079c5 */ /* 0x000fe40000010000 */
[----:B------:R0:W-:Y:S06]  /*74a0*/  MEMBAR.ALL.CTA ;  /* 0x0000000000007992 */ /* 0x0001ec0000008000 */
[----:B0-----:R-:W0:Y:S02]  /*74b0*/  FENCE.VIEW.ASYNC.S ;  /* 0x00000000000073c6 */ /* 0x001e240000000000 */
[----:B0-----:R-:W-:Y:S01]  /*74c0*/  NOP ;  /* 0x0000000000007918 */ /* 0x001fe20000000000 */
[----:B------:R-:W-:Y:S06]  /*74d0*/  BAR.ARV 0xe, 0x100 ;  /* 0x0384000000007b1d */ /* 0x000fec0000002000 */
[----:B------:R0:W-:Y:S02]  /*74e0*/  @!P1 SYNCS.ARRIVE.TRANS64.RED.A1T0 RZ, [R3+URZ], RZ ;  /* 0x000000ff03ff99a7 */ /* 0x0001e4000810043f */
[----:B0-----:R-:W-:-:S04]  /*74f0*/  FADD.FTZ R3, R179, R180 ;  /* 0x000000b4b3037221 */ /* 0x001fc80000010000 */
[----:B------:R-:W-:Y:S01]  /*7500*/  FADD.FTZ R3, R182, R3 ;  /* 0x00000003b6037221 */ /* 0x000fe20000010000 */
[----:B-1----:R-:W-:Y:S06]  /*7510*/  @P2 BRA `(.L_x_2036) ;  /* 0x0000000000442947 */ /* 0x002fec0003800000 */
        /* <DEDUP_REMOVED lines=10> */
.L_x_2037:
[----:B------:R-:W-:-:S11]  /*75c0*/  UISETP.NE.AND UP2, UPT, UR15, 0x1, UPT ;  /* 0x000000010f00788c */ /* 0x000fd6000bf45270 */
[----:B------:R-:W-:Y:S02]  /*75d0*/  @UP2 ULDC.64 UR10, c[0x0][0xae0] ;  /* 0x0002b800000a2ab9 */ /* 0x000fe40000000a00 */
[----:B------:R-:W-:-:S04]  /*75e0*/  UIMAD.WIDE.U32 UR18, UR22, UR10, URZ ;  /* 0x0000000a161272a5 */ /* 0x000fc8000f8e003f */
[----:B------:R-:W-:-:S12]  /*75f0*/  @UP2 USHF.R.U32.HI UR22, URZ, UR11, UR19 ;  /* 0x0000000b3f162299 */ /* 0x000fd80008011613 */
.L_x_2038:
[----:B------:R-:W-:-:S04]  /*7600*/  UIMAD UR15, UR22, UR15, UR15 ;  /* 0x0000000f160f72a4 */ /* 0x000fc8000f8e020f */
[----:B------:R-:W-:-:S04]  /*7610*/  UISETP.LT.AND UP2, UPT, UR14, UR15, UPT ;  /* 0x0000000f0e00728c */ /* 0x000fc8000bf41270 */
[----:B------:R-:W-:-:S12]  /*7620*/  USEL UR14, UR14, UR15, UP2 ;  /* 0x0000000f0e0e7287 */ /* 0x000fd80009000000 */
.L_x_2036:
[----:B------:R-:W-:Y:S01]  /*7630*/  R2UR UR11, R198 ;  /* 0x00000000c60b72ca */ /* 0x000fe200000e0000 */
[----:B------:R-:W-:Y:S01]  /*7640*/  USHF.R.S32.HI UR10, URZ, 0x1f, UR14 ;  /* 0x0000001f3f0a7899 */ /* 0x000fe2000801140e */
[----:B------:R-:W-:Y:S01]  /*7650*/  IMAD.MOV.U32 R11, RZ, RZ, RZ ;  /* 0x000000ffff0b7224 */ /* 0x000fe200078e00ff */
[----:B------:R-:W-:Y:S02]  /*7660*/  UMOV UR60, URZ ;  /* 0x0000003f003c7c82 */ /* 0x000fe40008000000 */
[----:B------:R-:W-:-:S04]  /*7670*/  ULEA.HI UR10, UR10, UR14, URZ, 0x6 ;  /* 0x0000000e0a0a7291 */ /* 0x000fc8000f8f303f */
[----:B------:R-:W-:-:S04]  /*7680*/  USHF.R.S32.HI UR10, URZ, 0x6, UR10 ;  /* 0x000000063f0a7899 */ /* 0x000fc8000801140a */
[----:B------:R-:W-:-:S04]  /*7690*/  UISETP.LT.AND UP2, UPT, UR11, UR10, UPT ;  /* 0x0000000a0b00728c */ /* 0x000fc8000bf41270 */
[----:B------:R-:W-:-:S06]  /*76a0*/  USEL UR61, UR11, UR10, !UP2 ;  /* 0x0000000a0b3d7287 */ /* 0x000fcc000d000000 */
[----:B------:R-:W-:-:S13]  /*76b0*/  ISETP.GE.AND P2, PT, R184, UR61, PT ;  /* 0x0000003db8007c0c */ /* 0x000fda000bf46270 */
[----:B------:R-:W-:Y:S05]  /*76c0*/  @!P2 BRA `(.L_x_2039) ;  /* 0x000000380004a947 */ /* 0x000fea0003800000 */
[----:B------:R-:W-:Y:S01]  /*76d0*/  IMAD.MOV.U32 R206, RZ, RZ, RZ ;  /* 0x000000ffffce7224 */ /* 0x000fe200078e00ff */
[----:B------:R-:W-:-:S06]  /*76e0*/  UMOV UR60, URZ ;  /* 0x0000003f003c7c82 */ /* 0x000fcc0008000000 */
.L_x_2056:
[----:B------:R-:W-:-:S05]  /*76f0*/  VIADD R11, R206, 0x1 ;  /* 0x00000001ce0b7836 */ /* 0x000fca0000000000 */
[----:B------:R-:W-:-:S04]  /*7700*/  ISETP.NE.AND P2, PT, R11, 0x2, PT ;  /* 0x000000020b00780c */ /* 0x000fc80003f45270 */
[----:B------:R-:W-:Y:S02]  /*7710*/  SEL R152, RZ, 0x1, P2 ;  /* 0x00000001ff987807 */ /* 0x000fe40001000000 */
[----:B------:R-:W-:Y:S02]  /*7720*/  SEL R11, R11, RZ, P2 ;  /* 0x000000ff0b0b7207 */ /* 0x000fe40001000000 */
[----:B------:R-:W-:-:S13]  /*7730*/  R2UR UR6, R152 ;  /* 0x00000000980672ca */ /* 0x000fda00000e0000 */
[----:B------:R-:W-:Y:S01]  /*7740*/  ULOP3.LUT UR60, UR60, UR6, URZ, 0x3c, !UPT ;  /* 0x000000063c3c7292 */ /* 0x000fe2000f8e3c3f */
[----:B--2---:R-:W-:Y:S11]  /*7750*/  @!P0 BRA `(.L_x_2040) ;  /* 0x0000000000048947 */ /* 0x004ff60003800000 */
[----:B------:R-:W-:Y:S01]  /*7760*/  BPT.TRAP 0x1 ;  /* 0x000000040000795c */ /* 0x000fe20000300000 */
.L_x_2040:
[----:B------:R-:W-:Y:S02]  /*7770*/  IMAD.U32 R203, RZ, RZ, UR60 ;  /* 0x0000003cffcb7e24 */ /* 0x000fe4000f8e00ff */
[----:B------:R-:W-:-:S03]  /*7780*/  IMAD R204, R11, 0x8, R199 ;  /* 0x000000080bcc7824 */ /* 0x000fc600078e02c7 */
[----:B------:R-:W-:-:S04]  /*7790*/  SHF.L.U32 R203, R203, 0x1f, RZ ;  /* 0x0000001fcbcb7819 */ /* 0x000fc800000006ff */
[----:B------:R0:W1:Y:S01]  /*77a0*/  SYNCS.PHASECHK.TRANS64.TRYWAIT P2, [R204+URZ+0x38830], R203 ;  /* 0x038830cbcc0075a7 */ /* 0x000062000804017f */
[----:B------:R-:W-:Y:S05]  /*77b0*/  @!P0 BRA `(.L_x_2041) ;  /* 0x0000000000048947 */ /* 0x000fea0003800000 */
[----:B------:R-:W-:Y:S01]  /*77c0*/  BPT.TRAP 0x1 ;  /* 0x000000040000795c */ /* 0x000fe20000300000 */
.L_x_2041:
[----:B------:R-:W-:Y:S01]  /*77d0*/  IMAD R189, R11, 0x200, R194 ;  /* 0x000002000bbd7824 */ /* 0x000fe200078e02c2 */
[----:B-1----:R-:W-:Y:S06]  /*77e0*/  @P2 BRA `(.L_x_2042) ;  /* 0x0000000000082947 */ /* 0x002fec0003800000 */
[----:B------:R-:W1:Y:S02]  /*77f0*/  SYNCS.PHASECHK.TRANS64.TRYWAIT P2, [R204+URZ+0x38830], R203 ;  /* 0x038830cbcc0075a7 */ /* 0x000e64000804017f */
[----:B-1----:R-:W-:Y:S05]  /*7800*/  @!P2 BRA `(.L_x_2043) ;  /* 0x0000012800a8a947 */ /* 0x002fea0003800000 */
.L_x_2042:
        /* <DEDUP_REMOVED lines=49> */
.L_x_2044:
[----:B------:R2:W3:Y:S01]  /*7b20*/  SYNCS.PHASECHK.TRANS64.TRYWAIT P2, [R204+URZ+0x38850], R203 ;  /* 0x038850cbcc0075a7 */ /* 0x0004e2000804017f */
[----:B------:R-:W-:Y:S05]  /*7b30*/  @!P0 BRA `(.L_x_2045) ;  /* 0x0000000000048947 */ /* 0x000fea0003800000 */
[----:B------:R-:W-:Y:S01]  /*7b40*/  BPT.TRAP 0x1 ;  /* 0x000000040000795c */ /* 0x000fe20000300000 */
.L_x_2045:
[----:B------:R-:W-:Y:S01]  /*7b50*/  IMAD R189, R11, 0x1000, R17 ;  /* 0x000010000bbd7824 */ /* 0x000fe200078e0211 */
[----:B---3--:R-:W-:Y:S06]  /*7b60*/  @P2 BRA `(.L_x_2046) ;  /* 0x0000000000082947 */ /* 0x008fec0003800000 */
[----:B------:R-:W3:Y:S02]  /*7b70*/  SYNCS.PHASECHK.TRANS64.TRYWAIT P2, [R204+URZ+0x38850], R203 ;  /* 0x038850cbcc0075a7 */ /* 0x000ee4000804017f */
[----:B---3--:R-:W-:Y:S05]  /*7b80*/  @!P2 BRA `(.L_x_2047) ;  /* 0x0000012400dca947 */ /* 0x008fea0003800000 */
.L_x_2046:
[----:B------:R-:W-:Y:S01]  /*7b90*/  R2UR UR6, R189 ;  /* 0x00000000bd0672ca */ /* 0x000fe200000e0000 */
[----:B------:R-:W-:Y:S01]  /*7ba0*/  WARPGROUP.ARRIVE ;  /* 0x00000000000079c5 */ /* 0x000fe20000000000 */
[----:B------:R-:W-:Y:S01]  /*7bb0*/  MOV R202, UR49 ;  /* 0x0000003100ca7c02 */ /* 0x000fe20008000f00 */
[----:B------:R-:W-:Y:S01]  /*7bc0*/  UMOV UR51, 0x40000040 ;  /* 0x4000004000337882 */ /* 0x000fe20000000000 */
[----:B0123--:R-:W-:Y:S01]  /*7bd0*/  MOV R203, UR48 ;  /* 0x0000003000cb7c02 */ /* 0x00ffe20008000f00 */
        /* <DEDUP_REMOVED lines=8> */
[----:B------:R-:W-:Y:S01]  /*7c60*/  UMOV UR50, UR6 ;  /* 0x0000000600327c82 */ /* 0x000fe20008000000 */
[----:B------:R-:W-:Y:S01]  /*7c70*/  R2UR UR52, R4 ;  /* 0x00000000043472ca */ /* 0x000fe200000e0000 */
[----:B------:R-:W-:Y:S01]  /*7c80*/  UMOV UR15, 0x40000040 ;  /* 0x40000040000f7882 */ /* 0x000fe20000000000 */
[----:B------:R-:W-:Y:S01]  /*7c90*/  R2UR UR53, R5 ;  /* 0x00000000053572ca */ /* 0x000fe200000e0000 */
[----:B------:R-:W-:Y:S01]  /*7ca0*/  UMOV UR19, 0x40000040 ;  /* 0x4000004000137882 */ /* 0x000fe20000000000 */
        /* <DEDUP_REMOVED lines=17> */
[----:B------:R-:W-:Y:S01]  /*7dc0*/  PLOP3.LUT P3, PT, PT, PT, UP0, 0x80, 0x0 ;  /* 0x000000000000781c */ /* 0x000fe20003f6f008 */
[----:B------:R-:W-:-:S05]  /*7dd0*/  IMAD.MOV.U32 R212, RZ, RZ, R187 ;  /* 0x000000ffffd47224 */ /* 0x000fca00078e00bb */
        /* <DEDUP_REMOVED lines=36> */
[----:B------:R-:W0:Y:S02]  /*8020*/  SHFL.IDX PT, R202, R208, RZ, 0x1f ;  /* 0x00001fffd0ca7589 */ /* 0x000e2400000e0000 */
[----:B0-----:R-:W-:Y:S01]  /*8030*/  ISETP.GT.AND P2, PT, R202, 0x7f, PT ;  /* 0x0000007fca00780c */ /* 0x001fe20003f44270 */
[----:B------:R-:W-:-:S03]  /*8040*/  VIADD R202, R189, 0x800 ;  /* 0x00000800bdca7836 */ /* 0x000fc60000000000 */
        /* <DEDUP_REMOVED lines=10> */
[----:B------:R-:W-:-:S05]  /*80f0*/  IMAD.MOV.U32 R205, RZ, RZ, 0x4 ;  /* 0x00000004ffcd7424 */ /* 0x000fca00078e00ff */
        /* <DEDUP_REMOVED lines=8> */
[----:B------:R-:W-:Y:S01]  /*8180*/  @UP0 ULDC UR6, c[0x0][0x44c] ;  /* 0x0001130000060ab9 */ /* 0x000fe20000000800 */
[----:B------:R-:W-:Y:S01]  /*8190*/  ULDC UR7, c[0x0][0x2f0] ;  /* 0x0000bc0000077ab9 */ /* 0x000fe20000000800 */
[----:B------:R-:W-:Y:S02]  /*81a0*/  WARPGROUP.DEPBAR.LE gsb0, 0x0 ;  /* 0x00008000000079c5 */ /* 0x000fe40000010000 */
[----:B------:R-:W-:-:S06]  /*81b0*/  WARPGROUP.ARRIVE ;  /* 0x00000000000079c5 */ /* 0x000fcc0000000000 */
[----:B------:R-:W-:Y:S01]  /*81c0*/  HGMMA.64x64x16.F32 R152, gdesc[UR8], R152, gsb0 ;  /* 0x00e00000089879f0 */ /* 0x000fe20008000898 */
[----:B------:R-:W-:Y:S01]  /*81d0*/  R2UR UR11, R201 ;  /* 0x00000000c90b72ca */ /* 0x000fe200000e0000 */
[----:B------:R-:W-:Y:S01]  /*81e0*/  ULDC UR10, c[0x0][0xad8] ;  /* 0x0002b600000a7ab9 */ /* 0x000fe20000000800 */
        /* <DEDUP_REMOVED lines=183> */
[----:B------:R-:W-:Y:S02]  /*8d60*/  PLOP3.LUT P2, PT, PT, PT, UP0, 0x80, 0x0 ;  /* 0x000000000000781c */ /* 0x000fe40003f4f008 */
[----:B------:R-:W-:-:S02]  /*8d70*/  IADD3 R205, R202, R203, R0 ;  /* 0x000000cbcacd7210 */ /* 0x000fc40007ffe000 */
[----:B------:R-:W-:-:S09]  /*8d80*/  IADD3 R189, R202, R203, R189 ;  /* 0x000000cbcabd7210 */ /* 0x000fd20007ffe0bd */
[----:B------:R-:W-:Y:S01]  /*8d90*/  @P2 IMAD.HI.U32 R202, R187, UR6, RZ ;  /* 0x00000006bbca2c27 */ /* 0x000fe2000f8e00ff */
[----:B------:R-:W-:Y:S01]  /*8da0*/  @UP0 ULDC UR6, c[0x0][0x450] ;  /* 0x0001140000060ab9 */ /* 0x000fe20000000800 */
[----:B------:R-:W-:-:S03]  /*8db0*/  PLOP3.LUT P2, PT, PT, PT, UP1, 0x40, 0x0 ;  /* 0x000000000000781c */ /* 0x000fc60003f4e818 */
[----:B------:R-:W-:Y:S01]  /*8dc0*/  @P3 SHF.R.U32.HI R212, RZ, UR6, R202 ;  /* 0x00000006ffd43c19 */ /* 0x000fe200080116ca */
[----:B------:R-:W-:-:S04]  /*8dd0*/  @!P1 VIADD R202, R204, 0x38840 ;  /* 0x00038840ccca9836 */ /* 0x000fc80000000000 */
[----:B------:R-:W0:Y:S01]  /*8de0*/  SHFL.IDX PT, R208, R212, RZ, 0x1c1f ;  /* 0x001c1fffd4d07589 */ /* 0x000e2200000e0000 */
[----:B------:R-:W-:Y:S01]  /*8df0*/  @!P1 PRMT R202, RZ, 0x654, R202 ;  /* 0x00000654ffca9816 */ /* 0x000fe200000000ca */
[----:B------:R-:W-:Y:S02]  /*8e00*/  WARPGROUP.DEPBAR.LE gsb0, 0x0 ;  /* 0x00008000000079c5 */ /* 0x000fe40000010000 */
[----:B------:R-:W-:-:S06]  /*8e10*/  WARPGROUP.ARRIVE ;  /* 0x00000000000079c5 */ /* 0x000fcc0000000000 */
[----:B------:R-:W-:Y:S01]  /*8e20*/  HGMMA.64x64x16.F32 R152, gdesc[UR56], R152, gsb0 ;  /* 0x00e00000389879f0 */ /* 0x000fe20008000898 */
[----:B------:R-:W-:Y:S01]  /*8e30*/  R2UR UR56, R205 ;  /* 0x00000000cd3872ca */ /* 0x000fe200000e0000 */
[----:B------:R-:W-:Y:S01]  /*8e40*/  UMOV UR57, 0x40000040 ;  /* 0x4000004000397882 */ /* 0x000fe20000000000 */
[----:B------:R-:W-:Y:S01]  /*8e50*/  R2UR UR58, R189 ;  /* 0x00000000bd3a72ca */ /* 0x000fe200000e0000 */
[----:B------:R-:W-:Y:S01]  /*8e60*/  UMOV UR59, 0x40000040 ;  /* 0x40000040003b7882 */ /* 0x000fe20000000000 */
[----:B------:R-:W1:Y:S01]  /*8e70*/  LDC R189, c[0x0][0x288] ;  /* 0x0000a200ffbd7b82 */ /* 0x000e620000000800 */
[----:B------:R-:W-:-:S05]  /*8e80*/  IMAD.SHL.U32 R205, R184, 0x40, RZ ;  /* 0x00000040b8cd7824 */ /* 0x000fca00078e00ff */
[----:B------:R-:W-:Y:S01]  /*8e90*/  IADD3 R203, -R2, 0x1, -R205 ;  /* 0x0000000102cb7810 */ /* 0x000fe20007ffe9cd */
[----:B------:R-:W-:Y:S02]  /*8ea0*/  WARPGROUP.DEPBAR.LE gsb0, 0x0 ;  /* 0x00008000000079c5 */ /* 0x000fe40000010000 */
[----:B------:R-:W-:-:S06]  /*8eb0*/  WARPGROUP.ARRIVE ;  /* 0x00000000000079c5 */ /* 0x000fcc0000000000 */
[----:B------:R-:W-:Y:S03]  /*8ec0*/  HGMMA.64x64x16.F32 R152, gdesc[UR56], R152, gsb0 ;  /* 0x00e00000389879f0 */ /* 0x000fe60008000898 */
[----:B------:R-:W-:Y:S02]  /*8ed0*/  WARPGROUP.DEPBAR.LE gsb0, 0x0 ;  /* 0x00008000000079c5 */ /* 0x000fe40000010000 */
[----:B------:R2:W-:Y:S02]  /*8ee0*/  @!P1 SYNCS.ARRIVE.TRANS64.RED.A1T0 RZ, [R202+URZ], RZ ;  /* 0x000000ffcaff99a7 */ /* 0x0005e4000810043f */
[----:B--2---:R-:W-:-:S04]  /*8ef0*/  IMAD R202, R16, UR7, R203 ;  /* 0x0000000710ca7c24 */ /* 0x004fc8000f8e02cb */
[----:B-1----:R-:W-:-:S04]  /*8f00*/  IMAD.IADD R202, R202, 0x1, -R189 ;  /* 0x00000001caca7824 */ /* 0x002fc800078e0abd */
[C---:B------:R-:W-:Y:S02]  /*8f10*/  VIADD R207, R202.reuse, UR10 ;  /* 0x0000000acacf7c36 */ /* 0x040fe40008000000 */
[----:B------:R-:W-:Y:S02]  /*8f20*/  VIADD R209, R202, UR11 ;  /* 0x0000000bcad17c36 */ /* 0x000fe40008000000 */
[C---:B0-----:R-:W-:Y:S02]  /*8f30*/  IMAD.IADD R211, R208.reuse, 0x1, R207 ;  /* 0x00000001d0d37824 */ /* 0x041fe400078e02cf */
[----:B------:R-:W-:Y:S01]  /*8f40*/  IMAD.IADD R210, R208, 0x1, R209 ;  /* 0x00000001d0d27824 */ /* 0x000fe200078e02d1 */
[----:B------:R-:W-:Y:S06]  /*8f50*/  @P2 BRA `(.L_x_2048) ;  /* 0x0000000000642947 */ /* 0x000fec0003800000 */
[----:B------:R-:W-:Y:S01]  /*8f60*/  IMAD R202, R16, UR7, R208 ;  /* 0x0000000710ca7c24 */ /* 0x000fe2000f8e02d0 */
[----:B------:R-:W-:Y:S03]  /*8f70*/  BSSY B0, `(.L_x_2049) ;  /* 0x0000013000007945 */ /* 0x000fe60003800000 */
[----:B------:R-:W-:-:S05]  /*8f80*/  IMAD.IADD R208, R202, 0x1, -R189 ;  /* 0x00000001cad07824 */ /* 0x000fca00078e0abd */
[----:B------:R-:W-:-:S13]  /*8f90*/  ISETP.GT.AND P2, PT, R208, -0x1, PT ;  /* 0xffffffffd000780c */ /* 0x000fda0003f44270 */
[----:B------:R-:W-:Y:S05]  /*8fa0*/  @P2 BRA `(.L_x_2050) ;  /* 0x0000000000242947 */ /* 0x000fea0003800000 */
[----:B------:R-:W-:Y:S01]  /*8fb0*/  ULDC UR6, c[0x0][0xadc] ;  /* 0x0002b70000067ab9 */ /* 0x000fe20000000800 */
[----:B------:R-:W-:Y:S01]  /*8fc0*/  LOP3.LUT R213, RZ, R208, RZ, 0x33, !PT ;  /* 0x000000d0ffd57212 */ /* 0x000fe200078e33ff */
[----:B------:R-:W-:-:S05]  /*8fd0*/  IMAD.U32 R214, RZ, RZ, UR6 ;  /* 0x00000006ffd67e24 */ /* 0x000fca000f8e00ff */
[----:B------:R-:W-:-:S13]  /*8fe0*/  ISETP.NE.AND P2, PT, R214, 0x1, PT ;  /* 0x00000001d600780c */ /* 0x000fda0003f45270 */
[----:B------:R-:W0:Y:S02]  /*8ff0*/  @P2 LDC.64 R202, c[0x0][0xae0] ;  /* 0x0002b800ffca2b82 */ /* 0x000e240000000a00 */
[----:B0-----:R-:W-:-:S05]  /*9000*/  @P2 IMAD.HI.U32 R202, R213, R202, RZ ;  /* 0x000000cad5ca2227 */ /* 0x001fca00078e00ff */
[----:B------:R-:W-:-:S04]  /*9010*/  @P2 SHF.R.U32.HI R213, RZ, R203, R202 ;  /* 0x000000cbffd52219 */ /* 0x000fc800000116ca */
[----:B------:R-:W-:Y:S01]  /*9020*/  LOP3.LUT R208, RZ, R213, RZ, 0x33, !PT ;  /* 0x000000d5ffd07212 */ /* 0x000fe200078e33ff */
[----:B------:R-:W-:Y:S06]  /*9030*/  BRA `(.L_x_2051) ;  /* 0x0000000000187947 */ /* 0x000fec0003800000 */
.L_x_2050:
[----:B------:R-:W-:Y:S02]  /*9040*/  ULDC UR6, c[0x0][0xadc] ;  /* 0x0002b70000067ab9 */ /* 0x000fe40000000800 */
[----:B------:R-:W-:-:S05]  /*9050*/  IMAD.U32 R214, RZ, RZ, UR6 ;  /* 0x00000006ffd67e24 */ /* 0x000fca000f8e00ff */
[----:B------:R-:W-:-:S13]  /*9060*/  ISETP.NE.AND P2, PT, R214, 0x1, PT ;  /* 0x00000001d600780c */ /* 0x000fda0003f45270 */
[----:B------:R-:W0:Y:S02]  /*9070*/  @P2 LDC.64 R202, c[0x0][0xae0] ;  /* 0x0002b800ffca2b82 */ /* 0x000e240000000a00 */
[----:B0-----:R-:W-:-:S05]  /*9080*/  @P2 IMAD.HI.U32 R202, R208, R202, RZ ;  /* 0x000000cad0ca2227 */ /* 0x001fca00078e00ff */
[----:B------:R-:W-:-:S07]  /*9090*/  @P2 SHF.R.U32.HI R208, RZ, R203, R202 ;  /* 0x000000cbffd02219 */ /* 0x000fce00000116ca */
.L_x_2051:
[----:B------:R-:W-:Y:S05]  /*90a0*/  BSYNC B0 ;  /* 0x0000000000007941 */ /* 0x000fea0003800000 */
.L_x_2049:
[----:B------:R-:W-:-:S04]  /*90b0*/  IMAD R203, R208, R214, -R205 ;  /* 0x000000d6d0cb7224 */ /* 0x000fc800078e0acd */
[----:B------:R-:W-:-:S05]  /*90c0*/  IMAD.IADD R203, R203, 0x1, -R2 ;  /* 0x00000001cbcb7824 */ /* 0x000fca00078e0a02 */
[----:B------:R-:W-:Y:S02]  /*90d0*/  VIADDMNMX R211, R203, R214, R211, PT ;  /* 0x000000d6cbd37246 */ /* 0x000fe400038001d3 */
[----:B------:R-:W-:-:S07]  /*90e0*/  VIMNMX R210, R210, R203, !PT ;  /* 0x000000cbd2d27248 */ /* 0x000fce0007fe0100 */
.L_x_2048:
[----:B------:R-:W-:Y:S01]  /*90f0*/  ISETP.GT.AND P2, PT, R184, -0x1, PT ;  /* 0xffffffffb800780c */ /* 0x000fe20003f44270 */
[----:B------:R-:W0:Y:S03]  /*9100*/  SHFL.IDX PT, R212, R212, 0x1, 0x1c1f ;  /* 0x003c1f00d4d47f89 */ /* 0x000e2600000e0000 */
[C---:B------:R-:W-:Y:S02]  /*9110*/  ISETP.GT.AND P5, PT, R210.reuse, RZ, P2 ;  /* 0x000000ffd200720c */ /* 0x040fe400017a4270 */
[C---:B------:R-:W-:Y:S02]  /*9120*/  ISETP.GT.AND P4, PT, R210.reuse, 0x1, P2 ;  /* 0x00000001d200780c */ /* 0x040fe40001784270 */
[----:B------:R-:W-:Y:S02]  /*9130*/  ISETP.LT.OR P5, PT, R211, 0x1, P5 ;  /* 0x00000001d300780c */ /* 0x000fe40002fa1670 */
[----:B------:R-:W-:-:S02]  /*9140*/  ISETP.GT.AND P6, PT, R210, 0x8, P2 ;  /* 0x00000008d200780c */ /* 0x000fc400017c4270 */
[----:B------:R-:W-:Y:S02]  /*9150*/  FSEL R208, R152, -INF , !P5 ;  /* 0xff80000098d07808 */ /* 0x000fe40006800000 */
[C---:B------:R-:W-:Y:S02]  /*9160*/  ISETP.GT.AND P5, PT, R210.reuse, 0x10, P2 ;  /* 0x00000010d200780c */ /* 0x040fe400017a4270 */
[----:B------:R-:W-:Y:S02]  /*9170*/  ISETP.GT.AND P3, PT, R210, 0x9, P2 ;  /* 0x00000009d200780c */ /* 0x000fe40001764270 */
[C---:B------:R-:W-:Y:S02]  /*9180*/  ISETP.LT.OR P5, PT, R211.reuse, 0x11, P5 ;  /* 0x00000011d300780c */ /* 0x040fe40002fa1670 */
[----:B------:R-:W-:Y:S02]  /*9190*/  ISETP.LT.OR P4, PT, R211, 0x2, P4 ;  /* 0x00000002d300780c */ /* 0x000fe40002781670 */
[----:B------:R-:W-:-:S02]  /*91a0*/  FSEL R160, R160, -INF , !P5 ;  /* 0xff800000a0a07808 */ /* 0x000fc40006800000 */
[----:B------:R-:W-:Y:S01]  /*91b0*/  ISETP.GT.AND P5, PT, R210, 0x20, P2 ;  /* 0x00000020d200780c */ /* 0x000fe200017a4270 */
[----:B0-----:R-:W-:Y:S01]  /*91c0*/  IMAD.IADD R209, R209, 0x1, R212 ;  /* 0x00000001d1d17824 */ /* 0x001fe200078e02d4 */
[C---:B------:R-:W-:Y:S02]  /*91d0*/  ISETP.LT.OR P6, PT, R211.reuse, 0x9, P6 ;  /* 0x00000009d300780c */ /* 0x040fe400037c1670 */
[C---:B------:R-:W-:Y:S02]  /*91e0*/  ISETP.LT.OR P3, PT, R211.reuse, 0xa, P3 ;  /* 0x0000000ad300780c */ /* 0x040fe40001f61670 */
[----:B------:R-:W-:Y:S02]  /*91f0*/  ISETP.LT.OR P5, PT, R211, 0x21, P5 ;  /* 0x00000021d300780c */ /* 0x000fe40002fa1670 */
[----:B------:R-:W-:Y:S02]  /*9200*/  FSEL R202, R153, -INF , !P4 ;  /* 0xff80000099ca7808 */ /* 0x000fe40006000000 */
[----:B------:R-:W-:-:S02]  /*9210*/  FSEL R156, R156, -INF , !P6 ;  /* 0xff8000009c9c7808 */ /* 0x000fc40007000000 */
[----:B------:R-:W-:Y:S02]  /*9220*/  FSEL R203, R157, -INF , !P3 ;  /* 0xff8000009dcb7808 */ /* 0x000fe40005800000 */
[C---:B------:R-:W-:Y:S02]  /*9230*/  ISETP.GT.AND P4, PT, R210.reuse, 0x11, P2 ;  /* 0x00000011d200780c */ /* 0x040fe40001784270 */
[C---:B------:R-:W-:Y:S02]  /*9240*/  ISETP.GT.AND P6, PT, R210.reuse, 0x18, P2 ;  /* 0x00000018d200780c */ /* 0x040fe400017c4270 */
[----:B------:R-:W-:Y:S02]  /*9250*/  ISETP.GT.AND P3, PT, R210, 0x19, P2 ;  /* 0x00000019d200780c */ /* 0x000fe40001764270 */
[----:B------:R-:W-:Y:S02]  /*9260*/  FSEL R157, R168, -INF , !P5 ;  /* 0xff800000a89d7808 */ /* 0x000fe40006800000 */
[----:B------:R-:W-:-:S02]  /*9270*/  ISETP.GT.AND P5, PT, R210, 0x30, P2 ;  /* 0x00000030d200780c */ /* 0x000fc400017a4270 */
[C---:B------:R-:W-:Y:S02]  /*9280*/  ISETP.LT.OR P4, PT, R211.reuse, 0x12, P4 ;  /* 0x00000012d300780c */ /* 0x040fe40002781670 */
        /* <DEDUP_REMOVED lines=10> */
[----:B------:R-:W-:-:S02]  /*9330*/  PLOP3.LUT P5, PT, PT, PT, UP1, 0x40, 0x0 ;  /* 0x000000000000781c */ /* 0x000fc40003fae818 */
        /* <DEDUP_REMOVED lines=8> */
[----:B------:R-:W-:Y:S01]  /*93c0*/  ISETP.GT.AND P3, PT, R210, 0x39, P2 ;  /* 0x00000039d200780c */ /* 0x000fe20001764270 */
[----:B------:R-:W-:Y:S01]  /*93d0*/  IMAD.IADD R210, R207, 0x1, R212 ;  /* 0x00000001cfd27824 */ /* 0x000fe200078e02d4 */
[C---:B------:R-:W-:Y:S02]  /*93e0*/  ISETP.LT.OR P4, PT, R211.reuse, 0x32, P4 ;  /* 0x00000032d300780c */ /* 0x040fe40002781670 */
[C---:B------:R-:W-:Y:S02]  /*93f0*/  ISETP.LT.OR P6, PT, R211.reuse, 0x39, P6 ;  /* 0x00000039d300780c */ /* 0x040fe400037c1670 */
[----:B------:R-:W-:-:S02]  /*9400*/  ISETP.LT.OR P3, PT, R211, 0x3a, P3 ;  /* 0x0000003ad300780c */ /* 0x000fc40001f61670 */
[----:B------:R-:W-:Y:S02]  /*9410*/  FSEL R177, R177, -INF , !P4 ;  /* 0xff800000b1b17808 */ /* 0x000fe40006000000 */
[----:B------:R-:W-:Y:S02]  /*9420*/  FSEL R180, R180, -INF , !P6 ;  /* 0xff800000b4b47808 */ /* 0x000fe40007000000 */
[----:B------:R-:W-:Y:S01]  /*9430*/  FSEL R181, R181, -INF , !P3 ;  /* 0xff800000b5b57808 */ /* 0x000fe20005800000 */
        /* <DEDUP_REMOVED lines=15> */
.L_x_2054:
[----:B------:R-:W-:Y:S02]  /*9530*/  ULDC UR6, c[0x0][0xadc] ;  /* 0x0002b70000067ab9 */ /* 0x000fe40000000800 */
[----:B------:R-:W-:-:S05]  /*9540*/  IMAD.U32 R211, RZ, RZ, UR6 ;  /* 0x00000006ffd37e24 */ /* 0x000fca000f8e00ff */
[----:B------:R-:W-:-:S13]  /*9550*/  ISETP.NE.AND P3, PT, R211, 0x1, PT ;  /* 0x00000001d300780c */ /* 0x000fda0003f65270 */
[----:B------:R-:W0:Y:S02]  /*9560*/  @P3 LDC.64 R152, c[0x0][0xae0] ;  /* 0x0002b800ff983b82 */ /* 0x000e240000000a00 */
[----:B0-----:R-:W-:-:S05]  /*9570*/  @P3 IMAD.HI.U32 R152, R168, R152, RZ ;  /* 0x00000098a8983227 */ /* 0x001fca00078e00ff */
[----:B------:R-:W-:-:S07]  /*9580*/  @P3 SHF.R.U32.HI R168, RZ, R153, R152 ;  /* 0x00000099ffa83219 */ /* 0x000fce0000011698 */
.L_x_2055:
[----:B------:R-:W-:Y:S05]  /*9590*/  BSYNC B0 ;  /* 0x0000000000007941 */ /* 0x000fea0003800000 */
.L_x_2053:
[----:B------:R-:W-:-:S04]  /*95a0*/  IMAD R205, R168, R211, -R205 ;  /* 0x000000d3a8cd7224 */ /* 0x000fc800078e0acd */
[----:B------:R-:W-:-:S05]  /*95b0*/  IMAD.IADD R205, R205, 0x1, -R2 ;  /* 0x00000001cdcd7824 */ /* 0x000fca00078e0a02 */
[----:B------:R-:W-:Y:S02]  /*95c0*/  VIADDMNMX R210, R205, R211, R210, PT ;  /* 0x000000d3cdd27246 */ /* 0x000fe400038001d2 */
[----:B------:R-:W-:-:S07]  /*95d0*/  VIMNMX R209, R209, R205, !PT ;  /* 0x000000cdd1d17248 */ /* 0x000fce0007fe0100 */
.L_x_2052:
[----:B------:R-:W-:Y:S01]  /*95e0*/  FMNMX.FTZ R153, R208, R23, !PT ;  /* 0x00000017d0997209 */ /* 0x000fe20007810000 */
[----:B------:R-:W-:Y:S01]  /*95f0*/  ULDC UR6, c[0x0][0xa80] ;  /* 0x0002a00000067ab9 */ /* 0x000fe20000000800 */
[----:B------:R-:W-:Y:S01]  /*9600*/  ISETP.GT.AND P4, PT, R209, RZ, P2 ;  /* 0x000000ffd100720c */ /* 0x000fe20001784270 */
[----:B------:R-:W-:Y:S01]  /*9610*/  IMAD R213, R11, 0x1000, R196 ;  /* 0x000010000bd57824 */ /* 0x000fe200078e02c4 */
[----:B------:R-:W-:Y:S01]  /*9620*/  FMNMX.FTZ R153, R202, R153, !PT ;  /* 0x00000099ca997209 */ /* 0x000fe20007810000 */
[----:B------:R-:W-:Y:S01]  /*9630*/  UMOV UR11, 0x40000040 ;  /* 0x40000040000b7882 */ /* 0x000fe20000000000 */
[----:B------:R-:W-:Y:S01]  /*9640*/  ISETP.GT.AND P3, PT, R209, 0x1, P2 ;  /* 0x00000001d100780c */ /* 0x000fe20001764270 */
[----:B------:R-:W-:Y:S01]  /*9650*/  VIADD R222, R213, 0x80 ;  /* 0x00000080d5de7836 */ /* 0x000fe20000000000 */
[----:B------:R-:W-:Y:S01]  /*9660*/  FMNMX.FTZ R152, R156, R153, !PT ;  /* 0x000000999c987209 */ /* 0x000fe20007810000 */
[----:B------:R-:W-:Y:S01]  /*9670*/  @!P1 VIADD R204, R204, 0x38860 ;  /* 0x00038860cccc9836 */ /* 0x000fe20000000000 */
        /* <DEDUP_REMOVED lines=29> */
[----:B------:R-:W-:Y:S02]  /*9850*/  ISETP.GT.AND P3, PT, R209, 0x20, P2 ;  /* 0x00000020d100780c */ /* 0x000fe40001764270 */
[----:B------:R-:W-:Y:S02]  /*9860*/  ISETP.LT.OR P6, PT, R210, 0x19, P6 ;  /* 0x00000019d200780c */ /* 0x000fe400037c1670 */
[----:B------:R-:W-:-:S02]  /*9870*/  FSEL R163, R163, -INF , !P5 ;  /* 0xff800000a3a37808 */ /* 0x000fc40006800000 */
[C---:B------:R-:W-:Y:S02]  /*9880*/  ISETP.GT.AND P5, PT, R209.reuse, 0x21, P2 ;  /* 0x00000021d100780c */ /* 0x040fe400017a4270 */
[----:B------:R-:W-:Y:S02]  /*9890*/  ISETP.LT.OR P3, PT, R210, 0x21, P3 ;  /* 0x00000021d200780c */ /* 0x000fe40001f61670 */
[----:B------:R-:W-:Y:S02]  /*98a0*/  FSEL R166, R166, -INF , !P6 ;  /* 0xff800000a6a67808 */ /* 0x000fe40007000000 */
[----:B------:R-:W-:Y:S02]  /*98b0*/  ISETP.LT.OR P5, PT, R210, 0x22, P5 ;  /* 0x00000022d200780c */ /* 0x000fe40002fa1670 */
[----:B------:R-:W-:Y:S02]  /*98c0*/  ISETP.GT.AND P6, PT, R209, 0x28, P2 ;  /* 0x00000028d100780c */ /* 0x000fe400017c4270 */
[----:B------:R-:W-:-:S02]  /*98d0*/  R2UR UR10, R213 ;  /* 0x00000000d50a72ca */ /* 0x000fc400000e0000 */
[----:B------:R-:W-:Y:S02]  /*98e0*/  ISETP.LT.OR P6, PT, R210, 0x29, P6 ;  /* 0x00000029d200780c */ /* 0x000fe400037c1670 */
[----:B------:R-:W-:Y:S02]  /*98f0*/  @!P1 PRMT R204, RZ, 0x654, R204 ;  /* 0x00000654ffcc9816 */ /* 0x000fe400000000cc */
[----:B0-----:R-:W-:-:S05]  /*9900*/  FMNMX.FTZ R153, R152, R153, !PT ;  /* 0x0000009998997209 */ /* 0x001fca0007810000 */
[----:B------:R-:W0:Y:S02]  /*9910*/  SHFL.BFLY PT, R168, R153, 0x1, 0x1f ;  /* 0x0c201f0099a87f89 */ /* 0x000e2400000e0000 */
[----:B0-----:R-:W-:Y:S02]  /*9920*/  FMNMX.FTZ R168, R153, R168, !PT ;  /* 0x000000a899a87209 */ /* 0x001fe40007810000 */
[----:B------:R-:W-:Y:S02]  /*9930*/  FSEL R153, R154, -INF , !P4 ;  /* 0xff8000009a997808 */ /* 0x000fe40006000000 */
[----:B------:R-:W-:Y:S01]  /*9940*/  ISETP.GT.AND P4, PT, R209, 0x19, P2 ;  /* 0x00000019d100780c */ /* 0x000fe20001784270 */
[----:B------:R-:W-:Y:S01]  /*9950*/  FMUL.FTZ R211, R168, UR6 ;  /* 0x00000006a8d37c20 */ /* 0x000fe20008410000 */
[----:B------:R-:W-:Y:S02]  /*9960*/  FMNMX.FTZ R152, R153, R188, !PT ;  /* 0x000000bc99987209 */ /* 0x000fe40007810000 */
[----:B------:R-:W-:-:S02]  /*9970*/  ISETP.LT.OR P4, PT, R210, 0x1a, P4 ;  /* 0x0000001ad200780c */ /* 0x000fc40002781670 */
[----:B------:R-:W-:Y:S02]  /*9980*/  FMNMX.FTZ R205, R155, R152, !PT ;  /* 0x000000989bcd7209 */ /* 0x000fe40007810000 */
[----:B------:R-:W-:Y:S02]  /*9990*/  FSEL R167, R167, -INF , !P4 ;  /* 0xff800000a7a77808 */ /* 0x000fe40006000000 */
[----:B------:R-:W-:Y:S02]  /*99a0*/  FMNMX.FTZ R152, R158, R205, !PT ;  /* 0x000000cd9e987209 */ /* 0x000fe40007810000 */
[----:B------:R-:W-:Y:S02]  /*99b0*/  FSETP.NEU.FTZ.AND P4, PT, R168, -INF , PT ;  /* 0xff800000a800780b */ /* 0x000fe40003f9d000 */
[----:B------:R-:W-:Y:S02]  /*99c0*/  FMNMX.FTZ R205, R159, R152, !PT ;  /* 0x000000989fcd7209 */ /* 0x000fe40007810000 */
[----:B------:R-:W-:-:S02]  /*99d0*/  FSEL R152, R170, -INF , !P3 ;  /* 0xff800000aa987808 */ /* 0x000fc40005800000 */
[----:B------:R-:W-:Y:S02]  /*99e0*/  FMNMX.FTZ R154, R162, R205, !PT ;  /* 0x000000cda29a7209 */ /* 0x000fe40007810000 */
[----:B------:R-:W-:Y:S02]  /*99f0*/  ISETP.GT.AND P3, PT, R209, 0x29, P2 ;  /* 0x00000029d100780c */ /* 0x000fe40001764270 */
[----:B------:R-:W-:Y:S02]  /*9a00*/  FMNMX.FTZ R205, R163, R154, !PT ;  /* 0x0000009aa3cd7209 */ /* 0x000fe40007810000 */
[----:B------:R-:W-:Y:S02]  /*9a10*/  FSEL R154, R171, -INF , !P5 ;  /* 0xff800000ab9a7808 */ /* 0x000fe40006800000 */
[----:B------:R-:W-:Y:S02]  /*9a20*/  FMNMX.FTZ R170, R166, R205, !PT ;  /* 0x000000cda6aa7209 */ /* 0x000fe40007810000 */
[----:B------:R-:W-:-:S02]  /*9a30*/  FSEL R211, R211, RZ, P4 ;  /* 0x000000ffd3d37208 */ /* 0x000fc40002000000 */
[----:B------:R-:W-:Y:S02]  /*9a40*/  FMNMX.FTZ R171, R167, R170, !PT ;  /* 0x000000aaa7ab7209 */ /* 0x000fe40007810000 */
[----:B------:R-:W-:Y:S01]  /*9a50*/  FSEL R205, R174, -INF , !P6 ;  /* 0xff800000aecd7808 */ /* 0x000fe20007000000 */
[--C-:B------:R-:W-:Y:S01]  /*9a60*/  FFMA.FTZ R208, R208, UR6, -R211.reuse ;  /* 0x00000006d0d07c23 */ /* 0x100fe200080108d3 */
[----:B------:R-:W-:Y:S01]  /*9a70*/  FMNMX.FTZ R171, R152, R171, !PT ;  /* 0x000000ab98ab7209 */ /* 0x000fe20007810000 */
[--C-:B------:R-:W-:Y:S01]  /*9a80*/  FFMA.FTZ R203, R203, UR6, -R211.reuse ;  /* 0x00000006cbcb7c23 */ /* 0x100fe200080108d3 */
[----:B------:R-:W-:Y:S01]  /*9a90*/  ISETP.GT.AND P5, PT, R209, 0x30, P2 ;  /* 0x00000030d100780c */ /* 0x000fe200017a4270 */
[----:B------:R0:W-:Y:S01]  /*9aa0*/  MUFU.EX2 R170, R208 ;  /* 0x000000d000aa7308 */ /* 0x0001e20000000800 */
[----:B------:R-:W-:Y:S01]  /*9ab0*/  ISETP.LT.OR P3, PT, R210, 0x2a, P3 ;  /* 0x0000002ad200780c */ /* 0x000fe20001f61670 */
[--C-:B------:R-:W-:Y:S01]  /*9ac0*/  FFMA.FTZ R202, R202, UR6, -R211.reuse ;  /* 0x00000006caca7c23 */ /* 0x100fe200080108d3 */
[----:B------:R-:W-:Y:S01]  /*9ad0*/  FMNMX.FTZ R174, R154, R171, !PT ;  /* 0x000000ab9aae7209 */ /* 0x000fe20007810000 */
[--C-:B------:R-:W-:Y:S01]  /*9ae0*/  FFMA.FTZ R169, R169, UR6, -R211.reuse ;  /* 0x00000006a9a97c23 */ /* 0x100fe200080108d3 */
[----:B------:R-:W-:Y:S01]  /*9af0*/  ISETP.GT.AND P6, PT, R209, 0x31, P2 ;  /* 0x00000031d100780c */ /* 0x000fe200017c4270 */
[--C-:B------:R-:W-:Y:S01]  /*9b00*/  FFMA.FTZ R172, R172, UR6, -R211.reuse ;  /* 0x00000006acac7c23 */ /* 0x100fe200080108d3 */
[----:B------:R-:W-:Y:S01]  /*9b10*/  FSEL R207, R175, -INF , !P3 ;  /* 0xff800000afcf7808 */ /* 0x000fe20005800000 */
[----:B------:R1:W-:Y:S01]  /*9b20*/  MUFU.EX2 R171, R202 ;  /* 0x000000ca00ab7308 */ /* 0x0003e20000000800 */
[----:B------:R-:W-:Y:S01]  /*9b30*/  ISETP.LT.OR P5, PT, R210, 0x31, P5 ;  /* 0x00000031d200780c */ /* 0x000fe20002fa1670 */
[--C-:B------:R-:W-:Y:S01]  /*9b40*/  FFMA.FTZ R173, R173, UR6, -R211.reuse ;  /* 0x00000006adad7c23 */ /* 0x100fe200080108d3 */
[----:B------:R-:W-:Y:S01]  /*9b50*/  FMNMX.FTZ R174, R205, R174, !PT ;  /* 0x000000aecdae7209 */ /* 0x000fe20007810000 */
[--C-:B------:R-:W-:Y:S01]  /*9b60*/  FFMA.FTZ R176, R176, UR6, -R211.reuse ;  /* 0x00000006b0b07c23 */ /* 0x100fe200080108d3 */
[----:B------:R-:W-:Y:S01]  /*9b70*/  ISETP.GT.AND P3, PT, R209, 0x38, P2 ;  /* 0x00000038d100780c */ /* 0x000fe20001764270 */
[--C-:B------:R-:W-:Y:S01]  /*9b80*/  FFMA.FTZ R177, R177, UR6, -R211.reuse ;  /* 0x00000006b1b17c23 */ /* 0x100fe200080108d3 */
[----:B------:R-:W-:Y:S01]  /*9b90*/  ISETP.LT.OR P6, PT, R210, 0x32, P6 ;  /* 0x00000032d200780c */ /* 0x000fe200037c1670 */
[--C-:B------:R-:W-:Y:S01]  /*9ba0*/  FFMA.FTZ R180, R180, UR6, -R211.reuse ;  /* 0x00000006b4b47c23 */ /* 0x100fe200080108d3 */
[----:B0-----:R-:W-:Y:S01]  /*9bb0*/  FSEL R208, R178, -INF , !P5 ;  /* 0xff800000b2d07808 */ /* 0x001fe20006800000 */
[--C-:B-1----:R-:W-:Y:S01]  /*9bc0*/  FFMA.FTZ R202, R157, UR6, -R211.reuse ;  /* 0x000000069dca7c23 */ /* 0x102fe200080108d3 */
[----:B------:R-:W-:Y:S01]  /*9bd0*/  FMNMX.FTZ R175, R207, R174, !PT ;  /* 0x000000aecfaf7209 */ /* 0x000fe20007810000 */
[----:B------:R-:W-:Y:S01]  /*9be0*/  MUFU.EX2 R169, R169 ;  /* 0x000000a900a97308 */ /* 0x000fe20000000800 */
[----:B------:R-:W-:Y:S01]  /*9bf0*/  ISETP.GT.AND P2, PT, R209, 0x39, P2 ;  /* 0x00000039d100780c */ /* 0x000fe20001744270 */
[----:B------:R-:W-:Y:S01]  /*9c00*/  FFMA.FTZ R209, R156, UR6, -R211 ;  /* 0x000000069cd17c23 */ /* 0x000fe200080108d3 */
[----:B------:R-:W-:-:S02]  /*9c10*/  ISETP.LT.OR P3, PT, R210, 0x39, P3 ;  /* 0x00000039d200780c */ /* 0x000fc40001f61670 */
[----:B------:R-:W-:Y:S02]  /*9c20*/  FSEL R156, R179, -INF , !P6 ;  /* 0xff800000b39c7808 */ /* 0x000fe40007000000 */
[----:B------:R-:W-:Y:S01]  /*9c30*/  FMNMX.FTZ R175, R208, R175, !PT ;  /* 0x000000afd0af7209 */ /* 0x000fe20007810000 */
[----:B------:R-:W-:Y:S01]  /*9c40*/  MUFU.EX2 R174, R209 ;  /* 0x000000d100ae7308 */ /* 0x000fe20000000800 */
[----:B------:R-:W-:Y:S01]  /*9c50*/  ISETP.LT.OR P2, PT, R210, 0x3a, P2 ;  /* 0x0000003ad200780c */ /* 0x000fe20001741670 */
[--C-:B------:R-:W-:Y:S01]  /*9c60*/  FFMA.FTZ R210, R160, UR6, -R211.reuse ;  /* 0x00000006a0d27c23 */ /* 0x100fe200080108d3 */
[----:B------:R-:W-:Y:S01]  /*9c70*/  FSEL R214, R182, -INF , !P3 ;  /* 0xff800000b6d67808 */ /* 0x000fe20005800000 */
[--C-:B------:R-:W-:Y:S01]  /*9c80*/  FFMA.FTZ R182, R164, UR6, -R211.reuse ;  /* 0x00000006a4b67c23 */ /* 0x100fe200080108d3 */
[----:B------:R-:W-:Y:S02]  /*9c90*/  FMNMX.FTZ R179, R156, R175, !PT ;  /* 0x000000af9cb37209 */ /* 0x000fe40007810000 */
[----:B------:R-:W-:Y:S01]  /*9ca0*/  FSEL R215, R183, -INF , !P2 ;  /* 0xff800000b7d77808 */ /* 0x000fe20005000000 */
[----:B------:R0:W-:Y:S01]  /*9cb0*/  MUFU.EX2 R175, R203 ;  /* 0x000000cb00af7308 */ /* 0x0001e20000000800 */
[----:B------:R-:W-:Y:S01]  /*9cc0*/  FMNMX.FTZ R178, R214, R179, !PT ;  /* 0x000000b3d6b27209 */ /* 0x000fe20007810000 */
[--C-:B------:R-:W-:Y:S01]  /*9cd0*/  FFMA.FTZ R179, R161, UR6, -R211.reuse ;  /* 0x00000006a1b37c23 */ /* 0x100fe200080108d3 */
[----:B------:R-:W-:Y:S01]  /*9ce0*/  FSEL R164, R168, RZ, P4 ;  /* 0x000000ffa8a47208 */ /* 0x000fe20002000000 */
[----:B------:R-:W-:Y:S01]  /*9cf0*/  FFMA.FTZ R183, R165, UR6, -R211 ;  /* 0x00000006a5b77c23 */ /* 0x000fe200080108d3 */
[----:B------:R-:W-:-:S03]  /*9d00*/  FMNMX.FTZ R160, R215, R178, !PT ;  /* 0x000000b2d7a07209 */ /* 0x000fc60007810000 */
[----:B------:R-:W-:Y:S01]  /*9d10*/  FADD.FTZ R164, -R164, R23 ;  /* 0x00000017a4a47221 */ /* 0x000fe20000010100 */
[----:B0-----:R-:W-:Y:S01]  /*9d20*/  FFMA.FTZ R203, R181, UR6, -R211 ;  /* 0x00000006b5cb7c23 */ /* 0x001fe200080108d3 */
[----:B------:R-:W0:Y:S01]  /*9d30*/  SHFL.BFLY PT, R161, R160, 0x2, 0x1f ;  /* 0x0c401f00a0a17f89 */ /* 0x000e2200000e0000 */
[----:B------:R-:W-:Y:S01]  /*9d40*/  MUFU.EX2 R178, R210 ;  /* 0x000000d200b27308 */ /* 0x000fe20000000800 */
[----:B------:R-:W-:-:S07]  /*9d50*/  FMUL.FTZ R23, R164, UR6 ;  /* 0x00000006a4177c20 */ /* 0x000fce0008410000 */
[----:B------:R-:W1:Y:S08]  /*9d60*/  MUFU.EX2 R23, R23 ;  /* 0x0000001700177308 */ /* 0x000e700000000800 */
[----:B------:R-:W-:Y:S01]  /*9d70*/  MUFU.EX2 R179, R179 ;  /* 0x000000b300b37308 */ /* 0x000fe20000000800 */
[----:B0-----:R-:W-:-:S07]  /*9d80*/  FMNMX.FTZ R161, R160, R161, !PT ;  /* 0x000000a1a0a17209 */ /* 0x001fce0007810000 */
[----:B------:R-:W-:Y:S01]  /*9d90*/  MUFU.EX2 R182, R182 ;  /* 0x000000b600b67308 */ /* 0x000fe20000000800 */
[-C--:B-1----:R-:W-:Y:S01]  /*9da0*/  FMUL.FTZ R24, R24, R23.reuse ;  /* 0x0000001718187220 */ /* 0x082fe20000410000 */
[-C--:B------:R-:W-:Y:S01]  /*9db0*/  FMUL.FTZ R25, R25, R23.reuse ;  /* 0x0000001719197220 */ /* 0x080fe20000410000 */
[-C--:B------:R-:W-:Y:S01]  /*9dc0*/  FMUL.FTZ R28, R28, R23.reuse ;  /* 0x000000171c1c7220 */ /* 0x080fe20000410000 */
[----:B------:R-:W0:Y:S01]  /*9dd0*/  SHFL.BFLY PT, R160, R161, 0x1, 0x1f ;  /* 0x0c201f00a1a07f89 */ /* 0x000e2200000e0000 */
        /* <DEDUP_REMOVED lines=23> */
[----:B0-----:R-:W-:Y:S01]  /*9f50*/  FMNMX.FTZ R181, R161, R160, !PT ;  /* 0x000000a0a1b57209 */ /* 0x001fe20007810000 */
[-C--:B------:R-:W-:Y:S01]  /*9f60*/  FMUL.FTZ R69, R69, R23.reuse ;  /* 0x0000001745457220 */ /* 0x080fe20000410000 */
[-C--:B------:R-:W-:Y:S01]  /*9f70*/  FMUL.FTZ R72, R72, R23.reuse ;  /* 0x0000001748487220 */ /* 0x080fe20000410000 */
[-C--:B------:R-:W-:Y:S01]  /*9f80*/  FMUL.FTZ R73, R73, R23.reuse ;  /* 0x0000001749497220 */ /* 0x080fe20000410000 */
[C---:B------:R-:W-:Y:S01]  /*9f90*/  FSETP.NEU.FTZ.AND P2, PT, R181.reuse, -INF , PT ;  /* 0xff800000b500780b */ /* 0x040fe20003f5d000 */
[----:B------:R-:W-:Y:S01]  /*9fa0*/  FMUL.FTZ R157, R181, UR6 ;  /* 0x00000006b59d7c20 */ /* 0x000fe20008410000 */
[----:B------:R-:W-:Y:S01]  /*9fb0*/  MUFU.EX2 R173, R173 ;  /* 0x000000ad00ad7308 */ /* 0x000fe20000000800 */
[----:B-1----:R-:W-:Y:S01]  /*9fc0*/  F2FP.F16.F32.PACK_AB R160, R169, R202 ;  /* 0x000000caa9a0723e */ /* 0x002fe200000000ff */
[-C--:B------:R-:W-:Y:S01]  /*9fd0*/  FMUL.FTZ R76, R76, R23.reuse ;  /* 0x000000174c4c7220 */ /* 0x080fe20000410000 */
[-C--:B------:R-:W-:Y:S01]  /*9fe0*/  FMUL.FTZ R77, R77, R23.reuse ;  /* 0x000000174d4d7220 */ /* 0x080fe20000410000 */
[----:B------:R-:W-:Y:S01]  /*9ff0*/  FSEL R157, R157, RZ, P2 ;  /* 0x000000ff9d9d7208 */ /* 0x000fe20001000000 */
[-C--:B------:R-:W-:Y:S01]  /*a000*/  FMUL.FTZ R80, R80, R23.reuse ;  /* 0x0000001750507220 */ /* 0x080fe20000410000 */
[-C--:B------:R-:W-:Y:S01]  /*a010*/  FMUL.FTZ R81, R81, R23.reuse ;  /* 0x0000001751517220 */ /* 0x080fe20000410000 */
[----:B------:R-:W-:Y:S01]  /*a020*/  FMUL.FTZ R84, R84, R23 ;  /* 0x0000001754547220 */ /* 0x000fe20000410000 */
[----:B------:R-:W-:Y:S01]  /*a030*/  MUFU.EX2 R176, R176 ;  /* 0x000000b000b07308 */ /* 0x000fe20000000800 */
[--C-:B------:R-:W-:Y:S01]  /*a040*/  FFMA.FTZ R209, R153, UR6, -R157.reuse ;  /* 0x0000000699d17c23 */ /* 0x100fe2000801089d */
[----:B------:R-:W-:Y:S01]  /*a050*/  FSEL R153, R181, RZ, P2 ;  /* 0x000000ffb5997208 */ /* 0x000fe20001000000 */
[--C-:B------:R-:W-:Y:S01]  /*a060*/  FFMA.FTZ R211, R158, UR6, -R157.reuse ;  /* 0x000000069ed37c23 */ /* 0x100fe2000801089d */
[----:B------:R-:W-:Y:S01]  /*a070*/  ISETP.NE.AND P2, PT, R197, RZ, PT ;  /* 0x000000ffc500720c */ /* 0x000fe20003f45270 */
[--C-:B------:R-:W-:Y:S01]  /*a080*/  FFMA.FTZ R210, R155, UR6, -R157.reuse ;  /* 0x000000069bd27c23 */ /* 0x100fe2000801089d */
[--C-:B------:R-:W-:Y:S01]  /*a090*/  FFMA.FTZ R212, R159, UR6, -R157.reuse ;  /* 0x000000069fd47c23 */ /* 0x100fe2000801089d */
[----:B------:R-:W-:Y:S01]  /*a0a0*/  FADD.FTZ R153, -R153, R188 ;  /* 0x000000bc99997221 */ /* 0x000fe20000010100 */
[--C-:B------:R-:W-:Y:S01]  /*a0b0*/  FFMA.FTZ R216, R205, UR6, -R157.reuse ;  /* 0x00000006cdd87c23 */ /* 0x100fe2000801089d */
[--C-:B------:R-:W-:Y:S01]  /*a0c0*/  FFMA.FTZ R217, R207, UR6, -R157.reuse ;  /* 0x00000006cfd97c23 */ /* 0x100fe2000801089d */
[--C-:B------:R-:W-:Y:S01]  /*a0d0*/  FFMA.FTZ R163, R163, UR6, -R157.reuse ;  /* 0x00000006a3a37c23 */ /* 0x100fe2000801089d */
[----:B------:R-:W-:Y:S01]  /*a0e0*/  FMUL.FTZ R153, R153, UR6 ;  /* 0x0000000699997c20 */ /* 0x000fe20008410000 */
[--C-:B------:R-:W-:Y:S01]  /*a0f0*/  FFMA.FTZ R159, R166, UR6, -R157.reuse ;  /* 0x00000006a69f7c23 */ /* 0x100fe2000801089d */
[--C-:B------:R-:W-:Y:S01]  /*a100*/  FFMA.FTZ R167, R167, UR6, -R157.reuse ;  /* 0x00000006a7a77c23 */ /* 0x100fe2000801089d */
[--C-:B------:R-:W-:Y:S01]  /*a110*/  FFMA.FTZ R218, R208, UR6, -R157.reuse ;  /* 0x00000006d0da7c23 */ /* 0x100fe2000801089d */
[----:B------:R0:W1:Y:S01]  /*a120*/  MUFU.EX2 R188, R153 ;  /* 0x0000009900bc7308 */ /* 0x0000620000000800 */
[----:B------:R-:W-:Y:S01]  /*a130*/  FFMA.FTZ R219, R156, UR6, -R157 ;  /* 0x000000069cdb7c23 */ /* 0x000fe2000801089d */
[----:B------:R-:W-:-:S02]  /*a140*/  @!P2 IMAD R158, R206, 0x40, R195 ;  /* 0x00000040ce9ea824 */ /* 0x000fc400078e02c3 */
[--C-:B------:R-:W-:Y:S01]  /*a150*/  FFMA.FTZ R206, R162, UR6, -R157.reuse ;  /* 0x00000006a2ce7c23 */ /* 0x100fe2000801089d */
[--C-:B------:R-:W-:Y:S01]  /*a160*/  FFMA.FTZ R220, R214, UR6, -R157.reuse ;  /* 0x00000006d6dc7c23 */ /* 0x100fe2000801089d */
[----:B------:R-:W-:Y:S01]  /*a170*/  FFMA.FTZ R221, R215, UR6, -R157 ;  /* 0x00000006d7dd7c23 */ /* 0x000fe2000801089d */
[----:B------:R-:W-:Y:S02]  /*a180*/  @!P2 IMAD R155, R158, 0x4, R199 ;  /* 0x000000049e9ba824 */ /* 0x000fe400078e02c7 */
[--C-:B------:R-:W-:Y:S01]  /*a190*/  FFMA.FTZ R161, R152, UR6, -R157.reuse ;  /* 0x0000000698a17c23 */ /* 0x100fe2000801089d */
[----:B------:R-:W-:Y:S01]  /*a1a0*/  MUFU.EX2 R209, R209 ;  /* 0x000000d100d17308 */ /* 0x000fe20000000800 */
[----:B0-----:R-:W-:Y:S01]  /*a1b0*/  FFMA.FTZ R153, R154, UR6, -R157 ;  /* 0x000000069a997c23 */ /* 0x001fe2000801089d */
[----:B------:R-:W-:Y:S01]  /*a1c0*/  F2FP.F16.F32.PACK_AB R152, R171, R170 ;  /* 0x000000aaab98723e */ /* 0x000fe200000000ff */
[----:B------:R-:W-:Y:S01]  /*a1d0*/  @!P2 STS [R155+0x38400], R23 ;  /* 0x038400179b00a388 */ /* 0x000fe20000000800 */
[----:B------:R-:W-:Y:S01]  /*a1e0*/  F2FP.F16.F32.PACK_AB R154, R175, R174 ;  /* 0x000000aeaf9a723e */ /* 0x000fe200000000ff */
[-C--:B------:R-:W-:Y:S01]  /*a1f0*/  FMUL.FTZ R85, R85, R23.reuse ;  /* 0x0000001755557220 */ /* 0x080fe20000410000 */
[----:B------:R-:W-:Y:S01]  /*a200*/  F2FP.F16.F32.PACK_AB R156, R179, R178 ;  /* 0x000000b2b39c723e */ /* 0x000fe200000000ff */
[-C--:B------:R-:W-:Y:S01]  /*a210*/  FMUL.FTZ R88, R88, R23.reuse ;  /* 0x0000001758587220 */ /* 0x080fe20000410000 */
[----:B------:R-:W-:Y:S01]  /*a220*/  MUFU.EX2 R210, R210 ;  /* 0x000000d200d27308 */ /* 0x000fe20000000800 */
[----:B-1----:R0:W-:Y:S01]  /*a230*/  @!P2 STS [R155+0x38420], R188 ;  /* 0x038420bc9b00a388 */ /* 0x0021e20000000800 */
[----:B------:R-:W-:Y:S01]  /*a240*/  F2FP.F16.F32.PACK_AB R158, R183, R182 ;  /* 0x000000b6b79e723e */ /* 0x000fe200000000ff */
[-C--:B------:R-:W-:Y:S01]  /*a250*/  FMUL.FTZ R89, R89, R23.reuse ;  /* 0x0000001759597220 */ /* 0x080fe20000410000 */
[----:B------:R-:W-:Y:S01]  /*a260*/  F2FP.F16.F32.PACK_AB R162, R173, R172 ;  /* 0x000000acada2723e */ /* 0x000fe200000000ff */
        /* <DEDUP_REMOVED lines=34> */
[----:B------:R-:W-:Y:S01]  /*a490*/  FMUL.FTZ R149, R149, R23 ;  /* 0x0000001795957220 */ /* 0x000fe20000410000 */
        /* <DEDUP_REMOVED lines=24> */
[----:B------:R1:W2:Y:S01]  /*a620*/  MUFU.EX2 R215, R153 ;  /* 0x0000009900d77308 */ /* 0x0002a20000000800 */
        /* <DEDUP_REMOVED lines=8> */
[----:B-1----:R-:W-:Y:S01]  /*a6b0*/  F2FP.F16.F32.PACK_AB R153, R210, R209 ;  /* 0x000000d1d299723e */ /* 0x002fe200000000ff */
[----:B------:R-:W-:Y:S01]  /*a6c0*/  BAR.SYNC.DEFER_BLOCKING 0xf, 0x100 ;  /* 0x03c4000000007b1d */ /* 0x000fe20000010000 */
[-C--:B------:R-:W-:Y:S01]  /*a6d0*/  FMUL.FTZ R78, R78, R188.reuse ;  /* 0x000000bc4e4e7220 */ /* 0x080fe20000410000 */
[-C--:B------:R-:W-:Y:S01]  /*a6e0*/  FMUL.FTZ R79, R79, R188.reuse ;  /* 0x000000bc4f4f7220 */ /* 0x080fe20000410000 */
[-C--:B------:R-:W-:Y:S01]  /*a6f0*/  FMUL.FTZ R82, R82, R188.reuse ;  /* 0x000000bc52527220 */ /* 0x080fe20000410000 */
[-C--:B------:R-:W-:Y:S01]  /*a700*/  FMUL.FTZ R83, R83, R188.reuse ;  /* 0x000000bc53537220 */ /* 0x080fe20000410000 */
[----:B------:R-:W-:Y:S01]  /*a710*/  FMUL.FTZ R86, R86, R188 ;  /* 0x000000bc56567220 */ /* 0x000fe20000410000 */
        /* <DEDUP_REMOVED lines=42> */
[----:B------:R-:W-:Y:S01]  /*a9c0*/  FMUL.FTZ R151, R151, R188 ;  /* 0x000000bc97977220 */ /* 0x000fe20000410000 */
[----:B------:R0:W-:Y:S01]  /*a9d0*/  STSM.16.M88.4 [R191+0x36400], R152 ;  /* 0x03640098bf007844 */ /* 0x0001e20000000200 */
[----:B------:R-:W-:Y:S01]  /*a9e0*/  FFMA.FTZ R170, R23, R3, R170 ;  /* 0x0000000317aa7223 */ /* 0x000fe200000100aa */
[----:B------:R-:W-:Y:S01]  /*a9f0*/  FFMA.FTZ R209, R188, R10, R209 ;  /* 0x0000000abcd17223 */ /* 0x000fe200000100d1 */
[----:B------:R-:W-:Y:S01]  /*aa00*/  ISETP.GT.AND P2, PT, R184, UR61, PT ;  /* 0x0000003db8007c0c */ /* 0x000fe2000bf44270 */
[----:B------:R2:W-:Y:S01]  /*aa10*/  STSM.16.M88.4 [R190], R156 ;  /* 0x0000009cbe007844 */ /* 0x0005e20000000200 */
[----:B------:R-:W-:Y:S01]  /*aa20*/  MUFU.EX2 R220, R220 ;  /* 0x000000dc00dc7308 */ /* 0x000fe20000000800 */
[----:B------:R-:W-:Y:S01]  /*aa30*/  FADD.FTZ R171, R171, R170 ;  /* 0x000000aaabab7221 */ /* 0x000fe20000010000 */
[----:B------:R-:W-:Y:S01]  /*aa40*/  FADD.FTZ R210, R210, R209 ;  /* 0x000000d1d2d27221 */ /* 0x000fe20000010000 */
[----:B------:R2:W-:Y:S01]  /*aa50*/  STSM.16.M88.4 [R193], R160 ;  /* 0x000000a0c1007844 */ /* 0x0005e20000000200 */
[----:B------:R-:W-:-:S02]  /*aa60*/  IMAD.MOV.U32 R23, RZ, RZ, R168 ;  /* 0x000000ffff177224 */ /* 0x000fc400078e00a8 */
[----:B------:R-:W-:Y:S01]  /*aa70*/  FADD.FTZ R174, R174, R171 ;  /* 0x000000abaeae7221 */ /* 0x000fe20000010000 */
[----:B------:R-:W-:Y:S01]  /*aa80*/  FADD.FTZ R211, R211, R210 ;  /* 0x000000d2d3d37221 */ /* 0x000fe20000010000 */
[----:B------:R-:W-:Y:S01]  /*aa90*/  IMAD.MOV.U32 R188, RZ, RZ, R181 ;  /* 0x000000ffffbc7224 */ /* 0x000fe200078e00b5 */
[----:B------:R-:W3:Y:S01]  /*aaa0*/  MUFU.EX2 R221, R221 ;  /* 0x000000dd00dd7308 */ /* 0x000ee20000000800 */
[----:B-1----:R-:W-:Y:S01]  /*aab0*/  F2FP.F16.F32.PACK_AB R165, R219, R218 ;  /* 0x000000dadba5723e */ /* 0x002fe200000000ff */
[----:B------:R-:W-:Y:S01]  /*aac0*/  FADD.FTZ R175, R175, R174 ;  /* 0x000000aeafaf7221 */ /* 0x000fe20000010000 */
[----:B------:R-:W-:-:S03]  /*aad0*/  FADD.FTZ R211, R212, R211 ;  /* 0x000000d3d4d37221 */ /* 0x000fc60000010000 */
[----:B------:R-:W-:Y:S01]  /*aae0*/  FADD.FTZ R178, R178, R175 ;  /* 0x000000afb2b27221 */ /* 0x000fe20000010000 */
[----:B------:R-:W-:-:S03]  /*aaf0*/  FADD.FTZ R206, R206, R211 ;  /* 0x000000d3cece7221 */ /* 0x000fc60000010000 */
[----:B------:R-:W-:Y:S01]  /*ab00*/  FADD.FTZ R179, R179, R178 ;  /* 0x000000b2b3b37221 */ /* 0x000fe20000010000 */
[----:B------:R-:W-:-:S03]  /*ab10*/  FADD.FTZ R206, R205, R206 ;  /* 0x000000cecdce7221 */ /* 0x000fc60000010000 */
[----:B------:R-:W-:Y:S01]  /*ab20*/  FADD.FTZ R182, R182, R179 ;  /* 0x000000b3b6b67221 */ /* 0x000fe20000010000 */
[----:B------:R-:W-:Y:S01]  /*ab30*/  FADD.FTZ R207, R207, R206 ;  /* 0x000000cecfcf7221 */ /* 0x000fe20000010000 */
[----:B------:R-:W-:Y:S01]  /*ab40*/  IMAD.MOV.U32 R206, RZ, RZ, R11 ;  /* 0x000000ffffce7224 */ /* 0x000fe200078e000b */
[----:B---3--:R-:W-:Y:S01]  /*ab50*/  F2FP.F16.F32.PACK_AB R167, R221, R220 ;  /* 0x000000dcdda7723e */ /* 0x008fe200000000ff */
[----:B------:R-:W-:Y:S01]  /*ab60*/  FADD.FTZ R183, R183, R182 ;  /* 0x000000b6b7b77221 */ /* 0x000fe20000010000 */
[----:B------:R-:W-:-:S03]  /*ab70*/  FADD.FTZ R207, R208, R207 ;  /* 0x000000cfd0cf7221 */ /* 0x000fc60000010000 */
[----:B------:R2:W-:Y:S01]  /*ab80*/  STSM.16.M88.4 [R192], R164 ;  /* 0x000000a4c0007844 */ /* 0x0005e20000000200 */
[----:B------:R-:W-:Y:S01]  /*ab90*/  WARPGROUP.ARRIVE ;  /* 0x00000000000079c5 */ /* 0x000fe20000000000 */
[----:B------:R-:W-:Y:S01]  /*aba0*/  FADD.FTZ R202, R202, R183 ;  /* 0x000000b7caca7221 */ /* 0x000fe20000010000 */
[----:B------:R-:W-:-:S03]  /*abb0*/  FADD.FTZ R214, R214, R207 ;  /* 0x000000cfd6d67221 */ /* 0x000fc60000010000 */
[----:B------:R-:W-:Y:S01]  /*abc0*/  FADD.FTZ R169, R169, R202 ;  /* 0x000000caa9a97221 */ /* 0x000fe20000010000 */
[----:B------:R-:W-:Y:S01]  /*abd0*/  HGMMA.64x256x16.F32 R24, R152, gdesc[UR8].tnspB, R24, gsb0 ;  /* 0x43e0000898187df0 */ /* 0x000fe20008000818 */
[----:B------:R-:W-:Y:S01]  /*abe0*/  R2UR UR10, R222 ;  /* 0x00000000de0a72ca */ /* 0x000fe200000e0000 */
[----:B------:R-:W-:Y:S01]  /*abf0*/  UMOV UR11, 0x40000040 ;  /* 0x40000040000b7882 */ /* 0x000fe20000000000 */
[----:B------:R-:W-:Y:S02]  /*ac00*/  VIADD R222, R213, 0x100 ;  /* 0x00000100d5de7836 */ /* 0x000fe40000000000 */
[----:B------:R-:W-:Y:S01]  /*ac10*/  FADD.FTZ R215, R215, R214 ;  /* 0x000000d6d7d77221 */ /* 0x000fe20000010000 */
[----:B------:R-:W-:Y:S02]  /*ac20*/  VIADD R213, R213, 0x180 ;  /* 0x00000180d5d57836 */ /* 0x000fe40000000000 */
[----:B------:R-:W-:Y:S01]  /*ac30*/  FADD.FTZ R172, R172, R169 ;  /* 0x000000a9acac7221 */ /* 0x000fe20000010000 */
[----:B------:R-:W-:-:S03]  /*ac40*/  FADD.FTZ R216, R216, R215 ;  /* 0x000000d7d8d87221 */ /* 0x000fc60000010000 */
        /* <DEDUP_REMOVED lines=10> */
[----:B------:R-:W-:Y:S02]  /*acf0*/  WARPGROUP.DEPBAR.LE gsb0, 0x0 ;  /* 0x00008000000079c5 */ /* 0x000fe40000010000 */
[----:B------:R-:W-:Y:S01]  /*ad00*/  WARPGROUP.ARRIVE ;  /* 0x00000000000079c5 */ /* 0x000fe20000000000 */
[----:B0-----:R-:W-:-:S04]  /*ad10*/  VIADD R152, R184, 0xffffffff ;  /* 0xffffffffb8987836 */ /* 0x001fc80000000000 */
[----:B------:R-:W-:Y:S01]  /*ad20*/  IMAD.MOV.U32 R184, RZ, RZ, R152 ;  /* 0x000000ffffb87224 */ /* 0x000fe200078e0098 */
        /* <DEDUP_REMOVED lines=24> */
[----:B------:R-:W-:Y:S02]  /*aeb0*/  IMAD.MOV.U32 R188, RZ, RZ, R181 ;  /* 0x000000ffffbc7224 */ /* 0x000fe400078e00b5 */
[----:B------:R-:W-:Y:S02]  /*aec0*/  IMAD.MOV.U32 R23, RZ, RZ, R168 ;  /* 0x000000ffff177224 */ /* 0x000fe400078e00a8 */
[----:B------:R-:W-:-:S07]  /*aed0*/  IMAD.MOV.U32 R184, RZ, RZ, R152 ;  /* 0x000000ffffb87224 */ /* 0x000fce00078e0098 */
.L_x_2039:
[----:B------:R-:W0:Y:S01]  /*aee0*/  S2UR UR14, SR_CTAID.X ;  /* 0x00000000000e79c3 */ /* 0x000e220000002500 */
[----:B------:R-:W-:Y:S01]  /*aef0*/  ULDC UR10, c[0x0][0x448] ;  /* 0x00011200000a7ab9 */ /* 0x000fe20000000800 */
[----:B------:R-:W-:Y:S01]  /*af00*/  IADD3 R189, -R189, 0x1, RZ ;  /* 0x00000001bdbd7810 */ /* 0x000fe20007ffe1ff */
[----:B------:R-:W-:-:S04]  /*af10*/  UISETP.NE.AND UP0, UPT, UR10, 0x1, UPT ;  /* 0x000000010a00788c */ /* 0x000fc8000bf05270 */
[----:B------:R-:W-:Y:S01]  /*af20*/  IMAD R189, R16, UR7, R189 ;  /* 0x0000000710bd7c24 */ /* 0x000fe2000f8e02bd */
[----:B------:R-:W-:Y:S02]  /*af30*/  ULDC UR7, c[0x0][0xadc] ;  /* 0x0002b70000077ab9 */ /* 0x000fe40000000800 */
[----:B------:R-:W-:Y:S02]  /*af40*/  UISETP.GE.AND UP1, UPT, UR7, 0x1, UPT ;  /* 0x000000010700788c */ /* 0x000fe4000bf26270 */
[----:B------:R-:W-:Y:S02]  /*af50*/  R2UR UR15, R189 ;  /* 0x00000000bd0f72ca */ /* 0x000fe400000e0000 */
[----:B------:R-:W-:Y:S01]  /*af60*/  @UP0 ULDC UR10, c[0x0][0x44c] ;  /* 0x00011300000a0ab9 */ /* 0x000fe20000000800 */
[----:B------:R-:W-:Y:S01]  /*af70*/  @UP0 ULDC UR18, c[0x0][0x450] ;  /* 0x0001140000120ab9 */ /* 0x000fe20000000800 */
[----:B------:R-:W-:Y:S01]  /*af80*/  PLOP3.LUT P6, PT, PT, PT, UP1, 0x80, 0x0 ;  /* 0x000000000000781c */ /* 0x000fe20003fcf018 */
[----:B0-----:R-:W-:-:S04]  /*af90*/  ULEA UR14, UR14, 0x3f, 0x6 ;  /* 0x0000003f0e0e7891 */ /* 0x001fc8000f8e303f */
[----:B------:R-:W-:-:S04]  /*afa0*/  UIMAD.WIDE.U32 UR10, UR14, UR10, URZ ;  /* 0x0000000a0e0a72a5 */ /* 0x000fc8000f8e003f */
[----:B------:R-:W-:-:S03]  /*afb0*/  @UP0 USHF.R.U32.HI UR14, URZ, UR18, UR11 ;  /* 0x000000123f0e0299 */ /* 0x000fc6000801160b */
[----:B------:R-:W-:Y:S01]  /*afc0*/  ULDC UR18, c[0x0][0xad4] ;  /* 0x0002b50000127ab9 */ /* 0x000fe20000000800 */
[----:B------:R-:W-:-:S04]  /*afd0*/  UIADD3 UR14, UR15, UR14, URZ ;  /* 0x0000000e0f0e7290 */ /* 0x000fc8000fffe03f */
[----:B------:R-:W-:Y:S01]  /*afe0*/  UIADD3 UR18, UR14, -UR18, URZ ;  /* 0x800000120e127290 */ /* 0x000fe2000fffe03f */
[----:B------:R-:W-:Y:S11]  /*aff0*/  @!P6 BRA `(.L_x_2057) ;  /* 0x000000000048e947 */ /* 0x000ff60003800000 */
        /* <DEDUP_REMOVED lines=11> */
.L_x_2058:
[----:B------:R-:W-:-:S11]  /*b0b0*/  UISETP.NE.AND UP1, UPT, UR7, 0x1, UPT ;  /* 0x000000010700788c */ /* 0x000fd6000bf25270 */
[----:B------:R-:W-:Y:S02]  /*b0c0*/  @UP1 ULDC.64 UR10, c[0x0][0xae0] ;  /* 0x0002b800000a1ab9 */ /* 0x000fe40000000a00 */
[----:B------:R-:W-:-:S04]  /*b0d0*/  UIMAD.WIDE.U32 UR14, UR19, UR10, URZ ;  /* 0x0000000a130e72a5 */ /* 0x000fc8000f8e003f */
[----:B------:R-:W-:-:S12]  /*b0e0*/  @UP1 USHF.R.U32.HI UR19, URZ, UR11, UR15 ;  /* 0x0000000b3f131299 */ /* 0x000fd8000801160f */
.L_x_2059:
[----:B------:R-:W-:-:S04]  /*b0f0*/  UIMAD UR7, UR19, UR7, URZ ;  /* 0x00000007130772a4 */ /* 0x000fc8000f8e023f */
[----:B------:R-:W-:-:S04]  /*b100*/  UISETP.LT.AND UP1, UPT, UR18, UR7, UPT ;  /* 0x000000071200728c */ /* 0x000fc8000bf21270 */
[----:B------:R-:W-:-:S12]  /*b110*/  USEL UR18, UR18, UR7, !UP1 ;  /* 0x0000000712127287 */ /* 0x000fd8000c800000 */
.L_x_2057:
[----:B------:R-:W-:Y:S01]  /*b120*/  UIADD3 UR18, UR18, 0x3f, URZ ;  /* 0x0000003f12127890 */ /* 0x000fe2000fffe03f */
[----:B------:R-:W-:-:S03]  /*b130*/  R2UR UR10, R198 ;  /* 0x00000000c60a72ca */ /* 0x000fc600000e0000 */
[----:B------:R-:W-:-:S04]  /*b140*/  USHF.R.S32.HI UR7, URZ, 0x1f, UR18 ;  /* 0x0000001f3f077899 */ /* 0x000fc80008011412 */
[----:B------:R-:W-:-:S04]  /*b150*/  ULEA.HI UR7, UR7, UR18, URZ, 0x6 ;  /* 0x0000001207077291 */ /* 0x000fc8000f8f303f */
[----:B------:R-:W-:-:S04]  /*b160*/  USHF.R.S32.HI UR7, URZ, 0x6, UR7 ;  /* 0x000000063f077899 */ /* 0x000fc80008011407 */
[----:B------:R-:W-:-:S04]  /*b170*/  UISETP.LT.AND UP1, UPT, UR10, UR7, UPT ;  /* 0x000000070a00728c */ /* 0x000fc8000bf21270 */
[----:B------:R-:W-:-:S06]  /*b180*/  USEL UR61, UR10, UR7, !UP1 ;  /* 0x000000070a3d7287 */ /* 0x000fcc000c800000 */
[----:B------:R-:W-:-:S13]  /*b190*/  ISETP.GE.AND P2, PT, R184, UR61, PT ;  /* 0x0000003db8007c0c */ /* 0x000fda000bf46270 */
[----:B------:R-:W-:Y:S05]  /*b1a0*/  @!P2 BRA `(.L_x_2060) ;  /* 0x0000002800d0a947 */ /* 0x000fea0003800000 */
[----:B------:R-:W-:Y:S02]  /*b1b0*/  IMAD.MOV.U32 R211, RZ, RZ, R188 ;  /* 0x000000ffffd37224 */ /* 0x000fe400078e00bc */
[----:B------:R-:W-:Y:S02]  /*b1c0*/  IMAD.MOV.U32 R189, RZ, RZ, R23 ;  /* 0x000000ffffbd7224 */ /* 0x000fe400078e0017 */
[----:B------:R-:W-:Y:S02]  /*b1d0*/  IMAD.MOV.U32 R203, RZ, RZ, R184 ;  /* 0x000000ffffcb7224 */ /* 0x000fe400078e00b8 */
[----:B------:R-:W-:-:S07]  /*b1e0*/  IMAD.MOV.U32 R212, RZ, RZ, R11 ;  /* 0x000000ffffd47224 */ /* 0x000fce00078e000b */
.L_x_2069:
[----:B------:R-:W-:-:S05]  /*b1f0*/  VIADD R11, R212, 0x1 ;  /* 0x00000001d40b7836 */ /* 0x000fca0000000000 */
[----:B------:R-:W-:-:S04]  /*b200*/  ISETP.NE.AND P3, PT, R11, 0x2, PT ;  /* 0x000000020b00780c */ /* 0x000fc80003f65270 */
[----:B------:R-:W-:Y:S02]  /*b210*/  SEL R23, RZ, 0x1, P3 ;  /* 0x00000001ff177807 */ /* 0x000fe40001800000 */
[----:B------:R-:W-:Y:S02]  /*b220*/  SEL R11, R11, RZ, P3 ;  /* 0x000000ff0b0b7207 */ /* 0x000fe40001800000 */
[----:B------:R-:W-:Y:S01]  /*b230*/  R2UR UR6, R23 ;  /* 0x00000000170672ca */ /* 0x000fe200000e0000 */
[----:B------:R-:W-:Y:S02]  /*b240*/  IMAD.MOV.U32 R23, RZ, RZ, R203 ;  /* 0x000000ffff177224 */ /* 0x000fe400078e00cb */
[----:B------:R-:W-:-:S03]  /*b250*/  VIADD R203, R203, 0xffffffff ;  /* 0xffffffffcbcb7836 */ /* 0x000fc60000000000 */
[----:B------:R-:W-:-:S07]  /*b260*/  ISETP.GT.AND P2, PT, R23, UR61, PT ;  /* 0x0000003d17007c0c */ /* 0x000fce000bf44270 */
[----:B------:R-:W-:Y:S01]  /*b270*/  ULOP3.LUT UR60, UR60, UR6, URZ, 0x3c, !UPT ;  /* 0x000000063c3c7292 */ /* 0x000fe2000f8e3c3f */
[----:B0-----:R-:W-:Y:S11]  /*b280*/  @!P0 BRA `(.L_x_2061) ;  /* 0x0000000000048947 */ /* 0x001ff60003800000 */
[----:B------:R-:W-:Y:S01]  /*b290*/  BPT.TRAP 0x1 ;  /* 0x000000040000795c */ /* 0x000fe20000300000 */
.L_x_2061:
[----:B------:R-:W-:Y:S02]  /*b2a0*/  IMAD.U32 R23, RZ, RZ, UR60 ;  /* 0x0000003cff177e24 */ /* 0x000fe4000f8e00ff */
[----:B------:R-:W-:-:S03]  /*b2b0*/  IMAD R184, R11, 0x8, R199 ;  /* 0x000000080bb87824 */ /* 0x000fc600078e02c7 */
[----:B------:R-:W-:-:S04]  /*b2c0*/  SHF.L.U32 R23, R23, 0x1f, RZ ;  /* 0x0000001f17177819 */ /* 0x000fc800000006ff */
[----:B------:R0:W1:Y:S01]  /*b2d0*/  SYNCS.PHASECHK.TRANS64.TRYWAIT P3, [R184+URZ+0x38830], R23 ;  /* 0x03883017b80075a7 */ /* 0x000062000806017f */
[----:B------:R-:W-:Y:S05]  /*b2e0*/  @!P0 BRA `(.L_x_2062) ;  /* 0x0000000000048947 */ /* 0x000fea0003800000 */
[----:B------:R-:W-:Y:S01]  /*b2f0*/  BPT.TRAP 0x1 ;  /* 0x000000040000795c */ /* 0x000fe20000300000 */
.L_x_2062:
[----:B------:R-:W-:Y:S01]  /*b300*/  IMAD R188, R11, 0x200, R194 ;  /* 0x000002000bbc7824 */ /* 0x000fe200078e02c2 */
[----:B-1----:R-:W-:Y:S06]  /*b310*/  @P3 BRA `(.L_x_2063) ;  /* 0x0000000000083947 */ /* 0x002fec0003800000 */
[----:B------:R-:W1:Y:S02]  /*b320*/  SYNCS.PHASECHK.TRANS64.TRYWAIT P3, [R184+URZ+0x38830], R23 ;  /* 0x03883017b80075a7 */ /* 0x000e64000806017f */
[----:B-1----:R-:W-:Y:S05]  /*b330*/  @!P3 BRA `(.L_x_2064) ;  /* 0x000000f00004b947 */ /* 0x002fea0003800000 */
.L_x_2063:
[----:B------:R-:W-:Y:S01]  /*b340*/  R2UR UR58, R188 ;  /* 0x00000000bc3a72ca */ /* 0x000fe200000e0000 */
[----:B--2---:R-:W-:Y:S01]  /*b350*/  WARPGROUP.ARRIVE ;  /* 0x00000000000079c5 */ /* 0x004fe20000000000 */
[----:B------:R-:W-:Y:S01]  /*b360*/  R2UR UR56, R8 ;  /* 0x00000000083872ca */ /* 0x000fe200000e0000 */
[----:B------:R-:W-:Y:S01]  /*b370*/  UMOV UR59, 0x40000040 ;  /* 0x40000040003b7882 */ /* 0x000fe20000000000 */
[----:B------:R-:W-:Y:S01]  /*b380*/  R2UR UR57, R9 ;  /* 0x00000000093972ca */ /* 0x000fe200000e0000 */
[----:B------:R-:W-:-:S12]  /*b390*/  VIADD R202, R188, 0x2 ;  /* 0x00000002bcca7836 */ /* 0x000fd80000000000 */
[----:B------:R-:W-:Y:S01]  /*b3a0*/  HGMMA.64x64x16.F32 R152, gdesc[UR56], RZ, !UPT, gsb0 ;  /* 0x00e00000389879f0 */ /* 0x000fe2000c0008ff */
[----:B------:R-:W-:Y:S01]  /*b3b0*/  R2UR UR58, R202 ;  /* 0x00000000ca3a72ca */ /* 0x000fe200000e0000 */
[----:B------:R-:W-:Y:S01]  /*b3c0*/  UMOV UR59, 0x40000040 ;  /* 0x40000040003b7882 */ /* 0x000fe20000000000 */
[----:B------:R-:W-:Y:S01]  /*b3d0*/  R2UR UR56, R20 ;  /* 0x00000000143872ca */ /* 0x000fe200000e0000 */
[C---:B------:R-:W-:Y:S01]  /*b3e0*/  VIADD R202, R188.reuse, 0x4 ;  /* 0x00000004bcca7836 */ /* 0x040fe20000000000 */
[----:B------:R-:W-:Y:S01]  /*b3f0*/  R2UR UR57, R21 ;  /* 0x00000000153972ca */ /* 0x000fe200000e0000 */
[----:B------:R-:W-:Y:S01]  /*b400*/  VIADD R188, R188, 0x6 ;  /* 0x00000006bcbc7836 */ /* 0x000fe20000000000 */
[----:B------:R-:W-:Y:S02]  /*b410*/  WARPGROUP.DEPBAR.LE gsb0, 0x0 ;  /* 0x00008000000079c5 */ /* 0x000fe40000010000 */
[----:B------:R-:W-:-:S09]  /*b420*/  WARPGROUP.ARRIVE ;  /* 0x00000000000079c5 */ /* 0x000fd20000000000 */
[----:B------:R-:W-:Y:S01]  /*b430*/  HGMMA.64x64x16.F32 R152, gdesc[UR56], R152, gsb0 ;  /* 0x00e00000389879f0 */ /* 0x000fe20008000898 */
[----:B------:R-:W-:Y:S01]  /*b440*/  R2UR UR58, R202 ;  /* 0x00000000ca3a72ca */ /* 0x000fe200000e0000 */
[----:B------:R-:W-:Y:S01]  /*b450*/  UMOV UR59, 0x40000040 ;  /* 0x40000040003b7882 */ /* 0x000fe20000000000 */
[----:B------:R-:W-:Y:S02]  /*b460*/  R2UR UR56, R18 ;  /* 0x00000000123872ca */ /* 0x000fe400000e0000 */
[----:B------:R-:W-:Y:S01]  /*b470*/  R2UR UR57, R19 ;  /* 0x00000000133972ca */ /* 0x000fe200000e0000 */
[----:B------:R-:W-:Y:S02]  /*b480*/  WARPGROUP.DEPBAR.LE gsb0, 0x0 ;  /* 0x00008000000079c5 */ /* 0x000fe40000010000 */
[----:B------:R-:W-:-:S10]  /*b490*/  WARPGROUP.ARRIVE ;  /* 0x00000000000079c5 */ /* 0x000fd40000000000 */
[----:B------:R-:W-:Y:S01]  /*b4a0*/  HGMMA.64x64x16.F32 R152, gdesc[UR56], R152, gsb0 ;  /* 0x00e00000389879f0 */ /* 0x000fe20008000898 */
[----:B------:R-:W-:Y:S01]  /*b4b0*/  R2UR UR58, R188 ;  /* 0x00000000bc3a72ca */ /* 0x000fe200000e0000 */
[----:B------:R-:W-:Y:S01]  /*b4c0*/  UMOV UR59, 0x40000040 ;  /* 0x40000040003b7882 */ /* 0x000fe20000000000 */
[----:B------:R-:W-:Y:S02]  /*b4d0*/  R2UR UR56, R14 ;  /* 0x000000000e3872ca */ /* 0x000fe400000e0000 */
[----:B------:R-:W-:Y:S01]  /*b4e0*/  R2UR UR57, R15 ;  /* 0x000000000f3972ca */ /* 0x000fe200000e0000 */
[----:B------:R-:W-:Y:S02]  /*b4f0*/  WARPGROUP.DEPBAR.LE gsb0, 0x0 ;  /* 0x00008000000079c5 */ /* 0x000fe40000010000 */
[----:B------:R-:W-:-:S10]  /*b500*/  WARPGROUP.ARRIVE ;  /* 0x00000000000079c5 */ /* 0x000fd40000000000 */
[----:B------:R-:W-:Y:S03]  /*b510*/  HGMMA.64x64x16.F32 R152, gdesc[UR56], R152, gsb0 ;  /* 0x00e00000389879f0 */ /* 0x000fe60008000898 */
[----:B------:R-:W-:Y:S02]  /*b520*/  WARPGROUP.DEPBAR.LE gsb0, 0x0 ;  /* 0x00008000000079c5 */ /* 0x000fe40000010000 */
[----:B------:R-:W-:Y:S05]  /*b530*/  @!P0 BRA `(.L_x_2065) ;  /* 0x0000000000048947 */ /* 0x000fea0003800000 */
[----:B------:R-:W-:Y:S01]  /*b540*/  BPT.TRAP 0x1 ;  /* 0x000000040000795c */ /* 0x000fe20000300000 */
.L_x_2065:
[----:B------:R2:W3:Y:S01]  /*b550*/  SYNCS.PHASECHK.TRANS64.TRYWAIT P3, [R184+URZ+0x38850], R23 ;  /* 0x03885017b80075a7 */ /* 0x0004e2000806017f */
[----:B------:R-:W-:Y:S05]  /*b560*/  @!P0 BRA `(.L_x_2066) ;  /* 0x0000000000048947 */ /* 0x000fea0003800000 */
[----:B------:R-:W-:Y:S01]  /*b570*/  BPT.TRAP 0x1 ;  /* 0x000000040000795c */ /* 0x000fe20000300000 */
.L_x_2066:
[----:B---3--:R-:W-:Y:S05]  /*b580*/  @P3 BRA `(.L_x_2067) ;  /* 0x0000000000083947 */ /* 0x008fea0003800000 */
[----:B------:R-:W3:Y:S02]  /*b590*/  SYNCS.PHASECHK.TRANS64.TRYWAIT P3, [R184+URZ+0x38850], R23 ;  /* 0x03885017b80075a7 */ /* 0x000ee4000806017f */
[----:B---3--:R-:W-:Y:S05]  /*b5a0*/  @!P3 BRA `(.L_x_2068) ;  /* 0x000000ec007cb947 */ /* 0x008fea0003800000 */
.L_x_2067:
[----:B0123--:R-:W-:Y:S01]  /*b5b0*/  IMAD R23, R11, 0x1000, R17 ;  /* 0x000010000b177824 */ /* 0x00ffe200078e0211 */
[----:B------:R-:W-:Y:S01]  /*b5c0*/  R2UR UR56, R6 ;  /* 0x00000000063872ca */ /* 0x000fe200000e0000 */
[----:B------:R-:W-:Y:S01]  /*b5d0*/  WARPGROUP.ARRIVE ;  /* 0x00000000000079c5 */ /* 0x000fe20000000000 */
[----:B------:R-:W-:Y:S01]  /*b5e0*/  R2UR UR57, R7 ;  /* 0x00000000073972ca */ /* 0x000fe200000e0000 */
[----:B------:R-:W-:Y:S01]  /*b5f0*/  UMOV UR59, 0x40000040 ;  /* 0x40000040003b7882 */ /* 0x000fe20000000000 */
[C---:B------:R-:W-:Y:S01]  /*b600*/  R2UR UR58, R23.reuse ;  /* 0x00000000173a72ca */ /* 0x040fe200000e0000 */
[C---:B------:R-:W-:Y:S01]  /*b610*/  VIADD R188, R23.reuse, 0x2 ;  /* 0x0000000217bc7836 */ /* 0x040fe20000000000 */
        /* <DEDUP_REMOVED lines=11> */
[----:B------:R-:W-:Y:S01]  /*b6d0*/  HGMMA.64x64x16.F32 R152, gdesc[UR56], R152, gsb0 ;  /* 0x00e00000389879f0 */ /* 0x000fe20008000898 */
[----:B------:R-:W-:Y:S01]  /*b6e0*/  R2UR UR58, R188 ;  /* 0x00000000bc3a72ca */ /* 0x000fe200000e0000 */
[----:B------:R-:W-:Y:S01]  /*b6f0*/  UMOV UR59, 0x40000040 ;  /* 0x40000040003b7882 */ /* 0x000fe20000000000 */
[----:B------:R-:W-:Y:S01]  /*b700*/  R2UR UR56, R4 ;  /* 0x00000000043872ca */ /* 0x000fe200000e0000 */
[----:B------:R-:W-:Y:S01]  /*b710*/  VIADD R188, R23, 0x4 ;  /* 0x0000000417bc7836 */ /* 0x000fe20000000000 */
[----:B------:R-:W-:Y:S01]  /*b720*/  R2UR UR57, R5 ;  /* 0x00000000053972ca */ /* 0x000fe200000e0000 */
[----:B------:R-:W-:Y:S01]  /*b730*/  UMOV UR51, 0x40000040 ;  /* 0x4000004000337882 */ /* 0x000fe20000000000 */
[----:B------:R-:W0:Y:S01]  /*b740*/  S2R R202, SR_TID.X ;  /* 0x0000000000ca7919 */ /* 0x000e220000002100 */
[----:B------:R-:W-:Y:S01]  /*b750*/  UMOV UR55, 0x40000040 ;  /* 0x4000004000377882 */ /* 0x000fe20000000000 */
[----:B------:R-:W-:-:S02]  /*b760*/  IMAD.MOV.U32 R207, RZ, RZ, 0x4 ;  /* 0x00000004ffcf7424 */ /* 0x000fc400078e00ff */
[----:B------:R-:W-:Y:S01]  /*b770*/  IMAD R221, R11, 0x1000, R196 ;  /* 0x000010000bdd7824 */ /* 0x000fe200078e02c4 */
[----:B0-----:R-:W-:Y:S01]  /*b780*/  SHF.R.U32.HI R202, RZ, 0x7, R202 ;  /* 0x00000007ffca7819 */ /* 0x001fe200000116ca */
[----:B------:R-:W-:Y:S02]  /*b790*/  WARPGROUP.DEPBAR.LE gsb0, 0x0 ;  /* 0x00008000000079c5 */ /* 0x000fe40000010000 */
[----:B------:R-:W-:-:S06]  /*b7a0*/  WARPGROUP.ARRIVE ;  /* 0x00000000000079c5 */ /* 0x000fcc0000000000 */
[----:B------:R-:W-:Y:S01]  /*b7b0*/  HGMMA.64x64x16.F32 R152, gdesc[UR56], R152, gsb0 ;  /* 0x00e00000389879f0 */ /* 0x000fe20008000898 */
[----:B------:R-:W-:Y:S01]  /*b7c0*/  R2UR UR58, R188 ;  /* 0x00000000bc3a72ca */ /* 0x000fe200000e0000 */
[----:B------:R-:W-:Y:S01]  /*b7d0*/  UMOV UR59, 0x40000040 ;  /* 0x40000040003b7882 */ /* 0x000fe20000000000 */
[----:B------:R-:W-:Y:S01]  /*b7e0*/  R2UR UR56, R12 ;  /* 0x000000000c3872ca */ /* 0x000fe200000e0000 */
[----:B------:R-:W-:Y:S01]  /*b7f0*/  VIADD R188, R23, 0x6 ;  /* 0x0000000617bc7836 */ /* 0x000fe20000000000 */
[----:B------:R-:W-:-:S04]  /*b800*/  R2UR UR57, R13 ;  /* 0x000000000d3972ca */ /* 0x000fc800000e0000 */
        /* <DEDUP_REMOVED lines=23> */
[----:B------:R-:W-:Y:S02]  /*b980*/  WARPGROUP.DEPBAR.LE gsb0, 0x0 ;  /* 0x00008000000079c5 */ /* 0x000fe40000010000 */
[----:B------:R-:W-:Y:S01]  /*b990*/  WARPGROUP.ARRIVE ;  /* 0x00000000000079c5 */ /* 0x000fe20000000000 */
[----:B------:R-:W-:-:S05]  /*b9a0*/  VIADD R188, R23, 0x606 ;  /* 0x0000060617bc7836 */ /* 0x000fca0000000000 */
[----:B------:R-:W-:Y:S01]  /*b9b0*/  HGMMA.64x64x16.F32 R152, gdesc[UR56], R152, gsb0 ;  /* 0x00e00000389879f0 */ /* 0x000fe20008000898 */
[----:B------:R-:W-:Y:S01]  /*b9c0*/  R2UR UR54, R188 ;  /* 0x00000000bc3672ca */ /* 0x000fe200000e0000 */
[----:B------:R-:W-:Y:S01]  /*b9d0*/  UMOV UR57, 0x40000040 ;  /* 0x4000004000397882 */ /* 0x000fe20000000000 */
[----:B------:R-:W0:Y:S01]  /*b9e0*/  SHFL.IDX PT, R188, R202, RZ, 0x1f ;  /* 0x00001fffcabc7589 */ /* 0x000e2200000e0000 */
[----:B------:R-:W-:Y:S01]  /*b9f0*/  UMOV UR59, 0x40000040 ;  /* 0x40000040003b7882 */ /* 0x000fe20000000000 */
[----:B0-----:R-:W-:Y:S01]  /*ba00*/  ISETP.GT.AND P3, PT, R188, 0x7f, PT ;  /* 0x0000007fbc00780c */ /* 0x001fe20003f64270 */
[----:B------:R-:W-:-:S03]  /*ba10*/  VIADD R188, R23, 0x800 ;  /* 0x0000080017bc7836 */ /* 0x000fc60000000000 */
[----:B------:R-:W-:Y:S02]  /*ba20*/  SEL R205, RZ, 0x2, !P3 ;  /* 0x00000002ffcd7807 */ /* 0x000fe40005800000 */
[C---:B------:R-:W-:Y:S02]  /*ba30*/  SEL R209, R207.reuse, 0x2, P3 ;  /* 0x00000002cfd17807 */ /* 0x040fe40001800000 */
[----:B------:R-:W-:Y:S01]  /*ba40*/  SEL R207, R207, 0x6, !P3 ;  /* 0x00000006cfcf7807 */ /* 0x000fe20005800000 */
[----:B------:R-:W-:Y:S02]  /*ba50*/  IMAD.IADD R202, R186, 0x1, R205 ;  /* 0x00000001baca7824 */ /* 0x000fe400078e02cd */
        /* <DEDUP_REMOVED lines=236> */
[----:B------:R-:W-:Y:S02]  /*c920*/  FMNMX.FTZ R188, R162, R23, !PT ;  /* 0x00000017a2bc7209 */ /* 0x000fe40007810000 */
[----:B0-----:R-:W-:Y:S02]  /*c930*/  FMNMX.FTZ R23, R204, R205, !PT ;  /* 0x000000cdcc177209 */ /* 0x001fe40007810000 */
[----:B------:R-:W-:-:S03]  /*c940*/  FMNMX.FTZ R205, R163, R188, !PT ;  /* 0x000000bca3cd7209 */ /* 0x000fc60007810000 */
[C---:B------:R-:W-:Y:S01]  /*c950*/  FADD.FTZ R189, -R23.reuse, R189 ;  /* 0x000000bd17bd7221 */ /* 0x040fe20000010100 */
[----:B------:R-:W-:Y:S01]  /*c960*/  FMNMX.FTZ R188, R166, R205, !PT ;  /* 0x000000cda6bc7209 */ /* 0x000fe20007810000 */
[----:B------:R-:W-:Y:S02]  /*c970*/  FMUL.FTZ R213, R23, UR6 ;  /* 0x0000000617d57c20 */ /* 0x000fe40008410000 */
[----:B------:R-:W-:Y:S01]  /*c980*/  FMUL.FTZ R202, R189, UR6 ;  /* 0x00000006bdca7c20 */ /* 0x000fe20008410000 */
[----:B------:R-:W-:Y:S01]  /*c990*/  FMNMX.FTZ R189, R167, R188, !PT ;  /* 0x000000bca7bd7209 */ /* 0x000fe20007810000 */
[--C-:B------:R-:W-:Y:S01]  /*c9a0*/  FFMA.FTZ R204, R153, UR6, -R213.reuse ;  /* 0x0000000699cc7c23 */ /* 0x100fe200080108d5 */
[--C-:B------:R-:W-:Y:S01]  /*c9b0*/  FFMA.FTZ R206, R157, UR6, -R213.reuse ;  /* 0x000000069dce7c23 */ /* 0x100fe200080108d5 */
[--C-:B------:R-:W-:Y:S01]  /*c9c0*/  FFMA.FTZ R207, R160, UR6, -R213.reuse ;  /* 0x00000006a0cf7c23 */ /* 0x100fe200080108d5 */
[----:B------:R-:W-:Y:S01]  /*c9d0*/  FMNMX.FTZ R188, R170, R189, !PT ;  /* 0x000000bdaabc7209 */ /* 0x000fe20007810000 */
[--C-:B------:R-:W-:Y:S01]  /*c9e0*/  FFMA.FTZ R189, R152, UR6, -R213.reuse ;  /* 0x0000000698bd7c23 */ /* 0x100fe200080108d5 */
[----:B------:R-:W0:Y:S01]  /*c9f0*/  MUFU.EX2 R202, R202 ;  /* 0x000000ca00ca7308 */ /* 0x000e220000000800 */
        /* <DEDUP_REMOVED lines=15> */
[----:B------:R-:W-:Y:S01]  /*caf0*/  MUFU.EX2 R189, R189 ;  /* 0x000000bd00bd7308 */ /* 0x000fe20000000800 */
[----:B0-----:R-:W-:Y:S01]  /*cb00*/  FMUL.FTZ R24, R24, R202 ;  /* 0x000000ca18187220 */ /* 0x001fe20000410000 */
[----:B------:R-:W-:Y:S01]  /*cb10*/  FMNMX.FTZ R153, R179, R152, !PT ;  /* 0x00000098b3997209 */ /* 0x000fe20007810000 */
[-C--:B------:R-:W-:Y:S01]  /*cb20*/  FMUL.FTZ R25, R25, R202.reuse ;  /* 0x000000ca19197220 */ /* 0x080fe20000410000 */
[-C--:B------:R-:W-:Y:S01]  /*cb30*/  FMUL.FTZ R28, R28, R202.reuse ;  /* 0x000000ca1c1c7220 */ /* 0x080fe20000410000 */
[-C--:B------:R-:W-:Y:S01]  /*cb40*/  FMUL.FTZ R29, R29, R202.reuse ;  /* 0x000000ca1d1d7220 */ /* 0x080fe20000410000 */
[----:B------:R-:W-:Y:S01]  /*cb50*/  FMNMX.FTZ R152, R182, R153, !PT ;  /* 0x00000099b6987209 */ /* 0x000fe20007810000 */
[-C--:B------:R-:W-:Y:S01]  /*cb60*/  FMUL.FTZ R32, R32, R202.reuse ;  /* 0x000000ca20207220 */ /* 0x080fe20000410000 */
[----:B------:R-:W-:Y:S01]  /*cb70*/  MUFU.EX2 R204, R204 ;  /* 0x000000cc00cc7308 */ /* 0x000fe20000000800 */
[----:B------:R-:W-:Y:S01]  /*cb80*/  FMUL.FTZ R33, R33, R202 ;  /* 0x000000ca21217220 */ /* 0x000fe20000410000 */
[----:B------:R-:W-:Y:S01]  /*cb90*/  FMNMX.FTZ R152, R183, R152, !PT ;  /* 0x00000098b7987209 */ /* 0x000fe20007810000 */
[-C--:B------:R-:W-:Y:S01]  /*cba0*/  FMUL.FTZ R36, R36, R202.reuse ;  /* 0x000000ca24247220 */ /* 0x080fe20000410000 */
[-C--:B------:R-:W-:Y:S01]  /*cbb0*/  FMUL.FTZ R37, R37, R202.reuse ;  /* 0x000000ca25257220 */ /* 0x080fe20000410000 */
[-C--:B------:R-:W-:Y:S01]  /*cbc0*/  FMUL.FTZ R40, R40, R202.reuse ;  /* 0x000000ca28287220 */ /* 0x080fe20000410000 */
[-C--:B------:R-:W-:Y:S01]  /*cbd0*/  FMUL.FTZ R41, R41, R202.reuse ;  /* 0x000000ca29297220 */ /* 0x080fe20000410000 */
[----:B------:R-:W0:Y:S01]  /*cbe0*/  SHFL.BFLY PT, R153, R152, 0x2, 0x1f ;  /* 0x0c401f0098997f89 */ /* 0x000e2200000e0000 */
        /* <DEDUP_REMOVED lines=23> */
[----:B0-----:R-:W-:Y:S01]  /*cd60*/  FMNMX.FTZ R153, R152, R153, !PT ;  /* 0x0000009998997209 */ /* 0x001fe20007810000 */
[----:B------:R-:W0:Y:S01]  /*cd70*/  MUFU.EX2 R208, R208 ;  /* 0x000000d000d07308 */ /* 0x000e220000000800 */
[-C--:B------:R-:W-:Y:S01]  /*cd80*/  FMUL.FTZ R84, R84, R202.reuse ;  /* 0x000000ca54547220 */ /* 0x080fe20000410000 */
[-C--:B------:R-:W-:Y:S01]  /*cd90*/  FMUL.FTZ R85, R85, R202.reuse ;  /* 0x000000ca55557220 */ /* 0x080fe20000410000 */
[-C--:B------:R-:W-:Y:S01]  /*cda0*/  FMUL.FTZ R88, R88, R202.reuse ;  /* 0x000000ca58587220 */ /* 0x080fe20000410000 */
[----:B------:R-:W1:Y:S01]  /*cdb0*/  SHFL.BFLY PT, R188, R153, 0x1, 0x1f ;  /* 0x0c201f0099bc7f89 */ /* 0x000e6200000e0000 */
        /* <DEDUP_REMOVED lines=22> */
[----:B------:R-:W-:Y:S01]  /*cf20*/  FMUL.FTZ R125, R125, R202 ;  /* 0x000000ca7d7d7220 */ /* 0x000fe20000410000 */
[----:B-1----:R-:W-:Y:S01]  /*cf30*/  FMNMX.FTZ R188, R153, R188, !PT ;  /* 0x000000bc99bc7209 */ /* 0x002fe20007810000 */
[----:B------:R-:W-:Y:S01]  /*cf40*/  FFMA.FTZ R153, R181, UR6, -R213 ;  /* 0x00000006b5997c23 */ /* 0x000fe200080108d5 */
[-C--:B------:R-:W-:Y:S01]  /*cf50*/  FMUL.FTZ R128, R128, R202.reuse ;  /* 0x000000ca80807220 */ /* 0x080fe20000410000 */
[-C--:B------:R-:W-:Y:S01]  /*cf60*/  FMUL.FTZ R129, R129, R202.reuse ;  /* 0x000000ca81817220 */ /* 0x080fe20000410000 */
[----:B------:R-:W-:Y:S01]  /*cf70*/  MUFU.EX2 R169, R169 ;  /* 0x000000a900a97308 */ /* 0x000fe20000000800 */
[----:B------:R-:W-:Y:S01]  /*cf80*/  FADD.FTZ R152, -R188, R211 ;  /* 0x000000d3bc987221 */ /* 0x000fe20000010100 */
[-C--:B------:R-:W-:Y:S01]  /*cf90*/  FMUL.FTZ R132, R132, R202.reuse ;  /* 0x000000ca84847220 */ /* 0x080fe20000410000 */
[-C--:B------:R-:W-:Y:S01]  /*cfa0*/  FMUL.FTZ R133, R133, R202.reuse ;  /* 0x000000ca85857220 */ /* 0x080fe20000410000 */
[-C--:B------:R-:W-:Y:S01]  /*cfb0*/  FMUL.FTZ R136, R136, R202.reuse ;  /* 0x000000ca88887220 */ /* 0x080fe20000410000 */
[----:B------:R-:W-:Y:S01]  /*cfc0*/  FMUL.FTZ R181, R152, UR6 ;  /* 0x0000000698b57c20 */ /* 0x000fe20008410000 */
[----:B------:R-:W-:Y:S01]  /*cfd0*/  FMUL.FTZ R152, R188, UR6 ;  /* 0x00000006bc987c20 */ /* 0x000fe20008410000 */
[-C--:B------:R-:W-:Y:S01]  /*cfe0*/  FMUL.FTZ R137, R137, R202.reuse ;  /* 0x000000ca89897220 */ /* 0x080fe20000410000 */
[----:B------:R0:W-:Y:S01]  /*cff0*/  MUFU.EX2 R211, R153 ;  /* 0x0000009900d37308 */ /* 0x0001e20000000800 */
[----:B------:R-:W-:Y:S01]  /*d000*/  FMUL.FTZ R140, R140, R202 ;  /* 0x000000ca8c8c7220 */ /* 0x000fe20000410000 */
[----:B------:R-:W-:Y:S01]  /*d010*/  FFMA.FTZ R214, R154, UR6, -R152 ;  /* 0x000000069ad67c23 */ /* 0x000fe20008010898 */
[----:B------:R-:W-:-:S02]  /*d020*/  @!P3 IMAD R154, R212, 0x40, R195 ;  /* 0x00000040d49ab824 */ /* 0x000fc400078e02c3 */
[--C-:B------:R-:W-:Y:S01]  /*d030*/  FFMA.FTZ R213, R155, UR6, -R152.reuse ;  /* 0x000000069bd57c23 */ /* 0x100fe20008010898 */
[--C-:B------:R-:W-:Y:S01]  /*d040*/  FFMA.FTZ R215, R158, UR6, -R152.reuse ;  /* 0x000000069ed77c23 */ /* 0x100fe20008010898 */
[--C-:B------:R-:W-:Y:S01]  /*d050*/  FFMA.FTZ R216, R159, UR6, -R152.reuse ;  /* 0x000000069fd87c23 */ /* 0x100fe20008010898 */
[----:B------:R-:W-:Y:S01]  /*d060*/  @!P3 IMAD R154, R154, 0x4, R199 ;  /* 0x000000049a9ab824 */ /* 0x000fe200078e02c7 */
[----:B------:R-:W1:Y:S01]  /*d070*/  MUFU.EX2 R181, R181 ;  /* 0x000000b500b57308 */ /* 0x000e620000000800 */
[----:B0-----:R-:W-:Y:S02]  /*d080*/  @!P1 VIADD R153, R184, 0x38840 ;  /* 0x00038840b8999836 */ /* 0x001fe40000000000 */
[--C-:B------:R-:W-:Y:S01]  /*d090*/  FFMA.FTZ R217, R162, UR6, -R152.reuse ;  /* 0x00000006a2d97c23 */ /* 0x100fe20008010898 */
[--C-:B------:R-:W-:Y:S01]  /*d0a0*/  FFMA.FTZ R218, R163, UR6, -R152.reuse ;  /* 0x00000006a3da7c23 */ /* 0x100fe20008010898 */
[--C-:B------:R-:W-:Y:S01]  /*d0b0*/  FFMA.FTZ R219, R166, UR6, -R152.reuse ;  /* 0x00000006a6db7c23 */ /* 0x100fe20008010898 */
[--C-:B------:R-:W-:Y:S01]  /*d0c0*/  FFMA.FTZ R220, R167, UR6, -R152.reuse ;  /* 0x00000006a7dc7c23 */ /* 0x100fe20008010898 */
[----:B------:R-:W-:Y:S01]  /*d0d0*/  @!P1 PRMT R153, RZ, 0x654, R153 ;  /* 0x00000654ff999816 */ /* 0x000fe20000000099 */
[--C-:B------:R-:W-:Y:S01]  /*d0e0*/  FFMA.FTZ R170, R170, UR6, -R152.reuse ;  /* 0x00000006aaaa7c23 */ /* 0x100fe20008010898 */
[--C-:B------:R-:W-:Y:S01]  /*d0f0*/  FFMA.FTZ R171, R171, UR6, -R152.reuse ;  /* 0x00000006abab7c23 */ /* 0x100fe20008010898 */
[--C-:B------:R-:W-:Y:S01]  /*d100*/  FFMA.FTZ R174, R174, UR6, -R152.reuse ;  /* 0x00000006aeae7c23 */ /* 0x100fe20008010898 */
[--C-:B------:R-:W-:Y:S01]  /*d110*/  FFMA.FTZ R175, R175, UR6, -R152.reuse ;  /* 0x00000006afaf7c23 */ /* 0x100fe20008010898 */
[----:B------:R0:W-:Y:S01]  /*d120*/  @!P1 SYNCS.ARRIVE.TRANS64.RED.A1T0 RZ, [R153+URZ], RZ ;  /* 0x000000ff99ff99a7 */ /* 0x0001e2000810043f */
[--C-:B------:R-:W-:Y:S01]  /*d130*/  FFMA.FTZ R178, R178, UR6, -R152.reuse ;  /* 0x00000006b2b27c23 */ /* 0x100fe20008010898 */
[--C-:B------:R-:W-:Y:S01]  /*d140*/  FFMA.FTZ R179, R179, UR6, -R152.reuse ;  /* 0x00000006b3b37c23 */ /* 0x100fe20008010898 */
[--C-:B------:R-:W-:Y:S01]  /*d150*/  FFMA.FTZ R182, R182, UR6, -R152.reuse ;  /* 0x00000006b6b67c23 */ /* 0x100fe20008010898 */
[----:B------:R-:W-:Y:S01]  /*d160*/  FFMA.FTZ R183, R183, UR6, -R152 ;  /* 0x00000006b7b77c23 */ /* 0x000fe20008010898 */
[----:B------:R-:W-:Y:S01]  /*d170*/  @!P3 STS [R154+0x38400], R202 ;  /* 0x038400ca9a00b388 */ /* 0x000fe20000000800 */
[----:B------:R-:W-:Y:S01]  /*d180*/  MUFU.EX2 R214, R214 ;  /* 0x000000d600d67308 */ /* 0x000fe20000000800 */
[----:B------:R-:W-:Y:S01]  /*d190*/  F2FP.F16.F32.PACK_AB R152, R204, R189 ;  /* 0x000000bdcc98723e */ /* 0x000fe200000000ff */
[----:B-1----:R-:W-:Y:S01]  /*d1a0*/  FMUL.FTZ R26, R26, R181 ;  /* 0x000000b51a1a7220 */ /* 0x002fe20000410000 */
[----:B------:R1:W-:Y:S01]  /*d1b0*/  @!P3 STS [R154+0x38420], R181 ;  /* 0x038420b59a00b388 */ /* 0x0003e20000000800 */
[----:B------:R-:W-:Y:S01]  /*d1c0*/  F2FP.F16.F32.PACK_AB R158, R210, R209 ;  /* 0x000000d1d29e723e */ /* 0x000fe200000000ff */
[-C--:B------:R-:W-:Y:S01]  /*d1d0*/  FMUL.FTZ R27, R27, R181.reuse ;  /* 0x000000b51b1b7220 */ /* 0x080fe20000410000 */
[----:B------:R-:W-:Y:S01]  /*d1e0*/  F2FP.F16.F32.PACK_AB R160, R169, R168 ;  /* 0x000000a8a9a0723e */ /* 0x000fe200000000ff */
[-C--:B------:R-:W-:Y:S01]  /*d1f0*/  FMUL.FTZ R30, R30, R181.reuse ;  /* 0x000000b51e1e7220 */ /* 0x080fe20000410000 */
[----:B------:R-:W0:Y:S01]  /*d200*/  MUFU.EX2 R213, R213 ;  /* 0x000000d500d57308 */ /* 0x000e220000000800 */
[-C--:B------:R-:W-:Y:S01]  /*d210*/  FMUL.FTZ R31, R31, R181.reuse ;  /* 0x000000b51f1f7220 */ /* 0x080fe20000410000 */
[-C--:B------:R-:W-:Y:S01]  /*d220*/  FMUL.FTZ R34, R34, R181.reuse ;  /* 0x000000b522227220 */ /* 0x080fe20000410000 */
[-C--:B------:R-:W-:Y:S01]  /*d230*/  FMUL.FTZ R35, R35, R181.reuse ;  /* 0x000000b523237220 */ /* 0x080fe20000410000 */
[----:B------:R-:W-:Y:S01]  /*d240*/  FMUL.FTZ R38, R38, R181 ;  /* 0x000000b526267220 */ /* 0x000fe20000410000 */
[----:B-1----:R-:W-:Y:S01]  /*d250*/  F2FP.F16.F32.PACK_AB R154, R206, R205 ;  /* 0x000000cdce9a723e */ /* 0x002fe200000000ff */
        /* <DEDUP_REMOVED lines=77> */
[----:B------:R-:W-:Y:S01]  /*d730*/  FMUL.FTZ R151, R151, R181 ;  /* 0x000000b597977220 */ /* 0x000fe20000410000 */
[----:B------:R0:W-:Y:S01]  /*d740*/  STSM.16.M88.4 [R191+0x36400], R152 ;  /* 0x03640098bf007844 */ /* 0x0001e20000000200 */
[----:B------:R-:W-:-:S02]  /*d750*/  VIADD R212, R221, 0x80 ;  /* 0x00000080ddd47836 */ /* 0x000fc40000000000 */
[----:B------:R-:W-:Y:S01]  /*d760*/  FFMA.FTZ R3, R202, R3, R189 ;  /* 0x00000003ca037223 */ /* 0x000fe200000100bd */
[----:B------:R-:W-:Y:S01]  /*d770*/  FFMA.FTZ R10, R181, R10, R214 ;  /* 0x0000000ab50a7223 */ /* 0x000fe200000100d6 */
[----:B------:R-:W-:Y:S01]  /*d780*/  MUFU.EX2 R174, R174 ;  /* 0x000000ae00ae7308 */ /* 0x000fe20000000800 */
[----:B------:R0:W-:Y:S01]  /*d790*/  STSM.16.M88.4 [R190], R156 ;  /* 0x0000009cbe007844 */ /* 0x0001e20000000200 */
[----:B------:R-:W-:Y:S01]  /*d7a0*/  FADD.FTZ R204, R204, R3 ;  /* 0x00000003cccc7221 */ /* 0x000fe20000010000 */
[----:B------:R-:W-:Y:S01]  /*d7b0*/  FADD.FTZ R10, R213, R10 ;  /* 0x0000000ad50a7221 */ /* 0x000fe20000010000 */
[----:B------:R-:W-:Y:S02]  /*d7c0*/  @!P1 VIADD R184, R184, 0x38860 ;  /* 0x00038860b8b89836 */ /* 0x000fe40000000000 */
[----:B------:R-:W-:Y:S01]  /*d7d0*/  FADD.FTZ R205, R205, R204 ;  /* 0x000000cccdcd7221 */ /* 0x000fe20000010000 */
[----:B------:R-:W-:Y:S01]  /*d7e0*/  FADD.FTZ R215, R215, R10 ;  /* 0x0000000ad7d77221 */ /* 0x000fe20000010000 */
[----:B------:R-:W2:Y:S01]  /*d7f0*/  MUFU.EX2 R175, R175 ;  /* 0x000000af00af7308 */ /* 0x000ea20000000800 */
[----:B-1----:R-:W-:Y:S01]  /*d800*/  F2FP.F16.F32.PACK_AB R161, R171, R170 ;  /* 0x000000aaaba1723e */ /* 0x002fe200000000ff */
[----:B------:R-:W-:Y:S01]  /*d810*/  FADD.FTZ R206, R206, R205 ;  /* 0x000000cdcece7221 */ /* 0x000fe20000010000 */
[----:B------:R-:W-:Y:S01]  /*d820*/  FADD.FTZ R216, R216, R215 ;  /* 0x000000d7d8d87221 */ /* 0x000fe20000010000 */
[----:B------:R-:W-:Y:S01]  /*d830*/  @!P1 PRMT R184, RZ, 0x654, R184 ;  /* 0x00000654ffb89816 */ /* 0x000fe200000000b8 */
[----:B------:R-:W-:-:S02]  /*d840*/  IMAD.MOV.U32 R189, RZ, RZ, R23 ;  /* 0x000000ffffbd7224 */ /* 0x000fc400078e0017 */
        /* <DEDUP_REMOVED lines=13> */
[----:B------:R-:W2:Y:S01]  /*d920*/  MUFU.EX2 R180, R180 ;  /* 0x000000b400b47308 */ /* 0x000ea20000000800 */
[----:B------:R-:W-:Y:S02]  /*d930*/  FADD.FTZ R170, R170, R219 ;  /* 0x000000dbaaaa7221 */ /* 0x000fe40000010000 */
[----:B------:R-:W-:Y:S02]  /*d940*/  FADD.FTZ R169, R169, R168 ;  /* 0x000000a8a9a97221 */ /* 0x000fe40000010000 */
[----:B------:R-:W-:Y:S02]  /*d950*/  FADD.FTZ R171, R171, R170 ;  /* 0x000000aaabab7221 */ /* 0x000fe40000010000 */
[----:B------:R-:W-:Y:S01]  /*d960*/  FADD.FTZ R172, R172, R169 ;  /* 0x000000a9acac7221 */ /* 0x000fe20000010000 */
[----:B------:R-:W-:Y:S01]  /*d970*/  MUFU.EX2 R178, R178 ;  /* 0x000000b200b27308 */ /* 0x000fe20000000800 */
[----:B-1----:R-:W-:Y:S01]  /*d980*/  F2FP.F16.F32.PACK_AB R164, R177, R176 ;  /* 0x000000b0b1a4723e */ /* 0x002fe200000000ff */
[----:B------:R-:W-:Y:S01]  /*d990*/  FADD.FTZ R174, R174, R171 ;  /* 0x000000abaeae7221 */ /* 0x000fe20000010000 */
[----:B------:R-:W-:-:S03]  /*d9a0*/  FADD.FTZ R173, R173, R172 ;  /* 0x000000acadad7221 */ /* 0x000fc60000010000 */
[----:B------:R-:W-:Y:S01]  /*d9b0*/  FADD.FTZ R175, R175, R174 ;  /* 0x000000aeafaf7221 */ /* 0x000fe20000010000 */
[----:B------:R-:W-:Y:S01]  /*d9c0*/  FADD.FTZ R176, R176, R173 ;  /* 0x000000adb0b07221 */ /* 0x000fe20000010000 */
[----:B------:R-:W1:Y:S01]  /*d9d0*/  MUFU.EX2 R179, R179 ;  /* 0x000000b300b37308 */ /* 0x000e620000000800 */
[----:B--2---:R-:W-:Y:S02]  /*d9e0*/  F2FP.F16.F32.PACK_AB R166, R211, R180 ;  /* 0x000000b4d3a6723e */ /* 0x004fe400000000ff */
[----:B------:R-:W-:-:S04]  /*d9f0*/  FADD.FTZ R177, R177, R176 ;  /* 0x000000b0b1b17221 */ /* 0x000fc80000010000 */
[----:B------:R-:W-:Y:S01]  /*da00*/  FADD.FTZ R180, R180, R177 ;  /* 0x000000b1b4b47221 */ /* 0x000fe20000010000 */
[----:B------:R-:W2:Y:S03]  /*da10*/  MUFU.EX2 R182, R182 ;  /* 0x000000b600b67308 */ /* 0x000ea60000000800 */
[----:B------:R-:W-:Y:S01]  /*da20*/  FADD.FTZ R3, R211, R180 ;  /* 0x000000b4d3037221 */ /* 0x000fe20000010000 */
[----:B------:R-:W-:-:S04]  /*da30*/  IMAD.MOV.U32 R211, RZ, RZ, R188 ;  /* 0x000000ffffd37224 */ /* 0x000fc800078e00bc */
[----:B------:R-:W3:Y:S01]  /*da40*/  MUFU.EX2 R183, R183 ;  /* 0x000000b700b77308 */ /* 0x000ee20000000800 */
[----:B-1----:R-:W-:Y:S01]  /*da50*/  F2FP.F16.F32.PACK_AB R165, R179, R178 ;  /* 0x000000b2b3a5723e */ /* 0x002fe200000000ff */
[----:B------:R-:W-:-:S04]  /*da60*/  FADD.FTZ R178, R178, R175 ;  /* 0x000000afb2b27221 */ /* 0x000fc80000010000 */
[----:B------:R-:W-:-:S04]  /*da70*/  FADD.FTZ R179, R179, R178 ;  /* 0x000000b2b3b37221 */ /* 0x000fc80000010000 */
[----:B--2---:R-:W-:Y:S01]  /*da80*/  FADD.FTZ R10, R182, R179 ;  /* 0x000000b3b60a7221 */ /* 0x004fe20000010000 */
[----:B---3--:R-:W-:-:S03]  /*da90*/  F2FP.F16.F32.PACK_AB R167, R183, R182 ;  /* 0x000000b6b7a7723e */ /* 0x008fc600000000ff */
[----:B------:R-:W-:Y:S02]  /*daa0*/  FADD.FTZ R10, R183, R10 ;  /* 0x0000000ab70a7221 */ /* 0x000fe40000010000 */
[----:B------:R0:W-:Y:S01]  /*dab0*/  STSM.16.M88.4 [R192], R164 ;  /* 0x000000a4c0007844 */ /* 0x0001e20000000200 */
[----:B------:R-:W-:-:S06]  /*dac0*/  WARPGROUP.ARRIVE ;  /* 0x00000000000079c5 */ /* 0x000fcc0000000000 */
        /* <DEDUP_REMOVED lines=33> */
[----:B0-----:R-:W-:-:S07]  /*dce0*/  IMAD.MOV.U32 R184, RZ, RZ, R203 ;  /* 0x000000ffffb87224 */ /* 0x001fce00078e00cb */
.L_x_2060:
[----:B------:R-:W-:-:S13]  /*dcf0*/  R2UR UR7, R198 ;  /* 0x00000000c60772ca */ /* 0x000fda00000e0000 */
[----:B------:R-:W-:-:S13]  /*dd00*/  ISETP.GE.AND P2, PT, R184, UR7, PT ;  /* 0x00000007b8007c0c */ /* 0x000fda000bf46270 */
[----:B------:R-:W-:Y:S05]  /*dd10*/  @!P2 BRA `(.L_x_2070) ;  /* 0x00000034008ca947 */ /* 0x000fea0003800000 */
[----:B--2---:R-:W-:Y:S01]  /*dd20*/  IMAD.MOV.U32 R204, RZ, RZ, R188 ;  /* 0x000000ffffcc7224 */ /* 0x004fe200078e00bc */
[----:B------:R-:W-:Y:S01]  /*dd30*/  ULDC UR61, c[0x0][0xadc] ;  /* 0x0002b700003d7ab9 */ /* 0x000fe20000000800 */
[----:B------:R-:W-:Y:S02]  /*dd40*/  IMAD.MOV.U32 R203, RZ, RZ, R23 ;  /* 0x000000ffffcb7224 */ /* 0x000fe400078e0017 */
[----:B------:R-:W-:-:S07]  /*dd50*/  IMAD.MOV.U32 R206, RZ, RZ, R11 ;  /* 0x000000ffffce7224 */ /* 0x000fce00078e000b */
.L_x_2087:
[----:B------:R-:W-:-:S05]  /*dd60*/  VIADD R11, R206, 0x1 ;  /* 0x00000001ce0b7836 */ /* 0x000fca0000000000 */
[----:B------:R-:W-:-:S04]  /*dd70*/  ISETP.NE.AND P2, PT, R11, 0x2, PT ;  /* 0x000000020b00780c */ /* 0x000fc80003f45270 */
[----:B------:R-:W-:Y:S02]  /*dd80*/  SEL R23, RZ, 0x1, P2 ;  /* 0x00000001ff177807 */ /* 0x000fe40001000000 */
[----:B------:R-:W-:Y:S02]  /*dd90*/  SEL R11, R11, RZ, P2 ;  /* 0x000000ff0b0b7207 */ /* 0x000fe40001000000 */
[----:B------:R-:W-:-:S13]  /*dda0*/  R2UR UR6, R23 ;  /* 0x00000000170672ca */ /* 0x000fda00000e0000 */
[----:B------:R-:W-:Y:S01]  /*ddb0*/  ULOP3.LUT UR60, UR60, UR6, URZ, 0x3c, !UPT ;  /* 0x000000063c3c7292 */ /* 0x000fe2000f8e3c3f */
[----:B---3--:R-:W-:Y:S11]  /*ddc0*/  @!P0 BRA `(.L_x_2071) ;  /* 0x0000000000048947 */ /* 0x008ff60003800000 */
[----:B------:R-:W-:Y:S01]  /*ddd0*/  BPT.TRAP 0x1 ;  /* 0x000000040000795c */ /* 0x000fe20000300000 */
.L_x_2071:
[----:B------:R-:W-:Y:S02]  /*dde0*/  IMAD.U32 R189, RZ, RZ, UR60 ;  /* 0x0000003cffbd7e24 */ /* 0x000fe4000f8e00ff */
[----:B------:R-:W-:-:S03]  /*ddf0*/  IMAD R202, R11, 0x8, R199 ;  /* 0x000000080bca7824 */ /* 0x000fc600078e02c7 */
[----:B------:R-:W-:-:S04]  /*de00*/  SHF.L.U32 R189, R189, 0x1f, RZ ;  /* 0x0000001fbdbd7819 */ /* 0x000fc800000006ff */
[----:B------:R0:W1:Y:S01]  /*de10*/  SYNCS.PHASECHK.TRANS64.TRYWAIT P2, [R202+URZ+0x38830], R189 ;  /* 0x038830bdca0075a7 */ /* 0x000062000804017f */
[----:B------:R-:W-:Y:S05]  /*de20*/  @!P0 BRA `(.L_x_2072) ;  /* 0x0000000000048947 */ /* 0x000fea0003800000 */
[----:B------:R-:W-:Y:S01]  /*de30*/  BPT.TRAP 0x1 ;  /* 0x000000040000795c */ /* 0x000fe20000300000 */
.L_x_2072:
[----:B------:R-:W-:Y:S01]  /*de40*/  IMAD R23, R11, 0x200, R194 ;  /* 0x000002000b177824 */ /* 0x000fe200078e02c2 */
[----:B-1----:R-:W-:Y:S06]  /*de50*/  @P2 BRA `(.L_x_2073) ;  /* 0x0000000000082947 */ /* 0x002fec0003800000 */
[----:B------:R-:W1:Y:S02]  /*de60*/  SYNCS.PHASECHK.TRANS64.TRYWAIT P2, [R202+URZ+0x38830], R189 ;  /* 0x038830bdca0075a7 */ /* 0x000e64000804017f */
[----:B-1----:R-:W-:Y:S05]  /*de70*/  @!P2 BRA `(.L_x_2074) ;  /* 0x000000c4005ca947 */ /* 0x002fea0003800000 */
.L_x_2073:
[----:B------:R-:W-:Y:S01]  /*de80*/  R2UR UR58, R23 ;  /* 0x00000000173a72ca */ /* 0x000fe200000e0000 */
[----:B------:R-:W-:Y:S01]  /*de90*/  WARPGROUP.ARRIVE ;  /* 0x00000000000079c5 */ /* 0x000fe20000000000 */
        /* <DEDUP_REMOVED lines=8> */
[----:B------:R-:W-:Y:S01]  /*df20*/  VIADD R188, R23, 0x4 ;  /* 0x0000000417bc7836 */ /* 0x000fe20000000000 */
        /* <DEDUP_REMOVED lines=22> */
.L_x_2075:
[----:B------:R2:W3:Y:S01]  /*e090*/  SYNCS.PHASECHK.TRANS64.TRYWAIT P2, [R202+URZ+0x38850], R189 ;  /* 0x038850bdca0075a7 */ /* 0x0004e2000804017f */
[----:B------:R-:W-:Y:S05]  /*e0a0*/  @!P0 BRA `(.L_x_2076) ;  /* 0x0000000000048947 */ /* 0x000fea0003800000 */
[----:B------:R-:W-:Y:S01]  /*e0b0*/  BPT.TRAP 0x1 ;  /* 0x000000040000795c */ /* 0x000fe20000300000 */
.L_x_2076:
[----:B------:R-:W-:Y:S01]  /*e0c0*/  IMAD R23, R11, 0x1000, R17 ;  /* 0x000010000b177824 */ /* 0x000fe200078e0211 */
[----:B---3--:R-:W-:Y:S06]  /*e0d0*/  @P2 BRA `(.L_x_2077) ;  /* 0x0000000000082947 */ /* 0x008fec0003800000 */
[----:B------:R-:W3:Y:S02]  /*e0e0*/  SYNCS.PHASECHK.TRANS64.TRYWAIT P2, [R202+URZ+0x38850], R189 ;  /* 0x038850bdca0075a7 */ /* 0x000ee4000804017f */
[----:B---3--:R-:W-:Y:S05]  /*e0f0*/  @!P2 BRA `(.L_x_2078) ;  /* 0x000000c000d0a947 */ /* 0x008fea0003800000 */
.L_x_2077:
[----:B------:R-:W-:Y:S01]  /*e100*/  R2UR UR58, R23 ;  /* 0x00000000173a72ca */ /* 0x000fe200000e0000 */
[----:B------:R-:W-:Y:S01]  /*e110*/  WARPGROUP.ARRIVE ;  /* 0x00000000000079c5 */ /* 0x000fe20000000000 */
[----:B------:R-:W-:Y:S01]  /*e120*/  R2UR UR56, R6 ;  /* 0x00000000063872ca */ /* 0x000fe200000e0000 */
[----:B------:R-:W-:Y:S01]  /*e130*/  UMOV UR59, 0x40000040 ;  /* 0x40000040003b7882 */ /* 0x000fe20000000000 */
[----:B------:R-:W-:Y:S01]  /*e140*/  R2UR UR57, R7 ;  /* 0x00000000073972ca */ /* 0x000fe200000e0000 */
        /* <DEDUP_REMOVED lines=19> */
[----:B------:R-:W4:Y:S01]  /*e280*/  S2R R205, SR_TID.X ;  /* 0x0000000000cd7919 */ /* 0x000f220000002100 */
[----:B------:R-:W-:Y:S01]  /*e290*/  UMOV UR55, 0x40000040 ;  /* 0x4000004000377882 */ /* 0x000fe20000000000 */
[----:B------:R-:W-:Y:S01]  /*e2a0*/  IMAD.MOV.U32 R212, RZ, RZ, R187 ;  /* 0x000000ffffd47224 */ /* 0x000fe200078e00bb */
[----:B----4-:R-:W-:Y:S01]  /*e2b0*/  SHF.R.U32.HI R205, RZ, 0x7, R205 ;  /* 0x00000007ffcd7819 */ /* 0x010fe200000116cd */
[----:B------:R-:W-:-:S02]  /*e2c0*/  WARPGROUP.DEPBAR.LE gsb0, 0x0 ;  /* 0x00008000000079c5 */ /* 0x000fc40000010000 */
        /* <DEDUP_REMOVED lines=36> */
[----:B------:R-:W4:Y:S01]  /*e510*/  SHFL.IDX PT, R188, R205, RZ, 0x1f ;  /* 0x00001fffcdbc7589 */ /* 0x000f2200000e0000 */
[----:B------:R-:W-:Y:S01]  /*e520*/  UMOV UR59, 0x40000040 ;  /* 0x40000040003b7882 */ /* 0x000fe20000000000 */
[----:B----4-:R-:W-:Y:S01]  /*e530*/  ISETP.GT.AND P2, PT, R188, 0x7f, PT ;  /* 0x0000007fbc00780c */ /* 0x010fe20003f44270 */
[----:B------:R-:W-:-:S03]  /*e540*/  VIADD R188, R23, 0x800 ;  /* 0x0000080017bc7836 */ /* 0x000fc60000000000 */
[----:B0123--:R-:W-:-:S05]  /*e550*/  SEL R189, RZ, 0x2, !P2 ;  /* 0x00000002ffbd7807 */ /* 0x00ffca0005000000 */
[----:B------:R-:W-:Y:S02]  /*e560*/  IMAD.IADD R205, R186, 0x1, R189 ;  /* 0x00000001bacd7824 */ /* 0x000fe400078e02bd */
[----:B------:R-:W-:-:S03]  /*e570*/  IMAD.IADD R207, R189, 0x1, R188 ;  /* 0x00000001bdcf7824 */ /* 0x000fc600078e02bc */
[----:B------:R-:W-:Y:S01]  /*e580*/  R2UR UR56, R205 ;  /* 0x00000000cd3872ca */ /* 0x000fe200000e0000 */
[----:B------:R-:W-:Y:S01]  /*e590*/  IMAD.MOV.U32 R205, RZ, RZ, 0x4 ;  /* 0x00000004ffcd7424 */ /* 0x000fe200078e00ff */
[----:B------:R-:W-:-:S04]  /*e5a0*/  R2UR UR58, R207 ;  /* 0x00000000cf3a72ca */ /* 0x000fc800000e0000 */
        /* <DEDUP_REMOVED lines=9> */
[----:B------:R-:W-:Y:S01]  /*e640*/  R2UR UR7, R201 ;  /* 0x00000000c90772ca */ /* 0x000fe200000e0000 */
[----:B------:R-:W-:Y:S02]  /*e650*/  WARPGROUP.DEPBAR.LE gsb0, 0x0 ;  /* 0x00008000000079c5 */ /* 0x000fe40000010000 */
[----:B------:R-:W-:-:S06]  /*e660*/  WARPGROUP.ARRIVE ;  /* 0x00000000000079c5 */ /* 0x000fcc0000000000 */
[----:B------:R-:W-:Y:S01]  /*e670*/  HGMMA.64x64x16.F32 R152, gdesc[UR8], R152, gsb0 ;  /* 0x00e00000089879f0 */ /* 0x000fe20008000898 */
[----:B------:R-:W-:Y:S01]  /*e680*/  ULDC UR10, c[0x0][0x288] ;  /* 0x0000a200000a7ab9 */ /* 0x000fe20000000800 */
[----:B------:R-:W-:Y:S01]  /*e690*/  ULDC UR11, c[0x0][0xad8] ;  /* 0x0002b600000b7ab9 */ /* 0x000fe20000000800 */
[----:B------:R-:W-:Y:S02]  /*e6a0*/  WARPGROUP.DEPBAR.LE gsb0, 0x0 ;  /* 0x00008000000079c5 */ /* 0x000fe40000010000 */
[----:B------:R-:W-:-:S06]  /*e6b0*/  WARPGROUP.ARRIVE ;  /* 0x00000000000079c5 */ /* 0x000fcc0000000000 */
[----:B------:R-:W-:Y:S01]  /*e6c0*/  HGMMA.64x64x16.F32 R152, gdesc[UR12], R152, gsb0 ;  /* 0x00e000000c9879f0 */ /* 0x000fe20008000898 */
[----:B------:R-:W-:Y:S02]  /*e6d0*/  ULDC UR15, c[0x0][0x2f0] ;  /* 0x0000bc00000f7ab9 */ /* 0x000fe40000000800 */
        /* <DEDUP_REMOVED lines=182> */
[----:B------:R-:W-:Y:S01]  /*f240*/  IADD3 R23, R188, R189, R23 ;  /* 0x000000bdbc177210 */ /* 0x000fe20007ffe017 */
[----:B------:R-:W-:-:S05]  /*f250*/  @!P1 VIADD R188, R202, 0x38840 ;  /* 0x00038840cabc9836 */ /* 0x000fca0000000000 */
        /* <DEDUP_REMOVED lines=8> */
[----:B------:R-:W-:Y:S01]  /*f2e0*/  @P2 IMAD.HI.U32 R23, R187, UR6, RZ ;  /* 0x00000006bb172c27 */ /* 0x000fe2000f8e00ff */
[----:B------:R-:W-:-:S04]  /*f2f0*/  @UP0 ULDC UR6, c[0x0][0x450] ;  /* 0x0001140000060ab9 */ /* 0x000fc80000000800 */
[----:B------:R-:W-:Y:S01]  /*f300*/  @P2 SHF.R.U32.HI R212, RZ, UR6, R23 ;  /* 0x00000006ffd42c19 */ /* 0x000fe20008011617 */
[----:B------:R-:W-:-:S04]  /*f310*/  IMAD.SHL.U32 R23, R184, 0x40, RZ ;  /* 0x00000040b8177824 */ /* 0x000fc800078e00ff */
[----:B------:R-:W0:Y:S01]  /*f320*/  SHFL.IDX PT, R205, R212, RZ, 0x1c1f ;  /* 0x001c1fffd4cd7589 */ /* 0x000e2200000e0000 */
[----:B------:R-:W-:-:S05]  /*f330*/  IADD3 R189, -R2, 0x1, -R23 ;  /* 0x0000000102bd7810 */ /* 0x000fca0007ffe917 */
[----:B------:R-:W-:-:S04]  /*f340*/  IMAD R189, R16, UR15, R189 ;  /* 0x0000000f10bd7c24 */ /* 0x000fc8000f8e02bd */
[----:B------:R-:W-:-:S04]  /*f350*/  VIADD R189, R189, -UR10 ;  /* 0x8000000abdbd7c36 */ /* 0x000fc80008000000 */
[C---:B------:R-:W-:Y:S02]  /*f360*/  VIADD R209, R189.reuse, UR11 ;  /* 0x0000000bbdd17c36 */ /* 0x040fe40008000000 */
[----:B------:R-:W-:Y:S02]  /*f370*/  VIADD R210, R189, UR7 ;  /* 0x00000007bdd27c36 */ /* 0x000fe40008000000 */
[--C-:B0-----:R-:W-:Y:S02]  /*f380*/  IMAD.IADD R211, R209, 0x1, R205.reuse ;  /* 0x00000001d1d37824 */ /* 0x101fe400078e02cd */
[----:B------:R-:W-:Y:S01]  /*f390*/  IMAD.IADD R207, R210, 0x1, R205 ;  /* 0x00000001d2cf7824 */ /* 0x000fe200078e02cd */
[----:B------:R-:W-:Y:S02]  /*f3a0*/  WARPGROUP.DEPBAR.LE gsb0, 0x0 ;  /* 0x00008000000079c5 */ /* 0x000fe40000010000 */
[----:B------:R-:W-:-:S06]  /*f3b0*/  WARPGROUP.ARRIVE ;  /* 0x00000000000079c5 */ /* 0x000fcc0000000000 */
[----:B------:R-:W-:Y:S03]  /*f3c0*/  HGMMA.64x64x16.F32 R152, gdesc[UR56], R152, gsb0 ;  /* 0x00e00000389879f0 */ /* 0x000fe60008000898 */
[----:B------:R-:W-:Y:S02]  /*f3d0*/  WARPGROUP.DEPBAR.LE gsb0, 0x0 ;  /* 0x00008000000079c5 */ /* 0x000fe40000010000 */
[----:B------:R0:W-:Y:S01]  /*f3e0*/  @!P1 SYNCS.ARRIVE.TRANS64.RED.A1T0 RZ, [R188+URZ], RZ ;  /* 0x000000ffbcff99a7 */ /* 0x0001e2000810043f */
[----:B------:R-:W-:Y:S05]  /*f3f0*/  @!P6 BRA `(.L_x_2079) ;  /* 0x000000000064e947 */ /* 0x000fea0003800000 */
[----:B------:R-:W-:Y:S01]  /*f400*/  ULDC UR7, c[0x0][0x2f0] ;  /* 0x0000bc0000077ab9 */ /* 0x000fe20000000800 */
[----:B------:R-:W-:Y:S01]  /*f410*/  ULDC UR6, c[0x0][0x288] ;  /* 0x0000a20000067ab9 */ /* 0x000fe20000000800 */
[----:B0-----:R-:W-:Y:S01]  /*f420*/  IMAD R188, R16, UR7, R205 ;  /* 0x0000000710bc7c24 */ /* 0x001fe2000f8e02cd */
[----:B------:R-:W-:Y:S03]  /*f430*/  BSSY B0, `(.L_x_2080) ;  /* 0x0000011000007945 */ /* 0x000fe60003800000 */
        /* <DEDUP_REMOVED lines=11> */
.L_x_2081:
[----:B------:R-:W-:-:S05]  /*f4f0*/  IMAD.U32 R208, RZ, RZ, UR61 ;  /* 0x0000003dffd07e24 */ /* 0x000fca000f8e00ff */
[----:B------:R-:W-:-:S13]  /*f500*/  ISETP.NE.AND P2, PT, R208, 0x1, PT ;  /* 0x00000001d000780c */ /* 0x000fda0003f45270 */
[----:B------:R-:W0:Y:S02]  /*f510*/  @P2 LDC.64 R188, c[0x0][0xae0] ;  /* 0x0002b800ffbc2b82 */ /* 0x000e240000000a00 */
[----:B0-----:R-:W-:-:S05]  /*f520*/  @P2 IMAD.HI.U32 R188, R205, R188, RZ ;  /* 0x000000bccdbc2227 */ /* 0x001fca00078e00ff */
[----:B------:R-:W-:-:S07]  /*f530*/  @P2 SHF.R.U32.HI R205, RZ, R189, R188 ;  /* 0x000000bdffcd2219 */ /* 0x000fce00000116bc */
.L_x_2082:
[----:B------:R-:W-:Y:S05]  /*f540*/  BSYNC B0 ;  /* 0x0000000000007941 */ /* 0x000fea0003800000 */
.L_x_2080:
[----:B------:R-:W-:-:S04]  /*f550*/  IMAD R205, R205, R208, -R23 ;  /* 0x000000d0cdcd7224 */ /* 0x000fc800078e0a17 */
[----:B------:R-:W-:-:S05]  /*f560*/  IMAD.IADD R188, R205, 0x1, -R2 ;  /* 0x00000001cdbc7824 */ /* 0x000fca00078e0a02 */
[----:B------:R-:W-:Y:S02]  /*f570*/  VIADDMNMX R211, R188, R208, R211, PT ;  /* 0x000000d0bcd37246 */ /* 0x000fe400038001d3 */
[----:B------:R-:W-:-:S07]  /*f580*/  VIMNMX R207, R207, R188, !PT ;  /* 0x000000bccfcf7248 */ /* 0x000fce0007fe0100 */
.L_x_2079:
[----:B------:R-:W-:-:S04]  /*f590*/  ISETP.GT.AND P2, PT, R184, -0x1, PT ;  /* 0xffffffffb800780c */ /* 0x000fc80003f44270 */
[C---:B------:R-:W-:Y:S02]  /*f5a0*/  ISETP.GT.AND P3, PT, R207.reuse, RZ, P2 ;  /* 0x000000ffcf00720c */ /* 0x040fe40001764270 */
[----:B------:R-:W-:Y:S02]  /*f5b0*/  ISETP.GT.AND P5, PT, R207, 0x1, P2 ;  /* 0x00000001cf00780c */ /* 0x000fe400017a4270 */
[----:B------:R-:W-:Y:S02]  /*f5c0*/  ISETP.LT.OR P4, PT, R211, 0x1, P3 ;  /* 0x00000001d300780c */ /* 0x000fe40001f81670 */
[C---:B------:R-:W-:Y:S02]  /*f5d0*/  ISETP.GT.AND P3, PT, R207.reuse, 0x8, P2 ;  /* 0x00000008cf00780c */ /* 0x040fe40001764270 */
[----:B------:R-:W-:Y:S02]  /*f5e0*/  FSEL R208, R152, -INF , !P4 ;  /* 0xff80000098d07808 */ /* 0x000fe40006000000 */
[----:B------:R-:W-:-:S02]  /*f5f0*/  ISETP.GT.AND P4, PT, R207, 0x9, P2 ;  /* 0x00000009cf00780c */ /* 0x000fc40001784270 */
[C---:B------:R-:W-:Y:S02]  /*f600*/  ISETP.LT.OR P5, PT, R211.reuse, 0x2, P5 ;  /* 0x00000002d300780c */ /* 0x040fe40002fa1670 */
[C---:B------:R-:W-:Y:S02]  /*f610*/  ISETP.LT.OR P3, PT, R211.reuse, 0x9, P3 ;  /* 0x00000009d300780c */ /* 0x040fe40001f61670 */
[----:B------:R-:W-:Y:S02]  /*f620*/  ISETP.LT.OR P4, PT, R211, 0xa, P4 ;  /* 0x0000000ad300780c */ /* 0x000fe40002781670 */
[----:B------:R-:W-:Y:S02]  /*f630*/  FSEL R205, R153, -INF , !P5 ;  /* 0xff80000099cd7808 */ /* 0x000fe40006800000 */
[----:B------:R-:W-:Y:S01]  /*f640*/  FSEL R189, R156, -INF , !P3 ;  /* 0xff8000009cbd7808 */ /* 0x000fe20005800000 */
[----:B------:R-:W1:Y:S01]  /*f650*/  SHFL.IDX PT, R153, R212, 0x1, 0x1c1f ;  /* 0x003c1f00d4997f89 */ /* 0x000e6200000e0000 */
[----:B0-----:R-:W-:-:S02]  /*f660*/  FSEL R188, R157, -INF , !P4 ;  /* 0xff8000009dbc7808 */ /* 0x001fc40006000000 */
        /* <DEDUP_REMOVED lines=10> */
[----:B------:R-:W-:Y:S01]  /*f710*/  ISETP.GT.AND P3, PT, R207, 0x20, P2 ;  /* 0x00000020cf00780c */ /* 0x000fe20001764270 */
[--C-:B-1----:R-:W-:Y:S01]  /*f720*/  IMAD.IADD R209, R209, 0x1, R153.reuse ;  /* 0x00000001d1d17824 */ /* 0x102fe200078e0299 */
[----:B------:R-:W-:Y:S01]  /*f730*/  ISETP.GT.AND P4, PT, R207, 0x21, P2 ;  /* 0x00000021cf00780c */ /* 0x000fe20001784270 */
[----:B------:R-:W-:Y:S01]  /*f740*/  IMAD.IADD R210, R210, 0x1, R153 ;  /* 0x00000001d2d27824 */ /* 0x000fe200078e0299 */
        /* <DEDUP_REMOVED lines=9> */
[C---:B------:R-:W-:Y:S02]  /*f7e0*/  ISETP.LT.OR P5, PT, R211.reuse, 0x29, P5 ;  /* 0x00000029d300780c */ /* 0x040fe40002fa1670 */
[C---:B------:R-:W-:Y:S02]  /*f7f0*/  ISETP.LT.OR P3, PT, R211.reuse, 0x2a, P3 ;  /* 0x0000002ad300780c */ /* 0x040fe40001f61670 */
[----:B------:R-:W-:Y:S02]  /*f800*/  ISETP.LT.OR P4, PT, R211, 0x31, P4 ;  /* 0x00000031d300780c */ /* 0x000fe40002781670 */
[----:B------:R-:W-:-:S02]  /*f810*/  FSEL R172, R172, -INF , !P5 ;  /* 0xff800000acac7808 */ /* 0x000fc40006800000 */
[----:B------:R-:W-:Y:S02]  /*f820*/  FSEL R173, R173, -INF , !P3 ;  /* 0xff800000adad7808 */ /* 0x000fe40005800000 */
[----:B------:R-:W-:Y:S02]  /*f830*/  FSEL R176, R176, -INF , !P4 ;  /* 0xff800000b0b07808 */ /* 0x000fe40006000000 */
[C---:B------:R-:W-:Y:S02]  /*f840*/  ISETP.GT.AND P5, PT, R207.reuse, 0x31, P2 ;  /* 0x00000031cf00780c */ /* 0x040fe400017a4270 */
[C---:B------:R-:W-:Y:S02]  /*f850*/  ISETP.GT.AND P3, PT, R207.reuse, 0x38, P2 ;  /* 0x00000038cf00780c */ /* 0x040fe40001764270 */
[----:B------:R-:W-:Y:S02]  /*f860*/  ISETP.GT.AND P4, PT, R207, 0x39, P2 ;  /* 0x00000039cf00780c */ /* 0x000fe40001784270 */
[----:B------:R-:W-:-:S02]  /*f870*/  ISETP.LT.OR P5, PT, R211, 0x32, P5 ;  /* 0x00000032d300780c */ /* 0x000fc40002fa1670 */
[C---:B------:R-:W-:Y:S02]  /*f880*/  ISETP.LT.OR P3, PT, R211.reuse, 0x39, P3 ;  /* 0x00000039d300780c */ /* 0x040fe40001f61670 */
[----:B------:R-:W-:Y:S02]  /*f890*/  ISETP.LT.OR P4, PT, R211, 0x3a, P4 ;  /* 0x0000003ad300780c */ /* 0x000fe40002781670 */
[----:B------:R-:W-:Y:S02]  /*f8a0*/  FSEL R177, R177, -INF , !P5 ;  /* 0xff800000b1b17808 */ /* 0x000fe40006800000 */
[----:B------:R-:W-:Y:S02]  /*f8b0*/  FSEL R180, R180, -INF , !P3 ;  /* 0xff800000b4b47808 */ /* 0x000fe40005800000 */
[----:B------:R-:W-:Y:S01]  /*f8c0*/  FSEL R181, R181, -INF , !P4 ;  /* 0xff800000b5b57808 */ /* 0x000fe20006000000 */
[----:B------:R-:W-:Y:S06]  /*f8d0*/  @!P6 BRA `(.L_x_2083) ;  /* 0x000000000064e947 */ /* 0x000fec0003800000 */
[----:B------:R-:W-:Y:S01]  /*f8e0*/  ULDC UR7, c[0x0][0x2f0] ;  /* 0x0000bc0000077ab9 */ /* 0x000fe20000000800 */
[----:B------:R-:W-:Y:S01]  /*f8f0*/  ULDC UR6, c[0x0][0x288] ;  /* 0x0000a20000067ab9 */ /* 0x000fe20000000800 */
        /* <DEDUP_REMOVED lines=13> */
.L_x_2085:
[----:B------:R-:W-:-:S05]  /*f9d0*/  IMAD.U32 R212, RZ, RZ, UR61 ;  /* 0x0000003dffd47e24 */ /* 0x000fca000f8e00ff */
[----:B------:R-:W-:-:S13]  /*f9e0*/  ISETP.NE.AND P3, PT, R212, 0x1, PT ;  /* 0x00000001d400780c */ /* 0x000fda0003f65270 */
[----:B------:R-:W0:Y:S02]  /*f9f0*/  @P3 LDC.64 R152, c[0x0][0xae0] ;  /* 0x0002b800ff983b82 */ /* 0x000e240000000a00 */
[----:B0-----:R-:W-:-:S05]  /*fa00*/  @P3 IMAD.HI.U32 R152, R168, R152, RZ ;  /* 0x00000098a8983227 */ /* 0x001fca00078e00ff */
[----:B------:R-:W-:-:S07]  /*fa10*/  @P3 SHF.R.U32.HI R168, RZ, R153, R152 ;  /* 0x00000099ffa83219 */ /* 0x000fce0000011698 */
.L_x_2086:
[----:B------:R-:W-:Y:S05]  /*fa20*/  BSYNC B0 ;  /* 0x0000000000007941 */ /* 0x000fea0003800000 */
.L_x_2084:
[----:B------:R-:W-:-:S04]  /*fa30*/  IMAD R23, R168, R212, -R23 ;  /* 0x000000d4a8177224 */ /* 0x000fc800078e0a17 */
[----:B------:R-:W-:-:S05]  /*fa40*/  IMAD.IADD R23, R23, 0x1, -R2 ;  /* 0x0000000117177824 */ /* 0x000fca00078e0a02 */
[----:B------:R-:W-:Y:S02]  /*fa50*/  VIADDMNMX R209, R23, R212, R209, PT ;  /* 0x000000d417d17246 */ /* 0x000fe400038001d1 */
[----:B------:R-:W-:-:S07]  /*fa60*/  VIMNMX R210, R210, R23, !PT ;  /* 0x00000017d2d27248 */ /* 0x000fce0007fe0100 */
.L_x_2083:
[----:B------:R-:W-:Y:S01]  /*fa70*/  FMNMX.FTZ R152, R208, R203, !PT ;  /* 0x000000cbd0987209 */ /* 0x000fe20007810000 */
[----:B------:R-:W-:Y:S01]  /*fa80*/  ULDC UR6, c[0x0][0xa80] ;  /* 0x0002a00000067ab9 */ /* 0x000fe20000000800 */
[----:B------:R-:W-:Y:S01]  /*fa90*/  ISETP.GT.AND P3, PT, R210, 0x1, P2 ;  /* 0x00000001d200780c */ /* 0x000fe20001764270 */
[----:B------:R-:W-:Y:S01]  /*faa0*/  UMOV UR11, 0x40000040 ;  /* 0x40000040000b7882 */ /* 0x000fe20000000000 */
[----:B------:R-:W-:Y:S01]  /*fab0*/  FMNMX.FTZ R152, R205, R152, !PT ;  /* 0x00000098cd987209 */ /* 0x000fe20007810000 */
[----:B------:R-:W-:Y:S01]  /*fac0*/  @!P1 VIADD R202, R202, 0x38860 ;  /* 0x00038860caca9836 */ /* 0x000fe20000000000 */
        /* <DEDUP_REMOVED lines=10> */
[----:B------:R-:W-:Y:S02]  /*fb70*/  ISETP.LT.OR P4, PT, R209, 0x9, P4 ;  /* 0x00000009d100780c */ /* 0x000fe40002781670 */
[----:B------:R-:W-:Y:S02]  /*fb80*/  FMNMX.FTZ R152, R165, R152, !PT ;  /* 0x00000098a5987209 */ /* 0x000fe40007810000 */
[----:B------:R-:W-:Y:S02]  /*fb90*/  ISETP.GT.AND P5, PT, R210, 0x9, P2 ;  /* 0x00000009d200780c */ /* 0x000fe400017a4270 */
[----:B------:R-:W-:Y:S02]  /*fba0*/  FMNMX.FTZ R23, R157, R152, !PT ;  /* 0x000000989d177209 */ /* 0x000fe40007810000 */
[----:B------:R-:W-:-:S02]  /*fbb0*/  FSEL R158, R158, -INF , !P4 ;  /* 0xff8000009e9e7808 */ /* 0x000fc40006000000 */
        /* <DEDUP_REMOVED lines=14> */
[C---:B------:R-:W-:Y:S01]  /*fca0*/  ISETP.GT.AND P4, PT, R210.reuse, 0x19, P2 ;  /* 0x00000019d200780c */ /* 0x040fe20001784270 */
[----:B------:R-:W0:Y:S01]  /*fcb0*/  SHFL.BFLY PT, R23, R152, 0x2, 0x1f ;  /* 0x0c401f0098177f89 */ /* 0x000e2200000e0000 */
[----:B------:R-:W-:Y:S02]  /*fcc0*/  FSEL R163, R163, -INF , !P5 ;  /* 0xff800000a3a37808 */ /* 0x000fe40006800000 */
[----:B------:R-:W-:Y:S02]  /*fcd0*/  ISETP.GT.AND P5, PT, R210, 0x20, P2 ;  /* 0x00000020d200780c */ /* 0x000fe400017a4270 */
[----:B------:R-:W-:-:S02]  /*fce0*/  ISETP.LT.OR P4, PT, R209, 0x1a, P4 ;  /* 0x0000001ad100780c */ /* 0x000fc40002781670 */
[----:B------:R-:W-:Y:S02]  /*fcf0*/  ISETP.LT.OR P5, PT, R209, 0x21, P5 ;  /* 0x00000021d100780c */ /* 0x000fe40002fa1670 */
[----:B------:R-:W-:Y:S02]  /*fd00*/  FSEL R167, R167, -INF , !P4 ;  /* 0xff800000a7a77808 */ /* 0x000fe40006000000 */
[----:B------:R-:W-:Y:S02]  /*fd10*/  ISETP.GT.AND P4, PT, R210, 0x28, P2 ;  /* 0x00000028d200780c */ /* 0x000fe40001784270 */
[----:B------:R-:W-:Y:S02]  /*fd20*/  R2UR UR7, R198 ;  /* 0x00000000c60772ca */ /* 0x000fe400000e0000 */
[----:B------:R-:W-:Y:S02]  /*fd30*/  ISETP.LT.OR P4, PT, R209, 0x29, P4 ;  /* 0x00000029d100780c */ /* 0x000fe40002781670 */
[----:B------:R-:W-:-:S02]  /*fd40*/  @!P1 PRMT R202, RZ, 0x654, R202 ;  /* 0x00000654ffca9816 */ /* 0x000fc400000000ca */
[----:B------:R-:W-:Y:S02]  /*fd50*/  FSEL R207, R174, -INF , !P4 ;  /* 0xff800000aecf7808 */ /* 0x000fe40006000000 */
[----:B------:R-:W-:Y:S02]  /*fd60*/  ISETP.GT.AND P4, PT, R210, 0x30, P2 ;  /* 0x00000030d200780c */ /* 0x000fe40001784270 */
[----:B0-----:R-:W-:Y:S02]  /*fd70*/  FMNMX.FTZ R153, R152, R23, !PT ;  /* 0x0000001798997209 */ /* 0x001fe40007810000 */
[----:B------:R-:W-:-:S03]  /*fd80*/  ISETP.LT.OR P4, PT, R209, 0x31, P4 ;  /* 0x00000031d100780c */ /* 0x000fc60002781670 */
[----:B------:R-:W0:Y:S01]  /*fd90*/  SHFL.BFLY PT, R168, R153, 0x1, 0x1f ;  /* 0x0c201f0099a87f89 */ /* 0x000e2200000e0000 */
[----:B------:R-:W-:Y:S02]  /*fda0*/  FSEL R212, R178, -INF , !P4 ;  /* 0xff800000b2d47808 */ /* 0x000fe40006000000 */
[----:B------:R-:W-:-:S04]  /*fdb0*/  ISETP.GT.AND P4, PT, R210, 0x38, P2 ;  /* 0x00000038d200780c */ /* 0x000fc80001784270 */
[----:B------:R-:W-:Y:S02]  /*fdc0*/  ISETP.LT.OR P4, PT, R209, 0x39, P4 ;  /* 0x00000039d100780c */ /* 0x000fe40002781670 */
        /* <DEDUP_REMOVED lines=9> */
[----:B------:R-:W-:Y:S02]  /*fe60*/  ISETP.GT.AND P3, PT, R210, 0x21, P2 ;  /* 0x00000021d200780c */ /* 0x000fe40001764270 */
[----:B------:R-:W-:Y:S02]  /*fe70*/  FMNMX.FTZ R169, R159, R152, !PT ;  /* 0x000000989fa97209 */ /* 0x000fe40007810000 */
[----:B------:R-:W-:-:S02]  /*fe80*/  ISETP.LT.OR P3, PT, R209, 0x22, P3 ;  /* 0x00000022d100780c */ /* 0x000fc40001f61670 */
[----:B------:R-:W-:Y:S02]  /*fe90*/  FMNMX.FTZ R154, R162, R169, !PT ;  /* 0x000000a9a29a7209 */ /* 0x000fe40007810000 */
[----:B------:R-:W-:Y:S02]  /*fea0*/  FSEL R152, R170, -INF , !P5 ;  /* 0xff800000aa987808 */ /* 0x000fe40006800000 */
        /* <DEDUP_REMOVED lines=13> */
[----:B------:R-:W-:Y:S02]  /*ff80*/  ISETP.GT.AND P2, PT, R210, 0x39, P2 ;  /* 0x00000039d200780c */ /* 0x000fe40001744270 */
[----:B------:R-:W-:Y:S02]  /*ff90*/  FSEL R210, R179, -INF , !P3 ;  /* 0xff800000b3d27808 */ /* 0x000fe40005800000 */
[----:B------:R-:W-:-:S02]  /*ffa0*/  FMNMX.FTZ R171, R212, R171, !PT ;  /* 0x000000abd4ab7209 */ /* 0x000fc40007810000 */
[----:B------:R-:W-:Y:S02]  /*ffb0*/  FSETP.NEU.FTZ.AND P5, PT, R23, -INF , PT ;  /* 0xff8000001700780b */ /* 0x000fe40003fbd000 */
[----:B------:R-:W-:Y:S02]  /*ffc0*/  ISETP.LT.OR P2, PT, R209, 0x3a, P2 ;  /* 0x0000003ad100780c */ /* 0x000fe40001741670 */
[----:B------:R-:W-:Y:S02]  /*ffd0*/  FSEL R209, R182, -INF , !P4 ;  /* 0xff800000b6d17808 */ /* 0x000fe40006000000 */
[----:B------:R-:W-:Y:S02]  /*ffe0*/  FMNMX.FTZ R174, R210, R171, !PT ;  /* 0x000000abd2ae7209 */ /* 0x000fe40007810000 */
[----:B------:R-:W-:Y:S02]  /*fff0*/  FSEL R213, R213, RZ, P5 ;  /* 0x000000ffd5d57208 */ /* 0x000fe40002800000 */
[----:B------:R-:W-:-:S02]  /*10000*/  FSEL R214, R183, -INF , !P2 ;  /* 0xff800000b7d67808 */ /* 0x000fc40005000000 */
[----:B------:R-:W-:Y:S01]  /*10010*/  FMNMX.FTZ R175, R209, R174, !PT ;  /* 0x000000aed1af7209 */ /* 0x000fe20007810000 */
[--C-:B------:R-:W-:Y:S01]  /*10020*/  FFMA.FTZ R174, R160, UR6, -R213.reuse ;  /* 0x00000006a0ae7c23 */ /* 0x100fe200080108d5 */
[--C-:B------:R-:W-:Y:S01]  /*10030*/  FFMA.FTZ R188, R188, UR6, -R213.reuse ;  /* 0x00000006bcbc7c23 */ /* 0x100fe200080108d5 */
[--C-:B------:R-:W-:Y:S01]  /*10040*/  FFMA.FTZ R182, R157, UR6, -R213.reuse ;  /* 0x000000069db67c23 */ /* 0x100fe200080108d5 */
[----:B------:R-:W-:Y:S01]  /*10050*/  FMNMX.FTZ R160, R214, R175, !PT ;  /* 0x000000afd6a07209 */ /* 0x000fe20007810000 */
[--C-:B------:R-:W-:Y:S01]  /*10060*/  FFMA.FTZ R175, R161, UR6, -R213.reuse ;  /* 0x00000006a1af7c23 */ /* 0x100fe200080108d5 */
[----:B------:R-:W-:Y:S01]  /*10070*/  MUFU.EX2 R171, R188 ;  /* 0x000000bc00ab7308 */ /* 0x000fe20000000800 */
[--C-:B------:R-:W-:Y:S01]  /*10080*/  FFMA.FTZ R183, R156, UR6, -R213.reuse ;  /* 0x000000069cb77c23 */ /* 0x100fe200080108d5 */
[----:B------:R-:W-:Y:S01]  /*10090*/  FSEL R156, R23, RZ, P5 ;  /* 0x000000ff179c7208 */ /* 0x000fe20002800000 */
[----:B------:R-:W0:Y:S01]  /*100a0*/  SHFL.BFLY PT, R161, R160, 0x2, 0x1f ;  /* 0x0c401f00a0a17f89 */ /* 0x000e2200000e0000 */
[--C-:B------:R-:W-:Y:S01]  /*100b0*/  FFMA.FTZ R189, R189, UR6, -R213.reuse ;  /* 0x00000006bdbd7c23 */ /* 0x100fe200080108d5 */
[--C-:B------:R-:W-:Y:S01]  /*100c0*/  FFMA.FTZ R208, R208, UR6, -R213.reuse ;  /* 0x00000006d0d07c23 */ /* 0x100fe200080108d5 */
[----:B------:R-:W-:Y:S01]  /*100d0*/  FFMA.FTZ R205, R205, UR6, -R213 ;  /* 0x00000006cdcd7c23 */ /* 0x000fe200080108d5 */
[----:B------:R-:W-:Y:S01]  /*100e0*/  FADD.FTZ R156, -R156, R203 ;  /* 0x000000cb9c9c7221 */ /* 0x000fe20000010100 */
[----:B------:R1:W-:Y:S01]  /*100f0*/  MUFU.EX2 R170, R189 ;  /* 0x000000bd00aa7308 */ /* 0x0003e20000000800 */
[--C-:B------:R-:W-:Y:S01]  /*10100*/  FFMA.FTZ R178, R164, UR6, -R213.reuse ;  /* 0x00000006a4b27c23 */ /* 0x100fe200080108d5 */
[--C-:B------:R-:W-:Y:S01]  /*10110*/  FFMA.FTZ R179, R165, UR6, -R213.reuse ;  /* 0x00000006a5b37c23 */ /* 0x100fe200080108d5 */
[----:B------:R-:W-:Y:S01]  /*10120*/  FMUL.FTZ R156, R156, UR6 ;  /* 0x000000069c9c7c20 */ /* 0x000fe20008410000 */
[--C-:B------:R-:W-:Y:S01]  /*10130*/  FFMA.FTZ R172, R172, UR6, -R213.reuse ;  /* 0x00000006acac7c23 */ /* 0x100fe200080108d5 */
[--C-:B------:R-:W-:Y:S01]  /*10140*/  FFMA.FTZ R173, R173, UR6, -R213.reuse ;  /* 0x00000006adad7c23 */ /* 0x100fe200080108d5 */
[--C-:B------:R-:W-:Y:S01]  /*10150*/  FFMA.FTZ R176, R176, UR6, -R213.reuse ;  /* 0x00000006b0b07c23 */ /* 0x100fe200080108d5 */
[--C-:B------:R-:W-:Y:S01]  /*10160*/  FFMA.FTZ R177, R177, UR6, -R213.reuse ;  /* 0x00000006b1b17c23 */ /* 0x100fe200080108d5 */
[----:B------:R-:W-:Y:S01]  /*10170*/  MUFU.EX2 R168, R208 ;  /* 0x000000d000a87308 */ /* 0x000fe20000000800 */
[--C-:B-1----:R-:W-:Y:S01]  /*10180*/  FFMA.FTZ R189, R181, UR6, -R213.reuse ;  /* 0x00000006b5bd7c23 */ /* 0x102fe200080108d5 */
[----:B------:R-:W-:Y:S01]  /*10190*/  FFMA.FTZ R180, R180, UR6, -R213 ;  /* 0x00000006b4b47c23 */ /* 0x000fe200080108d5 */
[----:B------:R-:W-:-:S04]  /*101a0*/  IMAD R213, R11, 0x1000, R196 ;  /* 0x000010000bd57824 */ /* 0x000fc800078e02c4 */
[C---:B------:R-:W-:Y:S01]  /*101b0*/  VIADD R221, R213.reuse, 0x80 ;  /* 0x00000080d5dd7836 */ /* 0x040fe20000000000 */
[----:B------:R-:W1:Y:S01]  /*101c0*/  MUFU.EX2 R181, R156 ;  /* 0x0000009c00b57308 */ /* 0x000e620000000800 */
[----:B------:R-:W-:Y:S02]  /*101d0*/  R2UR UR10, R213 ;  /* 0x00000000d50a72ca */ /* 0x000fe400000e0000 */
[----:B0-----:R-:W-:-:S05]  /*101e0*/  FMNMX.FTZ R161, R160, R161, !PT ;  /* 0x000000a1a0a17209 */ /* 0x001fca0007810000 */
[----:B------:R-:W0:Y:S01]  /*101f0*/  SHFL.BFLY PT, R188, R161, 0x1, 0x1f ;  /* 0x0c201f00a1bc7f89 */ /* 0x000e2200000e0000 */
[----:B------:R2:W3:Y:S08]  /*10200*/  MUFU.EX2 R169, R205 ;  /* 0x000000cd00a97308 */ /* 0x0004f00000000800 */
[----:B------:R-:W-:Y:S01]  /*10210*/  MUFU.EX2 R174, R174 ;  /* 0x000000ae00ae7308 */ /* 0x000fe20000000800 */
        /* <DEDUP_REMOVED lines=14> */
[----:B0-----:R-:W-:Y:S01]  /*10300*/  FMNMX.FTZ R188, R161, R188, !PT ;  /* 0x000000bca1bc7209 */ /* 0x001fe20007810000 */
[----:B------:R-:W-:Y:S01]  /*10310*/  MUFU.EX2 R178, R178 ;  /* 0x000000b200b27308 */ /* 0x000fe20000000800 */
[-C--:B------:R-:W-:Y:S01]  /*10320*/  FMUL.FTZ R49, R49, R181.reuse ;  /* 0x000000b531317220 */ /* 0x080fe20000410000 */
[-C--:B------:R-:W-:Y:S01]  /*10330*/  FMUL.FTZ R52, R52, R181.reuse ;  /* 0x000000b534347220 */ /* 0x080fe20000410000 */
[C---:B------:R-:W-:Y:S01]  /*10340*/  FSETP.NEU.FTZ.AND P2, PT, R188.reuse, -INF , PT ;  /* 0xff800000bc00780b */ /* 0x040fe20003f5d000 */
[----:B------:R-:W-:Y:S01]  /*10350*/  FMUL.FTZ R157, R188, UR6 ;  /* 0x00000006bc9d7c20 */ /* 0x000fe20008410000 */
[-C--:B------:R-:W-:Y:S01]  /*10360*/  FMUL.FTZ R53, R53, R181.reuse ;  /* 0x000000b535357220 */ /* 0x080fe20000410000 */
[-C--:B------:R-:W-:Y:S01]  /*10370*/  FMUL.FTZ R56, R56, R181.reuse ;  /* 0x000000b538387220 */ /* 0x080fe20000410000 */
[-C--:B------:R-:W-:Y:S01]  /*10380*/  FMUL.FTZ R57, R57, R181.reuse ;  /* 0x000000b539397220 */ /* 0x080fe20000410000 */
[----:B------:R-:W0:Y:S01]  /*10390*/  MUFU.EX2 R179, R179 ;  /* 0x000000b300b37308 */ /* 0x000e220000000800 */
[----:B------:R-:W-:Y:S01]  /*103a0*/  FSEL R157, R157, RZ, P2 ;  /* 0x000000ff9d9d7208 */ /* 0x000fe20001000000 */
[-C--:B------:R-:W-:Y:S01]  /*103b0*/  FMUL.FTZ R60, R60, R181.reuse ;  /* 0x000000b53c3c7220 */ /* 0x080fe20000410000 */
[-C--:B------:R-:W-:Y:S01]  /*103c0*/  FMUL.FTZ R61, R61, R181.reuse ;  /* 0x000000b53d3d7220 */ /* 0x080fe20000410000 */
[-C--:B------:R-:W-:Y:S01]  /*103d0*/  FMUL.FTZ R64, R64, R181.reuse ;  /* 0x000000b540407220 */ /* 0x080fe20000410000 */
[----:B------:R-:W-:Y:S01]  /*103e0*/  FMUL.FTZ R65, R65, R181 ;  /* 0x000000b541417220 */ /* 0x000fe20000410000 */
[--C-:B------:R-:W-:Y:S01]  /*103f0*/  FFMA.FTZ R203, R153, UR6, -R157.reuse ;  /* 0x0000000699cb7c23 */ /* 0x100fe2000801089d */
[----:B------:R-:W-:Y:S01]  /*10400*/  FSEL R153, R188, RZ, P2 ;  /* 0x000000ffbc997208 */ /* 0x000fe20001000000 */
[--C-:B------:R-:W-:Y:S01]  /*10410*/  FFMA.FTZ R208, R155, UR6, -R157.reuse ;  /* 0x000000069bd07c23 */ /* 0x100fe2000801089d */
[----:B------:R-:W-:Y:S01]  /*10420*/  ISETP.NE.AND P2, PT, R197, RZ, PT ;  /* 0x000000ffc500720c */ /* 0x000fe20003f45270 */
[--C-:B------:R-:W-:Y:S01]  /*10430*/  FFMA.FTZ R159, R159, UR6, -R157.reuse ;  /* 0x000000069f9f7c23 */ /* 0x100fe2000801089d */
[--C-:B--2---:R-:W-:Y:S01]  /*10440*/  FFMA.FTZ R205, R158, UR6, -R157.reuse ;  /* 0x000000069ecd7c23 */ /* 0x104fe2000801089d */
[----:B------:R-:W-:Y:S01]  /*10450*/  FADD.FTZ R153, -R153, R204 ;  /* 0x000000cc99997221 */ /* 0x000fe20000010100 */
[--C-:B------:R-:W-:Y:S01]  /*10460*/  FFMA.FTZ R215, R211, UR6, -R157.reuse ;  /* 0x00000006d3d77c23 */ /* 0x100fe2000801089d */
[----:B------:R2:W-:Y:S01]  /*10470*/  MUFU.EX2 R204, R159 ;  /* 0x0000009f00cc7308 */ /* 0x0005e20000000800 */
[--C-:B------:R-:W-:Y:S01]  /*10480*/  FFMA.FTZ R163, R163, UR6, -R157.reuse ;  /* 0x00000006a3a37c23 */ /* 0x100fe2000801089d */
[----:B------:R-:W-:Y:S01]  /*10490*/  FMUL.FTZ R153, R153, UR6 ;  /* 0x0000000699997c20 */ /* 0x000fe20008410000 */
[--C-:B------:R-:W-:Y:S01]  /*104a0*/  FFMA.FTZ R161, R166, UR6, -R157.reuse ;  /* 0x00000006a6a17c23 */ /* 0x100fe2000801089d */
[--C-:B------:R-:W-:Y:S01]  /*104b0*/  FFMA.FTZ R167, R167, UR6, -R157.reuse ;  /* 0x00000006a7a77c23 */ /* 0x100fe2000801089d */
[--C-:B------:R-:W-:Y:S01]  /*104c0*/  FFMA.FTZ R217, R212, UR6, -R157.reuse ;  /* 0x00000006d4d97c23 */ /* 0x100fe2000801089d */
[--C-:B------:R-:W-:Y:S01]  /*104d0*/  FFMA.FTZ R218, R210, UR6, -R157.reuse ;  /* 0x00000006d2da7c23 */ /* 0x100fe2000801089d */
[----:B------:R-:W-:Y:S01]  /*104e0*/  FFMA.FTZ R219, R209, UR6, -R157 ;  /* 0x00000006d1db7c23 */ /* 0x000fe2000801089d */
[----:B------:R4:W5:Y:S01]  /*104f0*/  MUFU.EX2 R216, R153 ;  /* 0x0000009900d87308 */ /* 0x0009620000000800 */
[----:B------:R-:W-:-:S02]  /*10500*/  @!P2 IMAD R156, R206, 0x40, R195 ;  /* 0x00000040ce9ca824 */ /* 0x000fc400078e02c3 */
[--C-:B------:R-:W-:Y:S01]  /*10510*/  FFMA.FTZ R206, R162, UR6, -R157.reuse ;  /* 0x00000006a2ce7c23 */ /* 0x100fe2000801089d */
[--C-:B------:R-:W-:Y:S01]  /*10520*/  FFMA.FTZ R220, R214, UR6, -R157.reuse ;  /* 0x00000006d6dc7c23 */ /* 0x100fe2000801089d */
[----:B--2---:R-:W-:Y:S01]  /*10530*/  FFMA.FTZ R159, R152, UR6, -R157 ;  /* 0x00000006989f7c23 */ /* 0x004fe2000801089d */
[----:B------:R-:W-:Y:S02]  /*10540*/  @!P2 IMAD R155, R156, 0x4, R199 ;  /* 0x000000049c9ba824 */ /* 0x000fe400078e02c7 */
[--C-:B------:R-:W-:Y:S01]  /*10550*/  FFMA.FTZ R165, R207, UR6, -R157.reuse ;  /* 0x00000006cfa57c23 */ /* 0x100fe2000801089d */
[----:B---3--:R-:W-:Y:S01]  /*10560*/  F2FP.F16.F32.PACK_AB R152, R169, R168 ;  /* 0x000000a8a998723e */ /* 0x008fe200000000ff */
[----:B------:R-:W-:Y:S01]  /*10570*/  MUFU.EX2 R203, R203 ;  /* 0x000000cb00cb7308 */ /* 0x000fe20000000800 */
[----:B----4-:R-:W-:Y:S01]  /*10580*/  FFMA.FTZ R153, R154, UR6, -R157 ;  /* 0x000000069a997c23 */ /* 0x010fe2000801089d */
[----:B------:R-:W-:Y:S01]  /*10590*/  @!P2 STS [R155+0x38400], R181 ;  /* 0x038400b59b00a388 */ /* 0x000fe20000000800 */
[----:B------:R-:W-:Y:S01]  /*105a0*/  F2FP.F16.F32.PACK_AB R154, R171, R170 ;  /* 0x000000aaab9a723e */ /* 0x000fe200000000ff */
[-C--:B------:R-:W-:Y:S01]  /*105b0*/  FMUL.FTZ R68, R68, R181.reuse ;  /* 0x000000b544447220 */ /* 0x080fe20000410000 */
[----:B-1----:R-:W-:Y:S01]  /*105c0*/  F2FP.F16.F32.PACK_AB R156, R175, R174 ;  /* 0x000000aeaf9c723e */ /* 0x002fe200000000ff */
[-C--:B------:R-:W-:Y:S01]  /*105d0*/  FMUL.FTZ R69, R69, R181.reuse ;  /* 0x000000b545457220 */ /* 0x080fe20000410000 */
[----:B0-----:R-:W-:Y:S01]  /*105e0*/  F2FP.F16.F32.PACK_AB R158, R179, R178 ;  /* 0x000000b2b39e723e */ /* 0x001fe200000000ff */
[----:B------:R-:W-:Y:S01]  /*105f0*/  MUFU.EX2 R208, R208 ;  /* 0x000000d000d07308 */ /* 0x000fe20000000800 */
[----:B-----5:R0:W-:Y:S01]  /*10600*/  @!P2 STS [R155+0x38420], R216 ;  /* 0x038420d89b00a388 */ /* 0x0201e20000000800 */
        /* <DEDUP_REMOVED lines=87> */
[----:B0-----:R-:W-:Y:S01]  /*10b80*/  F2FP.F16.F32.PACK_AB R159, R210, R209 ;  /* 0x000000d1d29f723e */ /* 0x001fe200000000ff */
[----:B------:R-:W-:Y:S01]  /*10b90*/  FMUL.FTZ R91, R91, R216 ;  /* 0x000000d85b5b7220 */ /* 0x000fe20000410000 */
[----:B-1----:R-:W-:Y:S01]  /*10ba0*/  F2FP.F16.F32.PACK_AB R162, R173, R172 ;  /* 0x000000acada2723e */ /* 0x002fe200000000ff */
[-C--:B------:R-:W-:Y:S01]  /*10bb0*/  FMUL.FTZ R94, R94, R216.reuse ;  /* 0x000000d85e5e7220 */ /* 0x080fe20000410000 */
[-C--:B------:R-:W-:Y:S01]  /*10bc0*/  FMUL.FTZ R95, R95, R216.reuse ;  /* 0x000000d85f5f7220 */ /* 0x080fe20000410000 */
[-C--:B------:R-:W-:Y:S01]  /*10bd0*/  FMUL.FTZ R98, R98, R216.reuse ;  /* 0x000000d862627220 */ /* 0x080fe20000410000 */
[-C--:B------:R-:W-:Y:S01]  /*10be0*/  FMUL.FTZ R99, R99, R216.reuse ;  /* 0x000000d863637220 */ /* 0x080fe20000410000 */
        /* <DEDUP_REMOVED lines=9> */
[----:B---3--:R-:W-:Y:S01]  /*10c80*/  F2FP.F16.F32.PACK_AB R161, R212, R211 ;  /* 0x000000d3d4a1723e */ /* 0x008fe200000000ff */
        /* <DEDUP_REMOVED lines=25> */
[----:B------:R0:W-:Y:S01]  /*10e20*/  STSM.16.M88.4 [R191+0x36400], R152 ;  /* 0x03640098bf007844 */ /* 0x0001e20000000200 */
[----:B------:R-:W-:Y:S01]  /*10e30*/  FFMA.FTZ R168, R181, R3, R168 ;  /* 0x00000003b5a87223 */ /* 0x000fe200000100a8 */
[----:B------:R-:W-:Y:S01]  /*10e40*/  FFMA.FTZ R203, R216, R10, R203 ;  /* 0x0000000ad8cb7223 */ /* 0x000fe200000100cb */
[----:B------:R-:W-:Y:S01]  /*10e50*/  ISETP.GT.AND P2, PT, R184, UR7, PT ;  /* 0x00000007b8007c0c */ /* 0x000fe2000bf44270 */
[----:B------:R3:W-:Y:S01]  /*10e60*/  STSM.16.M88.4 [R190], R156 ;  /* 0x0000009cbe007844 */ /* 0x0007e20000000200 */
[----:B------:R-:W2:Y:S01]  /*10e70*/  MUFU.EX2 R189, R189 ;  /* 0x000000bd00bd7308 */ /* 0x000ea20000000800 */
[----:B-1----:R-:W-:Y:S01]  /*10e80*/  F2FP.F16.F32.PACK_AB R164, R177, R176 ;  /* 0x000000b0b1a4723e */ /* 0x002fe200000000ff */
[----:B------:R-:W-:Y:S01]  /*10e90*/  FADD.FTZ R169, R169, R168 ;  /* 0x000000a8a9a97221 */ /* 0x000fe20000010000 */
[----:B------:R3:W-:Y:S01]  /*10ea0*/  STSM.16.M88.4 [R193], R160 ;  /* 0x000000a0c1007844 */ /* 0x0007e20000000200 */
[----:B------:R-:W-:Y:S01]  /*10eb0*/  FADD.FTZ R208, R208, R203 ;  /* 0x000000cbd0d07221 */ /* 0x000fe20000010000 */
[----:B------:R-:W-:-:S02]  /*10ec0*/  IMAD.MOV.U32 R203, RZ, RZ, R23 ;  /* 0x000000ffffcb7224 */ /* 0x000fc400078e0017 */
[----:B------:R-:W-:Y:S01]  /*10ed0*/  FADD.FTZ R170, R170, R169 ;  /* 0x000000a9aaaa7221 */ /* 0x000fe20000010000 */
[----:B------:R-:W-:Y:S01]  /*10ee0*/  MUFU.EX2 R217, R217 ;  /* 0x000000d900d97308 */ /* 0x000fe20000000800 */
[----:B------:R-:W-:Y:S02]  /*10ef0*/  FADD.FTZ R205, R205, R208 ;  /* 0x000000d0cdcd7221 */ /* 0x000fe40000010000 */
[----:B------:R-:W-:Y:S02]  /*10f00*/  FADD.FTZ R171, R171, R170 ;  /* 0x000000aaabab7221 */ /* 0x000fe40000010000 */
[----:B------:R-:W-:Y:S02]  /*10f10*/  FADD.FTZ R205, R204, R205 ;  /* 0x000000cdcccd7221 */ /* 0x000fe40000010000 */
[----:B------:R-:W-:Y:S01]  /*10f20*/  FADD.FTZ R174, R174, R171 ;  /* 0x000000abaeae7221 */ /* 0x000fe20000010000 */
[----:B------:R-:W-:Y:S01]  /*10f30*/  IMAD.MOV.U32 R204, RZ, RZ, R188 ;  /* 0x000000ffffcc7224 */ /* 0x000fe200078e00bc */
[----:B------:R-:W1:Y:S01]  /*10f40*/  MUFU.EX2 R218, R218 ;  /* 0x000000da00da7308 */ /* 0x000e620000000800 */
[----:B--2---:R-:W-:Y:S01]  /*10f50*/  F2FP.F16.F32.PACK_AB R166, R189, R180 ;  /* 0x000000b4bda6723e */ /* 0x004fe200000000ff */
[----:B------:R-:W-:Y:S01]  /*10f60*/  FADD.FTZ R206, R206, R205 ;  /* 0x000000cdcece7221 */ /* 0x000fe20000010000 */
[----:B------:R-:W-:-:S03]  /*10f70*/  FADD.FTZ R175, R175, R174 ;  /* 0x000000aeafaf7221 */ /* 0x000fc60000010000 */
[----:B------:R-:W-:Y:S01]  /*10f80*/  FADD.FTZ R206, R207, R206 ;  /* 0x000000cecfce7221 */ /* 0x000fe20000010000 */
[----:B------:R-:W-:Y:S01]  /*10f90*/  FADD.FTZ R178, R178, R175 ;  /* 0x000000afb2b27221 */ /* 0x000fe20000010000 */
[----:B------:R-:W-:Y:S02]  /*10fa0*/  MUFU.EX2 R219, R219 ;  /* 0x000000db00db7308 */ /* 0x000fe40000000800 */
[----:B------:R-:W-:Y:S01]  /*10fb0*/  FADD.FTZ R209, R209, R206 ;  /* 0x000000ced1d17221 */ /* 0x000fe20000010000 */
[----:B------:R-:W-:Y:S01]  /*10fc0*/  FADD.FTZ R179, R179, R178 ;  /* 0x000000b2b3b37221 */ /* 0x000fe20000010000 */
[----:B------:R-:W-:Y:S02]  /*10fd0*/  IMAD.MOV.U32 R206, RZ, RZ, R11 ;  /* 0x000000ffffce7224 */ /* 0x000fe400078e000b */
[----:B------:R-:W-:Y:S01]  /*10fe0*/  FADD.FTZ R210, R210, R209 ;  /* 0x000000d1d2d27221 */ /* 0x000fe20000010000 */
[----:B------:R-:W-:Y:S01]  /*10ff0*/  FADD.FTZ R182, R182, R179 ;  /* 0x000000b3b6b67221 */ /* 0x000fe20000010000 */
[----:B------:R-:W2:Y:S01]  /*11000*/  MUFU.EX2 R220, R220 ;  /* 0x000000dc00dc7308 */ /* 0x000ea20000000800 */
        /* <DEDUP_REMOVED lines=9> */
[----:B--2---:R-:W-:Y:S02]  /*110a0*/  F2FP.F16.F32.PACK_AB R167, R220, R219 ;  /* 0x000000dbdca7723e */ /* 0x004fe400000000ff */
[----:B------:R-:W-:Y:S01]  /*110b0*/  FADD.FTZ R217, R217, R214 ;  /* 0x000000d6d9d97221 */ /* 0x000fe20000010000 */
[----:B------:R-:W-:Y:S02]  /*110c0*/  FADD.FTZ R177, R177, R176 ;  /* 0x000000b0b1b17221 */ /* 0x000fe40000010000 */
        /* <DEDUP_REMOVED lines=12> */
[----:B------:R-:W-:-:S02]  /*11190*/  WARPGROUP.DEPBAR.LE gsb0, 0x0 ;  /* 0x00008000000079c5 */ /* 0x000fc40000010000 */
[----:B------:R-:W-:Y:S01]  /*111a0*/  WARPGROUP.ARRIVE ;  /* 0x00000000000079c5 */ /* 0x000fe20000000000 */
[----:B0-----:R-:W-:-:S04]  /*111b0*/  VIADD R152, R184, 0xffffffff ;  /* 0xffffffffb8987836 */ /* 0x001fc80000000000 */
[----:B------:R-:W-:-:S12]  /*111c0*/  IMAD.MOV.U32 R184, RZ, RZ, R152 ;  /* 0x000000ffffb87224 */ /* 0x000fd800078e0098 */
        /* <DEDUP_REMOVED lines=24> */
.L_x_2070:
[----:B------:R-:W0:Y:S01]  /*11350*/  SHFL.BFLY PT, R0, R3, 0x2, 0x1f ;  /* 0x0c401f0003007f89 */ /* 0x000e2200000e0000 */
[----:B------:R-:W-:Y:S01]  /*11360*/  IMAD.MOV.U32 R4, RZ, RZ, RZ ;  /* 0x000000ffff047224 */ /* 0x000fe200078e00ff */
[----:B------:R-:W-:Y:S08]  /*11370*/  BAR.ARV 0x8, 0x100 ;  /* 0x0204000000007b1d */ /* 0x000ff00000002000 */
[----:B------:R-:W-:Y:S01]  /*11380*/  BAR.SYNC.DEFER_BLOCKING 0xf, 0x100 ;  /* 0x03c4000000007b1d */ /* 0x000fe20000010000 */
[----:B------:R-:W-:-:S05]  /*11390*/  ISETP.NE.AND P0, PT, R197, RZ, PT ;  /* 0x000000ffc500720c */ /* 0x000fca0003f05270 */
[----:B------:R-:W1:Y:S01]  /*113a0*/  SHFL.BFLY PT, R7, R10, 0x2, 0x1f ;  /* 0x0c401f000a077f89 */ /* 0x000e6200000e0000 */
[----:B0-----:R-:W-:-:S05]  /*113b0*/  FADD.FTZ R2, R0, R3 ;  /* 0x0000000300027221 */ /* 0x001fca0000010000 */
[----:B------:R-:W0:Y:S01]  /*113c0*/  SHFL.BFLY PT, R5, R2, 0x1, 0x1f ;  /* 0x0c201f0002057f89 */ /* 0x000e2200000e0000 */
[----:B-1----:R-:W-:-:S05]  /*113d0*/  FADD.FTZ R7, R7, R10 ;  /* 0x0000000a07077221 */ /* 0x002fca0000010000 */
[----:B------:R-:W1:Y:S01]  /*113e0*/  SHFL.BFLY PT, R0, R7, 0x1, 0x1f ;  /* 0x0c201f0007007f89 */ /* 0x000e6200000e0000 */
[----:B0-----:R-:W-:Y:S01]  /*113f0*/  FADD.FTZ R6, R2, R5 ;  /* 0x0000000502067221 */ /* 0x001fe20000010000 */
[----:B------:R-:W-:-:S04]  /*11400*/  IMAD R2, R11, 0x40, R195 ;  /* 0x000000400b027824 */ /* 0x000fc800078e02c3 */
[----:B------:R-:W-:Y:S01]  /*11410*/  FSETP.NE.FTZ.AND P1, PT, R6, RZ, PT ;  /* 0x000000ff0600720b */ /* 0x000fe20003f35000 */
[----:B------:R-:W-:Y:S02]  /*11420*/  @!P0 IMAD R199, R2, 0x4, R199 ;  /* 0x0000000402c78824 */ /* 0x000fe400078e02c7 */
[----:B------:R-:W-:-:S10]  /*11430*/  IMAD.MOV.U32 R2, RZ, RZ, -0x800000 ;  /* 0xff800000ff027424 */ /* 0x000fd400078e00ff */
[----:B------:R-:W0:Y:S01]  /*11440*/  @P1 MUFU.RCP R4, R6 ;  /* 0x0000000600041308 */ /* 0x000e220000001000 */
[----:B-1----:R-:W-:Y:S01]  /*11450*/  FADD.FTZ R8, R7, R0 ;  /* 0x0000000007087221 */ /* 0x002fe20000010000 */
[----:B------:R-:W-:-:S04]  /*11460*/  IMAD.MOV.U32 R0, RZ, RZ, RZ ;  /* 0x000000ffff007224 */ /* 0x000fc800078e00ff */
[----:B------:R-:W-:Y:S02]  /*11470*/  FSETP.NE.FTZ.AND P2, PT, R8, RZ, PT ;  /* 0x000000ff0800720b */ /* 0x000fe40003f55000 */
[----:B------:R1:W4:Y:S01]  /*11480*/  @P1 MUFU.LG2 R3, R6 ;  /* 0x0000000600031308 */ /* 0x0003220000000c00 */
[----:B0-----:R0:W-:Y:S01]  /*11490*/  @!P0 STS [R199+0x38400], R4 ;  /* 0x03840004c7008388 */ /* 0x0011e20000000800 */
[----:B-1----:R-:W-:Y:S02]  /*114a0*/  IMAD.U32 R6, RZ, RZ, UR6 ;  /* 0x00000006ff067e24 */ /* 0x002fe4000f8e00ff */
[----:B------:R-:W-:-:S07]  /*114b0*/  FMUL.FTZ R24, R24, R4 ;  /* 0x0000000418187220 */ /* 0x000fce0000410000 */
[----:B------:R-:W1:Y:S01]  /*114c0*/  @P2 MUFU.RCP R0, R8 ;  /* 0x0000000800002308 */ /* 0x000e620000001000 */
[-C--:B------:R-:W-:Y:S01]  /*114d0*/  FMUL.FTZ R25, R25, R4.reuse ;  /* 0x0000000419197220 */ /* 0x080fe20000410000 */
[----:B------:R-:W-:Y:S01]  /*114e0*/  @P1 FMUL.FTZ R6, R6, 0.69314718246459960938 ;  /* 0x3f31721806061820 */ /* 0x000fe20000410000 */
[-C--:B------:R-:W-:Y:S01]  /*114f0*/  FMUL.FTZ R28, R28, R4.reuse ;  /* 0x000000041c1c7220 */ /* 0x080fe20000410000 */
[-C--:B------:R-:W-:Y:S01]  /*11500*/  FMUL.FTZ R29, R29, R4.reuse ;  /* 0x000000041d1d7220 */ /* 0x080fe20000410000 */
[----:B----4-:R-:W-:Y:S01]  /*11510*/  @P1 FMUL.FTZ R3, R3, 0.69314718246459960938 ;  /* 0x3f31721803031820 */ /* 0x010fe20000410000 */
[-C--:B------:R-:W-:Y:S01]  /*11520*/  FMUL.FTZ R32, R32, R4.reuse ;  /* 0x0000000420207220 */ /* 0x080fe20000410000 */
[-C--:B------:R-:W-:Y:S01]  /*11530*/  FMUL.FTZ R33, R33, R4.reuse ;  /* 0x0000000421217220 */ /* 0x080fe20000410000 */
[----:B------:R4:W5:Y:S01]  /*11540*/  @P2 MUFU.LG2 R5, R8 ;  /* 0x0000000800052308 */ /* 0x0009620000000c00 */
        /* <DEDUP_REMOVED lines=8> */
[----:B-1----:R1:W-:Y:S01]  /*115d0*/  @!P0 STS [R199+0x38420], R0 ;  /* 0x03842000c7008388 */ /* 0x0023e20000000800 */
[----:B----4-:R-:W-:-:S02]  /*115e0*/  IMAD.U32 R8, RZ, RZ, UR6 ;  /* 0x00000006ff087e24 */ /* 0x010fc4000f8e00ff */
[-C--:B------:R-:W-:Y:S01]  /*115f0*/  FMUL.FTZ R52, R52, R4.reuse ;  /* 0x0000000434347220 */ /* 0x080fe20000410000 */
[-C--:B------:R-:W-:Y:S01]  /*11600*/  FMUL.FTZ R53, R53, R4.reuse ;  /* 0x0000000435357220 */ /* 0x080fe20000410000 */
[-C--:B------:R-:W-:Y:S01]  /*11610*/  FMUL.FTZ R56, R56, R4.reuse ;  /* 0x0000000438387220 */ /* 0x080fe20000410000 */
[----:B------:R-:W-:Y:S01]  /*11620*/  @P2 FMUL.FTZ R8, R8, 0.69314718246459960938 ;  /* 0x3f31721808082820 */ /* 0x000fe20000410000 */
[-C--:B------:R-:W-:Y:S01]  /*11630*/  FMUL.FTZ R57, R57, R4.reuse ;  /* 0x0000000439397220 */ /* 0x080fe20000410000 */
[-C--:B------:R-:W-:Y:S01]  /*11640*/  FMUL.FTZ R60, R60, R4.reuse ;  /* 0x000000043c3c7220 */ /* 0x080fe20000410000 */
[----:B-----5:R-:W-:Y:S01]  /*11650*/  @P2 FMUL.FTZ R5, R5, 0.69314718246459960938 ;  /* 0x3f31721805052820 */ /* 0x020fe20000410000 */
        /* <DEDUP_REMOVED lines=45> */
[----:B0-----:R-:W-:Y:S01]  /*11930*/  IMAD.MOV.U32 R4, RZ, RZ, -0x800000 ;  /* 0xff800000ff047424 */ /* 0x001fe200078e00ff */
        /* <DEDUP_REMOVED lines=67> */
[----:B-1----:R-:W-:Y:S06]  /*11d70*/  BAR.ARV 0xe, 0x100 ;  /* 0x0384000000007b1d */ /* 0x002fec0000002000 */
.L_x_2007:
[----:B------:R-:W-:Y:S05]  /*11d80*/  @P0 BRA `(.L_x_2088) ;  /* 0x0000002400180947 */ /* 0x000fea0003800000 */
[----:B--23--:R-:W2:Y:S01]  /*11d90*/  LDL R156, [R1] ;  /* 0x00000000019c7983 */ /* 0x00cea20000100800 */
        /* <DEDUP_REMOVED lines=19> */
[----:B------:R-:W-:-:S02]  /*11ed0*/  SHF.R.S32.HI R155, RZ, 0x1f, R8 ;  /* 0x0000001fff9b7819 */ /* 0x000fc40000011408 */
[----:B-1----:R-:W-:Y:S02]  /*11ee0*/  ISETP.NE.AND P0, PT, R7, RZ, PT ;  /* 0x000000ff0700720c */ /* 0x002fe40003f05270 */
[----:B------:R-:W-:-:S04]  /*11ef0*/  LEA.HI R7, R155, R8, RZ, 0x2 ;  /* 0x000000089b077211 */ /* 0x000fc800078f10ff */
[----:B------:R-:W-:Y:S02]  /*11f00*/  SHF.R.S32.HI R154, RZ, 0x2, R7 ;  /* 0x00000002ff9a7819 */ /* 0x000fe40000011407 */
        /* <DEDUP_REMOVED lines=9> */
[----:B------:R-:W-:Y:S01]  /*11fa0*/  LEA.HI R11, R21, R20, RZ, 0x2 ;  /* 0x00000014150b7211 */ /* 0x000fe200078f10ff */
[----:B------:R-:W-:Y:S01]  /*11fb0*/  ULDC.64 UR4, c[0x0][0xcd0] ;  /* 0x0003340000047ab9 */ /* 0x000fe20000000a00 */
[----:B------:R-:W-:Y:S01]  /*11fc0*/  R2UR UR10, R156 ;  /* 0x000000009c0a72ca */ /* 0x000fe200000e0000 */
[C---:B------:R-:W-:Y:S01]  /*11fd0*/  IMAD.IADD R23, R20.reuse, 0x1, -R9 ;  /* 0x0000000114177824 */ /* 0x040fe200078e0a09 */
[----:B------:R-:W-:Y:S01]  /*11fe0*/  LOP3.LUT R11, R11, 0xfffffffc, RZ, 0xc0, !PT ;  /* 0xfffffffc0b0b7812 */ /* 0x000fe200078ec0ff */
[----:B------:R-:W2:Y:S03]  /*11ff0*/  S2UR UR7, SR_CTAID.Z ;  /* 0x00000000000779c3 */ /* 0x000ea60000002700 */
[----:B------:R-:W-:Y:S01]  /*12000*/  SHF.R.S32.HI R10, RZ, 0x1f, R23 ;  /* 0x0000001fff0a7819 */ /* 0x000fe20000011417 */
[----:B------:R-:W-:-:S03]  /*12010*/  IMAD.IADD R11, R20, 0x1, -R11 ;  /* 0x00000001140b7824 */ /* 0x000fc600078e0a0b */
[CC--:B------:R-:W-:Y:S01]  /*12020*/  LEA.HI R152, R10.reuse, R23.reuse, RZ, 0x2 ;  /* 0x000000170a987211 */ /* 0x0c0fe200078f10ff */
[----:B------:R-:W3:Y:S01]  /*12030*/  LDC.64 R18, c[0x0][0xcd8] ;  /* 0x00033600ff127b82 */ /* 0x000ee20000000a00 */
[----:B------:R-:W-:Y:S01]  /*12040*/  LEA.HI R10, R10, R23, RZ, 0x5 ;  /* 0x000000170a0a7211 */ /* 0x000fe200078f28ff */
[----:B------:R-:W-:Y:S01]  /*12050*/  UIMAD.WIDE.U32 UR8, UR10, UR4, URZ ;  /* 0x000000040a0872a5 */ /* 0x000fe2000f8e003f */
[--C-:B------:R-:W-:Y:S01]  /*12060*/  SHF.R.S32.HI R9, RZ, 0x2, R152.reuse ;  /* 0x00000002ff097819 */ /* 0x100fe20000011498 */
[----:B------:R-:W-:Y:S01]  /*12070*/  UIMAD UR4, UR6, UR4, URZ ;  /* 0x00000004060472a4 */ /* 0x000fe2000f8e023f */
[----:B------:R-:W-:Y:S02]  /*12080*/  SHF.R.S32.HI R12, RZ, 0x1f, R152 ;  /* 0x0000001fff0c7819 */ /* 0x000fe40000011498 */
[----:B------:R-:W-:Y:S01]  /*12090*/  SHF.R.S32.HI R10, RZ, 0x5, R10 ;  /* 0x00000005ff0a7819 */ /* 0x000fe2000001140a */
[----:B------:R-:W-:Y:S01]  /*120a0*/  UIMAD UR4, UR10, UR5, UR4 ;  /* 0x000000050a0472a4 */ /* 0x000fe2000f8e0204 */
[----:B0-----:R-:W-:-:S02]  /*120b0*/  ISETP.NE.AND P0, PT, R16, 0x1, PT ;  /* 0x000000011000780c */ /* 0x001fc40003f05270 */
[----:B------:R-:W-:Y:S01]  /*120c0*/  LEA.HI R12, R12, R9, RZ, 0x3 ;  /* 0x000000090c0c7211 */ /* 0x000fe200078f18ff */
[----:B------:R-:W-:Y:S01]  /*120d0*/  UIADD3 UR4, UR9, UR4, URZ ;  /* 0x0000000409047290 */ /* 0x000fe2000fffe03f */
[----:B------:R-:W-:Y:S01]  /*120e0*/  LOP3.LUT R152, R152, 0x7ffffffc, RZ, 0xc0, !PT ;  /* 0x7ffffffc98987812 */ /* 0x000fe200078ec0ff */
[----:B------:R-:W-:Y:S01]  /*120f0*/  ULDC.64 UR10, c[0x0][0x208] ;  /* 0x00008200000a7ab9 */ /* 0x000fe20000000a00 */
[----:B------:R-:W-:Y:S01]  /*12100*/  LOP3.LUT R12, R12, 0xfffffff8, RZ, 0xc0, !PT ;  /* 0xfffffff80c0c7812 */ /* 0x000fe200078ec0ff */
[----:B--2---:R-:W-:Y:S02]  /*12110*/  USHF.R.S32.HI UR5, URZ, 0x1f, UR7 ;  /* 0x0000001f3f057899 */ /* 0x004fe40008011407 */
[----:B------:R-:W-:Y:S02]  /*12120*/  IMAD.IADD R152, R23, 0x1, -R152 ;  /* 0x0000000117987824 */ /* 0x000fe400078e0a98 */
[----:B------:R-:W-:Y:S01]  /*12130*/  IMAD.IADD R9, R9, 0x1, -R12 ;  /* 0x0000000109097824 */ /* 0x000fe200078e0a0c */
[----:B------:R-:W-:Y:S01]  /*12140*/  LEA.HI R12, R11, R11, RZ, 0x1 ;  /* 0x0000000b0b0c7211 */ /* 0x000fe200078f08ff */
[----:B------:R-:W0:Y:S01]  /*12150*/  @P0 LDC R14, c[0x0][0xcec] ;  /* 0x00033b00ff0e0b82 */ /* 0x000e220000000800 */
[----:B------:R-:W-:-:S02]  /*12160*/  IMAD.SHL.U32 R152, R152, 0x2, RZ ;  /* 0x0000000298987824 */ /* 0x000fc400078e00ff */
[----:B------:R-:W-:Y:S01]  /*12170*/  LOP3.LUT R12, R12, 0x1ffffffe, RZ, 0xc0, !PT ;  /* 0x1ffffffe0c0c7812 */ /* 0x000fe200078ec0ff */
[----:B------:R-:W-:Y:S02]  /*12180*/  IMAD R153, R10, 0x10, R9 ;  /* 0x000000100a997824 */ /* 0x000fe400078e0209 */
[----:B------:R-:W-:Y:S02]  /*12190*/  IMAD.U32 R10, RZ, RZ, UR8 ;  /* 0x00000008ff0a7e24 */ /* 0x000fe4000f8e00ff */
[----:B------:R-:W2:Y:S01]  /*121a0*/  @P0 LDC R17, c[0x0][0xcf0] ;  /* 0x00033c00ff110b82 */ /* 0x000ea20000000800 */
[----:B------:R-:W-:Y:S02]  /*121b0*/  IMAD.IADD R12, R11, 0x1, -R12 ;  /* 0x000000010b0c7824 */ /* 0x000fe400078e0a0c */
[----:B------:R-:W-:Y:S02]  /*121c0*/  IMAD.U32 R11, RZ, RZ, UR9 ;  /* 0x00000009ff0b7e24 */ /* 0x000fe4000f8e00ff */
[----:B------:R-:W-:-:S02]  /*121d0*/  IMAD R9, R12, 0x8, R153 ;  /* 0x000000080c097824 */ /* 0x000fc400078e0299 */
[----:B---3--:R-:W-:Y:S02]  /*121e0*/  IMAD R12, R18, UR5, RZ ;  /* 0x00000005120c7c24 */ /* 0x008fe4000f8e02ff */
[----:B-1----:R-:W-:Y:S02]  /*121f0*/  IMAD R9, R22, 0x40, R9 ;  /* 0x0000004016097824 */ /* 0x002fe400078e0209 */
[----:B------:R-:W-:Y:S02]  /*12200*/  IMAD R15, R19, UR7, R12 ;  /* 0x00000007130f7c24 */ /* 0x000fe4000f8e020c */
[----:B------:R-:W-:Y:S01]  /*12210*/  IMAD.U32 R11, RZ, RZ, UR4 ;  /* 0x00000004ff0b7e24 */ /* 0x000fe2000f8e00ff */
[----:B------:R-:W-:Y:S01]  /*12220*/  ULDC.64 UR4, c[0x0][0xce0] ;  /* 0x0003380000047ab9 */ /* 0x000fe20000000a00 */
[----:B------:R-:W-:Y:S02]  /*12230*/  IMAD.MOV.U32 R13, RZ, RZ, R9 ;  /* 0x000000ffff0d7224 */ /* 0x000fe400078e0009 */
[----:B0-----:R-:W-:-:S04]  /*12240*/  @P0 IMAD.HI.U32 R12, R9, R14, RZ ;  /* 0x0000000e090c0227 */ /* 0x001fc800078e00ff */
[----:B------:R-:W-:Y:S01]  /*12250*/  IMAD.WIDE.U32 R10, R18, UR7, R10 ;  /* 0x00000007120a7c25 */ /* 0x000fe2000f8e000a */
[----:B--2---:R-:W-:-:S03]  /*12260*/  @P0 SHF.R.U32.HI R13, RZ, R17, R12 ;  /* 0x00000011ff0d0219 */ /* 0x004fc6000001160c */
[----:B------:R-:W-:Y:S02]  /*12270*/  IMAD.IADD R11, R11, 0x1, R15 ;  /* 0x000000010b0b7824 */ /* 0x000fe400078e020f */
[----:B------:R-:W-:Y:S01]  /*12280*/  IMAD R12, R5, UR4, RZ ;  /* 0x00000004050c7c24 */ /* 0x000fe2000f8e02ff */
[--C-:B------:R-:W-:Y:S01]  /*12290*/  SHF.R.S32.HI R15, RZ, 0x1f, R13.reuse ;  /* 0x0000001fff0f7819 */ /* 0x100fe2000001140d */
[----:B------:R-:W-:Y:S02]  /*122a0*/  IMAD.MOV R14, RZ, RZ, -R13 ;  /* 0x000000ffff0e7224 */ /* 0x000fe400078e0a0d */
[----:B------:R-:W-:-:S04]  /*122b0*/  IMAD.WIDE.U32 R10, R3, UR4, R10 ;  /* 0x00000004030a7c25 */ /* 0x000fc8000f8e000a */
[----:B------:R-:W-:Y:S01]  /*122c0*/  IMAD R9, R16, R14, R9 ;  /* 0x0000000e10097224 */ /* 0x000fe200078e0209 */
[----:B------:R-:W-:Y:S01]  /*122d0*/  IADD3 R10, P0, R13, R10, RZ ;  /* 0x0000000a0d0a7210 */ /* 0x000fe20007f1e0ff */
        /* <DEDUP_REMOVED lines=18> */
[----:B------:R-:W-:Y:S03]  /*12400*/  SHFL.IDX PT, R10, R17, RZ, 0x1c1f ;  /* 0x001c1fff110a7589 */ /* 0x000fe600000e0000 */
        /* <DEDUP_REMOVED lines=9> */
.L_x_2089:
[----:B------:R-:W1:Y:S01]  /*124a0*/  S2R R14, SR_CTAID.X ;  /* 0x00000000000e7919 */ /* 0x000e620000002500 */
[----:B------:R-:W-:Y:S01]  /*124b0*/  LEA.HI R21, R21, R20, RZ, 0x2 ;  /* 0x0000001415157211 */ /* 0x000fe200078f10ff */
[----:B------:R-:W2:Y:S01]  /*124c0*/  S2UR UR7, SR_CTAID.Z ;  /* 0x00000000000779c3 */ /* 0x000ea20000002700 */
[----:B------:R-:W-:Y:S01]  /*124d0*/  SHF.R.S32.HI R9, RZ, 0x1f, R7 ;  /* 0x0000001fff097819 */ /* 0x000fe20000011407 */
[----:B------:R-:W-:Y:S01]  /*124e0*/  ULDC.64 UR8, c[0x0][0xc38] ;  /* 0x00030e0000087ab9 */ /* 0x000fe20000000a00 */
[----:B------:R-:W-:Y:S01]  /*124f0*/  LOP3.LUT R21, R21, 0xfffffffc, RZ, 0xc0, !PT ;  /* 0xfffffffc15157812 */ /* 0x000fe200078ec0ff */
[----:B------:R-:W-:Y:S01]  /*12500*/  UIMAD UR6, UR6, UR8, URZ ;  /* 0x00000008060672a4 */ /* 0x000fe2000f8e023f */
[----:B------:R-:W-:Y:S01]  /*12510*/  LEA.HI R9, R9, R154, RZ, 0x3 ;  /* 0x0000009a09097211 */ /* 0x000fe200078f18ff */
[----:B------:R-:W-:Y:S01]  /*12520*/  BSSY B0, `(.L_x_2090) ;  /* 0x0000103000007945 */ /* 0x000fe20003800000 */
[----:B------:R-:W-:Y:S01]  /*12530*/  R2UR UR10, R156 ;  /* 0x000000009c0a72ca */ /* 0x000fe200000e0000 */
[----:B------:R-:W-:Y:S01]  /*12540*/  IMAD.IADD R21, R20, 0x1, -R21 ;  /* 0x0000000114157824 */ /* 0x000fe200078e0a15 */
[----:B0-----:R-:W0:Y:S01]  /*12550*/  LDC.64 R12, c[0x0][0xc40] ;  /* 0x00031000ff0c7b82 */ /* 0x001e220000000a00 */
        /* <DEDUP_REMOVED lines=20> */
[C---:B0-----:R-:W-:Y:S02]  /*126a0*/  IMAD R2, R12.reuse, UR8, RZ ;  /* 0x000000080c027c24 */ /* 0x041fe4000f8e02ff */
[----:B------:R-:W-:-:S04]  /*126b0*/  IMAD.WIDE.U32 R10, R12, UR7, R10 ;  /* 0x000000070c0a7c25 */ /* 0x000fc8000f8e000a */
[----:B---3--:R-:W-:-:S04]  /*126c0*/  @P1 IMAD.HI.U32 R4, R15, R4, RZ ;  /* 0x000000040f041227 */ /* 0x008fc800078e00ff */
[----:B------:R-:W-:Y:S02]  /*126d0*/  IMAD R13, R13, UR7, R2 ;  /* 0x000000070d0d7c24 */ /* 0x000fe4000f8e0202 */
[----:B------:R-:W-:Y:S01]  /*126e0*/  IMAD.MOV.U32 R9, RZ, RZ, R15 ;  /* 0x000000ffff097224 */ /* 0x000fe200078e000f */
[----:B--2---:R-:W-:Y:S01]  /*126f0*/  @P1 SHF.R.U32.HI R9, RZ, R17, R4 ;  /* 0x00000011ff091219 */ /* 0x004fe20000011604 */
        /* <DEDUP_REMOVED lines=229> */
.L_x_2091:
[----:B------:R-:W-:Y:S05]  /*13550*/  BSYNC B0 ;  /* 0x0000000000007941 */ /* 0x000fea0003800000 */
.L_x_2090:
[----:B------:R-:W-:Y:S01]  /*13560*/  VIADD R7, R7, 0x8 ;  /* 0x0000000807077836 */ /* 0x000fe20000000000 */
[----:B0-2---:R4:W0:Y:S04]  /*13570*/  SHFL.IDX PT, R3, R5, 0x1, 0x1c1f ;  /* 0x003c1f0005037f89 */ /* 0x00582800000e0000 */
[----:B------:R-:W-:Y:S01]  /*13580*/  ISETP.GE.AND P0, PT, R7, R6, PT ;  /* 0x000000060700720c */ /* 0x000fe20003f06270 */
[----:B-1----:R4:W1:-:S12]  /*13590*/  SHFL.IDX PT, R2, R4, 0x1, 0x1c1f ;  /* 0x003c1f0004027f89 */ /* 0x00285800000e0000 */
[----:B----4-:R-:W-:Y:S05]  /*135a0*/  @P0 BRA `(.L_x_1998) ;  /* 0x0000006800e80947 */ /* 0x010fea0003800000 */
        /* <DEDUP_REMOVED lines=192> */
[----:B----4-:R-:W-:-:S05]  /*141b0*/  LOP3.LUT R5, R0, 0xfffffffe, RZ, 0xc0, !PT ;  /* 0xfffffffe00057812 */ /* 0x010fca00078ec0ff */
[----:B------:R-:W-:-:S05]  /*141c0*/  IMAD.WIDE R2, R5, 0x4, R2 ;  /* 0x0000000405027825 */ /* 0x000fca00078e0202 */
[----:B------:R0:W-:Y:S01]  /*141d0*/  ST.E.64 desc[UR4][R2.64], R150 ;  /* 0x0000009602007985 */ /* 0x0001e2000c101b04 */
[----:B------:R-:W-:Y:S05]  /*141e0*/  BRA `(.L_x_1998) ;  /* 0x0000005c00d87947 */ /* 0x000fea0003800000 */
.L_x_2088:
[----:B------:R-:W1:Y:S02]  /*141f0*/  S2R R0, SR_TID.X ;  /* 0x0000000000007919 */ /* 0x000e640000002100 */
[----:B-1----:R-:W-:-:S05]  /*14200*/  VIADD R2, R0, 0xffffff80 ;  /* 0xffffff8000027836 */ /* 0x002fca0000000000 */
[----:B------:R-:W-:-:S13]  /*14210*/  ISETP.GT.AND P0, PT, R2, 0x3f, PT ;  /* 0x0000003f0200780c */ /* 0x000fda0003f04270 */
[----:B------:R-:W-:Y:S05]  /*14220*/  @P0 BRA `(.L_x_1998) ;  /* 0x0000005c00c80947 */ /* 0x000fea0003800000 */
[----:B------:R-:W1:Y:S01]  /*14230*/  S2R R3, SR_CTAID.X ;  /* 0x0000000000037919 */ /* 0x000e620000002500 */
[----:B------:R-:W4:Y:S01]  /*14240*/  LDC R6, c[0x0][0xce8] ;  /* 0x00033a00ff067b82 */ /* 0x000f220000000800 */
[----:B------:R-:W-:Y:S01]  /*14250*/  ULDC UR4, c[0x0][0xb88] ;  /* 0x0002e20000047ab9 */ /* 0x000fe20000000800 */
[----:B-1----:R-:W-:Y:S02]  /*14260*/  IMAD R0, R3, 0x40, R0 ;  /* 0x0000004003007824 */ /* 0x002fe400078e0200 */
[----:B----4-:R-:W-:Y:S02]  /*14270*/  IMAD R3, R6, UR4, RZ ;  /* 0x0000000406037c24 */ /* 0x010fe4000f8e02ff */
[----:B------:R-:W-:-:S05]  /*14280*/  VIADD R0, R0, 0xffffff80 ;  /* 0xffffff8000007836 */ /* 0x000fca0000000000 */
[----:B------:R-:W-:-:S13]  /*14290*/  ISETP.GE.AND P0, PT, R0, R3, PT ;  /* 0x000000030000720c */ /* 0x000fda0003f06270 */
[----:B------:R-:W-:Y:S05]  /*142a0*/  @P0 BRA `(.L_x_1998) ;  /* 0x0000005c00a80947 */ /* 0x000fea0003800000 */
[----:B------:R-:W4:Y:S01]  /*142b0*/  LDL R4, [R1] ;  /* 0x0000000001047983 */ /* 0x000f220000100800 */
[----:B------:R-:W-:Y:S01]  /*142c0*/  ISETP.NE.AND P0, PT, R6, 0x1, PT ;  /* 0x000000010600780c */ /* 0x000fe20003f05270 */
[----:B------:R-:W-:Y:S01]  /*142d0*/  S2UR UR7, SR_CTAID.Z ;  /* 0x00000000000779c3 */ /* 0x000fe20000002700 */
[----:B------:R-:W-:Y:S01]  /*142e0*/  ULDC.64 UR8, c[0x0][0xcd0] ;  /* 0x0003340000087ab9 */ /* 0x000fe20000000a00 */
[----:B------:R-:W-:Y:S01]  /*142f0*/  IMAD.MOV.U32 R5, RZ, RZ, R0 ;  /* 0x000000ffff057224 */ /* 0x000fe200078e0000 */
[----:B------:R-:W-:-:S05]  /*14300*/  ULDC.64 UR12, c[0x0][0x208] ;  /* 0x00008200000c7ab9 */ /* 0x000fca0000000a00 */
[----:B------:R-:W1:Y:S08]  /*14310*/  LDC.64 R10, c[0x0][0xcd8] ;  /* 0x00033600ff0a7b82 */ /* 0x000e700000000a00 */
[----:B------:R-:W5:Y:S08]  /*14320*/  @P0 LDC R7, c[0x0][0xcec] ;  /* 0x00033b00ff070b82 */ /* 0x000f700000000800 */
[----:B------:R-:W2:Y:S08]  /*14330*/  @P0 LDC R9, c[0x0][0xcf0] ;  /* 0x00033c00ff090b82 */ /* 0x000eb00000000800 */
[----:B------:R-:W3:Y:S08]  /*14340*/  S2UR UR10, SR_CTAID.Y ;  /* 0x00000000000a79c3 */ /* 0x000ef00000002600 */
[----:B0-----:R-:W3:Y:S01]  /*14350*/  LDC R8, c[0x0][0xd50] ;  /* 0x00035400ff087b82 */ /* 0x001ee20000000800 */
[----:B----4-:R-:W-:Y:S01]  /*14360*/  R2UR UR11, R4 ;  /* 0x00000000040b72ca */ /* 0x010fe200000e0000 */
[----:B-----5:R-:W-:-:S05]  /*14370*/  @P0 IMAD.HI.U32 R4, R0, R7, RZ ;  /* 0x0000000700040227 */ /* 0x020fca00078e00ff */
[----:B--2---:R-:W-:-:S07]  /*14380*/  @P0 SHF.R.U32.HI R5, RZ, R9, R4 ;  /* 0x00000009ff050219 */ /* 0x004fce0000011604 */
[----:B------:R-:W-:Y:S02]  /*14390*/  USHF.R.S32.HI UR6, URZ, 0x1f, UR11 ;  /* 0x0000001f3f067899 */ /* 0x000fe4000801140b */
[----:B------:R-:W-:Y:S01]  /*143a0*/  IMAD R7, RZ, RZ, -UR11 ;  /* 0x8000000bff077e24 */ /* 0x000fe2000f8e02ff */
[----:B------:R-:W-:Y:S02]  /*143b0*/  UIMAD.WIDE.U32 UR4, UR11, UR8, URZ ;  /* 0x000000080b0472a5 */ /* 0x000fe4000f8e003f */
[----:B------:R-:W-:Y:S01]  /*143c0*/  UIMAD UR6, UR6, UR8, URZ ;  /* 0x00000008060672a4 */ /* 0x000fe2000f8e023f */
[----:B---3--:R-:W-:Y:S01]  /*143d0*/  IMAD R9, R8, R7, UR10 ;  /* 0x0000000a08097e24 */ /* 0x008fe2000f8e0207 */
[----:B------:R-:W-:Y:S01]  /*143e0*/  USHF.R.S32.HI UR8, URZ, 0x1f, UR7 ;  /* 0x0000001f3f087899 */ /* 0x000fe20008011407 */
[----:B------:R-:W-:Y:S01]  /*143f0*/  IMAD.MOV R7, RZ, RZ, -R5 ;  /* 0x000000ffff077224 */ /* 0x000fe200078e0a05 */
[----:B------:R-:W-:Y:S01]  /*14400*/  UIMAD UR6, UR11, UR9, UR6 ;  /* 0x000000090b0672a4 */ /* 0x000fe2000f8e0206 */
[----:B------:R-:W-:Y:S01]  /*14410*/  IMAD.U32 R3, RZ, RZ, UR5 ;  /* 0x00000005ff037e24 */ /* 0x000fe2000f8e00ff */
[----:B------:R-:W-:Y:S01]  /*14420*/  SHF.R.S32.HI R4, RZ, 0x1f, R9 ;  /* 0x0000001fff047819 */ /* 0x000fe20000011409 */
[----:B------:R-:W-:Y:S01]  /*14430*/  IMAD.U32 R2, RZ, RZ, UR4 ;  /* 0x00000004ff027e24 */ /* 0x000fe2000f8e00ff */
[----:B------:R-:W-:Y:S01]  /*14440*/  UIADD3 UR6, UR5, UR6, URZ ;  /* 0x0000000605067290 */ /* 0x000fe2000fffe03f */
[----:B-1----:R-:W-:-:S02]  /*14450*/  IMAD R12, R10, UR8, RZ ;  /* 0x000000080a0c7c24 */ /* 0x002fc4000f8e02ff */
        /* <DEDUP_REMOVED lines=24> */
.L_x_1996:
[----:B------:R-:W-:-:S08]  /*145e0*/  NOP ;  /* 0x0000000000007918 */ /* 0x000fd00000000000 */
[----:B0-----:R-:W0:-:S00]  /*145f0*/  USETMAXREG.DEALLOC.CTAPOOL 0x18 ;  /* 0x00000018000079c8 */ /* 0x001e0000080e0500 */
        /* <DEDUP_REMOVED lines=16> */
.L_x_2092:
[----:B------:R-:W-:Y:S01]  /*14700*/  ULDC UR7, c[0x0][0xd50] ;  /* 0x0003540000077ab9 */ /* 0x000fe20000000800 */
[----:B------:R-:W-:Y:S01]  /*14710*/  UMOV UR36, UR6 ;  /* 0x0000000600247c82 */ /* 0x000fe20008000000 */
[----:B------:R-:W-:-:S11]  /*14720*/  UISETP.NE.AND UP0, UPT, UR7, 0x1, UPT ;  /* 0x000000010700788c */ /* 0x000fd6000bf05270 */
[----:B------:R-:W-:Y:S01]  /*14730*/  @UP0 ULDC UR4, c[0x0][0xd54] ;  /* 0x0003550000040ab9 */ /* 0x000fe20000000800 */
[----:B------:R-:W-:Y:S01]  /*14740*/  @UP0 ULDC UR8, c[0x0][0xd58] ;  /* 0x0003560000080ab9 */ /* 0x000fe20000000800 */
[----:B------:R-:W-:-:S04]  /*14750*/  UIMAD.WIDE.U32 UR4, UR6, UR4, URZ ;  /* 0x00000004060472a5 */ /* 0x000fc8000f8e003f */
[----:B------:R-:W-:-:S12]  /*14760*/  @UP0 USHF.R.U32.HI UR36, URZ, UR8, UR5 ;  /* 0x000000083f240299 */ /* 0x000fd80008011605 */
.L_x_2093:
        /* <DEDUP_REMOVED lines=45> */
.L_x_2096:
[----:B------:R-:W-:-:S11]  /*14a40*/  UISETP.NE.AND UP0, UPT, UR5, 0x1, UPT ;  /* 0x000000010500788c */ /* 0x000fd6000bf05270 */
[----:B------:R-:W-:Y:S02]  /*14a50*/  @UP0 ULDC.64 UR14, c[0x0][0xae0] ;  /* 0x0002b800000e0ab9 */ /* 0x000fe40000000a00 */
[----:B------:R-:W-:-:S04]  /*14a60*/  UIMAD.WIDE.U32 UR6, UR8, UR14, URZ ;  /* 0x0000000e080672a5 */ /* 0x000fc8000f8e003f */
[----:B------:R-:W-:-:S12]  /*14a70*/  @UP0 USHF.R.U32.HI UR8, URZ, UR15, UR7 ;  /* 0x0000000f3f080299 */ /* 0x000fd80008011607 */
.L_x_2097:
[----:B------:R-:W-:-:S04]  /*14a80*/  UIMAD UR8, UR8, UR5, UR5 ;  /* 0x00000005080872a4 */ /* 0x000fc8000f8e0205 */
[----:B------:R-:W-:-:S04]  /*14a90*/  UISETP.LT.AND UP0, UPT, UR4, UR8, UPT ;  /* 0x000000080400728c */ /* 0x000fc8000bf01270 */
[----:B------:R-:W-:-:S12]  /*14aa0*/  USEL UR4, UR4, UR8, UP0 ;  /* 0x0000000804047287 */ /* 0x000fd80008000000 */
.L_x_2095:
        /* <DEDUP_REMOVED lines=26> */
.L_x_2099:
[----:B------:R-:W-:-:S11]  /*14c50*/  UISETP.NE.AND UP0, UPT, UR5, 0x1, UPT ;  /* 0x000000010500788c */ /* 0x000fd6000bf05270 */
[----:B------:R-:W-:Y:S02]  /*14c60*/  @UP0 ULDC.64 UR10, c[0x0][0xae0] ;  /* 0x0002b800000a0ab9 */ /* 0x000fe40000000a00 */
[----:B------:R-:W-:-:S04]  /*14c70*/  UIMAD.WIDE.U32 UR6, UR4, UR10, URZ ;  /* 0x0000000a040672a5 */ /* 0x000fc8000f8e003f */
[----:B------:R-:W-:-:S12]  /*14c80*/  @UP0 USHF.R.U32.HI UR4, URZ, UR11, UR7 ;  /* 0x0000000b3f040299 */ /* 0x000fd80008011607 */
.L_x_2100:
[----:B------:R-:W-:-:S04]  /*14c90*/  UIMAD UR4, UR4, UR5, URZ ;  /* 0x00000005040472a4 */ /* 0x000fc8000f8e023f */
[----:B------:R-:W-:-:S04]  /*14ca0*/  UISETP.LT.AND UP0, UPT, UR8, UR4, UPT ;  /* 0x000000040800728c */ /* 0x000fc8000bf01270 */
[----:B------:R-:W-:-:S12]  /*14cb0*/  USEL UR8, UR8, UR4, !UP0 ;  /* 0x0000000408087287 */ /* 0x000fd8000c000000 */
.L_x_2098:
        /* <DEDUP_REMOVED lines=45> */
.L_x_2101:
[----:B------:R-:W-:Y:S01]  /*14f90*/  UIMAD UR39, UR45, UR41, UR40 ;  /* 0x000000292d2772a4 */ /* 0x000fe2000f8e0228 */
[----:B------:R-:W-:Y:S02]  /*14fa0*/  IMAD.U32 R0, RZ, RZ, UR12 ;  /* 0x0000000cff007e24 */ /* 0x000fe4000f8e00ff */
        /* <DEDUP_REMOVED lines=31> */
.L_x_2102:
        /* <DEDUP_REMOVED lines=20> */
.L_x_2104:
        /* <DEDUP_REMOVED lines=15> */
.L_x_2103:
[----:B------:R-:W0:Y:S01]  /*153d0*/  LDC.64 R2, c[0x0][0xaf0] ;  /* 0x0002bc00ff027b82 */ /* 0x000e220000000a00 */
[----:B------:R-:W-:-:S07]  /*153e0*/  ULDC.64 UR4, c[0x0][0x208] ;  /* 0x0000820000047ab9 */ /* 0x000fce0000000a00 */
[----:B------:R-:W1:Y:S01]  /*153f0*/  LDC.64 R4, c[0x0][0x418] ;  /* 0x00010600ff047b82 */ /* 0x000e620000000a00 */
[----:B0-----:R-:W-:-:S04]  /*15400*/  ISETP.NE.U32.AND P0, PT, R2, RZ, PT ;  /* 0x000000ff0200720c */ /* 0x001fc80003f05070 */
[----:B------:R-:W-:-:S13]  /*15410*/  ISETP.NE.AND.EX P0, PT, R3, RZ, PT, P0 ;  /* 0x000000ff0300720c */ /* 0x000fda0003f05300 */
[----:B------:R-:W0:Y:S02]  /*15420*/  @P0 LDC.64 R2, c[0x0][0xaf0] ;  /* 0x0002bc00ff020b82 */ /* 0x000e240000000a00 */
[----:B0-----:R-:W-:-:S05]  /*15430*/  @P0 IMAD.WIDE R2, R18, 0x4, R2 ;  /* 0x0000000412020825 */ /* 0x001fca00078e0202 */
[----:B------:R-:W2:Y:S01]  /*15440*/  @P0 LDG.E R18, desc[UR4][R2.64] ;  /* 0x0000000402120981 */ /* 0x000ea2000c1e1900 */
[----:B-1----:R-:W-:Y:S01]  /*15450*/  ISETP.NE.U32.AND P0, PT, R4, RZ, PT ;  /* 0x000000ff0400720c */ /* 0x002fe20003f05070 */
        /* <DEDUP_REMOVED lines=12> */
.L_x_2205:
        /* <DEDUP_REMOVED lines=9> */
.L_x_2208:
[----:B------:R-:W-:Y:S05]  /*155b0*/  @!P6 BRA `(.L_x_2106) ;  /* 0x0000000000dce947 */ /* 0x000fea0003800000 */
[----:B------:R-:W-:Y:S01]  /*155c0*/  IMAD.MOV.U32 R16, RZ, RZ, R18 ;  /* 0x000000ffff107224 */ /* 0x000fe200078e0012 */
[----:B------:R-:W-:Y:S06]  /*155d0*/  @!P1 BRA `(.L_x_2108) ;  /* 0x0000000000549947 */ /* 0x000fec0003800000 */
[----:B0-----:R-:W0:Y:S01]  /*155e0*/  LDC R6, c[0x0][0x43c] ;  /* 0x00010f00ff067b82 */ /* 0x001e220000000800 */
[----:B------:R-:W-:Y:S01]  /*155f0*/  IMAD.MOV.U32 R8, RZ, RZ, R0 ;  /* 0x000000ffff087224 */ /* 0x000fe200078e0000 */
[----:B------:R-:W-:Y:S01]  /*15600*/  ULDC.64 UR4, c[0x0][0x428] ;  /* 0x00010a0000047ab9 */ /* 0x000fe20000000a00 */
[----:B------:R-:W-:Y:S01]  /*15610*/  ULDC.64 UR6, c[0x0][0x208] ;  /* 0x0000820000067ab9 */ /* 0x000fe20000000a00 */
        /* <DEDUP_REMOVED lines=17> */
.L_x_2108:
[----:B------:R-:W-:Y:S01]  /*15730*/  IMAD.MOV.U32 R0, RZ, RZ, 0x1 ;  /* 0x00000001ff007424 */ /* 0x000fe200078e00ff */
[----:B-1----:R-:W1:Y:S04]  /*15740*/  S2R R8, SR_TID.X ;  /* 0x0000000000087919 */ /* 0x002e680000002100 */
[----:B------:R-:W-:-:S04]  /*15750*/  SHF.L.U32 R0, R0, 0x1f, RZ ;  /* 0x0000001f00007819 */ /* 0x000fc800000006ff */
[----:B------:R-:W2:Y:S01]  /*15760*/  SYNCS.PHASECHK.TRANS64.TRYWAIT P0, [UR38+0x38840], R0 ;  /* 0x03884000ff0075a7 */ /* 0x000ea20008000166 */
[----:B-1----:R-:W-:-:S04]  /*15770*/  LOP3.LUT R2, R8, 0x7f, RZ, 0xc0, !PT ;  /* 0x0000007f08027812 */ /* 0x002fc800078ec0ff */
[----:B------:R-:W-:Y:S01]  /*15780*/  ISETP.NE.AND P1, PT, R2, RZ, PT ;  /* 0x000000ff0200720c */ /* 0x000fe20003f25270 */
[----:B--2---:R-:W-:-:S12]  /*15790*/  @!P0 BRA `(.L_x_2109) ;  /* 0x0000004c007c8947 */ /* 0x004fd80003800000 */
.L_x_2209:
[----:B------:R-:W-:Y:S05]  /*157a0*/  @P1 BRA `(.L_x_2110) ;  /* 0x0000000000181947 */ /* 0x000fea0003800000 */
[----:B------:R-:W2:Y:S01]  /*157b0*/  S2R R2, SR_TID.X ;  /* 0x0000000000027919 */ /* 0x000ea20000002100 */
[----:B-1----:R-:W-:-:S04]  /*157c0*/  IMAD.MOV.U32 R0, RZ, RZ, 0x2000 ;  /* 0x00002000ff007424 */ /* 0x002fc800078e00ff */
[----:B------:R3:W-:Y:S01]  /*157d0*/  SYNCS.ARRIVE.TRANS64 RZ, [UR38+0x38830], R0 ;  /* 0x03883000ffff79a7 */ /* 0x0007e20008000026 */
[----:B--2---:R-:W-:-:S13]  /*157e0*/  LOP3.LUT P0, RZ, R2, 0x1f, RZ, 0xc0, !PT ;  /* 0x0000001f02ff7812 */ /* 0x004fda000780c0ff */
[----:B---3--:R-:W-:Y:S05]  /*157f0*/  @!P0 BRA `(.L_x_2110) ;  /* 0x0000000000048947 */ /* 0x008fea0003800000 */
[----:B------:R-:W-:Y:S01]  /*15800*/  BPT.TRAP 0x1 ;  /* 0x000000040000795c */ /* 0x000fe20000300000 */
.L_x_2110:
        /* <DEDUP_REMOVED lines=18> */
.L_x_2106:
[----:B------:R-:W-:Y:S05]  /*15930*/  WARPSYNC.ALL ;  /* 0x0000000000007948 */ /* 0x000fea0003800000 */
[----:B------:R-:W-:Y:S01]  /*15940*/  UIADD3 UR4, UR38, 0x20400, URZ ;  /* 0x0002040026047890 */ /* 0x000fe2000fffe03f */
[----:B------:R-:W-:Y:S01]  /*15950*/  BAR.SYNC.DEFER_BLOCKING 0x8, 0x100 ;  /* 0x0204000000007b1d */ /* 0x000fe20000010000 */
[----:B------:R-:W-:Y:S02]  /*15960*/  USHF.R.S32.HI UR43, URZ, 0x1f, UR36 ;  /* 0x0000001f3f2b7899 */ /* 0x000fe40008011424 */
        /* <DEDUP_REMOVED lines=19> */
.L_x_2111:
[----:B------:R-:W1:Y:S01]  /*15aa0*/  LDC R7, c[0x0][0x448] ;  /* 0x00011200ff077b82 */ /* 0x000e620000000800 */
[----:B0-----:R-:W0:Y:S01]  /*15ab0*/  S2R R6, SR_CTAID.Z ;  /* 0x0000000000067919 */ /* 0x001e220000002700 */
[----:B------:R-:W-:Y:S02]  /*15ac0*/  ULDC.64 UR8, c[0x0][0x2d8] ;  /* 0x0000b60000087ab9 */ /* 0x000fe40000000a00 */
[----:B------:R-:W-:Y:S01]  /*15ad0*/  UIMAD UR6, UR43, UR8, URZ ;  /* 0x000000082b0672a4 */ /* 0x000fe2000f8e023f */
[----:B------:R-:W2:Y:S01]  /*15ae0*/  S2R R11, SR_TID.X ;  /* 0x00000000000b7919 */ /* 0x000ea20000002100 */
[----:B------:R-:W-:Y:S02]  /*15af0*/  UIMAD.WIDE.U32 UR4, UR36, UR8, URZ ;  /* 0x00000008240472a5 */ /* 0x000fe4000f8e003f */
[----:B------:R-:W3:Y:S01]  /*15b00*/  LDC.64 R2, c[0x0][0x2e0] ;  /* 0x0000b800ff027b82 */ /* 0x000ee20000000a00 */
[----:B------:R-:W-:-:S04]  /*15b10*/  UIMAD UR6, UR36, UR9, UR6 ;  /* 0x00000009240672a4 */ /* 0x000fc8000f8e0206 */
[----:B------:R-:W-:Y:S01]  /*15b20*/  UIADD3 UR5, UR5, UR6, URZ ;  /* 0x0000000605057290 */ /* 0x000fe2000fffe03f */
[----:B-1----:R-:W-:Y:S02]  /*15b30*/  ISETP.NE.AND P0, PT, R7, 0x1, PT ;  /* 0x000000010700780c */ /* 0x002fe40003f05270 */
[----:B0-----:R-:W-:Y:S02]  /*15b40*/  SHF.R.S32.HI R12, RZ, 0x1f, R6 ;  /* 0x0000001fff0c7819 */ /* 0x001fe40000011406 */
[----:B------:R-:W0:Y:S09]  /*15b50*/  S2R R6, SR_CTAID.Z ;  /* 0x0000000000067919 */ /* 0x000e320000002700 */
[----:B------:R-:W1:Y:S01]  /*15b60*/  @P0 LDC R9, c[0x0][0x44c] ;  /* 0x00011300ff090b82 */ /* 0x000e620000000800 */
[C---:B--2---:R-:W-:Y:S01]  /*15b70*/  LOP3.LUT R8, R11.reuse, 0x7f, RZ, 0xc0, !PT ;  /* 0x0000007f0b087812 */ /* 0x044fe200078ec0ff */
[----:B------:R-:W-:-:S03]  /*15b80*/  IMAD.SHL.U32 R0, R11, 0x10, RZ ;  /* 0x000000100b007824 */ /* 0x000fc600078e00ff */
[----:B------:R-:W-:-:S03]  /*15b90*/  SHF.R.U32.HI R5, RZ, 0x3, R8 ;  /* 0x00000003ff057819 */ /* 0x000fc60000011608 */
[----:B------:R-:W2:Y:S01]  /*15ba0*/  @P0 LDC R4, c[0x0][0x450] ;  /* 0x00011400ff040b82 */ /* 0x000ea20000000800 */
[----:B------:R-:W-:-:S05]  /*15bb0*/  LOP3.LUT R0, R5, 0x70, R0, 0xf8, !PT ;  /* 0x0000007005007812 */ /* 0x000fca00078ef800 */
[----:B------:R-:W-:-:S04]  /*15bc0*/  VIADD R10, R0, UR46 ;  /* 0x0000002e000a7c36 */ /* 0x000fc80008000000 */
[----:B------:R-:W-:Y:S01]  /*15bd0*/  IMAD.MOV.U32 R0, RZ, RZ, R10 ;  /* 0x000000ffff007224 */ /* 0x000fe200078e000a */
[----:B------:R4:W-:Y:S01]  /*15be0*/  STL [R1+0x8], R10 ;  /* 0x0000080a01007387 */ /* 0x0009e20000100800 */
[----:B-1----:R-:W-:-:S05]  /*15bf0*/  @P0 IMAD.HI.U32 R9, R10, R9, RZ ;  /* 0x000000090a090227 */ /* 0x002fca00078e00ff */
[----:B--2---:R-:W-:Y:S01]  /*15c00*/  @P0 SHF.R.U32.HI R0, RZ, R4, R9 ;  /* 0x00000004ff000219 */ /* 0x004fe20000011609 */
[----:B---3--:R-:W-:-:S04]  /*15c10*/  IMAD R4, R12, R2, RZ ;  /* 0x000000020c047224 */ /* 0x008fc800078e02ff */
[C---:B0-----:R-:W-:Y:S01]  /*15c20*/  IMAD R9, R6.reuse, R3, R4 ;  /* 0x0000000306097224 */ /* 0x041fe200078e0204 */
[----:B------:R-:W-:Y:S01]  /*15c30*/  SHF.R.S32.HI R4, RZ, 0x1f, R0 ;  /* 0x0000001fff047819 */ /* 0x000fe20000011400 */
[----:B------:R-:W-:Y:S01]  /*15c40*/  IMAD.WIDE.U32 R2, R6, R2, UR4 ;  /* 0x0000000406027e25 */ /* 0x000fe2000f8e0002 */
[----:B------:R-:W-:-:S03]  /*15c50*/  ULDC.64 UR4, c[0x0][0x2d0] ;  /* 0x0000b40000047ab9 */ /* 0x000fc60000000a00 */
[----:B------:R-:W-:Y:S02]  /*15c60*/  IMAD.MOV R6, RZ, RZ, -R0 ;  /* 0x000000ffff067224 */ /* 0x000fe400078e0a00 */
[----:B------:R-:W-:Y:S02]  /*15c70*/  IMAD.IADD R3, R3, 0x1, R9 ;  /* 0x0000000103037824 */ /* 0x000fe400078e0209 */
[----:B------:R-:W-:Y:S02]  /*15c80*/  IMAD R9, R4, UR4, RZ ;  /* 0x0000000404097c24 */ /* 0x000fe4000f8e02ff */
[----:B------:R-:W-:Y:S02]  /*15c90*/  IMAD R4, R7, R6, R10 ;  /* 0x0000000607047224 */ /* 0x000fe400078e020a */
[C---:B------:R-:W-:Y:S02]  /*15ca0*/  IMAD R6, R0.reuse, UR5, R9 ;  /* 0x0000000500067c24 */ /* 0x040fe4000f8e0209 */
[----:B------:R-:W-:Y:S01]  /*15cb0*/  IMAD.WIDE.U32 R2, R0, UR4, R2 ;  /* 0x0000000400027c25 */ /* 0x000fe2000f8e0002 */
[----:B------:R-:W-:Y:S01]  /*15cc0*/  SHF.R.S32.HI R0, RZ, 0x1f, R4 ;  /* 0x0000001fff007819 */ /* 0x000fe20000011404 */
[----:B------:R-:W-:-:S02]  /*15cd0*/  ULDC.64 UR4, c[0x0][0x2c8] ;  /* 0x0000b20000047ab9 */ /* 0x000fc40000000a00 */
        /* <DEDUP_REMOVED lines=10> */
[C---:B----4-:R-:W-:Y:S02]  /*15d80*/  LOP3.LUT R10, R2.reuse, 0x38, RZ, 0xc0, !PT ;  /* 0x00000038020a7812 */ /* 0x050fe400078ec0ff */
[----:B------:R-:W-:Y:S02]  /*15d90*/  LOP3.LUT R2, R2, 0x1f8, RZ, 0xc0, !PT ;  /* 0x000001f802027812 */ /* 0x000fe400078ec0ff */
[----:B------:R-:W-:Y:S01]  /*15da0*/  ISETP.GE.AND P0, PT, R10, UR4, PT ;  /* 0x000000040a007c0c */ /* 0x000fe2000bf06270 */
[----:B------:R-:W-:Y:S01]  /*15db0*/  UMOV UR4, 0xffffffff ;  /* 0xffffffff00047882 */ /* 0x000fe20000000000 */
[----:B------:R-:W-:Y:S01]  /*15dc0*/  LOP3.LUT R9, R2, 0x38, R11, 0x78, !PT ;  /* 0x0000003802097812 */ /* 0x000fe200078e780b */
[----:B------:R-:W-:-:S05]  /*15dd0*/  IMAD.SHL.U32 R2, R8, 0x8, RZ ;  /* 0x0000000808027824 */ /* 0x000fca00078e00ff */
[----:B------:R-:W-:Y:S01]  /*15de0*/  LOP3.LUT R8, R9, 0x200, R2, 0xf8, !PT ;  /* 0x0000020009087812 */ /* 0x000fe200078ef802 */
[----:B------:R-:W-:Y:S06]  /*15df0*/  BRA.DIV UR4, `(.L_x_2112) ;  /* 0x0000004604fc7947 */ /* 0x000fec000b800000 */
[----:B------:R-:W0:Y:S01]  /*15e00*/  SHFL.IDX PT, R6, R0, RZ, 0x181f ;  /* 0x00181fff00067589 */ /* 0x000e2200000e0000 */
[----:B------:R-:W-:Y:S01]  /*15e10*/  ULDC UR4, c[0x0][0x288] ;  /* 0x0000a20000047ab9 */ /* 0x000fe20000000800 */
[----:B------:R-:W-:Y:S01]  /*15e20*/  VIADD R9, R5, UR46 ;  /* 0x0000002e05097c36 */ /* 0x000fe20008000000 */
[----:B------:R-:W-:Y:S01]  /*15e30*/  ULDC.64 UR6, c[0x0][0x208] ;  /* 0x0000820000067ab9 */ /* 0x000fe20000000a00 */
[----:B------:R-:W1:Y:S01]  /*15e40*/  SHFL.IDX PT, R4, R3, RZ, 0x181f ;  /* 0x00181fff03047589 */ /* 0x000e6200000e0000 */
[----:B------:R-:W-:Y:S02]  /*15e50*/  IMAD R2, R7, UR4, RZ ;  /* 0x0000000407027c24 */ /* 0x000fe4000f8e02ff */
[C---:B------:R-:W-:Y:S01]  /*15e60*/  VIADD R11, R9.reuse, 0x10 ;  /* 0x00000010090b7836 */ /* 0x040fe20000000000 */
[----:B------:R-:W-:Y:S01]  /*15e70*/  STL [R1+0x4], R9 ;  /* 0x0000040901007387 */ /* 0x000fe20000100800 */
[C---:B------:R-:W-:Y:S01]  /*15e80*/  VIADD R7, R9.reuse, 0x20 ;  /* 0x0000002009077836 */ /* 0x040fe20000000000 */
[----:B------:R-:W-:-:S02]  /*15e90*/  ISETP.GE.AND P1, PT, R9, R2, PT ;  /* 0x000000020900720c */ /* 0x000fc40003f26270 */
[----:B------:R-:W-:Y:S04]  /*15ea0*/  STL [R1+0x18], R11 ;  /* 0x0000180b01007387 */ /* 0x000fe80000100800 */
[----:B------:R-:W-:Y:S07]  /*15eb0*/  STL [R1+0x1c], R7 ;  /* 0x00001c0701007387 */ /* 0x000fee0000100800 */
[----:B0-----:R-:W-:-:S02]  /*15ec0*/  @!P1 LEA R5, P2, R10, R6, 0x1 ;  /* 0x000000060a059211 */ /* 0x001fc400078408ff */
[----:B------:R-:W-:-:S03]  /*15ed0*/  @!P1 LEA R6, R8, UR38, 0x1 ;  /* 0x0000002608069c11 */ /* 0x000fc6000f8e08ff */
[----:B-1----:R-:W-:-:S05]  /*15ee0*/  @!P1 IMAD.X R4, RZ, RZ, R4, P2 ;  /* 0x000000ffff049224 */ /* 0x002fca00010e0604 */
[----:B------:R-:W-:-:S04]  /*15ef0*/  @!P1 LOP3.LUT R5, R5, R4, RZ, 0x3c, !PT ;  /* 0x0000000405059212 */ /* 0x000fc800078e3cff */
[----:B------:R-:W-:-:S04]  /*15f00*/  @!P1 LOP3.LUT R4, R5, R4, RZ, 0x3c, !PT ;  /* 0x0000000405049212 */ /* 0x000fc800078e3cff */
[----:B------:R-:W-:-:S05]  /*15f10*/  @!P1 LOP3.LUT R5, R5, R4, RZ, 0x3c, !PT ;  /* 0x0000000405059212 */ /* 0x000fca00078e3cff */
[----:B------:R-:W-:Y:S01]  /*15f20*/  @!PT LDS RZ, [RZ] ;  /* 0x00000000fffff984 */ /* 0x000fe20000000800 */
[----:B------:R0:W-:Y:S01]  /*15f30*/  @!P1 LDGSTS.E.BYPASS.LTC128B.128 [R6+0x20400], desc[UR6][R4.64], !P0 ;  /* 0x2040000004069fae */ /* 0x0001e2000c101d46 */
[----:B------:R-:W-:-:S03]  /*15f40*/  ISETP.GE.AND P1, PT, R11, R2, PT ;  /* 0x000000020b00720c */ /* 0x000fc60003f26270 */
[----:B0-----:R-:W0:Y:S10]  /*15f50*/  SHFL.IDX PT, R5, R0, 0x1, 0x181f ;  /* 0x00381f0000057f89 */ /* 0x001e3400000e0000 */
[----:B------:R-:W-:Y:S01]  /*15f60*/  @!P1 LEA R6, R8, UR38, 0x1 ;  /* 0x0000002608069c11 */ /* 0x000fe2000f8e08ff */
[----:B------:R-:W1:Y:S01]  /*15f70*/  SHFL.IDX PT, R4, R3, 0x1, 0x181f ;  /* 0x00381f0003047f89 */ /* 0x000e6200000e0000 */
[----:B0-----:R-:W-:-:S05]  /*15f80*/  @!P1 LEA R5, P2, R10, R5, 0x1 ;  /* 0x000000050a059211 */ /* 0x001fca00078408ff */
[----:B-1----:R-:W-:-:S05]  /*15f90*/  @!P1 IMAD.X R4, RZ, RZ, R4, P2 ;  /* 0x000000ffff049224 */ /* 0x002fca00010e0604 */
[----:B------:R-:W-:-:S04]  /*15fa0*/  @!P1 LOP3.LUT R5, R5, R4, RZ, 0x3c, !PT ;  /* 0x0000000405059212 */ /* 0x000fc800078e3cff */
[----:B------:R-:W-:-:S04]  /*15fb0*/  @!P1 LOP3.LUT R4, R5, R4, RZ, 0x3c, !PT ;  /* 0x0000000405049212 */ /* 0x000fc800078e3cff */
[----:B------:R-:W-:-:S05]  /*15fc0*/  @!P1 LOP3.LUT R5, R5, R4, RZ, 0x3c, !PT ;  /* 0x0000000405059212 */ /* 0x000fca00078e3cff */
[----:B------:R0:W-:Y:S01]  /*15fd0*/  @!P1 LDGSTS.E.BYPASS.LTC128B.128 [R6+0x20c00], desc[UR6][R4.64], !P0 ;  /* 0x20c0000004069fae */ /* 0x0001e2000c101d46 */
[----:B------:R-:W-:-:S03]  /*15fe0*/  ISETP.GE.AND P1, PT, R7, R2, PT ;  /* 0x000000020700720c */ /* 0x000fc60003f26270 */
[----:B0-----:R-:W0:Y:S10]  /*15ff0*/  SHFL.IDX PT, R5, R0, 0x2, 0x181f ;  /* 0x00581f0000057f89 */ /* 0x001e3400000e0000 */
[----:B------:R-:W-:Y:S01]  /*16000*/  @!P1 LEA R6, R8, UR38, 0x1 ;  /* 0x0000002608069c11 */ /* 0x000fe2000f8e08ff */
[----:B------:R-:W1:Y:S04]  /*16010*/  SHFL.IDX PT, R4, R3, 0x2, 0x181f ;  /* 0x00581f0003047f89 */ /* 0x000e6800000e0000 */
[----:B------:R-:W2:Y:S04]  /*16020*/  SHFL.IDX PT, R0, R0, 0x3, 0x181f ;  /* 0x00781f0000007f89 */ /* 0x000ea800000e0000 */
[----:B------:R-:W3:Y:S01]  /*16030*/  SHFL.IDX PT, R3, R3, 0x3, 0x181f ;  /* 0x00781f0003037f89 */ /* 0x000ee200000e0000 */
[----:B0-----:R-:W-:-:S05]  /*16040*/  @!P1 LEA R5, P2, R10, R5, 0x1 ;  /* 0x000000050a059211 */ /* 0x001fca00078408ff */
[----:B-1----:R-:W-:-:S05]  /*16050*/  @!P1 IMAD.X R4, RZ, RZ, R4, P2 ;  /* 0x000000ffff049224 */ /* 0x002fca00010e0604 */
[----:B------:R-:W-:-:S04]  /*16060*/  @!P1 LOP3.LUT R5, R5, R4, RZ, 0x3c, !PT ;  /* 0x0000000405059212 */ /* 0x000fc800078e3cff */
[----:B------:R-:W-:-:S04]  /*16070*/  @!P1 LOP3.LUT R4, R5, R4, RZ, 0x3c, !PT ;  /* 0x0000000405049212 */ /* 0x000fc800078e3cff */
[----:B------:R-:W-:-:S05]  /*16080*/  @!P1 LOP3.LUT R5, R5, R4, RZ, 0x3c, !PT ;  /* 0x0000000405059212 */ /* 0x000fca00078e3cff */
[----:B--23--:R0:W-:Y:S02]  /*16090*/  @!P1 LDGSTS.E.BYPASS.LTC128B.128 [R6+0x21400], desc[UR6][R4.64], !P0 ;  /* 0x2140000004069fae */ /* 0x00c1e4000c101d46 */
.L_x_2218:
[----:B0-----:R-:W2:Y:S01]  /*160a0*/  LDL R4, [R1+0x4] ;  /* 0x0000040001047983 */ /* 0x001ea20000100800 */
        /* <DEDUP_REMOVED lines=14> */
[----:B-1----:R-:W1:Y:S01]  /*16190*/  LDC.64 R2, c[0x0][0x3d8] ;  /* 0x0000f600ff027b82 */ /* 0x002e620000000a00 */
[----:B------:R-:W-:Y:S01]  /*161a0*/  NOP ;  /* 0x0000000000007918 */ /* 0x000fe20000000000 */
[C---:B-1----:R-:W-:Y:S01]  /*161b0*/  IMAD R0, R2.reuse, UR43, RZ ;  /* 0x0000002b02007c24 */ /* 0x042fe2000f8e02ff */
[----:B------:R-:W-:Y:S01]  /*161c0*/  UIADD3 UR4, UR38, 0x26400, URZ ;  /* 0x0002640026047890 */ /* 0x000fe2000fffe03f */
[----:B0-----:R-:W-:Y:S01]  /*161d0*/  IMAD.WIDE.U32 R4, R2, UR36, RZ ;  /* 0x0000002402047c25 */ /* 0x001fe2000f8e00ff */
        /* <DEDUP_REMOVED lines=24> */
.L_x_2113:
[----:B------:R-:W2:Y:S01]  /*16360*/  LDL.LU.64 R8, [R1+0x28] ;  /* 0x0000280001087983 */ /* 0x000ea20000300a00 */
[----:B------:R-:W1:Y:S01]  /*16370*/  LDC R7, c[0x0][0x448] ;  /* 0x00011200ff077b82 */ /* 0x000e620000000800 */
[----:B------:R-:W-:Y:S02]  /*16380*/  ULDC.64 UR4, c[0x0][0x3e0] ;  /* 0x0000f80000047ab9 */ /* 0x000fe40000000a00 */
[----:B0-----:R-:W2:Y:S04]  /*16390*/  LDL.LU.64 R2, [R1+0x10] ;  /* 0x0000100001027983 */ /* 0x001ea80000300a00 */
[----:B------:R-:W3:Y:S01]  /*163a0*/  LDL.LU R6, [R1+0x8] ;  /* 0x0000080001067983 */ /* 0x000ee20000300800 */
[----:B------:R-:W0:Y:S01]  /*163b0*/  S2R R0, SR_CTAID.Z ;  /* 0x0000000000007919 */ /* 0x000e220000002700 */
[----:B------:R-:W4:Y:S01]  /*163c0*/  S2R R4, SR_CTAID.Z ;  /* 0x0000000000047919 */ /* 0x000f220000002700 */
[----:B-1----:R-:W-:-:S02]  /*163d0*/  ISETP.NE.AND P0, PT, R7, 0x1, PT ;  /* 0x000000010700780c */ /* 0x002fc40003f05270 */
[----:B0-----:R-:W-:-:S05]  /*163e0*/  SHF.R.S32.HI R0, RZ, 0x1f, R0 ;  /* 0x0000001fff007819 */ /* 0x001fca0000011400 */
[----:B------:R-:W-:-:S04]  /*163f0*/  IMAD R0, R0, UR4, RZ ;  /* 0x0000000400007c24 */ /* 0x000fc8000f8e02ff */
[----:B----4-:R-:W-:Y:S02]  /*16400*/  IMAD R5, R4, UR5, R0 ;  /* 0x0000000504057c24 */ /* 0x010fe4000f8e0200 */
[----:B------:R-:W0:Y:S01]  /*16410*/  @P0 LDC R0, c[0x0][0x450] ;  /* 0x00011400ff000b82 */ /* 0x000e220000000800 */
[----:B------:R-:W-:Y:S01]  /*16420*/  LOP3.LUT R17, R17, 0xfffffff7, RZ, 0xc0, !PT ;  /* 0xfffffff711117812 */ /* 0x000fe200078ec0ff */
[----:B--2---:R-:W-:-:S04]  /*16430*/  IMAD.MOV.U32 R2, RZ, RZ, R8 ;  /* 0x000000ffff027224 */ /* 0x004fc800078e0008 */
[----:B------:R-:W-:Y:S01]  /*16440*/  IMAD.WIDE.U32 R2, R4, UR4, R2 ;  /* 0x0000000404027c25 */ /* 0x000fe2000f8e0002 */
[----:B------:R-:W1:Y:S01]  /*16450*/  S2R R8, SR_TID.X ;  /* 0x0000000000087919 */ /* 0x000e620000002100 */
[----:B------:R-:W-:Y:S02]  /*16460*/  ULDC.64 UR4, c[0x0][0x3d0] ;  /* 0x0000f40000047ab9 */ /* 0x000fe40000000a00 */
[----:B------:R-:W-:Y:S02]  /*16470*/  IMAD.IADD R3, R3, 0x1, R5 ;  /* 0x0000000103037824 */ /* 0x000fe400078e0205 */
[----:B------:R-:W2:Y:S01]  /*16480*/  @P0 LDC R5, c[0x0][0x44c] ;  /* 0x00011300ff050b82 */ /* 0x000ea20000000800 */
[----:B---3--:R-:W-:Y:S02]  /*16490*/  IMAD.MOV.U32 R4, RZ, RZ, R6 ;  /* 0x000000ffff047224 */ /* 0x008fe400078e0006 */
[----:B--2---:R-:W-:-:S05]  /*164a0*/  @P0 IMAD.HI.U32 R5, R6, R5, RZ ;  /* 0x0000000506050227 */ /* 0x004fca00078e00ff */
[----:B0-----:R-:W-:-:S04]  /*164b0*/  @P0 SHF.R.U32.HI R4, RZ, R0, R5 ;  /* 0x00000000ff040219 */ /* 0x001fc80000011605 */
[--C-:B------:R-:W-:Y:S01]  /*164c0*/  SHF.R.S32.HI R5, RZ, 0x1f, R4.reuse ;  /* 0x0000001fff057819 */ /* 0x100fe20000011404 */
[----:B------:R-:W-:-:S04]  /*164d0*/  IMAD.MOV R0, RZ, RZ, -R4 ;  /* 0x000000ffff007224 */ /* 0x000fc800078e0a04 */
[----:B------:R-:W-:Y:S02]  /*164e0*/  IMAD R0, R7, R0, R6 ;  /* 0x0000000007007224 */ /* 0x000fe400078e0206 */
[----:B------:R-:W-:Y:S02]  /*164f0*/  IMAD R5, R5, UR4, RZ ;  /* 0x0000000405057c24 */ /* 0x000fe4000f8e02ff */
[----:B------:R-:W-:-:S04]  /*16500*/  IMAD.WIDE.U32 R2, R4, UR4, R2 ;  /* 0x0000000404027c25 */ /* 0x000fc8000f8e0002 */
[----:B------:R-:W-:Y:S01]  /*16510*/  IMAD R5, R4, UR5, R5 ;  /* 0x0000000504057c24 */ /* 0x000fe2000f8e0205 */
[----:B------:R-:W-:Y:S01]  /*16520*/  SHF.R.S32.HI R4, RZ, 0x1f, R0 ;  /* 0x0000001fff047819 */ /* 0x000fe20000011400 */
[----:B------:R-:W-:Y:S02]  /*16530*/  ULDC.64 UR4, c[0x0][0x3c8] ;  /* 0x0000f20000047ab9 */ /* 0x000fe40000000a00 */
[----:B------:R-:W-:Y:S02]  /*16540*/  IMAD.IADD R3, R3, 0x1, R5 ;  /* 0x0000000103037824 */ /* 0x000fe400078e0205 */
[----:B------:R-:W-:Y:S02]  /*16550*/  IMAD R4, R4, UR4, RZ ;  /* 0x0000000404047c24 */ /* 0x000fe4000f8e02ff */
[----:B------:R-:W-:-:S04]  /*16560*/  IMAD.WIDE.U32 R2, R0, UR4, R2 ;  /* 0x0000000400027c25 */ /* 0x000fc8000f8e0002 */
[----:B------:R-:W-:Y:S01]  /*16570*/  IMAD R5, R0, UR5, R4 ;  /* 0x0000000500057c24 */ /* 0x000fe2000f8e0204 */
[----:B------:R-:W-:Y:S01]  /*16580*/  ULDC.64 UR4, c[0x0][0x390] ;  /* 0x0000e40000047ab9 */ /* 0x000fe20000000a00 */
[----:B-1----:R-:W-:Y:S01]  /*16590*/  IMAD.SHL.U32 R10, R8, 0x8, RZ ;  /* 0x00000008080a7824 */ /* 0x002fe200078e00ff */
[----:B------:R-:W-:Y:S01]  /*165a0*/  LEA R0, P0, R2, UR4, 0x1 ;  /* 0x0000000402007c11 */ /* 0x000fe2000f8008ff */
[----:B------:R-:W-:Y:S01]  /*165b0*/  IMAD.IADD R3, R3, 0x1, R5 ;  /* 0x0000000103037824 */ /* 0x000fe200078e0205 */
[----:B------:R-:W-:Y:S02]  /*165c0*/  ULDC UR4, c[0x0][0x3b8] ;  /* 0x0000ee0000047ab9 */ /* 0x000fe40000000800 */
[----:B------:R-:W-:Y:S02]  /*165d0*/  LOP3.LUT R10, R10, 0x38, RZ, 0xc0, !PT ;  /* 0x000000380a0a7812 */ /* 0x000fe400078ec0ff */
        /* <DEDUP_REMOVED lines=134> */
.L_x_2228:
        /* <DEDUP_REMOVED lines=38> */
.L_x_2116:
[----:B------:R-:W-:Y:S05]  /*170a0*/  BSYNC B0 ;  /* 0x0000000000007941 */ /* 0x000fea0003800000 */
.L_x_2115:
        /* <DEDUP_REMOVED lines=9> */
.L_x_2229:
        /* <DEDUP_REMOVED lines=9> */
.L_x_2230:
        /* <DEDUP_REMOVED lines=8> */
.L_x_2122:
[----:B------:R-:W-:Y:S05]  /*17250*/  BSYNC B1 ;  /* 0x0000000000017941 */ /* 0x000fea0003800000 */
.L_x_2121:
        /* <DEDUP_REMOVED lines=11> */
.L_x_2123:
        /* <DEDUP_REMOVED lines=13> */
.L_x_2124:
        /* <DEDUP_REMOVED lines=13> */
.L_x_2125:
        /* <DEDUP_REMOVED lines=13> */
.L_x_2126:
        /* <DEDUP_REMOVED lines=13> */
.L_x_2127:
        /* <DEDUP_REMOVED lines=13> */
.L_x_2128:
        /* <DEDUP_REMOVED lines=13> */
.L_x_2129:
        /* <DEDUP_REMOVED lines=13> */
.L_x_2130:
        /* <DEDUP_REMOVED lines=8> */
.L_x_2119:
[----:B------:R-:W-:Y:S05]  /*17940*/  BSYNC B0 ;  /* 0x0000000000007941 */ /* 0x000fea0003800000 */
.L_x_2118:
[----:B0-----:R-:W3:Y:S01]  /*17950*/  LDL.LU R3, [R1+0x20] ;  /* 0x0000200001037983 */ /* 0x001ee20000300800 */
[----:B------:R-:W-:Y:S02]  /*17960*/  IMAD.MOV.U32 R9, RZ, RZ, RZ ;  /* 0x000000ffff097224 */ /* 0x000fe400078e00ff */
[----:B-1----:R-:W-:Y:S02]  /*17970*/  IMAD.MOV.U32 R6, RZ, RZ, 0x1 ;  /* 0x00000001ff067424 */ /* 0x002fe400078e00ff */
[----:B---3--:R-:W-:-:S05]  /*17980*/  VIADD R8, R3, 0xfffffffe ;  /* 0xfffffffe03087836 */ /* 0x008fca0000000000 */
        /* <DEDUP_REMOVED lines=19> */
[----:B0-----:R-:W-:-:S03]  /*17ac0*/  LOP3.LUT R10, R4, 0x1f, RZ, 0xc0, !PT ;  /* 0x0000001f040a7812 */ /* 0x001fc600078ec0ff */
[----:B------:R-:W-:-:S05]  /*17ad0*/  IMAD.IADD R2, R2, 0x1, R3 ;  /* 0x0000000102027824 */ /* 0x000fca00078e0203 */
[----:B------:R-:W-:Y:S01]  /*17ae0*/  LOP3.LUT R11, R2, 0x1, RZ, 0xc0, !PT ;  /* 0x00000001020b7812 */ /* 0x000fe200078ec0ff */
[----:B------:R-:W-:Y:S06]  /*17af0*/  @!P0 BRA `(.L_x_2131) ;  /* 0x0000001400e08947 */ /* 0x000fec0003800000 */
[----:B------:R-:W-:Y:S01]  /*17b00*/  BSSY B0, `(.L_x_2131) ;  /* 0x0000177000007945 */ /* 0x000fe20003800000 */
[----:B------:R-:W-:Y:S02]  /*17b10*/  IMAD.IADD R7, R2, 0x1, -R11 ;  /* 0x0000000102077824 */ /* 0x000fe400078e0a0b */
[----:B------:R-:W-:-:S07]  /*17b20*/  IMAD.MOV.U32 R0, RZ, RZ, 0x1 ;  /* 0x00000001ff007424 */ /* 0x000fce00078e00ff */
.L_x_2172:
        /* <DEDUP_REMOVED lines=28> */
.L_x_2134:
[----:B------:R-:W1:Y:S01]  /*17cf0*/  S2R R2, SR_TID.X ;  /* 0x0000000000027919 */ /* 0x000e620000002100 */
[----:B------:R-:W-:Y:S01]  /*17d00*/  BSSY B2, `(.L_x_2135) ;  /* 0x0000006000027945 */ /* 0x000fe20003800000 */
[----:B-1----:R-:W-:Y:S02]  /*17d10*/  LOP3.LUT R3, R2, 0x7f, RZ, 0xc0, !PT ;  /* 0x0000007f02037812 */ /* 0x002fe400078ec0ff */
[----:B------:R-:W-:Y:S02]  /*17d20*/  SHF.L.U32 R2, R0, 0x1f, RZ ;  /* 0x0000001f00027819 */ /* 0x000fe400000006ff */
[----:B------:R-:W-:Y:S02]  /*17d30*/  ISETP.NE.AND P2, PT, R3, RZ, PT ;  /* 0x000000ff0300720c */ /* 0x000fe40003f45270 */
[----:B------:R-:W1:Y:S02]  /*17d40*/  SYNCS.PHASECHK.TRANS64.TRYWAIT P0, [UR38+0x38848], R2 ;  /* 0x03884802ff0075a7 */ /* 0x000e640008000166 */
[----:B-1----:R-:W-:Y:S09]  /*17d50*/  @!P0 BRA `(.L_x_2136) ;  /* 0x0000003800348947 */ /* 0x002ff20003800000 */
.L_x_2231:
[----:B------:R-:W-:Y:S05]  /*17d60*/  BSYNC B2 ;  /* 0x0000000000027941 */ /* 0x000fea0003800000 */
.L_x_2135:
[----:B------:R-:W-:Y:S04]  /*17d70*/  BSSY B2, `(.L_x_2137) ;  /* 0x0000007000027945 */ /* 0x000fe80003800000 */
[----:B------:R-:W-:Y:S05]  /*17d80*/  @P2 BRA `(.L_x_2138) ;  /* 0x0000000000142947 */ /* 0x000fea0003800000 */
[----:B------:R-:W-:Y:S01]  /*17d90*/  ISETP.NE.AND P0, PT, R10, RZ, PT ;  /* 0x000000ff0a00720c */ /* 0x000fe20003f05270 */
[----:B-1----:R-:W-:-:S04]  /*17da0*/  IMAD.MOV.U32 R3, RZ, RZ, 0x2000 ;  /* 0x00002000ff037424 */ /* 0x002fc800078e00ff */
[----:B------:R3:W-:Y:S08]  /*17db0*/  SYNCS.ARRIVE.TRANS64 RZ, [UR38+0x38838], R3 ;  /* 0x03883803ffff79a7 */ /* 0x0007f00008000026 */
[----:B---3--:R-:W-:Y:S05]  /*17dc0*/  @!P0 BRA `(.L_x_2138) ;  /* 0x0000000000048947 */ /* 0x008fea0003800000 */
[----:B------:R-:W-:Y:S01]  /*17dd0*/  BPT.TRAP 0x1 ;  /* 0x000000040000795c */ /* 0x000fe20000300000 */
.L_x_2138:
[----:B------:R-:W-:Y:S05]  /*17de0*/  BSYNC B2 ;  /* 0x0000000000027941 */ /* 0x000fea0003800000 */
.L_x_2137:
        /* <DEDUP_REMOVED lines=11> */
.L_x_2139:
        /* <DEDUP_REMOVED lines=10> */
.L_x_2232:
[----:B------:R-:W-:Y:S05]  /*17f40*/  BSYNC B2 ;  /* 0x0000000000027941 */ /* 0x000fea0003800000 */
.L_x_2140:
        /* <DEDUP_REMOVED lines=9> */
.L_x_2143:
[----:B------:R-:W-:Y:S05]  /*17fe0*/  BSYNC B2 ;  /* 0x0000000000027941 */ /* 0x000fea0003800000 */
.L_x_2142:
        /* <DEDUP_REMOVED lines=9> */
.L_x_2144:
        /* <DEDUP_REMOVED lines=13> */
.L_x_2145:
        /* <DEDUP_REMOVED lines=13> */
.L_x_2146:
        /* <DEDUP_REMOVED lines=13> */
.L_x_2147:
        /* <DEDUP_REMOVED lines=13> */
.L_x_2148:
        /* <DEDUP_REMOVED lines=13> */
.L_x_2149:
        /* <DEDUP_REMOVED lines=13> */
.L_x_2150:
        /* <DEDUP_REMOVED lines=13> */
.L_x_2151:
        /* <DEDUP_REMOVED lines=8> */
.L_x_2133:
[----:B------:R-:W-:Y:S05]  /*186b0*/  BSYNC B1 ;  /* 0x0000000000017941 */ /* 0x000fea0003800000 */
.L_x_2132:
        /* <DEDUP_REMOVED lines=27> */
.L_x_2154:
[----:B------:R-:W1:Y:S01]  /*18870*/  S2R R2, SR_TID.X ;  /* 0x0000000000027919 */ /* 0x000e620000002100 */
[----:B------:R-:W-:Y:S01]  /*18880*/  BSSY B2, `(.L_x_2155) ;  /* 0x0000006000027945 */ /* 0x000fe20003800000 */
[----:B-1----:R-:W-:Y:S02]  /*18890*/  LOP3.LUT R3, R2, 0x7f, RZ, 0xc0, !PT ;  /* 0x0000007f02037812 */ /* 0x002fe400078ec0ff */
[----:B------:R-:W-:Y:S02]  /*188a0*/  SHF.L.U32 R2, R0, 0x1f, RZ ;  /* 0x0000001f00027819 */ /* 0x000fe400000006ff */
[----:B------:R-:W-:Y:S02]  /*188b0*/  ISETP.NE.AND P2, PT, R3, RZ, PT ;  /* 0x000000ff0300720c */ /* 0x000fe40003f45270 */
[----:B------:R-:W1:Y:S02]  /*188c0*/  SYNCS.PHASECHK.TRANS64.TRYWAIT P0, [UR38+0x38840], R2 ;  /* 0x03884002ff0075a7 */ /* 0x000e640008000166 */
[----:B-1----:R-:W-:Y:S09]  /*188d0*/  @!P0 BRA `(.L_x_2156) ;  /* 0x0000002c00848947 */ /* 0x002ff20003800000 */
.L_x_2233:
[----:B------:R-:W-:Y:S05]  /*188e0*/  BSYNC B2 ;  /* 0x0000000000027941 */ /* 0x000fea0003800000 */
.L_x_2155:
[----:B------:R-:W-:Y:S04]  /*188f0*/  BSSY B2, `(.L_x_2157) ;  /* 0x0000007000027945 */ /* 0x000fe80003800000 */
[----:B------:R-:W-:Y:S05]  /*18900*/  @P2 BRA `(.L_x_2158) ;  /* 0x0000000000142947 */ /* 0x000fea0003800000 */
[----:B------:R-:W-:Y:S01]  /*18910*/  ISETP.NE.AND P0, PT, R10, RZ, PT ;  /* 0x000000ff0a00720c */ /* 0x000fe20003f05270 */
[----:B-1----:R-:W-:-:S04]  /*18920*/  IMAD.MOV.U32 R3, RZ, RZ, 0x2000 ;  /* 0x00002000ff037424 */ /* 0x002fc800078e00ff */
[----:B------:R3:W-:Y:S08]  /*18930*/  SYNCS.ARRIVE.TRANS64 RZ, [UR38+0x38830], R3 ;  /* 0x03883003ffff79a7 */ /* 0x0007f00008000026 */
[----:B---3--:R-:W-:Y:S05]  /*18940*/  @!P0 BRA `(.L_x_2158) ;  /* 0x0000000000048947 */ /* 0x008fea0003800000 */
[----:B------:R-:W-:Y:S01]  /*18950*/  BPT.TRAP 0x1 ;  /* 0x000000040000795c */ /* 0x000fe20000300000 */
.L_x_2158:
[----:B------:R-:W-:Y:S05]  /*18960*/  BSYNC B2 ;  /* 0x0000000000027941 */ /* 0x000fea0003800000 */
.L_x_2157:
        /* <DEDUP_REMOVED lines=11> */
.L_x_2159:
        /* <DEDUP_REMOVED lines=11> */
.L_x_2234:
[----:B------:R-:W-:Y:S05]  /*18ad0*/  BSYNC B2 ;  /* 0x0000000000027941 */ /* 0x000fea0003800000 */
.L_x_2160:
        /* <DEDUP_REMOVED lines=9> */
.L_x_2163:
[----:B------:R-:W-:Y:S05]  /*18b70*/  BSYNC B2 ;  /* 0x0000000000027941 */ /* 0x000fea0003800000 */
.L_x_2162:
        /* <DEDUP_REMOVED lines=9> */
.L_x_2164:
        /* <DEDUP_REMOVED lines=13> */
.L_x_2165:
        /* <DEDUP_REMOVED lines=13> */
.L_x_2166:
        /* <DEDUP_REMOVED lines=13> */
.L_x_2167:
        /* <DEDUP_REMOVED lines=13> */
.L_x_2168:
        /* <DEDUP_REMOVED lines=13> */
.L_x_2169:
        /* <DEDUP_REMOVED lines=13> */
.L_x_2170:
        /* <DEDUP_REMOVED lines=13> */
.L_x_2171:
        /* <DEDUP_REMOVED lines=8> */
.L_x_2153:
[----:B------:R-:W-:Y:S05]  /*19240*/  BSYNC B1 ;  /* 0x0000000000017941 */ /* 0x000fea0003800000 */
.L_x_2152:
[----:B------:R-:W-:Y:S01]  /*19250*/  VIADD R8, R8, 0xfffffffe ;  /* 0xfffffffe08087836 */ /* 0x000fe20000000000 */
[----:B------:R-:W-:Y:S06]  /*19260*/  @P1 BRA `(.L_x_2172) ;  /* 0xffffffe800301947 */ /* 0x000fec000383ffff */
[----:B------:R-:W-:Y:S05]  /*19270*/  BSYNC B0 ;  /* 0x0000000000007941 */ /* 0x000fea0003800000 */
.L_x_2131:
        /* <DEDUP_REMOVED lines=26> */
.L_x_2175:
[----:B------:R-:W1:Y:S01]  /*19420*/  S2R R2, SR_TID.X ;  /* 0x0000000000027919 */ /* 0x000e620000002100 */
[----:B------:R-:W-:Y:S01]  /*19430*/  BSSY B1, `(.L_x_2176) ;  /* 0x0000006000017945 */ /* 0x000fe20003800000 */
[----:B-1----:R-:W-:Y:S02]  /*19440*/  LOP3.LUT R3, R2, 0x7f, RZ, 0xc0, !PT ;  /* 0x0000007f02037812 */ /* 0x002fe400078ec0ff */
[----:B------:R-:W-:Y:S02]  /*19450*/  SHF.L.U32 R2, R0, 0x1f, RZ ;  /* 0x0000001f00027819 */ /* 0x000fe400000006ff */
[----:B------:R-:W-:Y:S02]  /*19460*/  ISETP.NE.AND P1, PT, R3, RZ, PT ;  /* 0x000000ff0300720c */ /* 0x000fe40003f25270 */
[----:B------:R-:W1:Y:S02]  /*19470*/  SYNCS.PHASECHK.TRANS64.TRYWAIT P0, [UR38+0x38848], R2 ;  /* 0x03884802ff0075a7 */ /* 0x000e640008000166 */
[----:B-1----:R-:W-:Y:S09]  /*19480*/  @!P0 BRA `(.L_x_2177) ;  /* 0x0000002000c88947 */ /* 0x002ff20003800000 */
.L_x_2235:
[----:B------:R-:W-:Y:S05]  /*19490*/  BSYNC B1 ;  /* 0x0000000000017941 */ /* 0x000fea0003800000 */
.L_x_2176:
[----:B------:R-:W-:Y:S04]  /*194a0*/  BSSY B1, `(.L_x_2178) ;  /* 0x0000007000017945 */ /* 0x000fe80003800000 */
[----:B------:R-:W-:Y:S05]  /*194b0*/  @P1 BRA `(.L_x_2179) ;  /* 0x0000000000141947 */ /* 0x000fea0003800000 */
[----:B------:R-:W-:Y:S01]  /*194c0*/  ISETP.NE.AND P0, PT, R10, RZ, PT ;  /* 0x000000ff0a00720c */ /* 0x000fe20003f05270 */
[----:B-1----:R-:W-:-:S04]  /*194d0*/  IMAD.MOV.U32 R3, RZ, RZ, 0x2000 ;  /* 0x00002000ff037424 */ /* 0x002fc800078e00ff */
[----:B------:R3:W-:Y:S08]  /*194e0*/  SYNCS.ARRIVE.TRANS64 RZ, [UR38+0x38838], R3 ;  /* 0x03883803ffff79a7 */ /* 0x0007f00008000026 */
[----:B---3--:R-:W-:Y:S05]  /*194f0*/  @!P0 BRA `(.L_x_2179) ;  /* 0x0000000000048947 */ /* 0x008fea0003800000 */
[----:B------:R-:W-:Y:S01]  /*19500*/  BPT.TRAP 0x1 ;  /* 0x000000040000795c */ /* 0x000fe20000300000 */
.L_x_2179:
[----:B------:R-:W-:Y:S05]  /*19510*/  BSYNC B1 ;  /* 0x0000000000017941 */ /* 0x000fea0003800000 */
.L_x_2178:
        /* <DEDUP_REMOVED lines=11> */
.L_x_2180:
        /* <DEDUP_REMOVED lines=11> */
.L_x_2236:
[----:B------:R-:W-:Y:S05]  /*19680*/  BSYNC B1 ;  /* 0x0000000000017941 */ /* 0x000fea0003800000 */
.L_x_2181:
        /* <DEDUP_REMOVED lines=9> */
.L_x_2184:
[----:B------:R-:W-:Y:S05]  /*19720*/  BSYNC B1 ;  /* 0x0000000000017941 */ /* 0x000fea0003800000 */
.L_x_2183:
        /* <DEDUP_REMOVED lines=9> */
.L_x_2185:
        /* <DEDUP_REMOVED lines=13> */
.L_x_2186:
        /* <DEDUP_REMOVED lines=13> */
.L_x_2187:
        /* <DEDUP_REMOVED lines=13> */
.L_x_2188:
        /* <DEDUP_REMOVED lines=13> */
.L_x_2189:
        /* <DEDUP_REMOVED lines=13> */
.L_x_2190:
        /* <DEDUP_REMOVED lines=13> */
.L_x_2191:
        /* <DEDUP_REMOVED lines=13> */
.L_x_2192:
        /* <DEDUP_REMOVED lines=8> */
.L_x_2174:
[----:B------:R-:W-:Y:S05]  /*19df0*/  BSYNC B0 ;  /* 0x0000000000007941 */ /* 0x000fea0003800000 */
.L_x_2173:
[----:B------:R-:W-:Y:S01]  /*19e00*/  LOP3.LUT R0, R0, 0x1, RZ, 0x3c, !PT ;  /* 0x0000000100007812 */ /* 0x000fe200078e3cff */
[----:B------:R-:W-:Y:S02]  /*19e10*/  IMAD.MOV.U32 R6, RZ, RZ, RZ ;  /* 0x000000ffff067224 */ /* 0x000fe400078e00ff */
[----:B------:R-:W-:-:S07]  /*19e20*/  IMAD.MOV.U32 R9, RZ, RZ, RZ ;  /* 0x000000ffff097224 */ /* 0x000fce00078e00ff */
.L_x_2094:
[----:B------:R-:W1:Y:S01]  /*19e30*/  S2R R3, SR_CgaCtaId ;  /* 0x0000000000037919 */ /* 0x000e620000008800 */
[----:B------:R-:W-:Y:S02]  /*19e40*/  MOV R2, 0x400 ;  /* 0x0000040000027802 */ /* 0x000fe40000000f00 */
[----:B------:R-:W-:Y:S02]  /*19e50*/  SHF.L.U32 R9, R9, 0x1f, RZ ;  /* 0x0000001f09097819 */ /* 0x000fe400000006ff */
[----:B-1----:R-:W-:-:S04]  /*19e60*/  LEA R2, R3, R2, 0x18 ;  /* 0x0000000203027211 */ /* 0x002fc800078ec0ff */
[----:B------:R-:W1:Y:S02]  /*19e70*/  SYNCS.PHASECHK.TRANS64.TRYWAIT P0, [R2+URZ+0x38820], R9 ;  /* 0x03882009020075a7 */ /* 0x000e64000800017f */
[----:B-1----:R-:W-:Y:S05]  /*19e80*/  @!P0 BRA `(.L_x_2193) ;  /* 0x0000001800788947 */ /* 0x002fea0003800000 */
.L_x_2237:
[----:B------:R-:W-:-:S03]  /*19e90*/  UMOV UR4, 0xffffffff ;  /* 0xffffffff00047882 */ /* 0x000fc60000000000 */
[----:B------:R-:W-:Y:S05]  /*19ea0*/  BRA.DIV UR4, `(.L_x_2194) ;  /* 0x0000001a04847947 */ /* 0x000fea000b800000 */
[----:B------:R-:W3:Y:S02]  /*19eb0*/  S2R R3, SR_TID.X ;  /* 0x0000000000037919 */ /* 0x000ee40000002100 */
[----:B---3--:R-:W-:-:S04]  /*19ec0*/  SHF.R.U32.HI R3, RZ, 0x5, R3 ;  /* 0x00000005ff037819 */ /* 0x008fc80000011603 */
[----:B------:R-:W-:-:S05]  /*19ed0*/  LOP3.LUT R3, R3, 0x3, RZ, 0xc0, !PT ;  /* 0x0000000303037812 */ /* 0x000fca00078ec0ff */
[----:B--2---:R2:W3:Y:S02]  /*19ee0*/  SHFL.IDX PT, R14, R3, RZ, 0x1f ;  /* 0x00001fff030e7589 */ /* 0x0044e400000e0000 */
.L_x_2240:
[----:B---3--:R-:W-:-:S13]  /*19ef0*/  ISETP.NE.AND P0, PT, R14, RZ, PT ;  /* 0x000000ff0e00720c */ /* 0x008fda0003f05270 */
[----:B------:R-:W-:Y:S05]  /*19f00*/  @P0 BRA `(.L_x_1998) ;  /* 0x0000000000900947 */ /* 0x000fea0003800000 */
[----:B------:R-:W-:-:S03]  /*19f10*/  UMOV UR4, 0xffffffff ;  /* 0xffffffff00047882 */ /* 0x000fc60000000000 */
[----:B------:R-:W-:Y:S05]  /*19f20*/  BRA.DIV UR4, `(.L_x_2195) ;  /* 0x0000001a04987947 */ /* 0x000fea000b800000 */
[----:B------:R-:W-:-:S13]  /*19f30*/  ELECT P6, URZ, PT ;  /* 0x00000000003f782f */ /* 0x000fda00038c0000 */
.L_x_2243:
        /* <DEDUP_REMOVED lines=8> */
.L_x_2196:
        /* <DEDUP_REMOVED lines=12> */
.L_x_2244:
[----:B------:R-:W3:Y:S02]  /*1a080*/  SYNCS.PHASECHK.TRANS64.TRYWAIT P0, [R5+URZ], R0 ;  /* 0x00000000050075a7 */ /* 0x000ee4000800017f */
[----:B---3--:R-:W-:Y:S05]  /*1a090*/  @!P0 BRA `(.L_x_2198) ;  /* 0x0000001800708947 */ /* 0x008fea0003800000 */
.L_x_2245:
[----:B------:R-:W-:Y:S05]  /*1a0a0*/  @!P2 BRA `(.L_x_2199) ;  /* 0x000000000004a947 */ /* 0x000fea0003800000 */
[----:B------:R-:W-:Y:S01]  /*1a0b0*/  BPT.TRAP 0x1 ;  /* 0x000000040000795c */ /* 0x000fe20000300000 */
.L_x_2199:
[----:B-1----:R-:W-:-:S04]  /*1a0c0*/  VIADD R2, R2, 0x38860 ;  /* 0x0003886002027836 */ /* 0x002fc80000000000 */
[----:B---3--:R-:W-:-:S04]  /*1a0d0*/  IMAD R5, R6, 0x8, R2 ;  /* 0x0000000806057824 */ /* 0x008fc800078e0202 */
[----:B------:R-:W1:Y:S02]  /*1a0e0*/  SYNCS.PHASECHK.TRANS64.TRYWAIT P0, [R5+URZ], R4 ;  /* 0x00000004050075a7 */ /* 0x000e64000800017f */
[----:B-1----:R-:W-:Y:S05]  /*1a0f0*/  @!P0 BRA `(.L_x_2200) ;  /* 0x00000018006c8947 */ /* 0x002fea0003800000 */
.L_x_2246:
[----:B------:R-:W-:-:S07]  /*1a100*/  IMAD R3, R3, 0x8, R2 ;  /* 0x0000000803037824 */ /* 0x000fce00078e0202 */
.L_x_2201:
[----:B---3--:R3:W4:Y:S02]  /*1a110*/  SYNCS.PHASECHK.TRANS64.TRYWAIT P0, [R3+URZ], R0 ;  /* 0x00000000030075a7 */ /* 0x008724000800017f */
[----:B----4-:R-:W-:Y:S05]  /*1a120*/  @!P0 NANOSLEEP.SYNCS 0x989680 ;  /* 0x009896800000895d */ /* 0x010fea0003900000 */
[----:B------:R-:W4:Y:S02]  /*1a130*/  @!P0 SYNCS.PHASECHK.TRANS64 P0, [R3+URZ], R0 ;  /* 0x00000000030085a7 */ /* 0x000f24000800007f */
[----:B----4-:R-:W-:Y:S05]  /*1a140*/  @!P0 BRA `(.L_x_2201) ;  /* 0xfffffffc00f08947 */ /* 0x010fea000383ffff */
.L_x_1998:
[----:B------:R-:W-:Y:S05]  /*1a150*/  BSYNC B6 ;  /* 0x0000000000067941 */ /* 0x000fea0003800000 */
.L_x_1995:
[----:B------:R-:W-:Y:S05]  /*1a160*/  EXIT ;  /* 0x000000000000794d */ /* 0x000fea0003800000 */
.L_x_2018:
[----:B0-----:R0:W1:Y:S02]  /*1a170*/  SYNCS.PHASECHK.TRANS64.TRYWAIT P0, [R199+URZ+0x38800], R4 ;  /* 0x03880004c70075a7 */ /* 0x001064000800017f */
[----:B-1----:R-:W-:Y:S05]  /*1a180*/  @!P0 NANOSLEEP.SYNCS 0x989680 ;  /* 0x009896800000895d */ /* 0x002fea0003900000 */
[----:B------:R-:W1:Y:S02]  /*1a190*/  @!P0 SYNCS.PHASECHK.TRANS64 P0, [R199+URZ+0x38800], R4 ;  /* 0x03880004c70085a7 */ /* 0x000e64000800007f */
[----:B-1----:R-:W-:Y:S05]  /*1a1a0*/  @!P0 BRA `(.L_x_2018) ;  /* 0xfffffffc00f08947 */ /* 0x002fea000383ffff */
[----:B------:R-:W-:Y:S05]  /*1a1b0*/  BRA `(.L_x_2202) ;  /* 0xfffffe9800f87947 */ /* 0x000fea000383ffff */
.L_x_2022:
[----:B--2---:R2:W3:Y:S02]  /*1a1c0*/  SYNCS.PHASECHK.TRANS64.TRYWAIT P1, [R199+URZ+0x38830], R4 ;  /* 0x03883004c70075a7 */ /* 0x0044e4000802017f */
[----:B---3--:R-:W-:Y:S05]  /*1a1d0*/  @!P1 NANOSLEEP.SYNCS 0x989680 ;  /* 0x009896800000995d */ /* 0x008fea0003900000 */
[----:B------:R-:W3:Y:S02]  /*1a1e0*/  @!P1 SYNCS.PHASECHK.TRANS64 P1, [R199+URZ+0x38830], R4 ;  /* 0x03883004c70095a7 */ /* 0x000ee4000802007f */
[----:B---3--:R-:W-:Y:S05]  /*1a1f0*/  @!P1 BRA `(.L_x_2022) ;  /* 0xfffffffc00f09947 */ /* 0x008fea000383ffff */
[----:B------:R-:W-:Y:S05]  /*1a200*/  BRA `(.L_x_2021) ;  /* 0xfffffe9c00447947 */ /* 0x000fea000383ffff */
.L_x_2023:
[----:B---3--:R3:W4:Y:S02]  /*1a210*/  SYNCS.PHASECHK.TRANS64.TRYWAIT P1, [R199+URZ+0x38810], R4 ;  /* 0x03881004c70075a7 */ /* 0x008724000802017f */
[----:B----4-:R-:W-:Y:S05]  /*1a220*/  @!P1 NANOSLEEP.SYNCS 0x989680 ;  /* 0x009896800000995d */ /* 0x010fea0003900000 */
[----:B------:R-:W4:Y:S02]  /*1a230*/  @!P1 SYNCS.PHASECHK.TRANS64 P1, [R199+URZ+0x38810], R4 ;  /* 0x03881004c70095a7 */ /* 0x000f24000802007f */
[----:B----4-:R-:W-:Y:S05]  /*1a240*/  @!P1 BRA `(.L_x_2023) ;  /* 0xfffffffc00f09947 */ /* 0x010fea000383ffff */
[----:B------:R-:W-:Y:S05]  /*1a250*/  BRA `(.L_x_2203) ;  /* 0xfffffea000347947 */ /* 0x000fea000383ffff */
.L_x_2027:
[----:B------:R0:W0:Y:S02]  /*1a260*/  SYNCS.PHASECHK.TRANS64.TRYWAIT P1, [R199+URZ+0x38850], R4 ;  /* 0x03885004c70075a7 */ /* 0x000024000802017f */
[----:B0-----:R-:W-:Y:S05]  /*1a270*/  @!P1 NANOSLEEP.SYNCS 0x989680 ;  /* 0x009896800000995d */ /* 0x001fea0003900000 */
[----:B------:R-:W0:Y:S02]  /*1a280*/  @!P1 SYNCS.PHASECHK.TRANS64 P1, [R199+URZ+0x38850], R4 ;  /* 0x03885004c70095a7 */ /* 0x000e24000802007f */
[----:B0-----:R-:W-:Y:S05]  /*1a290*/  @!P1 BRA `(.L_x_2027) ;  /* 0xfffffffc00f09947 */ /* 0x001fea000383ffff */
[----:B------:R-:W-:Y:S05]  /*1a2a0*/  BRA `(.L_x_2026) ;  /* 0xfffffea000607947 */ /* 0x000fea000383ffff */
.L_x_2043:
[----:B-1----:R1:W2:Y:S02]  /*1a2b0*/  SYNCS.PHASECHK.TRANS64.TRYWAIT P2, [R204+URZ+0x38830], R203 ;  /* 0x038830cbcc0075a7 */ /* 0x0022a4000804017f */
[----:B--2---:R-:W-:Y:S05]  /*1a2c0*/  @!P2 NANOSLEEP.SYNCS 0x989680 ;  /* 0x009896800000a95d */ /* 0x004fea0003900000 */
[----:B------:R-:W2:Y:S02]  /*1a2d0*/  @!P2 SYNCS.PHASECHK.TRANS64 P2, [R204+URZ+0x38830], R203 ;  /* 0x038830cbcc00a5a7 */ /* 0x000ea4000804007f */
[----:B--2---:R-:W-:Y:S05]  /*1a2e0*/  @!P2 BRA `(.L_x_2043) ;  /* 0xfffffffc00f0a947 */ /* 0x004fea000383ffff */
[----:B------:R-:W-:Y:S05]  /*1a2f0*/  BRA `(.L_x_2042) ;  /* 0xfffffed400447947 */ /* 0x000fea000383ffff */
.L_x_2047:
[----:B---3--:R3:W4:Y:S02]  /*1a300*/  SYNCS.PHASECHK.TRANS64.TRYWAIT P2, [R204+URZ+0x38850], R203 ;  /* 0x038850cbcc0075a7 */ /* 0x008724000804017f */
[----:B----4-:R-:W-:Y:S05]  /*1a310*/  @!P2 NANOSLEEP.SYNCS 0x989680 ;  /* 0x009896800000a95d */ /* 0x010fea0003900000 */
[----:B------:R-:W4:Y:S02]  /*1a320*/  @!P2 SYNCS.PHASECHK.TRANS64 P2, [R204+URZ+0x38850], R203 ;  /* 0x038850cbcc00a5a7 */ /* 0x000f24000804007f */
[----:B----4-:R-:W-:Y:S05]  /*1a330*/  @!P2 BRA `(.L_x_2047) ;  /* 0xfffffffc00f0a947 */ /* 0x010fea000383ffff */
[----:B------:R-:W-:Y:S05]  /*1a340*/  BRA `(.L_x_2046) ;  /* 0xfffffed800107947 */ /* 0x000fea000383ffff */
.L_x_2064:
[----:B-1----:R1:W3:Y:S02]  /*1a350*/  SYNCS.PHASECHK.TRANS64.TRYWAIT P3, [R184+URZ+0x38830], R23 ;  /* 0x03883017b80075a7 */ /* 0x0022e4000806017f */
[----:B---3--:R-:W-:Y:S05]  /*1a360*/  @!P3 NANOSLEEP.SYNCS 0x989680 ;  /* 0x009896800000b95d */ /* 0x008fea0003900000 */
[----:B------:R-:W3:Y:S02]  /*1a370*/  @!P3 SYNCS.PHASECHK.TRANS64 P3, [R184+URZ+0x38830], R23 ;  /* 0x03883017b800b5a7 */ /* 0x000ee4000806007f */
[----:B---3--:R-:W-:Y:S05]  /*1a380*/  @!P3 BRA `(.L_x_2064) ;  /* 0xfffffffc00f0b947 */ /* 0x008fea000383ffff */
[----:B------:R-:W-:Y:S05]  /*1a390*/  BRA `(.L_x_2063) ;  /* 0xffffff0c00e87947 */ /* 0x000fea000383ffff */
.L_x_2068:
[----:B---3--:R3:W4:Y:S02]  /*1a3a0*/  SYNCS.PHASECHK.TRANS64.TRYWAIT P3, [R184+URZ+0x38850], R23 ;  /* 0x03885017b80075a7 */ /* 0x008724000806017f */
[----:B----4-:R-:W-:Y:S05]  /*1a3b0*/  @!P3 NANOSLEEP.SYNCS 0x989680 ;  /* 0x009896800000b95d */ /* 0x010fea0003900000 */
[----:B------:R-:W4:Y:S02]  /*1a3c0*/  @!P3 SYNCS.PHASECHK.TRANS64 P3, [R184+URZ+0x38850], R23 ;  /* 0x03885017b800b5a7 */ /* 0x000f24000806007f */
[----:B----4-:R-:W-:Y:S05]  /*1a3d0*/  @!P3 BRA `(.L_x_2068) ;  /* 0xfffffffc00f0b947 */ /* 0x010fea000383ffff */
[----:B------:R-:W-:Y:S05]  /*1a3e0*/  BRA `(.L_x_2067) ;  /* 0xffffff1000707947 */ /* 0x000fea000383ffff */
.L_x_2074:
[----:B-1----:R1:W2:Y:S02]  /*1a3f0*/  SYNCS.PHASECHK.TRANS64.TRYWAIT P2, [R202+URZ+0x38830], R189 ;  /* 0x038830bdca0075a7 */ /* 0x0022a4000804017f */
[----:B--2---:R-:W-:Y:S05]  /*1a400*/  @!P2 NANOSLEEP.SYNCS 0x989680 ;  /* 0x009896800000a95d */ /* 0x004fea0003900000 */
[----:B------:R-:W2:Y:S02]  /*1a410*/  @!P2 SYNCS.PHASECHK.TRANS64 P2, [R202+URZ+0x38830], R189 ;  /* 0x038830bdca00a5a7 */ /* 0x000ea4000804007f */
[----:B--2---:R-:W-:Y:S05]  /*1a420*/  @!P2 BRA `(.L_x_2074) ;  /* 0xfffffffc00f0a947 */ /* 0x004fea000383ffff */
[----:B------:R-:W-:Y:S05]  /*1a430*/  BRA `(.L_x_2073) ;  /* 0xffffff3800907947 */ /* 0x000fea000383ffff */
.L_x_2078:
[----:B---3--:R3:W4:Y:S02]  /*1a440*/  SYNCS.PHASECHK.TRANS64.TRYWAIT P2, [R202+URZ+0x38850], R189 ;  /* 0x038850bdca0075a7 */ /* 0x008724000804017f */
[----:B----4-:R-:W-:Y:S05]  /*1a450*/  @!P2 NANOSLEEP.SYNCS 0x989680 ;  /* 0x009896800000a95d */ /* 0x010fea0003900000 */
[----:B------:R-:W4:Y:S02]  /*1a460*/  @!P2 SYNCS.PHASECHK.TRANS64 P2, [R202+URZ+0x38850], R189 ;  /* 0x038850bdca00a5a7 */ /* 0x000f24000804007f */
[----:B----4-:R-:W-:Y:S05]  /*1a470*/  @!P2 BRA `(.L_x_2078) ;  /* 0xfffffffc00f0a947 */ /* 0x010fea000383ffff */
[----:B------:R-:W-:Y:S05]  /*1a480*/  BRA `(.L_x_2077) ;  /* 0xffffff3c001c7947 */ /* 0x000fea000383ffff */
.L_x_2105:
[----:B------:R-:W-:Y:S02]  /*1a490*/  IMAD.MOV.U32 R13, RZ, RZ, R6 ;  /* 0x000000ffff0d7224 */ /* 0x000fe400078e0006 */
[----:B------:R-:W-:Y:S02]  /*1a4a0*/  IMAD.MOV.U32 R12, RZ, RZ, RZ ;  /* 0x000000ffff0c7224 */ /* 0x000fe400078e00ff */
[----:B------:R-:W-:Y:S02]  /*1a4b0*/  IMAD.MOV.U32 R11, RZ, RZ, 0x1f ;  /* 0x0000001fff0b7424 */ /* 0x000fe400078e00ff */
[----:B------:R-:W-:-:S07]  /*1a4c0*/  IMAD.MOV.U32 R15, RZ, RZ, -0x1 ;  /* 0xffffffffff0f7424 */ /* 0x000fce00078e00ff */
[----:B------:R-:W-:Y:S05]  /*1a4d0*/  WARPSYNC.COLLECTIVE R15, `(.L_x_2204) ;  /* 0x000000000f087348 */ /* 0x000fea0003c00000 */
[----:B------:R0:W1:Y:S02]  /*1a4e0*/  SHFL.IDX P6, R14, R13, R12, R11 ;  /* 0x0000000c0d0e7389 */ /* 0x00006400000c000b */
[----:B01----:R-:W-:Y:S01]  /*1a4f0*/  ENDCOLLECTIVE ;  /* 0x000000000000791b */ /* 0x003fe20003800000 */
.L_x_2204:
[----:B------:R-:W-:Y:S05]  /*1a500*/  BRA `(.L_x_2205) ;  /* 0xffffffb000047947 */ /* 0x000fea000383ffff */
.L_x_2107:
[----:B------:R-:W-:Y:S01]  /*1a510*/  BSSY B0, `(.L_x_2206) ;  /* 0x0000006000007945 */ /* 0x000fe20003800000 */
[----:B------:R-:W-:-:S07]  /*1a520*/  IMAD.MOV.U32 R15, RZ, RZ, -0x1 ;  /* 0xffffffffff0f7424 */ /* 0x000fce00078e00ff */
[----:B0-----:R-:W-:Y:S05]  /*1a530*/  WARPSYNC.COLLECTIVE R15, `(.L_x_2207) ;  /* 0x000000000f0c7348 */ /* 0x001fea0003c00000 */
[----:B------:R-:W-:Y:S02]  /*1a540*/  ELECT P6, UR62, PT ;  /* 0x00000000003e782f */ /* 0x000fe400038c0000 */
[----:B------:R-:W-:Y:S01]  /*1a550*/  MOV R14, UR62 ;  /* 0x0000003e000e7c02 */ /* 0x000fe20008000f00 */
[----:B0-----:R-:W-:Y:S10]  /*1a560*/  ENDCOLLECTIVE ;  /* 0x000000000000791b */ /* 0x001ff40003800000 */
.L_x_2207:
[----:B------:R-:W-:Y:S05]  /*1a570*/  BSYNC B0 ;  /* 0x0000000000007941 */ /* 0x000fea0003800000 */
.L_x_2206:
[----:B------:R-:W-:Y:S05]  /*1a580*/  BRA `(.L_x_2208) ;  /* 0xffffffb000087947 */ /* 0x000fea000383ffff */
.L_x_2109:
[----:B-1----:R-:W-:-:S04]  /*1a590*/  IMAD.U32 R3, RZ, RZ, UR38 ;  /* 0x00000026ff037e24 */ /* 0x002fc8000f8e00ff */
[----:B------:R1:W2:Y:S03]  /*1a5a0*/  SYNCS.PHASECHK.TRANS64.TRYWAIT P0, [R3+URZ+0x38840], R0 ;  /* 0x03884000030075a7 */ /* 0x0002a6000800017f */
[----:B--2---:R-:W-:Y:S05]  /*1a5b0*/  @!P0 NANOSLEEP.SYNCS 0x989680 ;  /* 0x009896800000895d */ /* 0x004fea0003900000 */
[----:B------:R-:W2:Y:S02]  /*1a5c0*/  @!P0 SYNCS.PHASECHK.TRANS64 P0, [R3+URZ+0x38840], R0 ;  /* 0x03884000030085a7 */ /* 0x000ea4000800007f */
[----:B--2---:R-:W-:Y:S05]  /*1a5d0*/  @!P0 BRA `(.L_x_2109) ;  /* 0xfffffffc00ec8947 */ /* 0x004fea000383ffff */
[----:B------:R-:W-:Y:S05]  /*1a5e0*/  BRA `(.L_x_2209) ;  /* 0xffffffb0006c7947 */ /* 0x000fea000383ffff */
.L_x_2112:
[----:B------:R-:W-:Y:S02]  /*1a5f0*/  IMAD.MOV.U32 R13, RZ, RZ, R3 ;  /* 0x000000ffff0d7224 */ /* 0x000fe400078e0003 */
[----:B------:R-:W-:Y:S02]  /*1a600*/  IMAD.MOV.U32 R12, RZ, RZ, RZ ;  /* 0x000000ffff0c7224 */ /* 0x000fe400078e00ff */
[----:B------:R-:W-:Y:S02]  /*1a610*/  IMAD.MOV.U32 R11, RZ, RZ, 0x181f ;  /* 0x0000181fff0b7424 */ /* 0x000fe400078e00ff */
[----:B------:R-:W-:Y:S02]  /*1a620*/  IMAD.MOV.U32 R15, RZ, RZ, -0x1 ;  /* 0xffffffffff0f7424 */ /* 0x000fe400078e00ff */
[----:B------:R-:W-:-:S07]  /*1a630*/  VIADD R9, R5, UR46 ;  /* 0x0000002e05097c36 */ /* 0x000fce0008000000 */
[----:B------:R-:W-:Y:S05]  /*1a640*/  WARPSYNC.COLLECTIVE R15, `(.L_x_2210) ;  /* 0x000000000f087348 */ /* 0x000fea0003c00000 */
[----:B------:R0:W1:Y:S02]  /*1a650*/  SHFL.IDX P6, R14, R13, R12, R11 ;  /* 0x0000000c0d0e7389 */ /* 0x00006400000c000b */
[----:B01----:R-:W-:Y:S01]  /*1a660*/  ENDCOLLECTIVE ;  /* 0x000000000000791b */ /* 0x003fe20003800000 */
.L_x_2210:
[----:B------:R0:W-:Y:S01]  /*1a670*/  STL [R1+0x4], R9 ;  /* 0x0000040901007387 */ /* 0x0001e20000100800 */
[----:B------:R-:W-:Y:S02]  /*1a680*/  IMAD.MOV.U32 R13, RZ, RZ, R0 ;  /* 0x000000ffff0d7224 */ /* 0x000fe400078e0000 */
[----:B------:R-:W-:-:S07]  /*1a690*/  IMAD.MOV.U32 R4, RZ, RZ, R14 ;  /* 0x000000ffff047224 */ /* 0x000fce00078e000e */
[----:B0-----:R-:W-:Y:S05]  /*1a6a0*/  WARPSYNC.COLLECTIVE R15, `(.L_x_2211) ;  /* 0x000000000f087348 */ /* 0x001fea0003c00000 */
[----:B------:R1:W2:Y:S02]  /*1a6b0*/  SHFL.IDX P6, R14, R13, R12, R11 ;  /* 0x0000000c0d0e7389 */ /* 0x0002a400000c000b */
[----:B012---:R-:W-:Y:S01]  /*1a6c0*/  ENDCOLLECTIVE ;  /* 0x000000000000791b */ /* 0x007fe20003800000 */
.L_x_2211:
[----:B------:R-:W-:Y:S01]  /*1a6d0*/  ULDC UR4, c[0x0][0x288] ;  /* 0x0000a20000047ab9 */ /* 0x000fe20000000800 */
[----:B------:R-:W-:Y:S01]  /*1a6e0*/  ULDC.64 UR6, c[0x0][0x208] ;  /* 0x0000820000067ab9 */ /* 0x000fe20000000a00 */
[----:B------:R-:W-:Y:S02]  /*1a6f0*/  IMAD R2, R7, UR4, RZ ;  /* 0x0000000407027c24 */ /* 0x000fe4000f8e02ff */
[----:B------:R-:W-:-:S03]  /*1a700*/  VIADD R7, R9, 0x10 ;  /* 0x0000001009077836 */ /* 0x000fc60000000000 */
[----:B------:R-:W-:Y:S02]  /*1a710*/  ISETP.GE.AND P1, PT, R9, R2, PT ;  /* 0x000000020900720c */ /* 0x000fe40003f26270 */
[----:B------:R0:W-:Y:S01]  /*1a720*/  STL [R1+0x18], R7 ;  /* 0x0000180701007387 */ /* 0x0001e20000100800 */
[----:B------:R-:W-:Y:S02]  /*1a730*/  IMAD.MOV.U32 R13, RZ, RZ, R3 ;  /* 0x000000ffff0d7224 */ /* 0x000fe400078e0003 */
[----:B------:R-:W-:Y:S02]  /*1a740*/  IMAD.MOV.U32 R12, RZ, RZ, 0x1 ;  /* 0x00000001ff0c7424 */ /* 0x000fe400078e00ff */
[----:B------:R-:W-:-:S06]  /*1a750*/  IMAD.MOV.U32 R6, RZ, RZ, R14 ;  /* 0x000000ffff067224 */ /* 0x000fcc00078e000e */
[----:B------:R-:W-:Y:S02]  /*1a760*/  @!P1 LEA R5, P2, R10, R6, 0x1 ;  /* 0x000000060a059211 */ /* 0x000fe400078408ff */
[----:B------:R-:W-:-:S03]  /*1a770*/  @!P1 LEA R6, R8, UR38, 0x1 ;  /* 0x0000002608069c11 */ /* 0x000fc6000f8e08ff */
        /* <DEDUP_REMOVED lines=9> */
[----:B0-----:R-:W-:-:S12]  /*1a810*/  VIADD R7, R9, 0x20 ;  /* 0x0000002009077836 */ /* 0x001fd80000000000 */
[----:B-1----:R-:W-:Y:S05]  /*1a820*/  WARPSYNC.COLLECTIVE R15, `(.L_x_2212) ;  /* 0x000000000f087348 */ /* 0x002fea0003c00000 */
[----:B------:R0:W2:Y:S02]  /*1a830*/  SHFL.IDX P6, R14, R13, R12, R11 ;  /* 0x0000000c0d0e7389 */ /* 0x0000a400000c000b */
[----:B012---:R-:W-:Y:S01]  /*1a840*/  ENDCOLLECTIVE ;  /* 0x000000000000791b */ /* 0x007fe20003800000 */
.L_x_2212:
[----:B------:R0:W-:Y:S01]  /*1a850*/  STL [R1+0x1c], R7 ;  /* 0x00001c0701007387 */ /* 0x0001e20000100800 */
[----:B------:R-:W-:Y:S01]  /*1a860*/  @!P1 LEA R6, R8, UR38, 0x1 ;  /* 0x0000002608069c11 */ /* 0x000fe2000f8e08ff */
[----:B------:R-:W-:Y:S02]  /*1a870*/  IMAD.MOV.U32 R13, RZ, RZ, R0 ;  /* 0x000000ffff0d7224 */ /* 0x000fe400078e0000 */
[----:B------:R-:W-:-:S07]  /*1a880*/  IMAD.MOV.U32 R4, RZ, RZ, R14 ;  /* 0x000000ffff047224 */ /* 0x000fce00078e000e */
[----:B0-----:R-:W-:Y:S05]  /*1a890*/  WARPSYNC.COLLECTIVE R15, `(.L_x_2213) ;  /* 0x000000000f087348 */ /* 0x001fea0003c00000 */
[----:B------:R1:W2:Y:S02]  /*1a8a0*/  SHFL.IDX P6, R14, R13, R12, R11 ;  /* 0x0000000c0d0e7389 */ /* 0x0002a400000c000b */
[----:B012---:R-:W-:Y:S01]  /*1a8b0*/  ENDCOLLECTIVE ;  /* 0x000000000000791b */ /* 0x007fe20003800000 */
.L_x_2213:
[----:B------:R-:W-:Y:S01]  /*1a8c0*/  ULDC.64 UR4, c[0x0][0x208] ;  /* 0x0000820000047ab9 */ /* 0x000fe20000000a00 */
[----:B------:R-:W-:Y:S02]  /*1a8d0*/  IMAD.MOV.U32 R13, RZ, RZ, R3 ;  /* 0x000000ffff0d7224 */ /* 0x000fe400078e0003 */
[----:B------:R-:W-:Y:S02]  /*1a8e0*/  IMAD.MOV.U32 R12, RZ, RZ, 0x2 ;  /* 0x00000002ff0c7424 */ /* 0x000fe400078e00ff */
[----:B------:R-:W-:-:S05]  /*1a8f0*/  IMAD.MOV.U32 R5, RZ, RZ, R14 ;  /* 0x000000ffff057224 */ /* 0x000fca00078e000e */
        /* <DEDUP_REMOVED lines=13> */
.L_x_2214:
[----:B------:R-:W-:Y:S01]  /*1a9d0*/  @!P1 LEA R6, R8, UR38, 0x1 ;  /* 0x0000002608069c11 */ /* 0x000fe2000f8e08ff */
[----:B------:R-:W-:Y:S02]  /*1a9e0*/  IMAD.MOV.U32 R13, RZ, RZ, R0 ;  /* 0x000000ffff0d7224 */ /* 0x000fe400078e0000 */
[----:B------:R-:W-:-:S07]  /*1a9f0*/  IMAD.MOV.U32 R4, RZ, RZ, R14 ;  /* 0x000000ffff047224 */ /* 0x000fce00078e000e */
[----:B------:R-:W-:Y:S05]  /*1aa00*/  WARPSYNC.COLLECTIVE R15, `(.L_x_2215) ;  /* 0x000000000f087348 */ /* 0x000fea0003c00000 */
[----:B------:R0:W1:Y:S02]  /*1aa10*/  SHFL.IDX P6, R14, R13, R12, R11 ;  /* 0x0000000c0d0e7389 */ /* 0x00006400000c000b */
[----:B01----:R-:W-:Y:S01]  /*1aa20*/  ENDCOLLECTIVE ;  /* 0x000000000000791b */ /* 0x003fe20003800000 */
.L_x_2215:
        /* <DEDUP_REMOVED lines=16> */
.L_x_2216:
[----:B------:R-:W-:Y:S02]  /*1ab30*/  IMAD.MOV.U32 R13, RZ, RZ, R0 ;  /* 0x000000ffff0d7224 */ /* 0x000fe400078e0000 */
[----:B------:R-:W-:-:S07]  /*1ab40*/  IMAD.MOV.U32 R3, RZ, RZ, R14 ;  /* 0x000000ffff037224 */ /* 0x000fce00078e000e */
[----:B------:R-:W-:Y:S05]  /*1ab50*/  WARPSYNC.COLLECTIVE R15, `(.L_x_2217) ;  /* 0x000000000f087348 */ /* 0x000fea0003c00000 */
[----:B------:R0:W1:Y:S02]  /*1ab60*/  SHFL.IDX P6, R14, R13, R12, R11 ;  /* 0x0000000c0d0e7389 */ /* 0x00006400000c000b */
[----:B01----:R-:W-:Y:S01]  /*1ab70*/  ENDCOLLECTIVE ;  /* 0x000000000000791b */ /* 0x003fe20003800000 */
.L_x_2217:
[----:B------:R-:W-:Y:S01]  /*1ab80*/  IMAD.MOV.U32 R0, RZ, RZ, R14 ;  /* 0x000000ffff007224 */ /* 0x000fe200078e000e */
[----:B------:R-:W-:Y:S06]  /*1ab90*/  BRA `(.L_x_2218) ;  /* 0xffffffb400407947 */ /* 0x000fec000383ffff */
.L_x_2114:
        /* <DEDUP_REMOVED lines=8> */
.L_x_2220:
[----:B------:R-:W-:Y:S05]  /*1ac20*/  BSYNC B0 ;  /* 0x0000000000007941 */ /* 0x000fea0003800000 */
.L_x_2219:
        /* <DEDUP_REMOVED lines=17> */
.L_x_2221:
        /* <DEDUP_REMOVED lines=49> */
.L_x_2222:
[----:B------:R-:W-:Y:S02]  /*1b050*/  IMAD.MOV.U32 R13, RZ, RZ, R0 ;  /* 0x000000ffff0d7224 */ /* 0x000fe400078e0000 */
[----:B------:R-:W-:-:S07]  /*1b060*/  IMAD.MOV.U32 R8, RZ, RZ, R14 ;  /* 0x000000ffff087224 */ /* 0x000fce00078e000e */
[----:B------:R-:W-:Y:S05]  /*1b070*/  WARPSYNC.COLLECTIVE R15, `(.L_x_2223) ;  /* 0x000000000f087348 */ /* 0x000fea0003c00000 */
[----:B------:R0:W1:Y:S02]  /*1b080*/  SHFL.IDX P6, R14, R13, R12, R11 ;  /* 0x0000000c0d0e7389 */ /* 0x00006400000c000b */
[----:B01----:R-:W-:Y:S01]  /*1b090*/  ENDCOLLECTIVE ;  /* 0x000000000000791b */ /* 0x003fe20003800000 */
.L_x_2223:
        /* <DEDUP_REMOVED lines=31> */
.L_x_2224:
[----:B------:R-:W-:Y:S02]  /*1b290*/  IMAD.MOV.U32 R13, RZ, RZ, R0 ;  /* 0x000000ffff0d7224 */ /* 0x000fe400078e0000 */
[----:B------:R-:W-:-:S07]  /*1b2a0*/  IMAD.MOV.U32 R2, RZ, RZ, R14 ;  /* 0x000000ffff027224 */ /* 0x000fce00078e000e */
[----:B------:R-:W-:Y:S05]  /*1b2b0*/  WARPSYNC.COLLECTIVE R15, `(.L_x_2225) ;  /* 0x000000000f087348 */ /* 0x000fea0003c00000 */
[----:B------:R0:W1:Y:S02]  /*1b2c0*/  SHFL.IDX P6, R14, R13, R12, R11 ;  /* 0x0000000c0d0e7389 */ /* 0x00006400000c000b */
[----:B01----:R-:W-:Y:S01]  /*1b2d0*/  ENDCOLLECTIVE ;  /* 0x000000000000791b */ /* 0x003fe20003800000 */
.L_x_2225:
        /* <DEDUP_REMOVED lines=35> */
.L_x_2226:
[----:B------:R-:W-:Y:S02]  /*1b510*/  IMAD.MOV.U32 R13, RZ, RZ, R0 ;  /* 0x000000ffff0d7224 */ /* 0x000fe400078e0000 */
[----:B------:R-:W-:-:S07]  /*1b520*/  IMAD.MOV.U32 R6, RZ, RZ, R14 ;  /* 0x000000ffff067224 */ /* 0x000fce00078e000e */
[----:B------:R-:W-:Y:S05]  /*1b530*/  WARPSYNC.COLLECTIVE R15, `(.L_x_2227) ;  /* 0x000000000f087348 */ /* 0x000fea0003c00000 */
[----:B------:R0:W1:Y:S02]  /*1b540*/  SHFL.IDX P6, R14, R13, R12, R11 ;  /* 0x0000000c0d0e7389 */ /* 0x00006400000c000b */
[----:B01----:R-:W-:Y:S01]  /*1b550*/  ENDCOLLECTIVE ;  /* 0x000000000000791b */ /* 0x003fe20003800000 */
.L_x_2227:
[----:B------:R-:W-:Y:S05]  /*1b560*/  BRA `(.L_x_2228) ;  /* 0xffffffb800347947 */ /* 0x000fea000383ffff */
.L_x_2117:
[----:B0-----:R-:W-:-:S04]  /*1b570*/  IMAD.U32 R3, RZ, RZ, UR38 ;  /* 0x00000026ff037e24 */ /* 0x001fc8000f8e00ff */
[----:B------:R0:W3:Y:S03]  /*1b580*/  SYNCS.PHASECHK.TRANS64.TRYWAIT P0, [R3+URZ+0x38820], R2 ;  /* 0x03882002030075a7 */ /* 0x0000e6000800017f */
[----:B---3--:R-:W-:Y:S05]  /*1b590*/  @!P0 NANOSLEEP.SYNCS 0x989680 ;  /* 0x009896800000895d */ /* 0x008fea0003900000 */
[----:B------:R-:W3:Y:S02]  /*1b5a0*/  @!P0 SYNCS.PHASECHK.TRANS64 P0, [R3+URZ+0x38820], R2 ;  /* 0x03882002030085a7 */ /* 0x000ee4000800007f */
[----:B---3--:R-:W-:Y:S05]  /*1b5b0*/  @!P0 BRA `(.L_x_2117) ;  /* 0xfffffffc00ec8947 */ /* 0x008fea000383ffff */
[----:B------:R-:W-:Y:S05]  /*1b5c0*/  BRA `(.L_x_2229) ;  /* 0xffffffb800dc7947 */ /* 0x000fea000383ffff */
.L_x_2120:
[----:B0-----:R-:W-:-:S04]  /*1b5d0*/  IMAD.U32 R3, RZ, RZ, UR38 ;  /* 0x00000026ff037e24 */ /* 0x001fc8000f8e00ff */
[----:B------:R0:W3:Y:S03]  /*1b5e0*/  SYNCS.PHASECHK.TRANS64.TRYWAIT P0, [R3+URZ+0x38860], R2 ;  /* 0x03886002030075a7 */ /* 0x0000e6000800017f */
[----:B---3--:R-:W-:Y:S05]  /*1b5f0*/  @!P0 NANOSLEEP.SYNCS 0x989680 ;  /* 0x009896800000895d */ /* 0x008fea0003900000 */
[----:B------:R-:W3:Y:S02]  /*1b600*/  @!P0 SYNCS.PHASECHK.TRANS64 P0, [R3+URZ+0x38860], R2 ;  /* 0x03886002030085a7 */ /* 0x000ee4000800007f */
[----:B---3--:R-:W-:Y:S05]  /*1b610*/  @!P0 BRA `(.L_x_2120) ;  /* 0xfffffffc00ec8947 */ /* 0x008fea000383ffff */
[----:B------:R-:W-:Y:S05]  /*1b620*/  BRA `(.L_x_2230) ;  /* 0xffffffb800e87947 */ /* 0x000fea000383ffff */
.L_x_2136:
[----:B-1----:R-:W-:-:S04]  /*1b630*/  IMAD.U32 R3, RZ, RZ, UR38 ;  /* 0x00000026ff037e24 */ /* 0x002fc8000f8e00ff */
[----:B------:R1:W3:Y:S03]  /*1b640*/  SYNCS.PHASECHK.TRANS64.TRYWAIT P0, [R3+URZ+0x38848], R2 ;  /* 0x03884802030075a7 */ /* 0x0002e6000800017f */
[----:B---3--:R-:W-:Y:S05]  /*1b650*/  @!P0 NANOSLEEP.SYNCS 0x989680 ;  /* 0x009896800000895d */ /* 0x008fea0003900000 */
[----:B------:R-:W3:Y:S02]  /*1b660*/  @!P0 SYNCS.PHASECHK.TRANS64 P0, [R3+URZ+0x38848], R2 ;  /* 0x03884802030085a7 */ /* 0x000ee4000800007f */
[----:B---3--:R-:W-:Y:S05]  /*1b670*/  @!P0 BRA `(.L_x_2136) ;  /* 0xfffffffc00ec8947 */ /* 0x008fea000383ffff */
[----:B------:R-:W-:Y:S05]  /*1b680*/  BRA `(.L_x_2231) ;  /* 0xffffffc400b47947 */ /* 0x000fea000383ffff */
.L_x_2141:
[----:B01----:R-:W-:-:S04]  /*1b690*/  IMAD.U32 R3, RZ, RZ, UR38 ;  /* 0x00000026ff037e24 */ /* 0x003fc8000f8e00ff */
[----:B------:R0:W1:Y:S03]  /*1b6a0*/  SYNCS.PHASECHK.TRANS64.TRYWAIT P0, [R3+URZ+0x38868], R2 ;  /* 0x03886802030075a7 */ /* 0x000066000800017f */
[----:B-1----:R-:W-:Y:S05]  /*1b6b0*/  @!P0 NANOSLEEP.SYNCS 0x989680 ;  /* 0x009896800000895d */ /* 0x002fea0003900000 */
[----:B------:R-:W1:Y:S02]  /*1b6c0*/  @!P0 SYNCS.PHASECHK.TRANS64 P0, [R3+URZ+0x38868], R2 ;  /* 0x03886802030085a7 */ /* 0x000e64000800007f */
[----:B-1----:R-:W-:Y:S05]  /*1b6d0*/  @!P0 BRA `(.L_x_2141) ;  /* 0xfffffffc00ec8947 */ /* 0x002fea000383ffff */
[----:B------:R-:W-:Y:S05]  /*1b6e0*/  BRA `(.L_x_2232) ;  /* 0xffffffc800147947 */ /* 0x000fea000383ffff */
.L_x_2156:
[----:B-1----:R-:W-:-:S04]  /*1b6f0*/  IMAD.U32 R3, RZ, RZ, UR38 ;  /* 0x00000026ff037e24 */ /* 0x002fc8000f8e00ff */
[----:B------:R1:W3:Y:S03]  /*1b700*/  SYNCS.PHASECHK.TRANS64.TRYWAIT P0, [R3+URZ+0x38840], R2 ;  /* 0x03884002030075a7 */ /* 0x0002e6000800017f */
[----:B---3--:R-:W-:Y:S05]  /*1b710*/  @!P0 NANOSLEEP.SYNCS 0x989680 ;  /* 0x009896800000895d */ /* 0x008fea0003900000 */
[----:B------:R-:W3:Y:S02]  /*1b720*/  @!P0 SYNCS.PHASECHK.TRANS64 P0, [R3+URZ+0x38840], R2 ;  /* 0x03884002030085a7 */ /* 0x000ee4000800007f */
[----:B---3--:R-:W-:Y:S05]  /*1b730*/  @!P0 BRA `(.L_x_2156) ;  /* 0xfffffffc00ec8947 */ /* 0x008fea000383ffff */
[----:B------:R-:W-:Y:S05]  /*1b740*/  BRA `(.L_x_2233) ;  /* 0xffffffd000647947 */ /* 0x000fea000383ffff */
.L_x_2161:
[----:B01----:R-:W-:-:S04]  /*1b750*/  IMAD.U32 R3, RZ, RZ, UR38 ;  /* 0x00000026ff037e24 */ /* 0x003fc8000f8e00ff */
[----:B------:R0:W1:Y:S03]  /*1b760*/  SYNCS.PHASECHK.TRANS64.TRYWAIT P0, [R3+URZ+0x38860], R2 ;  /* 0x03886002030075a7 */ /* 0x000066000800017f */
[----:B-1----:R-:W-:Y:S05]  /*1b770*/  @!P0 NANOSLEEP.SYNCS 0x989680 ;  /* 0x009896800000895d */ /* 0x002fea0003900000 */
[----:B------:R-:W1:Y:S02]  /*1b780*/  @!P0 SYNCS.PHASECHK.TRANS64 P0, [R3+URZ+0x38860], R2 ;  /* 0x03886002030085a7 */ /* 0x000e64000800007f */
[----:B-1----:R-:W-:Y:S05]  /*1b790*/  @!P0 BRA `(.L_x_2161) ;  /* 0xfffffffc00ec8947 */ /* 0x002fea000383ffff */
[----:B------:R-:W-:Y:S05]  /*1b7a0*/  BRA `(.L_x_2234) ;  /* 0xffffffd000c87947 */ /* 0x000fea000383ffff */
.L_x_2177:
[----:B-1----:R-:W-:-:S04]  /*1b7b0*/  IMAD.U32 R3, RZ, RZ, UR38 ;  /* 0x00000026ff037e24 */ /* 0x002fc8000f8e00ff */
[----:B------:R1:W3:Y:S03]  /*1b7c0*/  SYNCS.PHASECHK.TRANS64.TRYWAIT P0, [R3+URZ+0x38848], R2 ;  /* 0x03884802030075a7 */ /* 0x0002e6000800017f */
[----:B---3--:R-:W-:Y:S05]  /*1b7d0*/  @!P0 NANOSLEEP.SYNCS 0x989680 ;  /* 0x009896800000895d */ /* 0x008fea0003900000 */
[----:B------:R-:W3:Y:S02]  /*1b7e0*/  @!P0 SYNCS.PHASECHK.TRANS64 P0, [R3+URZ+0x38848], R2 ;  /* 0x03884802030085a7 */ /* 0x000ee4000800007f */
[----:B---3--:R-:W-:Y:S05]  /*1b7f0*/  @!P0 BRA `(.L_x_2177) ;  /* 0xfffffffc00ec8947 */ /* 0x008fea000383ffff */
[----:B------:R-:W-:Y:S05]  /*1b800*/  BRA `(.L_x_2235) ;  /* 0xffffffdc00207947 */ /* 0x000fea000383ffff */
.L_x_2182:
[----:B-1----:R-:W-:-:S04]  /*1b810*/  IMAD.U32 R3, RZ, RZ, UR38 ;  /* 0x00000026ff037e24 */ /* 0x002fc8000f8e00ff */
[----:B------:R1:W3:Y:S03]  /*1b820*/  SYNCS.PHASECHK.TRANS64.TRYWAIT P0, [R3+URZ+0x38868], R2 ;  /* 0x03886802030075a7 */ /* 0x0002e6000800017f */
[----:B---3--:R-:W-:Y:S05]  /*1b830*/  @!P0 NANOSLEEP.SYNCS 0x989680 ;  /* 0x009896800000895d */ /* 0x008fea0003900000 */
[----:B------:R-:W3:Y:S02]  /*1b840*/  @!P0 SYNCS.PHASECHK.TRANS64 P0, [R3+URZ+0x38868], R2 ;  /* 0x03886802030085a7 */ /* 0x000ee4000800007f */
[----:B---3--:R-:W-:Y:S05]  /*1b850*/  @!P0 BRA `(.L_x_2182) ;  /* 0xfffffffc00ec8947 */ /* 0x008fea000383ffff */
[----:B------:R-:W-:Y:S05]  /*1b860*/  BRA `(.L_x_2236) ;  /* 0xffffffdc00847947 */ /* 0x000fea000383ffff */
.L_x_2193:
[----:B-1----:R1:W3:Y:S02]  /*1b870*/  SYNCS.PHASECHK.TRANS64.TRYWAIT P0, [R2+URZ+0x38820], R9 ;  /* 0x03882009020075a7 */ /* 0x0022e4000800017f */
[----:B---3--:R-:W-:Y:S05]  /*1b880*/  @!P0 NANOSLEEP.SYNCS 0x989680 ;  /* 0x009896800000895d */ /* 0x008fea0003900000 */
[----:B------:R-:W3:Y:S02]  /*1b890*/  @!P0 SYNCS.PHASECHK.TRANS64 P0, [R2+URZ+0x38820], R9 ;  /* 0x03882009020085a7 */ /* 0x000ee4000800007f */
[----:B---3--:R-:W-:Y:S05]  /*1b8a0*/  @!P0 BRA `(.L_x_2193) ;  /* 0xfffffffc00f08947 */ /* 0x008fea000383ffff */
[----:B------:R-:W-:Y:S05]  /*1b8b0*/  BRA `(.L_x_2237) ;  /* 0xffffffe400747947 */ /* 0x000fea000383ffff */
.L_x_2194:
        /* <DEDUP_REMOVED lines=11> */
.L_x_2239:
[----:B------:R-:W-:Y:S05]  /*1b970*/  BSYNC B0 ;  /* 0x0000000000007941 */ /* 0x000fea0003800000 */
.L_x_2238:
[----:B------:R-:W-:Y:S05]  /*1b980*/  BRA `(.L_x_2240) ;  /* 0xffffffe400587947 */ /* 0x000fea000383ffff */
.L_x_2195:
[----:B------:R-:W-:Y:S01]  /*1b990*/  BSSY B0, `(.L_x_2241) ;  /* 0x0000006000007945 */ /* 0x000fe20003800000 */
[----:B------:R-:W-:-:S07]  /*1b9a0*/  IMAD.MOV.U32 R15, RZ, RZ, -0x1 ;  /* 0xffffffffff0f7424 */ /* 0x000fce00078e00ff */
[----:B012---:R-:W-:Y:S05]  /*1b9b0*/  WARPSYNC.COLLECTIVE R15, `(.L_x_2242) ;  /* 0x000000000f0c7348 */ /* 0x007fea0003c00000 */
[----:B------:R-:W-:Y:S02]  /*1b9c0*/  ELECT P6, UR62, PT ;  /* 0x00000000003e782f */ /* 0x000fe400038c0000 */
[----:B------:R-:W-:Y:S01]  /*1b9d0*/  MOV R14, UR62 ;  /* 0x0000003e000e7c02 */ /* 0x000fe20008000f00 */
[----:B012---:R-:W-:Y:S10]  /*1b9e0*/  ENDCOLLECTIVE ;  /* 0x000000000000791b */ /* 0x007ff40003800000 */
.L_x_2242:
[----:B------:R-:W-:Y:S05]  /*1b9f0*/  BSYNC B0 ;  /* 0x0000000000007941 */ /* 0x000fea0003800000 */
.L_x_2241:
[----:B------:R-:W-:Y:S05]  /*1ba00*/  BRA `(.L_x_2243) ;  /* 0xffffffe4004c7947 */ /* 0x000fea000383ffff */
.L_x_2197:
[----:B--2---:R2:W3:Y:S02]  /*1ba10*/  SYNCS.PHASECHK.TRANS64.TRYWAIT P0, [R7+URZ], R4 ;  /* 0x00000004070075a7 */ /* 0x0044e4000800017f */
[----:B---3--:R-:W-:Y:S05]  /*1ba20*/  @!P0 NANOSLEEP.SYNCS 0x989680 ;  /* 0x009896800000895d */ /* 0x008fea0003900000 */
[----:B------:R-:W3:Y:S02]  /*1ba30*/  @!P0 SYNCS.PHASECHK.TRANS64 P0, [R7+URZ], R4 ;  /* 0x00000004070085a7 */ /* 0x000ee4000800007f */
[----:B---3--:R-:W-:Y:S05]  /*1ba40*/  @!P0 BRA `(.L_x_2197) ;  /* 0xfffffffc00f08947 */ /* 0x008fea000383ffff */
[----:B------:R-:W-:Y:S05]  /*1ba50*/  BRA `(.L_x_2244) ;  /* 0xffffffe400887947 */ /* 0x000fea000383ffff */
.L_x_2198:
[----:B---3--:R3:W4:Y:S02]  /*1ba60*/  SYNCS.PHASECHK.TRANS64.TRYWAIT P0, [R5+URZ], R0 ;  /* 0x00000000050075a7 */ /* 0x008724000800017f */
[----:B----4-:R-:W-:Y:S05]  /*1ba70*/  @!P0 NANOSLEEP.SYNCS 0x989680 ;  /* 0x009896800000895d */ /* 0x010fea0003900000 */
[----:B------:R-:W4:Y:S02]  /*1ba80*/  @!P0 SYNCS.PHASECHK.TRANS64 P0, [R5+URZ], R0 ;  /* 0x00000000050085a7 */ /* 0x000f24000800007f */
[----:B----4-:R-:W-:Y:S05]  /*1ba90*/  @!P0 BRA `(.L_x_2198) ;  /* 0xfffffffc00f08947 */ /* 0x010fea000383ffff */
[----:B------:R-:W-:Y:S05]  /*1baa0*/  BRA `(.L_x_2245) ;  /* 0xffffffe4007c7947 */ /* 0x000fea000383ffff */
.L_x_2200:
[----:B-1----:R1:W3:Y:S02]  /*1bab0*/  SYNCS.PHASECHK.TRANS64.TRYWAIT P0, [R5+URZ], R4 ;  /* 0x00000004050075a7 */ /* 0x0022e4000800017f */
[----:B---3--:R-:W-:Y:S05]  /*1bac0*/  @!P0 NANOSLEEP.SYNCS 0x989680 ;  /* 0x009896800000895d */ /* 0x008fea0003900000 */
[----:B------:R-:W3:Y:S02]  /*1bad0*/  @!P0 SYNCS.PHASECHK.TRANS64 P0, [R5+URZ], R4 ;  /* 0x00000004050085a7 */ /* 0x000ee4000800007f */
[----:B---3--:R-:W-:Y:S05]  /*1bae0*/  @!P0 BRA `(.L_x_2200) ;  /* 0xfffffffc00f08947 */ /* 0x008fea000383ffff */
[----:B------:R-:W-:Y:S05]  /*1baf0*/  BRA `(.L_x_2246) ;  /* 0xffffffe400807947 */ /* 0x000fea000383ffff */
.L_x_2247:
        /* <DEDUP_REMOVED lines=16> */
.L_x_5873:


//--------------------- .text._ZN7cutlass13device_kernelIN5flash11enable_sm90INS1_16FlashAttnFwdSm90INS1_25CollectiveMainloopFwdSm90ILi2EN4cute5tupleIJNS5_1CILi1EEES8_S8_EEENS6_IJNS7_ILi64EEESA_SA_EEELi512ENS_6half_tEfNS_4arch4Sm90ELb0ELb1ELb0ELb1ELb0ELb0ELb0ELb0ELb0ELb1ELb1ELb0EEENS1_21CollectiveEpilogueFwdINS6_IJSA_NS7_ILi512EEESA_EEES9_SC_SE_Li256ELb1ELb1ELb1ELb0EEENS1_36VarlenDynamicPersistentTileSchedulerILi64ELi64ELi256ELi128ELb1ELb1ELb1ELb1ELb0ELb1EEEEEEEEEvNT_6ParamsE --------------------------
	.section	.text._ZN7cutlass13device_kernelIN5flash11enable_sm90INS1_16FlashAttnFwdSm90INS1_25CollectiveMainloopFwdSm90ILi2EN4cute5tupleIJNS5_1CILi1EEES8_S8_EEENS6_IJNS7_ILi64EEESA_SA_EEELi512ENS_6half_tEfNS_4arch4Sm90ELb0ELb1ELb0ELb1ELb0ELb0ELb0ELb0ELb0ELb1ELb1ELb0EEENS1_21CollectiveEpilogueFwdINS6_IJSA_NS7_ILi512EEESA_EEES9_SC_SE_Li256ELb1ELb1ELb1ELb0EEENS1_36VarlenDynamicPersistentTileSchedulerILi64ELi64ELi256ELi128ELb1ELb1ELb1ELb1ELb0ELb1EEEEEEEEEvNT_6ParamsE,"ax",@progbits
	.align	128
.text._ZN7cutlass13device_kernelIN5flash11enable_sm90INS1_16FlashAttnFwdSm90INS1_25CollectiveMainloopFwdSm90ILi2EN4cute5tupleIJNS5_1CILi1EEES8_S8_EEENS6_IJNS7_ILi64EEESA_SA_EEELi512ENS_6half_tEfNS_4arch4Sm90ELb0ELb1ELb0ELb1ELb0ELb0ELb0ELb0ELb0ELb1ELb1ELb0EEENS1_21CollectiveEpilogueFwdINS6_IJSA_NS7_ILi512EEESA_EEES9_SC_SE_Li256ELb1ELb1ELb1ELb0EEENS1_36VarlenDynamicPersistentTileSchedulerILi64ELi64ELi256ELi128ELb1ELb1ELb1ELb1ELb0ELb1EEEEEEEEEvNT_6ParamsE:
        .type           _ZN7cutlass13device_kernelIN5flash11enable_sm90INS1_16FlashAttnFwdSm90INS1_25CollectiveMainloopFwdSm90ILi2EN4cute5tupleIJNS5_1CILi1EEES8_S8_EEENS6_IJNS7_ILi64EEESA_SA_EEELi512ENS_6half_tEfNS_4arch4Sm90ELb0ELb1ELb0ELb1ELb0ELb0ELb0ELb0ELb0ELb1ELb1ELb0EEENS1_21CollectiveEpilogueFwdINS6_IJSA_NS7_ILi512EEESA_EEES9_SC_SE_Li256ELb1ELb1ELb1ELb0EEENS1_36VarlenDynamicPersistentTileSchedulerILi64ELi64ELi256ELi128ELb1ELb1ELb1ELb1ELb0ELb1EEEEEEEEEvNT_6ParamsE,@function
        .size           _ZN7cutlass13device_kernelIN5flash11enable_sm90INS1_16FlashAttnFwdSm90INS1_25CollectiveMainloopFwdSm90ILi2EN4cute5tupleIJNS5_1CILi1EEES8_S8_EEENS6_IJNS7_ILi64EEESA_SA_EEELi512ENS_6half_tEfNS_4arch4Sm90ELb0ELb1ELb0ELb1ELb0ELb0ELb0ELb0ELb0ELb1ELb1ELb0EEENS1_21CollectiveEpilogueFwdINS6_IJSA_NS7_ILi512EEESA_EEES9_SC_SE_Li256ELb1ELb1ELb1ELb0EEENS1_36VarlenDynamicPersistentTileSchedulerILi64ELi64ELi256ELi128ELb1ELb1ELb1ELb1ELb0ELb1EEEEEEEEEvNT_6ParamsE,(.L_x_5874 - _ZN7cutlass13device_kernelIN5flash11enable_sm90INS1_16FlashAttnFwdSm90INS1_25CollectiveMainloopFwdSm90ILi2EN4cute5tupleIJNS5_1CILi1EEES8_S8_EEENS6_IJNS7_ILi64EEESA_SA_EEELi512ENS_6half_tEfNS_4arch4Sm90ELb0ELb1ELb0ELb1ELb0ELb0ELb0ELb0ELb0ELb1ELb1ELb0EEENS1_21CollectiveEpilogueFwdINS6_IJSA_NS7_ILi512EEESA_EEES9_SC_SE_Li256ELb1ELb1ELb1ELb0EEENS1_36VarlenDynamicPersistentTileSchedulerILi64ELi64ELi256ELi128ELb1ELb1ELb1ELb1ELb0ELb1EEEEEEEEEvNT_6ParamsE)
        .other          _ZN7cutlass13device_kernelIN5flash11enable_sm90INS1_16FlashAttnFwdSm90INS1_25CollectiveMainloopFwdSm90ILi2EN4cute5tupleIJNS5_1CILi1EEES8_S8_EEENS6_IJNS7_ILi64EEESA_SA_EEELi512ENS_6half_tEfNS_4arch4Sm90ELb0ELb1ELb0ELb1ELb0ELb0ELb0ELb0ELb0ELb1ELb1ELb0EEENS1_21CollectiveEpilogueFwdINS6_IJSA_NS7_ILi512EEESA_EEES9_SC_SE_Li256ELb1ELb1ELb1ELb0EEENS1_36VarlenDynamicPersistentTileSchedulerILi64ELi64ELi256ELi128ELb1ELb1ELb1ELb1ELb0ELb1EEEEEEEEEvNT_6ParamsE,@"STO_CUDA_ENTRY STV_DEFAULT"
_ZN7cutlass13device_kernelIN5flash11enable_sm90INS1_16FlashAttnFwdSm90INS1_25CollectiveMainloopFwdSm90ILi2EN4cute5tupleIJNS5_1CILi1EEES8_S8_EEENS6_IJNS7_ILi64EEESA_SA_EEELi512ENS_6half_tEfNS_4arch4Sm90ELb0ELb1ELb0ELb1ELb0ELb0ELb0ELb0ELb0ELb1ELb1ELb0EEENS1_21CollectiveEpilogueFwdINS6_IJSA_NS7_ILi512EEESA_EEES9_SC_SE_Li256ELb1ELb1ELb1ELb0EEENS1_36VarlenDynamicPersistentTileSchedulerILi64ELi64ELi256ELi128ELb1ELb1ELb1ELb1ELb0ELb1EEEEEEEEEvNT_6ParamsE:
        /* <DEDUP_REMOVED lines=18> */
.L_x_2249:
[----:B------:R-:W-:Y:S05]  /*0120*/  BSYNC B0 ;  /* 0x0000000000007941 */ /* 0x000fea0003800000 */
.L_x_2248:
        /* <DEDUP_REMOVED lines=37> */
.L_x_2250:
        /* <DEDUP_REMOVED lines=22> */
.L_x_2251:
        /* <DEDUP_REMOVED lines=18> */
.L_x_2252:
        /* <DEDUP_REMOVED lines=22> */
.L_x_2253:
        /* <DEDUP_REMOVED lines=22> */
.L_x_2254:
[----:B------:R-:W-:Y:S01]  /*08c0*/  PLOP3.LUT P0, PT, PT, PT, UP0, 0x80, 0x0 ;  /* 0x000000000000781c */ /* 0x000fe20003f0f008 */
[----:B------:R-:W-:Y:S01]  /*08d0*/  UMOV UR36, 0x1 ;  /* 0x0000000100247882 */ /* 0x000fe20000000000 */
[----:B------:R-:W-:Y:S01]  /*08e0*/  NOP ;  /* 0x0000000000007918 */ /* 0x000fe20000000000 */
[----:B------:R-:W-:Y:S01]  /*08f0*/  USEL UR36, UR36, 0x2, !UP0 ;  /* 0x0000000224247887 */ /* 0x000fe2000c000000 */
[----:B------:R-:W-:Y:S01]  /*0900*/  ULDC.64 UR40, c[0x0][0x208] ;  /* 0x0000820000287ab9 */ /* 0x000fe20000000a00 */
[----:B012-4-:R-:W-:Y:S08]  /*0910*/  BAR.SYNC.DEFER_BLOCKING 0x0 ;  /* 0x0000000000007b1d */ /* 0x017ff00000010000 */
[----:B------:R-:W-:Y:S05]  /*0920*/  @!P0 BRA `(.L_x_2255) ;  /* 0x0000011800d08947 */ /* 0x000fea0003800000 */
.L_x_2256:
        /* <DEDUP_REMOVED lines=25> */
[----:B------:R-:W-:Y:S01]  /*0ac0*/  R2UR UR5, R9 ;  /* 0x00000000090572ca */ /* 0x000fe200000e0000 */
[----:B------:R-:W-:Y:S01]  /*0ad0*/  UMOV UR37, URZ ;  /* 0x0000003f00257c82 */ /* 0x000fe20008000000 */
        /* <DEDUP_REMOVED lines=9> */
[----:B------:R-:W-:Y:S01]  /*0b70*/  IMAD.IADD R10, R6, 0x1, -R11 ;  /* 0x00000001060a7824 */ /* 0x000fe200078e0a0b */
[----:B------:R-:W-:Y:S02]  /*0b80*/  SHF.R.S32.HI R7, RZ, 0x1f, R2 ;  /* 0x0000001fff077819 */ /* 0x000fe40000011402 */
[----:B------:R-:W-:Y:S01]  /*0b90*/  LEA.HI R2, R0, R5, RZ, 0x1 ;  /* 0x0000000500027211 */ /* 0x000fe200078f08ff */
[----:B------:R-:W-:Y:S01]  /*0ba0*/  IMAD.IADD R0, R6, 0x1, -R3 ;  /* 0x0000000106007824 */ /* 0x000fe200078e0a03 */
[----:B------:R-:W-:Y:S02]  /*0bb0*/  LEA.HI R7, R7, R4, RZ, 0x2 ;  /* 0x0000000407077211 */ /* 0x000fe400078f10ff */
[----:B------:R-:W-:Y:S02]  /*0bc0*/  LOP3.LUT R2, R2, 0x1ffffffe, RZ, 0xc0, !PT ;  /* 0x1ffffffe02027812 */ /* 0x000fe400078ec0ff */
[----:B------:R-:W-:-:S02]  /*0bd0*/  SHF.R.S32.HI R3, RZ, 0x1f, R0 ;  /* 0x0000001fff037819 */ /* 0x000fc40000011400 */
[----:B------:R-:W-:Y:S01]  /*0be0*/  SHF.R.S32.HI R225, RZ, 0x7, R8 ;  /* 0x00000007ffe17819 */ /* 0x000fe20000011408 */
[----:B------:R-:W-:Y:S01]  /*0bf0*/  IMAD.IADD R2, R5, 0x1, -R2 ;  /* 0x0000000105027824 */ /* 0x000fe200078e0a02 */
[----:B------:R-:W-:Y:S02]  /*0c00*/  LEA.HI R5, R3, R0, RZ, 0x3 ;  /* 0x0000000003057211 */ /* 0x000fe400078f18ff */
[----:B------:R-:W-:Y:S01]  /*0c10*/  LOP3.LUT R7, R7, 0x3ffffc, RZ, 0xc0, !PT ;  /* 0x003ffffc07077812 */ /* 0x000fe200078ec0ff */
[----:B------:R-:W-:Y:S01]  /*0c20*/  IMAD R12, R225, 0x100, R0 ;  /* 0x00000100e10c7824 */ /* 0x000fe200078e0200 */
[----:B------:R-:W-:Y:S01]  /*0c30*/  LOP3.LUT R9, R8, 0xffffff80, RZ, 0xc0, !PT ;  /* 0xffffff8008097812 */ /* 0x000fe200078ec0ff */
[----:B------:R-:W-:Y:S01]  /*0c40*/  IMAD.SHL.U32 R2, R2, 0x8, RZ ;  /* 0x0000000802027824 */ /* 0x000fe200078e00ff */
[----:B------:R-:W-:Y:S01]  /*0c50*/  LOP3.LUT R187, R224, 0xfffffff8, RZ, 0xc0, !PT ;  /* 0xfffffff8e0bb7812 */ /* 0x000fe200078ec0ff */
[----:B------:R-:W-:Y:S01]  /*0c60*/  IMAD.IADD R7, R4, 0x1, -R7 ;  /* 0x0000000104077824 */ /* 0x000fe200078e0a07 */
[C---:B------:R-:W-:Y:S01]  /*0c70*/  LOP3.LUT R11, R5.reuse, 0xfffffff8, RZ, 0xc0, !PT ;  /* 0xfffffff8050b7812 */ /* 0x040fe200078ec0ff */
[----:B------:R-:W-:Y:S01]  /*0c80*/  IMAD.SHL.U32 R5, R5, 0x40, RZ ;  /* 0x0000004005057824 */ /* 0x000fe200078e00ff */
[----:B------:R-:W-:Y:S01]  /*0c90*/  LEA.HI R8, R8, R225, RZ, 0x1 ;  /* 0x000000e108087211 */ /* 0x000fe200078f08ff */
[C---:B------:R-:W-:Y:S01]  /*0ca0*/  IMAD.IADD R9, R6.reuse, 0x1, -R9 ;  /* 0x0000000106097824 */ /* 0x040fe200078e0a09 */
[----:B------:R-:W-:Y:S01]  /*0cb0*/  SHF.R.S32.HI R224, RZ, 0x3, R224 ;  /* 0x00000003ffe07819 */ /* 0x000fe200000114e0 */
[----:B------:R-:W-:Y:S01]  /*0cc0*/  IMAD.IADD R187, R6, 0x1, -R187 ;  /* 0x0000000106bb7824 */ /* 0x000fe200078e0abb */
[----:B------:R-:W-:Y:S01]  /*0cd0*/  LEA.HI R6, R10, R10, RZ, 0x1 ;  /* 0x0000000a0a067211 */ /* 0x000fe200078f08ff */
[----:B------:R-:W-:Y:S01]  /*0ce0*/  IMAD.IADD R11, R0, 0x1, -R11 ;  /* 0x00000001000b7824 */ /* 0x000fe200078e0a0b */
[----:B------:R-:W-:Y:S01]  /*0cf0*/  LOP3.LUT R8, R8, 0xfffffe, RZ, 0xc0, !PT ;  /* 0x00fffffe08087812 */ /* 0x000fe200078ec0ff */
[----:B------:R-:W-:Y:S01]  /*0d00*/  IMAD R15, R7, 0x10, R12 ;  /* 0x00000010070f7824 */ /* 0x000fe200078e020c */
[----:B------:R-:W-:Y:S01]  /*0d10*/  LOP3.LUT R7, R5, 0x7ffffe00, RZ, 0xc0, !PT ;  /* 0x7ffffe0005077812 */ /* 0x000fe200078ec0ff */
[----:B------:R-:W-:Y:S01]  /*0d20*/  IMAD.SHL.U32 R5, R11, 0x40, RZ ;  /* 0x000000400b057824 */ /* 0x000fe200078e00ff */
[----:B------:R-:W-:Y:S01]  /*0d30*/  LOP3.LUT R3, R6, 0x1ffffffe, RZ, 0xc0, !PT ;  /* 0x1ffffffe06037812 */ /* 0x000fe200078ec0ff */
[----:B------:R-:W-:Y:S01]  /*0d40*/  IMAD.IADD R8, R225, 0x1, -R8 ;  /* 0x00000001e1087824 */ /* 0x000fe200078e0a08 */
[----:B------:R-:W-:Y:S01]  /*0d50*/  SHF.R.S32.HI R6, RZ, 0x1f, R9 ;  /* 0x0000001fff067819 */ /* 0x000fe20000011409 */
[----:B------:R-:W-:Y:S01]  /*0d60*/  IMAD R7, R4, 0x400, R7 ;  /* 0x0000040004077824 */ /* 0x000fe200078e0207 */
[----:B------:R-:W-:Y:S01]  /*0d70*/  LOP3.LUT R5, R5, 0x1c0, RZ, 0xc0, !PT ;  /* 0x000001c005057812 */ /* 0x000fe200078ec0ff */
[----:B------:R-:W-:Y:S01]  /*0d80*/  IMAD.IADD R13, R10, 0x1, -R3 ;  /* 0x000000010a0d7824 */ /* 0x000fe200078e0a03 */
[----:B------:R-:W-:Y:S01]  /*0d90*/  LEA.HI R3, R6, R9, RZ, 0x2 ;  /* 0x0000000906037211 */ /* 0x000fe200078f10ff */
[--C-:B------:R-:W-:Y:S01]  /*0da0*/  IMAD.U32 R4, R15, 0x40, R2.reuse ;  /* 0x000000400f047824 */ /* 0x100fe200078e0002 */
[----:B------:R-:W-:Y:S01]  /*0db0*/  LOP3.LUT R2, R5, 0x8, R2, 0xf8, !PT ;  /* 0x0000000805027812 */ /* 0x000fe200078ef802 */
[----:B------:R-:W-:Y:S01]  /*0dc0*/  IMAD.SHL.U32 R185, R187, 0x8, RZ ;  /* 0x00000008bbb97824 */ /* 0x000fe200078e00ff */
[----:B------:R-:W-:-:S02]  /*0dd0*/  SHF.R.U32.HI R5, RZ, 0x3, R5 ;  /* 0x00000003ff057819 */ /* 0x000fc40000011605 */
[----:B------:R-:W-:Y:S01]  /*0de0*/  LOP3.LUT R10, R3, 0x7ffffffc, RZ, 0xc0, !PT ;  /* 0x7ffffffc030a7812 */ /* 0x000fe200078ec0ff */
[----:B------:R0:W-:Y:S01]  /*0df0*/  STL [R1+0x54], R4 ;  /* 0x0000540401007387 */ /* 0x0001e20000100800 */
[--C-:B------:R-:W-:Y:S01]  /*0e00*/  SHF.R.S32.HI R0, RZ, 0x2, R3.reuse ;  /* 0x00000002ff007819 */ /* 0x100fe20000011403 */
[----:B------:R-:W-:Y:S01]  /*0e10*/  VIADD R192, R185, 0x40 ;  /* 0x00000040b9c07836 */ /* 0x000fe20000000000 */
[----:B------:R-:W-:Y:S01]  /*0e20*/  LOP3.LUT R2, R2, R5, RZ, 0x3c, !PT ;  /* 0x0000000502027212 */ /* 0x000fe200078e3cff */
[----:B------:R-:W-:Y:S01]  /*0e30*/  IMAD.IADD R10, R9, 0x1, -R10 ;  /* 0x00000001090a7824 */ /* 0x000fe200078e0a0a */
[----:B------:R-:W-:Y:S02]  /*0e40*/  SHF.R.S32.HI R3, RZ, 0x1f, R3 ;  /* 0x0000001fff037819 */ /* 0x000fe40000011403 */
[----:B------:R-:W-:Y:S01]  /*0e50*/  R2P PR, R11, 0x6 ;  /* 0x000000060b007804 */ /* 0x000fe20000000000 */
[----:B------:R-:W-:Y:S01]  /*0e60*/  IMAD.IADD R7, R7, 0x1, R2 ;  /* 0x0000000107077824 */ /* 0x000fe200078e0202 */
[----:B------:R-:W-:Y:S01]  /*0e70*/  LEA.HI R3, R3, R0, RZ, 0x3 ;  /* 0x0000000003037211 */ /* 0x000fe200078f18ff */
[----:B0-----:R-:W-:Y:S01]  /*0e80*/  IMAD.SHL.U32 R4, R8, 0x100, RZ ;  /* 0x0000010008047824 */ /* 0x001fe200078e00ff */
[----:B------:R-:W-:Y:S01]  /*0e90*/  LEA.HI R6, R6, R9, RZ, 0x5 ;  /* 0x0000000906067211 */ /* 0x000fe200078f28ff */
[----:B------:R-:W-:Y:S01]  /*0ea0*/  IMAD.SHL.U32 R2, R10, 0x2, RZ ;  /* 0x000000020a027824 */ /* 0x000fe200078e00ff */
[----:B------:R-:W-:-:S02]  /*0eb0*/  LOP3.LUT R3, R3, 0xfffffff8, RZ, 0xc0, !PT ;  /* 0xfffffff803037812 */ /* 0x000fc400078ec0ff */
[----:B------:R-:W-:Y:S01]  /*0ec0*/  LEA R19, R7, UR46, 0x1 ;  /* 0x0000002e07137c11 */ /* 0x000fe2000f8e08ff */
[----:B------:R-:W-:Y:S01]  /*0ed0*/  IMAD.IADD R17, R2, 0x1, R4 ;  /* 0x0000000102117824 */ /* 0x000fe200078e0204 */
[----:B------:R-:W-:Y:S01]  /*0ee0*/  SHF.R.S32.HI R6, RZ, 0x5, R6 ;  /* 0x00000005ff067819 */ /* 0x000fe20000011406 */
[----:B------:R-:W-:Y:S01]  /*0ef0*/  IMAD.IADD R3, R0, 0x1, -R3 ;  /* 0x0000000100037824 */ /* 0x000fe200078e0a03 */
[----:B------:R0:W-:Y:S01]  /*0f00*/  STL [R1+0x50], R4 ;  /* 0x0000500401007387 */ /* 0x0001e20000100800 */
[C---:B------:R-:W-:Y:S01]  /*0f10*/  VIADD R223, R17.reuse, 0x8 ;  /* 0x0000000811df7836 */ /* 0x040fe20000000000 */
[----:B------:R-:W-:Y:S01]  /*0f20*/  SHF.R.S32.HI R0, RZ, 0x1f, R17 ;  /* 0x0000001fff007819 */ /* 0x000fe20000011411 */
[----:B------:R-:W-:Y:S01]  /*0f30*/  VIADD R222, R17, 0x10 ;  /* 0x0000001011de7836 */ /* 0x000fe20000000000 */
[----:B------:R-:W-:Y:S01]  /*0f40*/  SEL R23, R23, 0xffffffc0, !P2 ;  /* 0xffffffc017177807 */ /* 0x000fe20005000000 */
[C---:B------:R-:W-:Y:S01]  /*0f50*/  VIADD R221, R17.reuse, 0x18 ;  /* 0x0000001811dd7836 */ /* 0x040fe20000000000 */
[----:B------:R-:W-:Y:S01]  /*0f60*/  SHF.R.S32.HI R0, RZ, 0x1f, R223 ;  /* 0x0000001fff007819 */ /* 0x000fe200000114df */
[----:B------:R-:W-:-:S02]  /*0f70*/  VIADD R220, R17, 0x20 ;  /* 0x0000002011dc7836 */ /* 0x000fc40000000000 */
[C---:B------:R-:W-:Y:S01]  /*0f80*/  VIADD R219, R17.reuse, 0x28 ;  /* 0x0000002811db7836 */ /* 0x040fe20000000000 */
[----:B0-----:R-:W-:Y:S01]  /*0f90*/  SHF.R.S32.HI R4, RZ, 0x1f, R222 ;  /* 0x0000001fff047819 */ /* 0x001fe200000114de */
[C---:B------:R-:W-:Y:S01]  /*0fa0*/  VIADD R218, R17.reuse, 0x30 ;  /* 0x0000003011da7836 */ /* 0x040fe20000000000 */
[----:B------:R-:W-:Y:S01]  /*0fb0*/  SHF.R.S32.HI R0, RZ, 0x1f, R220 ;  /* 0x0000001fff007819 */ /* 0x000fe200000114dc */
[C---:B------:R-:W-:Y:S01]  /*0fc0*/  VIADD R217, R17.reuse, 0x38 ;  /* 0x0000003811d97836 */ /* 0x040fe20000000000 */
[----:B------:R-:W-:Y:S01]  /*0fd0*/  SHF.R.S32.HI R4, RZ, 0x1f, R219 ;  /* 0x0000001fff047819 */ /* 0x000fe200000114db */
[C---:B------:R-:W-:Y:S02]  /*0fe0*/  VIADD R216, R17.reuse, 0x40 ;  /* 0x0000004011d87836 */ /* 0x040fe40000000000 */
[C---:B------:R-:W-:Y:S01]  /*0ff0*/  VIADD R215, R17.reuse, 0x48 ;  /* 0x0000004811d77836 */ /* 0x040fe20000000000 */
[----:B------:R-:W-:Y:S01]  /*1000*/  SHF.R.S32.HI R0, RZ, 0x1f, R217 ;  /* 0x0000001fff007819 */ /* 0x000fe200000114d9 */
[----:B------:R-:W-:Y:S01]  /*1010*/  VIADD R214, R17, 0x50 ;  /* 0x0000005011d67836 */ /* 0x000fe20000000000 */
[----:B------:R-:W-:Y:S01]  /*1020*/  SHF.R.S32.HI R4, RZ, 0x1f, R216 ;  /* 0x0000001fff047819 */ /* 0x000fe200000114d8 */
[----:B------:R-:W-:-:S02]  /*1030*/  VIADD R184, R19, 0x26800 ;  /* 0x0002680013b87836 */ /* 0x000fc40000000000 */
[----:B------:R-:W-:Y:S01]  /*1040*/  IMAD R16, R6, 0x10, R3 ;  /* 0x0000001006107824 */ /* 0x000fe200078e0203 */
        /* <DEDUP_REMOVED lines=49> */
[----:B------:R-:W-:Y:S01]  /*1360*/  IMAD R186, R13, 0x8, R16 ;  /* 0x000000080dba7824 */ /* 0x000fe200078e0210 */
[----:B------:R-:W-:Y:S01]  /*1370*/  SHF.R.S32.HI R226, RZ, 0x1f, R193 ;  /* 0x0000001fffe27819 */ /* 0x000fe200000114c1 */
[----:B------:R-:W-:-:S07]  /*1380*/  IMAD.IADD R23, R23, 0x1, R22 ;  /* 0x0000000117177824 */ /* 0x000fce00078e0216 */
.L_x_2369:
[----:B------:R-:W-:Y:S02]  /*1390*/  ULDC.64 UR8, c[0x0][0xa28] ;  /* 0x00028a0000087ab9 */ /* 0x000fe40000000a00 */
[----:B------:R-:W-:-:S04]  /*13a0*/  UISETP.NE.U32.AND UP0, UPT, UR8, URZ, UPT ;  /* 0x0000003f0800728c */ /* 0x000fc8000bf05070 */
[----:B------:R-:W-:-:S03]  /*13b0*/  UISETP.NE.AND.EX UP0, UPT, UR9, URZ, UPT, UP0 ;  /* 0x0000003f0900728c */ /* 0x000fc6000bf05300 */
[----:B------:R-:W-:Y:S02]  /*13c0*/  ULDC.64 UR8, c[0x0][0xa18] ;  /* 0x0002860000087ab9 */ /* 0x000fe40000000a00 */
[----:B------:R-:W-:Y:S01]  /*13d0*/  UISETP.NE.U32.AND UP1, UPT, UR8, URZ, UPT ;  /* 0x0000003f0800728c */ /* 0x000fe2000bf25070 */
[----:B------:R-:W-:-:S03]  /*13e0*/  PLOP3.LUT P0, PT, PT, PT, UP0, 0x80, 0x0 ;  /* 0x000000000000781c */ /* 0x000fc60003f0f008 */
[----:B------:R-:W-:-:S03]  /*13f0*/  UISETP.NE.AND.EX UP1, UPT, UR9, URZ, UPT, UP1 ;  /* 0x0000003f0900728c */ /* 0x000fc6000bf25310 */
[----:B------:R-:W-:Y:S02]  /*1400*/  @UP0 ULDC.64 UR8, c[0x0][0xa28] ;  /* 0x00028a0000080ab9 */ /* 0x000fe40000000a00 */
[----:B------:R-:W-:Y:S01]  /*1410*/  @UP0 UIMAD.WIDE UR8, UR6, 0x4, UR8 ;  /* 0x00000004060808a5 */ /* 0x000fe2000f8e0208 */
[----:B------:R-:W-:-:S05]  /*1420*/  PLOP3.LUT P2, PT, PT, PT, UP1, 0x80, 0x0 ;  /* 0x000000000000781c */ /* 0x000fca0003f4f018 */
[----:B------:R-:W-:Y:S01]  /*1430*/  @UP1 ULDC.64 UR10, c[0x0][0xa18] ;  /* 0x00028600000a1ab9 */ /* 0x000fe20000000a00 */
[----:B0-23--:R-:W-:Y:S02]  /*1440*/  IMAD.U32 R4, RZ, RZ, UR8 ;  /* 0x00000008ff047e24 */ /* 0x00dfe4000f8e00ff */
[----:B----4-:R-:W-:Y:S01]  /*1450*/  IMAD.U32 R5, RZ, RZ, UR9 ;  /* 0x00000009ff057e24 */ /* 0x010fe2000f8e00ff */
[----:B------:R-:W-:Y:S02]  /*1460*/  @UP1 UIMAD.WIDE UR8, UR6, 0x4, UR10 ;  /* 0x00000004060818a5 */ /* 0x000fe4000f8e020a */
[----:B------:R-:W-:Y:S02]  /*1470*/  ULOP3.LUT UR4, UR7, 0xff000000, URZ, 0xc0, !UPT ;  /* 0xff00000007047892 */ /* 0x000fe4000f8ec03f */
[----:B------:R-:W2:Y:S01]  /*1480*/  @P0 LDG.E R4, desc[UR40][R4.64] ;  /* 0x0000002804040981 */ /* 0x000ea2000c1e1900 */
[----:B------:R-:W-:Y:S01]  /*1490*/  ULDC.64 UR10, c[0x0][0xa20] ;  /* 0x00028800000a7ab9 */ /* 0x000fe20000000a00 */
[----:B-1----:R-:W-:-:S02]  /*14a0*/  IMAD.U32 R6, RZ, RZ, UR8 ;  /* 0x00000008ff067e24 */ /* 0x002fc4000f8e00ff */
[----:B------:R-:W-:Y:S01]  /*14b0*/  IMAD.U32 R7, RZ, RZ, UR9 ;  /* 0x00000009ff077e24 */ /* 0x000fe2000f8e00ff */
[----:B------:R-:W-:-:S04]  /*14c0*/  ULDC.64 UR8, c[0x0][0x418] ;  /* 0x0001060000087ab9 */ /* 0x000fc80000000a00 */
[----:B------:R-:W3:Y:S01]  /*14d0*/  @P2 LDG.E R6, desc[UR40][R6.64] ;  /* 0x0000002806062981 */ /* 0x000ee2000c1e1900 */
[----:B------:R-:W-:Y:S01]  /*14e0*/  UISETP.NE.U32.AND UP0, UPT, UR8, URZ, UPT ;  /* 0x0000003f0800728c */ /* 0x000fe2000bf05070 */
[----:B------:R-:W-:Y:S01]  /*14f0*/  ISETP.NE.U32.AND P1, PT, RZ, UR10, PT ;  /* 0x0000000aff007c0c */ /* 0x000fe2000bf25070 */
[----:B------:R-:W-:Y:S02]  /*1500*/  ULOP3.LUT UR45, UR7, 0xff0000, URZ, 0xc0, !UPT ;  /* 0x00ff0000072d7892 */ /* 0x000fe4000f8ec03f */
[----:B------:R-:W-:Y:S01]  /*1510*/  UISETP.NE.AND.EX UP0, UPT, UR9, URZ, UPT, UP0 ;  /* 0x0000003f0900728c */ /* 0x000fe2000bf05300 */
[----:B------:R-:W-:Y:S01]  /*1520*/  ISETP.NE.AND.EX P1, PT, RZ, UR11, PT, P1 ;  /* 0x0000000bff007c0c */ /* 0x000fe2000bf25310 */
[----:B------:R-:W-:Y:S01]  /*1530*/  ULDC UR8, c[0x0][0x424] ;  /* 0x0001090000087ab9 */ /* 0x000fe20000000800 */
[----:B------:R-:W-:Y:S02]  /*1540*/  USHF.R.U32.HI UR4, URZ, 0x8, UR4 ;  /* 0x000000083f047899 */ /* 0x000fe40008011604 */
[----:B------:R-:W-:Y:S01]  /*1550*/  USEL UR8, UR8, 0x1, UP0 ;  /* 0x0000000108087887 */ /* 0x000fe20008000000 */
[----:B------:R-:W-:Y:S01]  /*1560*/  ULDC UR9, c[0x0][0x2f0] ;  /* 0x0000bc0000097ab9 */ /* 0x000fe20000000800 */
[----:B------:R-:W-:Y:S01]  /*1570*/  UMOV UR49, URZ ;  /* 0x0000003f00317c82 */ /* 0x000fe20008000000 */
[----:B------:R-:W-:Y:S01]  /*1580*/  ULEA.HI UR45, UR45, UR4, URZ, 0x10 ;  /* 0x000000042d2d7291 */ /* 0x000fe2000f8f803f */
[----:B------:R-:W-:Y:S01]  /*1590*/  ULDC UR51, c[0x0][0x288] ;  /* 0x0000a20000337ab9 */ /* 0x000fe20000000800 */
[----:B------:R-:W-:-:S02]  /*15a0*/  UIMAD UR4, UR8, UR9, URZ ;  /* 0x00000009080472a4 */ /* 0x000fc4000f8e023f */
[----:B------:R-:W-:Y:S01]  /*15b0*/  ULOP3.LUT UR44, UR7, 0xffff, URZ, 0xc0, !UPT ;  /* 0x0000ffff072c7892 */ /* 0x000fe2000f8ec03f */
[----:B--2---:R-:W-:Y:S02]  /*15c0*/  @P0 R2UR UR49, R4 ;  /* 0x00000000043102ca */ /* 0x004fe400000e0000 */
        /* <DEDUP_REMOVED lines=15> */
.L_x_2257:
[----:B------:R-:W-:Y:S01]  /*16c0*/  UMOV UR43, UR6 ;  /* 0x00000006002b7c82 */ /* 0x000fe20008000000 */
[----:B------:R-:W-:Y:S05]  /*16d0*/  @!P1 BRA `(.L_x_2258) ;  /* 0x00000000001c9947 */ /* 0x000fea0003800000 */
[----:B------:R-:W-:Y:S02]  /*16e0*/  ULDC.64 UR8, c[0x0][0xa20] ;  /* 0x0002880000087ab9 */ /* 0x000fe40000000a00 */
[----:B------:R-:W-:-:S06]  /*16f0*/  UIMAD.WIDE UR6, UR6, 0x4, UR8 ;  /* 0x00000004060678a5 */ /* 0x000fcc000f8e0208 */
[----:B------:R-:W-:Y:S02]  /*1700*/  IMAD.U32 R4, RZ, RZ, UR6 ;  /* 0x00000006ff047e24 */ /* 0x000fe4000f8e00ff */
[----:B------:R-:W-:-:S05]  /*1710*/  IMAD.U32 R5, RZ, RZ, UR7 ;  /* 0x00000007ff057e24 */ /* 0x000fca000f8e00ff */
[----:B------:R-:W2:Y:S02]  /*1720*/  LDG.E R4, desc[UR40][R4.64] ;  /* 0x0000002804047981 */ /* 0x000ea4000c1e1900 */
[----:B--2---:R-:W-:Y:S01]  /*1730*/  R2UR UR4, R4 ;  /* 0x00000000040472ca */ /* 0x004fe200000e0000 */
[----:B------:R-:W-:-:S14]  /*1740*/  BRA `(.L_x_2259) ;  /* 0x0000000000347947 */ /* 0x000fdc0003800000 */
.L_x_2258:
        /* <DEDUP_REMOVED lines=13> */
.L_x_2259:
[----:B------:R-:W-:Y:S02]  /*1820*/  UISETP.NE.AND UP0, UPT, UR47, 0x1, UPT ;  /* 0x000000012f00788c */ /* 0x000fe4000bf05270 */
[----:B------:R-:W-:Y:S02]  /*1830*/  UIADD3 UR49, UR4, -UR49, URZ ;  /* 0x8000003104317290 */ /* 0x000fe4000fffe03f */
[----:B------:R-:W-:Y:S02]  /*1840*/  USHF.L.U32 UR42, UR5, 0x6, URZ ;  /* 0x00000006052a7899 */ /* 0x000fe4000800063f */
[----:B------:R-:W-:Y:S01]  /*1850*/  UIADD3 UR4, UR49, 0x3f, URZ ;  /* 0x0000003f31047890 */ /* 0x000fe2000fffe03f */
[----:B------:R-:W-:-:S03]  /*1860*/  PLOP3.LUT P0, PT, PT, PT, UP0, 0x80, 0x0 ;  /* 0x000000000000781c */ /* 0x000fc60003f0f008 */
[----:B------:R-:W-:-:S04]  /*1870*/  USHF.R.S32.HI UR6, URZ, 0x1f, UR4 ;  /* 0x0000001f3f067899 */ /* 0x000fc80008011404 */
[----:B------:R-:W-:-:S04]  /*1880*/  ULEA.HI UR6, UR6, UR4, URZ, 0x6 ;  /* 0x0000000406067291 */ /* 0x000fc8000f8f303f */
[----:B------:R-:W-:Y:S02]  /*1890*/  USHF.R.S32.HI UR6, URZ, 0x6, UR6 ;  /* 0x000000063f067899 */ /* 0x000fe40008011406 */
[----:B------:R-:W-:Y:S10]  /*18a0*/  @!P0 BRA `(.L_x_2260) ;  /* 0x0000002400108947 */ /* 0x000ff40003800000 */
[----:B------:R-:W-:Y:S01]  /*18b0*/  ULDC UR4, c[0x0][0x448] ;  /* 0x0001120000047ab9 */ /* 0x000fe20000000800 */
[----:B------:R-:W-:Y:S02]  /*18c0*/  UIADD3 UR7, UR42, 0x3f, URZ ;  /* 0x0000003f2a077890 */ /* 0x000fe4000fffe03f */
[----:B------:R-:W-:Y:S02]  /*18d0*/  UISETP.NE.AND UP0, UPT, UR4, 0x1, UPT ;  /* 0x000000010400788c */ /* 0x000fe4000bf05270 */
[----:B------:R-:W-:Y:S01]  /*18e0*/  UIADD3 UR10, UR49, 0x1, -UR51 ;  /* 0x00000001310a7890 */ /* 0x000fe2000fffe833 */
[----:B------:R-:W-:Y:S02]  /*18f0*/  ULDC.64 UR4, c[0x0][0x9e0] ;  /* 0x0002780000047ab9 */ /* 0x000fe40000000a00 */
[----:B------:R-:W-:-:S06]  /*1900*/  UISETP.GE.AND UP1, UPT, UR5, 0x1, UPT ;  /* 0x000000010500788c */ /* 0x000fcc000bf26270 */
        /* <DEDUP_REMOVED lines=18> */
.L_x_2262:
[----:B------:R-:W-:-:S11]  /*1a30*/  UISETP.NE.AND UP1, UPT, UR5, 0x1, UPT ;  /* 0x000000010500788c */ /* 0x000fd6000bf25270 */
[----:B------:R-:W-:Y:S02]  /*1a40*/  @UP1 ULDC.64 UR10, c[0x0][0x9e8] ;  /* 0x00027a00000a1ab9 */ /* 0x000fe40000000a00 */
[----:B------:R-:W-:-:S04]  /*1a50*/  UIMAD.WIDE.U32 UR8, UR7, UR10, URZ ;  /* 0x0000000a070872a5 */ /* 0x000fc8000f8e003f */
[----:B------:R-:W-:-:S12]  /*1a60*/  @UP1 USHF.R.U32.HI UR7, URZ, UR11, UR9 ;  /* 0x0000000b3f071299 */ /* 0x000fd80008011609 */
.L_x_2263:
[----:B------:R-:W-:-:S04]  /*1a70*/  UIMAD UR7, UR7, UR5, UR5 ;  /* 0x00000005070772a4 */ /* 0x000fc8000f8e0205 */
[----:B------:R-:W-:-:S04]  /*1a80*/  UISETP.LT.AND UP1, UPT, UR4, UR7, UPT ;  /* 0x000000070400728c */ /* 0x000fc8000bf21270 */
[----:B------:R-:W-:-:S12]  /*1a90*/  USEL UR4, UR4, UR7, UP1 ;  /* 0x0000000704047287 */ /* 0x000fd80008800000 */
.L_x_2261:
[----:B------:R-:W-:Y:S01]  /*1aa0*/  UIADD3 UR4, UR4, 0x3f, URZ ;  /* 0x0000003f04047890 */ /* 0x000fe2000fffe03f */
[----:B------:R-:W-:Y:S01]  /*1ab0*/  @UP0 ULDC UR8, c[0x0][0x44c] ;  /* 0x0001130000080ab9 */ /* 0x000fe20000000800 */
[----:B------:R-:W-:Y:S02]  /*1ac0*/  @UP0 ULDC UR10, c[0x0][0x450] ;  /* 0x00011400000a0ab9 */ /* 0x000fe40000000800 */
[----:B------:R-:W-:Y:S02]  /*1ad0*/  USHF.R.S32.HI UR7, URZ, 0x1f, UR4 ;  /* 0x0000001f3f077899 */ /* 0x000fe40008011404 */
[----:B------:R-:W-:Y:S02]  /*1ae0*/  UIMAD.WIDE.U32 UR8, UR42, UR8, URZ ;  /* 0x000000082a0872a5 */ /* 0x000fe4000f8e003f */
[----:B------:R-:W-:-:S03]  /*1af0*/  ULEA.HI UR7, UR7, UR4, URZ, 0x6 ;  /* 0x0000000407077291 */ /* 0x000fc6000f8f303f */
[----:B------:R-:W-:Y:S01]  /*1b00*/  UMOV UR4, UR42 ;  /* 0x0000002a00047c82 */ /* 0x000fe20008000000 */
[----:B------:R-:W-:Y:S02]  /*1b10*/  @UP0 USHF.R.U32.HI UR4, URZ, UR10, UR9 ;  /* 0x0000000a3f040299 */ /* 0x000fe40008011609 */
[----:B------:R-:W-:Y:S02]  /*1b20*/  USHF.R.S32.HI UR7, URZ, 0x6, UR7 ;  /* 0x000000063f077899 */ /* 0x000fe40008011407 */
[----:B------:R-:W-:Y:S02]  /*1b30*/  UIADD3 UR49, UR4, UR49, -UR51 ;  /* 0x0000003104317290 */ /* 0x000fe4000fffe833 */
[----:B------:R-:W-:Y:S01]  /*1b40*/  UISETP.LT.AND UP0, UPT, UR6, UR7, UPT ;  /* 0x000000070600728c */ /* 0x000fe2000bf01270 */
[----:B------:R-:W-:-:S03]  /*1b50*/  ULDC UR4, c[0x0][0x9dc] ;  /* 0x0002770000047ab9 */ /* 0x000fc60000000800 */
        /* <DEDUP_REMOVED lines=13> */
.L_x_2265:
[----:B------:R-:W-:-:S11]  /*1c30*/  UISETP.NE.AND UP0, UPT, UR5, 0x1, UPT ;  /* 0x000000010500788c */ /* 0x000fd6000bf05270 */
[----:B------:R-:W-:Y:S02]  /*1c40*/  @UP0 ULDC.64 UR10, c[0x0][0x9e8] ;  /* 0x00027a00000a0ab9 */ /* 0x000fe40000000a00 */
[----:B------:R-:W-:-:S04]  /*1c50*/  UIMAD.WIDE.U32 UR6, UR49, UR10, URZ ;  /* 0x0000000a310672a5 */ /* 0x000fc8000f8e003f */
[----:B------:R-:W-:-:S12]  /*1c60*/  @UP0 USHF.R.U32.HI UR49, URZ, UR11, UR7 ;  /* 0x0000000b3f310299 */ /* 0x000fd80008011607 */
.L_x_2266:
[----:B------:R-:W-:-:S04]  /*1c70*/  UIMAD UR5, UR49, UR5, URZ ;  /* 0x00000005310572a4 */ /* 0x000fc8000f8e023f */
[----:B------:R-:W-:-:S04]  /*1c80*/  UISETP.LT.AND UP0, UPT, UR4, UR5, UPT ;  /* 0x000000050400728c */ /* 0x000fc8000bf01270 */
[----:B------:R-:W-:-:S12]  /*1c90*/  USEL UR4, UR4, UR5, !UP0 ;  /* 0x0000000504047287 */ /* 0x000fd8000c000000 */
.L_x_2264:
[----:B------:R-:W-:Y:S02]  /*1ca0*/  USHF.R.S32.HI UR5, URZ, 0x1f, UR4 ;  /* 0x0000001f3f057899 */ /* 0x000fe40008011404 */
[----:B------:R-:W-:Y:S02]  /*1cb0*/  ULOP3.LUT UR20, UR45, 0xff, URZ, 0xc0, !UPT ;  /* 0x000000ff2d147892 */ /* 0x000fe4000f8ec03f */
[----:B------:R-:W-:-:S03]  /*1cc0*/  ULEA.HI UR5, UR5, UR4, URZ, 0x6 ;  /* 0x0000000405057291 */ /* 0x000fc6000f8f303f */
[----:B------:R-:W-:Y:S01]  /*1cd0*/  UMOV UR4, URZ ;  /* 0x0000003f00047c82 */ /* 0x000fe20008000000 */
[----:B------:R-:W-:-:S04]  /*1ce0*/  USHF.R.S32.HI UR5, URZ, 0x6, UR5 ;  /* 0x000000063f057899 */ /* 0x000fc80008011405 */
[----:B------:R-:W-:-:S04]  /*1cf0*/  UISETP.LT.AND UP0, UPT, URZ, UR5, UPT ;  /* 0x000000053f00728c */ /* 0x000fc8000bf01270 */
[----:B------:R-:W-:-:S04]  /*1d00*/  USEL UR10, URZ, UR5, !UP0 ;  /* 0x000000053f0a7287 */ /* 0x000fc8000c000000 */
[----:B------:R-:W-:-:S06]  /*1d10*/  UISETP.GT.AND UP0, UPT, UR9, UR10, UPT ;  /* 0x0000000a0900728c */ /* 0x000fcc000bf04270 */
[----:B------:R-:W-:-:S13]  /*1d20*/  PLOP3.LUT P0, PT, PT, PT, UP0, 0x80, 0x0 ;  /* 0x000000000000781c */ /* 0x000fda0003f0f008 */
[----:B------:R-:W-:Y:S05]  /*1d30*/  @!P0 BRA `(.L_x_2267) ;  /* 0x0000000000948947 */ /* 0x000fea0003800000 */
[----:B------:R-:W-:-:S04]  /*1d40*/  USHF.R.U32.HI UR11, URZ, 0x10, UR45 ;  /* 0x000000103f0b7899 */ /* 0x000fc8000801162d */
[----:B------:R-:W-:-:S11]  /*1d50*/  UISETP.NE.AND UP0, UPT, UR11, URZ, UPT ;  /* 0x0000003f0b00728c */ /* 0x000fd6000bf05270 */
[----:B------:R-:W-:Y:S02]  /*1d60*/  @!UP0 ULDC UR11, c[0x0][0x9f0] ;  /* 0x00027c00000b8ab9 */ /* 0x000fe40000000800 */
        /* <DEDUP_REMOVED lines=9> */
[----:B------:R-:W-:-:S05]  /*1e00*/  IABS R5, R5 ;  /* 0x0000000500057213 */ /* 0x000fca0000000000 */
[----:B------:R-:W0:Y:S01]  /*1e10*/  I2F.RP R0, UR12 ;  /* 0x0000000c00007d06 */ /* 0x000e220008209400 */
[----:B------:R-:W-:-:S05]  /*1e20*/  IMAD.MOV.U32 R4, RZ, RZ, R5 ;  /* 0x000000ffff047224 */ /* 0x000fca00078e0005 */
[----:B------:R-:W-:Y:S02]  /*1e30*/  R2UR UR8, R4 ;  /* 0x00000000040872ca */ /* 0x000fe400000e0000 */
        /* <DEDUP_REMOVED lines=21> */
.L_x_2267:
[----:B------:R-:W-:Y:S01]  /*1f90*/  UIMAD UR20, UR20, UR4, UR10 ;  /* 0x00000004141472a4 */ /* 0x000fe2000f8e020a */
[----:B------:R-:W-:Y:S01]  /*1fa0*/  IMAD.U32 R0, RZ, RZ, UR9 ;  /* 0x00000009ff007e24 */ /* 0x000fe2000f8e00ff */
[----:B------:R-:W-:Y:S01]  /*1fb0*/  PLOP3.LUT P0, PT, PT, PT, PT, 0x80, 0x0 ;  /* 0x000000000000781c */ /* 0x000fe20003f0f070 */
[----:B------:R-:W-:Y:S01]  /*1fc0*/  IMAD.U32 R3, RZ, RZ, UR4 ;  /* 0x00000004ff037e24 */ /* 0x000fe2000f8e00ff */
[----:B------:R-:W-:Y:S01]  /*1fd0*/  CS2R R150, SRZ ;  /* 0x0000000000967805 */ /* 0x000fe2000001ff00 */
[----:B------:R-:W-:Y:S01]  /*1fe0*/  IMAD.MOV.U32 R12, RZ, RZ, RZ ;  /* 0x000000ffff0c7224 */ /* 0x000fe200078e00ff */
[----:B------:R-:W-:Y:S02]  /*1ff0*/  CS2R R148, SRZ ;  /* 0x0000000000947805 */ /* 0x000fe4000001ff00 */
[----:B------:R-:W-:Y:S02]  /*2000*/  CS2R R146, SRZ ;  /* 0x0000000000927805 */ /* 0x000fe4000001ff00 */
[----:B------:R-:W-:Y:S01]  /*2010*/  VIADDMNMX R0, R3, UR20, R0, PT ;  /* 0x0000001403007c46 */ /* 0x000fe2000b800100 */
[----:B------:R-:W-:Y:S01]  /*2020*/  IMAD.MOV.U32 R3, RZ, RZ, RZ ;  /* 0x000000ffff037224 */ /* 0x000fe200078e00ff */
[----:B------:R-:W-:-:S02]  /*2030*/  CS2R R144, SRZ ;  /* 0x0000000000907805 */ /* 0x000fc4000001ff00 */
[----:B------:R-:W-:Y:S02]  /*2040*/  CS2R R142, SRZ ;  /* 0x00000000008e7805 */ /* 0x000fe4000001ff00 */
[----:B------:R-:W-:Y:S02]  /*2050*/  R2UR UR22, R0 ;  /* 0x00000000001672ca */ /* 0x000fe400000e0000 */
        /* <DEDUP_REMOVED lines=12> */
[----:B------:R-:W-:Y:S01]  /*2120*/  UISETP.GT.AND UP0, UPT, UR22, UR20, UPT ;  /* 0x000000141600728c */ /* 0x000fe2000bf04270 */
[----:B------:R-:W-:Y:S02]  /*2130*/  CS2R R116, SRZ ;  /* 0x0000000000747805 */ /* 0x000fe4000001ff00 */
[----:B------:R-:W-:Y:S02]  /*2140*/  CS2R R114, SRZ ;  /* 0x0000000000727805 */ /* 0x000fe4000001ff00 */
[----:B------:R-:W-:Y:S02]  /*2150*/  CS2R R112, SRZ ;  /* 0x0000000000707805 */ /* 0x000fe4000001ff00 */
[----:B------:R-:W-:-:S02]  /*2160*/  CS2R R110, SRZ ;  /* 0x00000000006e7805 */ /* 0x000fc4000001ff00 */
[----:B------:R-:W-:Y:S02]  /*2170*/  CS2R R108, SRZ ;  /* 0x00000000006c7805 */ /* 0x000fe4000001ff00 */
[----:B------:R-:W-:Y:S02]  /*2180*/  PLOP3.LUT P1, PT, PT, PT, UP0, 0x80, 0x0 ;  /* 0x000000000000781c */ /* 0x000fe40003f2f008 */
        /* <DEDUP_REMOVED lines=44> */
[----:B------:R-:W-:Y:S02]  /*2450*/  ISETP.NE.AND P0, PT, RZ, UR47, PT ;  /* 0x0000002fff007c0c */ /* 0x000fe4000bf05270 */
[----:B0-----:R-:W-:Y:S01]  /*2460*/  R2UR UR4, R0 ;  /* 0x00000000000472ca */ /* 0x001fe200000e0000 */
[----:B------:R-:W-:-:S05]  /*2470*/  IMAD.MOV.U32 R0, RZ, RZ, 0x1 ;  /* 0x00000001ff007424 */ /* 0x000fca00078e00ff */
[----:B------:R-:W-:-:S04]  /*2480*/  SEL R0, R0, 0x2, !P0 ;  /* 0x0000000200007807 */ /* 0x000fc80004000000 */
[----:B------:R-:W-:-:S03]  /*2490*/  LOP3.LUT R0, R0, 0x1, RZ, 0xfc, !PT ;  /* 0x0000000100007812 */ /* 0x000fc600078efcff */
[----:B------:R-:W-:Y:S01]  /*24a0*/  ULEA.HI UR5, UR4, UR4, URZ, 0x1 ;  /* 0x0000000404057291 */ /* 0x000fe2000f8f083f */
[----:B------:R-:W-:-:S03]  /*24b0*/  ISETP.NE.AND P0, PT, R0, 0x3, PT ;  /* 0x000000030000780c */ /* 0x000fc60003f05270 */
        /* <DEDUP_REMOVED lines=9> */
.L_x_2269:
[----:B------:R-:W-:Y:S01]  /*2550*/  ULEA UR23, UR37, UR46, 0x3 ;  /* 0x0000002e25177291 */ /* 0x000fe2000f8e183f */
[----:B------:R-:W-:-:S05]  /*2560*/  IMAD.U32 R0, RZ, RZ, UR38 ;  /* 0x00000026ff007e24 */ /* 0x000fca000f8e00ff */
[----:B------:R-:W-:-:S04]  /*2570*/  SHF.L.U32 R0, R0, 0x1f, RZ ;  /* 0x0000001f00007819 */ /* 0x000fc800000006ff */
[----:B------:R-:W0:Y:S02]  /*2580*/  SYNCS.PHASECHK.TRANS64.TRYWAIT P1, [UR23+0x28c50], R0 ;  /* 0x028c5000ff0075a7 */ /* 0x000e240008020157 */
[----:B0-----:R-:W-:Y:S05]  /*2590*/  @!P1 BRA `(.L_x_2270) ;  /* 0x0000017c005c9947 */ /* 0x001fea0003800000 */
.L_x_2520:
        /* <DEDUP_REMOVED lines=9> */
[----:B------:R-:W-:-:S02]  /*2630*/  UIADD3 UR6, UR18, 0x80, URZ ;  /* 0x0000008012067890 */ /* 0x000fc4000fffe03f */
[----:B------:R-:W-:Y:S01]  /*2640*/  ULOP3.LUT UR16, UR4, 0x10000, URZ, 0xfc, !UPT ;  /* 0x0001000004107892 */ /* 0x000fe2000f8efc3f */
[----:B------:R-:W-:Y:S01]  /*2650*/  UMOV UR7, 0x40000040 ;  /* 0x4000004000077882 */ /* 0x000fe20000000000 */
[----:B------:R-:W-:Y:S02]  /*2660*/  UMOV UR5, 0x40000040 ;  /* 0x4000004000057882 */ /* 0x000fe40000000000 */
[----:B------:R-:W-:Y:S02]  /*2670*/  UIADD3 UR4, UR16, 0x2, URZ ;  /* 0x0000000210047890 */ /* 0x000fe4000fffe03f */
[----:B------:R-:W-:Y:S02]  /*2680*/  UIADD3 UR10, UR18, 0x100, URZ ;  /* 0x00000100120a7890 */ /* 0x000fe4000fffe03f */
[----:B------:R-:W-:Y:S01]  /*2690*/  UIADD3 UR8, UR16, 0x4, URZ ;  /* 0x0000000410087890 */ /* 0x000fe2000fffe03f */
[----:B------:R-:W-:Y:S01]  /*26a0*/  UMOV UR11, 0x40000040 ;  /* 0x40000040000b7882 */ /* 0x000fe20000000000 */
[----:B------:R-:W-:Y:S01]  /*26b0*/  WARPGROUP.ARRIVE ;  /* 0x00000000000079c5 */ /* 0x000fe20000000000 */
[----:B------:R-:W-:Y:S01]  /*26c0*/  UMOV UR9, 0x40000040 ;  /* 0x4000004000097882 */ /* 0x000fe20000000000 */
[----:B------:R-:W-:-:S02]  /*26d0*/  UIADD3 UR14, UR18, 0x180, URZ ;  /* 0x00000180120e7890 */ /* 0x000fc4000fffe03f */
[----:B------:R-:W-:Y:S02]  /*26e0*/  UIADD3 UR12, UR16, 0x6, URZ ;  /* 0x00000006100c7890 */ /* 0x000fe4000fffe03f */
[----:B------:R-:W-:Y:S01]  /*26f0*/  HGMMA.64x256x16.F32 R24, gdesc[UR16].tnspB, RZ, !UPT, gsb0 ;  /* 0x43e00000101879f0 */ /* 0x000fe2000c0008ff */
[----:B------:R-:W-:Y:S01]  /*2700*/  UMOV UR15, 0x40000040 ;  /* 0x40000040000f7882 */ /* 0x000fe20000000000 */
        /* <DEDUP_REMOVED lines=9> */
[----:B------:R-:W-:-:S06]  /*27a0*/  UISETP.GE.AND UP0, UPT, UR6, UR20, UPT ;  /* 0x000000140600728c */ /* 0x000fcc000bf06270 */
[----:B------:R-:W-:Y:S01]  /*27b0*/  PLOP3.LUT P1, PT, PT, PT, UP0, 0x80, 0x0 ;  /* 0x000000000000781c */ /* 0x000fe20003f2f008 */
        /* <DEDUP_REMOVED lines=12> */
.L_x_2276:
[----:B------:R-:W-:Y:S01]  /*2880*/  BAR.SYNC.DEFER_BLOCKING 0xe, 0x100 ;  /* 0x0384000000007b1d */ /* 0x000fe20000010000 */
[----:B------:R-:W-:Y:S01]  /*2890*/  IMAD.U32 R3, RZ, RZ, UR37 ;  /* 0x00000025ff037e24 */ /* 0x000fe2000f8e00ff */
[----:B------:R-:W-:-:S03]  /*28a0*/  UIADD3 UR37, UR37, 0x1, URZ ;  /* 0x0000000125257890 */ /* 0x000fc6000fffe03f */
[----:B01----:R-:W-:Y:S01]  /*28b0*/  IMAD R0, R3, 0x40, R16 ;  /* 0x0000004003007824 */ /* 0x003fe200078e0210 */
[----:B------:R-:W-:Y:S01]  /*28c0*/  UISETP.NE.AND UP0, UPT, UR37, 0x2, UPT ;  /* 0x000000022500788c */ /* 0x000fe2000bf05270 */
[----:B------:R-:W-:Y:S01]  /*28d0*/  UMOV UR6, UR22 ;  /* 0x0000001600067c82 */ /* 0x000fe20008000000 */
[----:B------:R-:W-:Y:S02]  /*28e0*/  UIADD3 UR22, UR22, -0x1, URZ ;  /* 0xffffffff16167890 */ /* 0x000fe4000fffe03f */
[----:B------:R-:W-:Y:S01]  /*28f0*/  LEA R0, R0, UR46, 0x2 ;  /* 0x0000002e00007c11 */ /* 0x000fe2000f8e10ff */
[----:B------:R-:W-:Y:S02]  /*2900*/  UISETP.GT.AND UP1, UPT, UR6, UR20, UPT ;  /* 0x000000140600728c */ /* 0x000fe4000bf24270 */
[----:B------:R-:W-:Y:S02]  /*2910*/  USEL UR6, URZ, 0x1, UP0 ;  /* 0x000000013f067887 */ /* 0x000fe40008000000 */
[----:B------:R-:W-:-:S02]  /*2920*/  USEL UR37, UR37, URZ, UP0 ;  /* 0x0000003f25257287 */ /* 0x000fc40008000000 */
        /* <DEDUP_REMOVED lines=133> */
.L_x_2272:
[----:B------:R-:W-:Y:S01]  /*3180*/  ULEA UR23, UR37, UR46, 0x3 ;  /* 0x0000002e25177291 */ /* 0x000fe2000f8e183f */
[----:B------:R-:W-:-:S05]  /*3190*/  IMAD.U32 R0, RZ, RZ, UR38 ;  /* 0x00000026ff007e24 */ /* 0x000fca000f8e00ff */
[----:B------:R-:W-:-:S04]  /*31a0*/  SHF.L.U32 R0, R0, 0x1f, RZ ;  /* 0x0000001f00007819 */ /* 0x000fc800000006ff */
[----:B------:R0:W1:Y:S01]  /*31b0*/  SYNCS.PHASECHK.TRANS64.TRYWAIT P1, [UR23+0x28c50], R0 ;  /* 0x028c5000ff0075a7 */ /* 0x0000620008020157 */
[----:B------:R-:W-:Y:S05]  /*31c0*/  @!P0 BRA `(.L_x_2273) ;  /* 0x0000000000048947 */ /* 0x000fea0003800000 */
[----:B------:R-:W-:Y:S01]  /*31d0*/  BPT.TRAP 0x1 ;  /* 0x000000040000795c */ /* 0x000fe20000300000 */
.L_x_2273:
[----:B-1----:R-:W-:Y:S05]  /*31e0*/  @P1 BRA `(.L_x_2274) ;  /* 0x0000000000081947 */ /* 0x002fea0003800000 */
[----:B------:R-:W1:Y:S02]  /*31f0*/  SYNCS.PHASECHK.TRANS64.TRYWAIT P1, [UR23+0x28c50], R0 ;  /* 0x028c5000ff0075a7 */ /* 0x000e640008020157 */
[----:B-1----:R-:W-:Y:S05]  /*3200*/  @!P1 BRA `(.L_x_2275) ;  /* 0x0000017000589947 */ /* 0x002fea0003800000 */
.L_x_2274:
[----:B------:R-:W-:Y:S01]  /*3210*/  ULEA UR18, UR37, UR21, 0xc ;  /* 0x0000001525127291 */ /* 0x000fe2000f8e603f */
[----:B------:R-:W-:Y:S01]  /*3220*/  WARPGROUP.ARRIVE ;  /* 0x00000000000079c5 */ /* 0x000fe20000000000 */
[----:B------:R-:W-:Y:S01]  /*3230*/  UMOV UR19, 0x40000040 ;  /* 0x4000004000137882 */ /* 0x000fe20000000000 */
[----:B------:R-:W-:Y:S01]  /*3240*/  UMOV UR7, 0x40000040 ;  /* 0x4000004000077882 */ /* 0x000fe20000000000 */
[----:B------:R-:W-:Y:S01]  /*3250*/  UIADD3 UR6, UR18, 0x80, URZ ;  /* 0x0000008012067890 */ /* 0x000fe2000fffe03f */
[----:B01----:R-:W-:Y:S01]  /*3260*/  IMAD.U32 R0, RZ, RZ, UR23 ;  /* 0x00000017ff007e24 */ /* 0x003fe2000f8e00ff */
[----:B------:R-:W-:Y:S01]  /*3270*/  UIADD3 UR10, UR18, 0x100, URZ ;  /* 0x00000100120a7890 */ /* 0x000fe2000fffe03f */
[----:B------:R-:W-:Y:S01]  /*3280*/  PLOP3.LUT P1, PT, PT, PT, UP1, 0x80, 0x0 ;  /* 0x000000000000781c */ /* 0x000fe20003f2f018 */
[----:B------:R-:W-:Y:S01]  /*3290*/  UMOV UR11, 0x40000040 ;  /* 0x40000040000b7882 */ /* 0x000fe20000000000 */
        /* <DEDUP_REMOVED lines=21> */
.L_x_2271:
[----:B------:R-:W-:Y:S01]  /*33f0*/  BAR.SYNC.DEFER_BLOCKING 0xe, 0x100 ;  /* 0x0384000000007b1d */ /* 0x000fe20000010000 */
[----:B------:R-:W-:Y:S01]  /*3400*/  IMAD.U32 R3, RZ, RZ, UR37 ;  /* 0x00000025ff037e24 */ /* 0x000fe2000f8e00ff */
[----:B------:R-:W-:Y:S01]  /*3410*/  UIADD3 UR37, UR37, 0x1, URZ ;  /* 0x0000000125257890 */ /* 0x000fe2000fffe03f */
[----:B------:R-:W-:Y:S01]  /*3420*/  PLOP3.LUT P0, PT, PT, PT, PT, 0x8, 0x0 ;  /* 0x000000000000781c */ /* 0x000fe20003f0e170 */
[----:B------:R-:W-:Y:S02]  /*3430*/  IMAD.MOV.U32 R12, RZ, RZ, RZ ;  /* 0x000000ffff0c7224 */ /* 0x000fe400078e00ff */
[----:B01----:R-:W-:Y:S01]  /*3440*/  IMAD R0, R3, 0x40, R16 ;  /* 0x0000004003007824 */ /* 0x003fe200078e0210 */
        /* <DEDUP_REMOVED lines=138> */
.L_x_2260:
        /* <DEDUP_REMOVED lines=24> */
.L_x_2278:
[----:B------:R-:W-:-:S11]  /*3e70*/  UISETP.NE.AND UP1, UPT, UR5, 0x1, UPT ;  /* 0x000000010500788c */ /* 0x000fd6000bf25270 */
[----:B------:R-:W-:Y:S02]  /*3e80*/  @UP1 ULDC.64 UR10, c[0x0][0x9e8] ;  /* 0x00027a00000a1ab9 */ /* 0x000fe40000000a00 */
[----:B------:R-:W-:-:S04]  /*3e90*/  UIMAD.WIDE.U32 UR8, UR7, UR10, URZ ;  /* 0x0000000a070872a5 */ /* 0x000fc8000f8e003f */
[----:B------:R-:W-:-:S12]  /*3ea0*/  @UP1 USHF.R.U32.HI UR7, URZ, UR11, UR9 ;  /* 0x0000000b3f071299 */ /* 0x000fd80008011609 */
.L_x_2279:
[----:B------:R-:W-:-:S04]  /*3eb0*/  UIMAD UR7, UR7, UR5, UR5 ;  /* 0x00000005070772a4 */ /* 0x000fc8000f8e0205 */
[----:B------:R-:W-:-:S04]  /*3ec0*/  UISETP.LT.AND UP1, UPT, UR4, UR7, UPT ;  /* 0x000000070400728c */ /* 0x000fc8000bf21270 */
[----:B------:R-:W-:-:S12]  /*3ed0*/  USEL UR4, UR4, UR7, UP1 ;  /* 0x0000000704047287 */ /* 0x000fd80008800000 */
.L_x_2277:
[----:B------:R-:W-:Y:S01]  /*3ee0*/  UIADD3 UR4, UR4, 0x3f, URZ ;  /* 0x0000003f04047890 */ /* 0x000fe2000fffe03f */
[----:B------:R-:W-:Y:S01]  /*3ef0*/  @UP0 ULDC UR8, c[0x0][0x44c] ;  /* 0x0001130000080ab9 */ /* 0x000fe20000000800 */
[----:B------:R-:W-:Y:S02]  /*3f00*/  @UP0 ULDC UR10, c[0x0][0x450] ;  /* 0x00011400000a0ab9 */ /* 0x000fe40000000800 */
[----:B------:R-:W-:Y:S02]  /*3f10*/  USHF.R.S32.HI UR7, URZ, 0x1f, UR4 ;  /* 0x0000001f3f077899 */ /* 0x000fe40008011404 */
[----:B------:R-:W-:Y:S02]  /*3f20*/  UIMAD.WIDE.U32 UR8, UR42, UR8, URZ ;  /* 0x000000082a0872a5 */ /* 0x000fe4000f8e003f */
[----:B------:R-:W-:-:S03]  /*3f30*/  ULEA.HI UR7, UR7, UR4, URZ, 0x6 ;  /* 0x0000000407077291 */ /* 0x000fc6000f8f303f */
[----:B------:R-:W-:Y:S01]  /*3f40*/  UMOV UR4, UR42 ;  /* 0x0000002a00047c82 */ /* 0x000fe20008000000 */
[----:B------:R-:W-:Y:S02]  /*3f50*/  USHF.R.S32.HI UR7, URZ, 0x6, UR7 ;  /* 0x000000063f077899 */ /* 0x000fe40008011407 */
[----:B------:R-:W-:Y:S02]  /*3f60*/  @UP0 USHF.R.U32.HI UR4, URZ, UR10, UR9 ;  /* 0x0000000a3f040299 */ /* 0x000fe40008011609 */
[----:B------:R-:W-:Y:S02]  /*3f70*/  UISETP.LT.AND UP0, UPT, UR6, UR7, UPT ;  /* 0x000000070600728c */ /* 0x000fe4000bf01270 */
[----:B------:R-:W-:Y:S01]  /*3f80*/  UIADD3 UR4, UR4, UR49, -UR51 ;  /* 0x0000003104047290 */ /* 0x000fe2000fffe833 */
        /* <DEDUP_REMOVED lines=14> */
.L_x_2281:
[----:B------:R-:W-:-:S11]  /*4070*/  UISETP.NE.AND UP0, UPT, UR5, 0x1, UPT ;  /* 0x000000010500788c */ /* 0x000fd6000bf05270 */
[----:B------:R-:W-:Y:S02]  /*4080*/  @UP0 ULDC.64 UR10, c[0x0][0x9e8] ;  /* 0x00027a00000a0ab9 */ /* 0x000fe40000000a00 */
[----:B------:R-:W-:-:S04]  /*4090*/  UIMAD.WIDE.U32 UR8, UR4, UR10, URZ ;  /* 0x0000000a040872a5 */ /* 0x000fc8000f8e003f */
[----:B------:R-:W-:-:S12]  /*40a0*/  @UP0 USHF.R.U32.HI UR4, URZ, UR11, UR9 ;  /* 0x0000000b3f040299 */ /* 0x000fd80008011609 */
.L_x_2282:
[----:B------:R-:W-:-:S04]  /*40b0*/  UIMAD UR4, UR4, UR5, URZ ;  /* 0x00000005040472a4 */ /* 0x000fc8000f8e023f */
[----:B------:R-:W-:-:S04]  /*40c0*/  UISETP.LT.AND UP0, UPT, UR7, UR4, UPT ;  /* 0x000000040700728c */ /* 0x000fc8000bf01270 */
[----:B------:R-:W-:-:S12]  /*40d0*/  USEL UR7, UR7, UR4, !UP0 ;  /* 0x0000000407077287 */ /* 0x000fd8000c000000 */
.L_x_2280:
[----:B------:R-:W-:Y:S02]  /*40e0*/  USHF.R.S32.HI UR4, URZ, 0x1f, UR7 ;  /* 0x0000001f3f047899 */ /* 0x000fe40008011407 */
[----:B------:R-:W-:Y:S02]  /*40f0*/  ULOP3.LUT UR10, UR45, 0xff, URZ, 0xc0, !UPT ;  /* 0x000000ff2d0a7892 */ /* 0x000fe4000f8ec03f */
[----:B------:R-:W-:-:S04]  /*4100*/  ULEA.HI UR4, UR4, UR7, URZ, 0x6 ;  /* 0x0000000704047291 */ /* 0x000fc8000f8f303f */
[----:B------:R-:W-:-:S04]  /*4110*/  USHF.R.S32.HI UR4, URZ, 0x6, UR4 ;  /* 0x000000063f047899 */ /* 0x000fc80008011404 */
[----:B------:R-:W-:-:S04]  /*4120*/  UISETP.LT.AND UP0, UPT, URZ, UR4, UPT ;  /* 0x000000043f00728c */ /* 0x000fc8000bf01270 */
[----:B------:R-:W-:-:S03]  /*4130*/  USEL UR48, URZ, UR4, !UP0 ;  /* 0x000000043f307287 */ /* 0x000fc6000c000000 */
[----:B------:R-:W-:Y:S01]  /*4140*/  UMOV UR4, URZ ;  /* 0x0000003f00047c82 */ /* 0x000fe20008000000 */
        /* <DEDUP_REMOVED lines=40> */
.L_x_2283:
        /* <DEDUP_REMOVED lines=12> */
[----:B------:R-:W-:Y:S02]  /*4490*/  ISETP.GT.AND P1, PT, R168, UR48, PT ;  /* 0x00000030a8007c0c */ /* 0x000fe4000bf24270 */
        /* <DEDUP_REMOVED lines=90> */
.L_x_2284:
[----:B------:R-:W-:Y:S01]  /*4a40*/  ULEA.HI UR4, UR39, UR39, URZ, 0x1 ;  /* 0x0000002727047291 */ /* 0x000fe2000f8f083f */
[----:B------:R-:W-:Y:S01]  /*4a50*/  IMAD.MOV.U32 R3, RZ, RZ, 0x1 ;  /* 0x00000001ff037424 */ /* 0x000fe200078e00ff */
[----:B------:R-:W-:Y:S02]  /*4a60*/  ISETP.NE.AND P0, PT, RZ, UR47, PT ;  /* 0x0000002fff007c0c */ /* 0x000fe4000bf05270 */
[----:B------:R-:W-:Y:S02]  /*4a70*/  ULOP3.LUT UR4, UR4, 0xfffffffe, URZ, 0xc0, !UPT ;  /* 0xfffffffe04047892 */ /* 0x000fe4000f8ec03f */
[----:B------:R-:W-:Y:S02]  /*4a80*/  SEL R3, R3, 0x2, !P0 ;  /* 0x0000000203037807 */ /* 0x000fe40004000000 */
[----:B------:R-:W-:Y:S02]  /*4a90*/  UIADD3 UR4, UR39, -UR4, URZ ;  /* 0x8000000427047290 */ /* 0x000fe4000fffe03f */
[----:B------:R-:W-:-:S04]  /*4aa0*/  LOP3.LUT R3, R3, 0x1, RZ, 0xfc, !PT ;  /* 0x0000000103037812 */ /* 0x000fc800078efcff */
[----:B------:R-:W-:Y:S01]  /*4ab0*/  IMAD.U32 R0, RZ, RZ, UR4 ;  /* 0x00000004ff007e24 */ /* 0x000fe2000f8e00ff */
[----:B------:R-:W-:-:S04]  /*4ac0*/  ISETP.NE.AND P0, PT, R3, 0x3, PT ;  /* 0x000000030300780c */ /* 0x000fc80003f05270 */
[----:B------:R-:W-:-:S04]  /*4ad0*/  SHF.L.U32 R0, R0, 0x1f, RZ ;  /* 0x0000001f00007819 */ /* 0x000fc800000006ff */
[----:B------:R-:W0:Y:S02]  /*4ae0*/  SYNCS.PHASECHK.TRANS64.TRYWAIT P1, [UR46+0x28c00], R0 ;  /* 0x028c0000ff0075a7 */ /* 0x000e24000802016e */
[----:B0-----:R-:W-:Y:S05]  /*4af0*/  @!P1 BRA `(.L_x_2285) ;  /* 0x0000015800349947 */ /* 0x001fea0003800000 */
.L_x_2521:
[----:B------:R-:W-:Y:S05]  /*4b00*/  @!P0 BRA `(.L_x_2286) ;  /* 0x0000000000048947 */ /* 0x000fea0003800000 */
[----:B------:R-:W-:Y:S01]  /*4b10*/  BPT.TRAP 0x1 ;  /* 0x000000040000795c */ /* 0x000fe20000300000 */
.L_x_2286:
[----:B------:R-:W-:Y:S02]  /*4b20*/  IMAD.U32 R7, RZ, RZ, UR37 ;  /* 0x00000025ff077e24 */ /* 0x000fe4000f8e00ff */
[----:B------:R-:W-:-:S03]  /*4b30*/  IMAD.U32 R8, RZ, RZ, UR38 ;  /* 0x00000026ff087e24 */ /* 0x000fc6000f8e00ff */
[----:B------:R-:W-:Y:S02]  /*4b40*/  LEA R7, R7, UR46, 0x3 ;  /* 0x0000002e07077c11 */ /* 0x000fe4000f8e18ff */
[----:B------:R-:W-:-:S04]  /*4b50*/  SHF.L.U32 R8, R8, 0x1f, RZ ;  /* 0x0000001f08087819 */ /* 0x000fc800000006ff */
[----:B------:R1:W2:Y:S01]  /*4b60*/  SYNCS.PHASECHK.TRANS64.TRYWAIT P1, [R7+URZ+0x28c30], R8 ;  /* 0x028c3008070075a7 */ /* 0x0002a2000802017f */
[----:B------:R-:W-:Y:S05]  /*4b70*/  @!P0 BRA `(.L_x_2287) ;  /* 0x0000000000048947 */ /* 0x000fea0003800000 */
[----:B------:R-:W-:Y:S01]  /*4b80*/  BPT.TRAP 0x1 ;  /* 0x000000040000795c */ /* 0x000fe20000300000 */
.L_x_2287:
[----:B--2---:R-:W-:Y:S05]  /*4b90*/  @P1 BRA `(.L_x_2288) ;  /* 0x0000000000081947 */ /* 0x004fea0003800000 */
[----:B------:R-:W2:Y:S02]  /*4ba0*/  SYNCS.PHASECHK.TRANS64.TRYWAIT P1, [R7+URZ+0x28c30], R8 ;  /* 0x028c3008070075a7 */ /* 0x000ea4000802017f */
[----:B--2---:R-:W-:Y:S05]  /*4bb0*/  @!P1 BRA `(.L_x_2289) ;  /* 0x00000158001c9947 */ /* 0x004fea0003800000 */
.L_x_2288:
        /* <DEDUP_REMOVED lines=15> */
[----:B------:R-:W-:Y:S01]  /*4cb0*/  VIADD R3, R186, UR42 ;  /* 0x0000002aba037c36 */ /* 0x000fe20008000000 */
[----:B------:R-:W-:Y:S01]  /*4cc0*/  UMOV UR7, 0x40000040 ;  /* 0x4000004000077882 */ /* 0x000fe20000000000 */
[----:B------:R-:W-:Y:S01]  /*4cd0*/  UMOV UR5, 0x40000040 ;  /* 0x4000004000057882 */ /* 0x000fe20000000000 */
[----:B------:R-:W-:Y:S01]  /*4ce0*/  ULOP3.LUT UR4, UR4, 0x3fff, URZ, 0xc0, !UPT ;  /* 0x00003fff04047892 */ /* 0x000fe2000f8ec03f */
[----:B------:R-:W-:Y:S01]  /*4cf0*/  IMAD.MOV.U32 R4, RZ, RZ, R3 ;  /* 0x000000ffff047224 */ /* 0x000fe200078e0003 */
[----:B------:R-:W-:Y:S01]  /*4d00*/  UMOV UR11, 0x40000040 ;  /* 0x40000040000b7882 */ /* 0x000fe20000000000 */
[----:B------:R-:W-:Y:S01]  /*4d10*/  UMOV UR9, 0x40000040 ;  /* 0x4000004000097882 */ /* 0x000fe20000000000 */
[----:B------:R-:W-:Y:S01]  /*4d20*/  ULEA UR18, UR37, UR18, 0x9 ;  /* 0x0000001225127291 */ /* 0x000fe2000f8e483f */
[----:B------:R-:W-:Y:S01]  /*4d30*/  LEA R11, R168, 0xffffffc0, 0x6 ;  /* 0xffffffc0a80b7811 */ /* 0x000fe200078e30ff */
[----:B------:R-:W-:-:S02]  /*4d40*/  ULOP3.LUT UR16, UR4, 0x10000, URZ, 0xfc, !UPT ;  /* 0x0001000004107892 */ /* 0x000fc4000f8efc3f */
[----:B------:R-:W-:Y:S01]  /*4d50*/  UIADD3 UR6, UR18, 0x2, URZ ;  /* 0x0000000212067890 */ /* 0x000fe2000fffe03f */
[----:B------:R-:W-:Y:S01]  /*4d60*/  IADD3 R10, -R2, UR49, -R11 ;  /* 0x00000031020a7c10 */ /* 0x000fe2000fffe90b */
[----:B------:R-:W-:Y:S02]  /*4d70*/  UIADD3 UR4, UR16, 0x2, URZ ;  /* 0x0000000210047890 */ /* 0x000fe4000fffe03f */
[----:B------:R-:W-:Y:S02]  /*4d80*/  UIADD3 UR10, UR18, 0x4, URZ ;  /* 0x00000004120a7890 */ /* 0x000fe4000fffe03f */
[----:B------:R-:W-:Y:S02]  /*4d90*/  UIADD3 UR8, UR16, 0x4, URZ ;  /* 0x0000000410087890 */ /* 0x000fe4000fffe03f */
[----:B------:R-:W-:Y:S01]  /*4da0*/  HGMMA.64x64x16.F32 R24, gdesc[UR16], RZ, !UPT, gsb0 ;  /* 0x00e00000101879f0 */ /* 0x000fe2000c0008ff */
[----:B------:R-:W-:Y:S02]  /*4db0*/  UIADD3 UR14, UR18, 0x6, URZ ;  /* 0x00000006120e7890 */ /* 0x000fe4000fffe03f */
[----:B------:R-:W-:Y:S01]  /*4dc0*/  UIADD3 UR12, UR16, 0x6, URZ ;  /* 0x00000006100c7890 */ /* 0x000fe2000fffe03f */
[----:B------:R-:W-:Y:S01]  /*4dd0*/  UMOV UR15, 0x40000040 ;  /* 0x40000040000f7882 */ /* 0x000fe20000000000 */
[----:B------:R-:W-:Y:S01]  /*4de0*/  UMOV UR13, 0x40000040 ;  /* 0x40000040000d7882 */ /* 0x000fe20000000000 */
[----:B------:R-:W-:-:S02]  /*4df0*/  WARPGROUP.DEPBAR.LE gsb0, 0x0 ;  /* 0x00008000000079c5 */ /* 0x000fc40000010000 */
[----:B------:R-:W-:-:S06]  /*4e00*/  WARPGROUP.ARRIVE ;  /* 0x00000000000079c5 */ /* 0x000fcc0000000000 */
[----:B------:R-:W-:Y:S01]  /*4e10*/  HGMMA.64x64x16.F32 R24, gdesc[UR4], R24, gsb0 ;  /* 0x00e00000041879f0 */ /* 0x000fe20008000818 */
[----:B------:R-:W-:Y:S02]  /*4e20*/  ULDC UR6, c[0x0][0x448] ;  /* 0x0001120000067ab9 */ /* 0x000fe40000000800 */
[----:B------:R-:W-:-:S06]  /*4e30*/  UISETP.NE.AND UP0, UPT, UR6, 0x1, UPT ;  /* 0x000000010600788c */ /* 0x000fcc000bf05270 */
[----:B------:R-:W-:Y:S02]  /*4e40*/  PLOP3.LUT P2, PT, PT, PT, UP0, 0x80, 0x0 ;  /* 0x000000000000781c */ /* 0x000fe40003f4f008 */
[----:B------:R-:W-:-:S03]  /*4e50*/  PLOP3.LUT P3, PT, PT, PT, UP0, 0x80, 0x0 ;  /* 0x000000000000781c */ /* 0x000fc60003f6f008 */
[----:B------:R-:W-:-:S08]  /*4e60*/  @UP0 ULDC UR6, c[0x0][0x44c] ;  /* 0x0001130000060ab9 */ /* 0x000fd00000000800 */
[----:B------:R-:W-:Y:S01]  /*4e70*/  @P2 IMAD.HI.U32 R5, R3, UR6, RZ ;  /* 0x0000000603052c27 */ /* 0x000fe2000f8e00ff */
[----:B------:R-:W-:-:S03]  /*4e80*/  @UP0 ULDC UR6, c[0x0][0x450] ;  /* 0x0001140000060ab9 */ /* 0x000fc60000000800 */
[----:B------:R-:W-:Y:S01]  /*4e90*/  @!P1 VIADD R3, R7, 0x28c40 ;  /* 0x00028c4007039836 */ /* 0x000fe20000000000 */
[----:B------:R-:W-:Y:S01]  /*4ea0*/  @P3 SHF.R.U32.HI R4, RZ, UR6, R5 ;  /* 0x00000006ff043c19 */ /* 0x000fe20008011605 */
[----:B------:R-:W-:-:S03]  /*4eb0*/  IMAD.MOV.U32 R5, RZ, RZ, -0x40 ;  /* 0xffffffc0ff057424 */ /* 0x000fc600078e00ff */
[----:B------:R-:W-:Y:S01]  /*4ec0*/  @!P1 PRMT R3, RZ, 0x654, R3 ;  /* 0x00000654ff039816 */ /* 0x000fe20000000003 */
[----:B------:R-:W0:Y:S01]  /*4ed0*/  SHFL.IDX PT, R9, R4, RZ, 0x1c1f ;  /* 0x001c1fff04097589 */ /* 0x000e2200000e0000 */
[----:B------:R-:W-:-:S04]  /*4ee0*/  IMAD R5, R168, R5, 0x41 ;  /* 0x00000041a8057424 */ /* 0x000fc800078e0205 */
[----:B------:R-:W-:Y:S01]  /*4ef0*/  VIADD R14, R5, 0xffffffff ;  /* 0xffffffff050e7836 */ /* 0x000fe20000000000 */
[----:B------:R-:W-:Y:S02]  /*4f00*/  WARPGROUP.DEPBAR.LE gsb0, 0x0 ;  /* 0x00008000000079c5 */ /* 0x000fe40000010000 */
[----:B------:R-:W-:-:S06]  /*4f10*/  WARPGROUP.ARRIVE ;  /* 0x00000000000079c5 */ /* 0x000fcc0000000000 */
[----:B------:R-:W-:Y:S01]  /*4f20*/  HGMMA.64x64x16.F32 R24, gdesc[UR8], R24, gsb0 ;  /* 0x00e00000081879f0 */ /* 0x000fe20008000818 */
[----:B------:R-:W-:Y:S02]  /*4f30*/  ULDC UR11, c[0x0][0x9dc] ;  /* 0x00027700000b7ab9 */ /* 0x000fe40000000800 */
[----:B------:R-:W-:Y:S01]  /*4f40*/  ULOP3.LUT UR6, URZ, UR11, URZ, 0x33, !UPT ;  /* 0x0000000b3f067292 */ /* 0x000fe2000f8e333f */
[----:B------:R-:W-:Y:S02]  /*4f50*/  WARPGROUP.DEPBAR.LE gsb0, 0x0 ;  /* 0x00008000000079c5 */ /* 0x000fe40000010000 */
[----:B------:R-:W-:-:S06]  /*4f60*/  WARPGROUP.ARRIVE ;  /* 0x00000000000079c5 */ /* 0x000fcc0000000000 */
[----:B------:R-:W-:Y:S01]  /*4f70*/  HGMMA.64x64x16.F32 R24, gdesc[UR12], R24, gsb0 ;  /* 0x00e000000c1879f0 */ /* 0x000fe20008000818 */
[----:B------:R-:W-:Y:S02]  /*4f80*/  ULDC.64 UR14, c[0x0][0x9e0] ;  /* 0x00027800000e7ab9 */ /* 0x000fe40000000a00 */
[----:B------:R-:W-:-:S06]  /*4f90*/  UISETP.GE.AND UP1, UPT, UR15, 0x1, UPT ;  /* 0x000000010f00788c */ /* 0x000fcc000bf26270 */
[----:B------:R-:W-:Y:S01]  /*4fa0*/  PLOP3.LUT P2, PT, PT, PT, UP1, 0x40, 0x0 ;  /* 0x000000000000781c */ /* 0x000fe20003f4e818 */
[----:B------:R-:W-:Y:S02]  /*4fb0*/  WARPGROUP.DEPBAR.LE gsb0, 0x0 ;  /* 0x00008000000079c5 */ /* 0x000fe40000010000 */
[----:B------:R3:W-:Y:S02]  /*4fc0*/  @!P1 SYNCS.ARRIVE.TRANS64.RED.A1T0 RZ, [R3+URZ], RZ ;  /* 0x000000ff03ff99a7 */ /* 0x0007e4000810043f */
[----:B---3--:R-:W-:-:S05]  /*4fd0*/  IADD3 R3, -R2, UR49, R5 ;  /* 0x0000003102037c10 */ /* 0x008fca000fffe105 */
[----:B------:R-:W-:-:S04]  /*4fe0*/  VIADD R3, R3, -UR51 ;  /* 0x8000003303037c36 */ /* 0x000fc80008000000 */
[C---:B------:R-:W-:Y:S02]  /*4ff0*/  VIADD R13, R3.reuse, UR14 ;  /* 0x0000000e030d7c36 */ /* 0x040fe40008000000 */
[----:B------:R-:W-:-:S03]  /*5000*/  VIADD R12, R3, UR6 ;  /* 0x00000006030c7c36 */ /* 0x000fc60008000000 */
[----:B0-----:R-:W-:Y:S01]  /*5010*/  VIADDMNMX R3, R9, R13, R10, PT ;  /* 0x0000000d09037246 */ /* 0x001fe2000380010a */
[----:B------:R-:W-:Y:S01]  /*5020*/  IMAD.IADD R5, R12, 0x1, R9 ;  /* 0x000000010c057824 */ /* 0x000fe200078e0209 */
[----:B------:R-:W-:Y:S06]  /*5030*/  @P2 BRA `(.L_x_2290) ;  /* 0x00000000005c2947 */ /* 0x000fec0003800000 */
[----:B------:R-:W-:Y:S01]  /*5040*/  IMAD.U32 R6, RZ, RZ, UR51 ;  /* 0x00000033ff067e24 */ /* 0x000fe2000f8e00ff */
[----:B------:R-:W-:Y:S04]  /*5050*/  BSSY B0, `(.L_x_2291) ;  /* 0x0000011000007945 */ /* 0x000fe80003800000 */
[----:B------:R-:W-:-:S04]  /*5060*/  IADD3 R6, -R6, UR49, R9 ;  /* 0x0000003106067c10 */ /* 0x000fc8000fffe109 */
        /* <DEDUP_REMOVED lines=10> */
.L_x_2292:
[----:B------:R-:W-:-:S06]  /*5110*/  UISETP.NE.AND UP2, UPT, UR15, 0x1, UPT ;  /* 0x000000010f00788c */ /* 0x000fcc000bf45270 */
[----:B------:R-:W-:-:S05]  /*5120*/  PLOP3.LUT P2, PT, PT, PT, UP2, 0x80, 0x0 ;  /* 0x000000000000781c */ /* 0x000fca0003f4f028 */
[----:B------:R-:W-:-:S08]  /*5130*/  @UP2 ULDC.64 UR6, c[0x0][0x9e8] ;  /* 0x00027a0000062ab9 */ /* 0x000fd00000000a00 */
[----:B------:R-:W-:-:S05]  /*5140*/  @P2 IMAD.HI.U32 R9, R6, UR6, RZ ;  /* 0x0000000606092c27 */ /* 0x000fca000f8e00ff */
[----:B------:R-:W-:-:S07]  /*5150*/  @P2 SHF.R.U32.HI R6, RZ, UR7, R9 ;  /* 0x00000007ff062c19 */ /* 0x000fce0008011609 */
.L_x_2293:
[----:B------:R-:W-:Y:S05]  /*5160*/  BSYNC B0 ;  /* 0x0000000000007941 */ /* 0x000fea0003800000 */
.L_x_2291:
[----:B------:R-:W-:-:S04]  /*5170*/  IMAD R9, R6, UR15, -R11 ;  /* 0x0000000f06097c24 */ /* 0x000fc8000f8e0a0b */
[----:B------:R-:W-:-:S05]  /*5180*/  IMAD.IADD R6, R9, 0x1, -R2 ;  /* 0x0000000109067824 */ /* 0x000fca00078e0a02 */
[----:B------:R-:W-:Y:S02]  /*5190*/  VIMNMX R5, R5, R6, !PT ;  /* 0x0000000605057248 */ /* 0x000fe40007fe0100 */
[----:B------:R-:W-:-:S07]  /*51a0*/  VIADDMNMX R3, R6, UR15, R3, PT ;  /* 0x0000000f06037c46 */ /* 0x000fce000b800103 */
.L_x_2290:
[C---:B------:R-:W-:Y:S02]  /*51b0*/  ISETP.GE.AND P2, PT, R14.reuse, 0x2, PT ;  /* 0x000000020e00780c */ /* 0x040fe40003f46270 */
[C---:B------:R-:W-:Y:S02]  /*51c0*/  ISETP.GE.AND P6, PT, R14.reuse, 0xa, PT ;  /* 0x0000000a0e00780c */ /* 0x040fe40003fc6270 */
[----:B------:R-:W-:Y:S02]  /*51d0*/  ISETP.GT.AND P4, PT, R5, 0x1, !P2 ;  /* 0x000000010500780c */ /* 0x000fe40005784270 */
[----:B------:R-:W-:Y:S02]  /*51e0*/  ISETP.GE.AND P3, PT, R14, 0x9, PT ;  /* 0x000000090e00780c */ /* 0x000fe40003f66270 */
[----:B------:R-:W-:Y:S02]  /*51f0*/  ISETP.LT.OR P4, PT, R3, 0x2, P4 ;  /* 0x000000020300780c */ /* 0x000fe40002781670 */
[----:B------:R-:W-:-:S02]  /*5200*/  P2R R20, PR, RZ, 0x40 ;  /* 0x00000040ff147803 */ /* 0x000fc40000000000 */
[----:B------:R-:W-:Y:S02]  /*5210*/  FSEL R25, R25, -INF , !P4 ;  /* 0xff80000019197808 */ /* 0x000fe40006000000 */
[C---:B------:R-:W-:Y:S02]  /*5220*/  ISETP.GT.AND P4, PT, R5.reuse, 0x9, !P6 ;  /* 0x000000090500780c */ /* 0x040fe40007784270 */
[----:B------:R-:W-:Y:S02]  /*5230*/  ISETP.GT.AND P5, PT, R5, 0x8, !P3 ;  /* 0x000000080500780c */ /* 0x000fe40005fa4270 */
[----:B------:R-:W-:Y:S02]  /*5240*/  ISETP.LT.OR P4, PT, R3, 0xa, P4 ;  /* 0x0000000a0300780c */ /* 0x000fe40002781670 */
[----:B------:R-:W-:Y:S02]  /*5250*/  ISETP.GE.AND P6, PT, R14, 0x11, PT ;  /* 0x000000110e00780c */ /* 0x000fe40003fc6270 */
[----:B------:R-:W-:-:S02]  /*5260*/  FSEL R29, R29, -INF , !P4 ;  /* 0xff8000001d1d7808 */ /* 0x000fc40006000000 */
[----:B------:R-:W-:Y:S02]  /*5270*/  ISETP.LT.OR P5, PT, R3, 0x9, P5 ;  /* 0x000000090300780c */ /* 0x000fe40002fa1670 */
[----:B------:R-:W-:Y:S02]  /*5280*/  ISETP.GT.AND P4, PT, R5, 0x10, !P6 ;  /* 0x000000100500780c */ /* 0x000fe40007784270 */
[----:B------:R-:W-:Y:S02]  /*5290*/  FSEL R21, R28, -INF , !P5 ;  /* 0xff8000001c157808 */ /* 0x000fe40006800000 */
[----:B------:R-:W-:Y:S02]  /*52a0*/  ISETP.LT.OR P4, PT, R3, 0x11, P4 ;  /* 0x000000110300780c */ /* 0x000fe40002781670 */
[----:B------:R-:W-:Y:S02]  /*52b0*/  ISETP.GE.AND P5, PT, R14, 0x12, PT ;  /* 0x000000120e00780c */ /* 0x000fe40003fa6270 */
[----:B------:R-:W-:-:S02]  /*52c0*/  FSEL R57, R32, -INF , !P4 ;  /* 0xff80000020397808 */ /* 0x000fc40006000000 */
[----:B------:R-:W-:Y:S02]  /*52d0*/  ISETP.GT.AND P4, PT, R5, 0x11, !P5 ;  /* 0x000000110500780c */ /* 0x000fe40006f84270 */
[----:B------:R-:W-:Y:S02]  /*52e0*/  P2R R32, PR, RZ, 0x20 ;  /* 0x00000020ff207803 */ /* 0x000fe40000000000 */
[----:B------:R-:W-:Y:S02]  /*52f0*/  ISETP.LT.OR P4, PT, R3, 0x12, P4 ;  /* 0x000000120300780c */ /* 0x000fe40002781670 */
[----:B------:R-:W-:Y:S02]  /*5300*/  ISETP.GE.AND P5, PT, R14, 0x19, PT ;  /* 0x000000190e00780c */ /* 0x000fe40003fa6270 */
[----:B------:R-:W-:Y:S02]  /*5310*/  FSEL R33, R33, -INF , !P4 ;  /* 0xff80000021217808 */ /* 0x000fe40006000000 */
[----:B------:R-:W-:-:S02]  /*5320*/  ISETP.GT.AND P4, PT, R5, 0x18, !P5 ;  /* 0x000000180500780c */ /* 0x000fc40006f84270 */
[----:B------:R-:W-:Y:S02]  /*5330*/  P2R R56, PR, RZ, 0x20 ;  /* 0x00000020ff387803 */ /* 0x000fe40000000000 */
[----:B------:R-:W-:Y:S02]  /*5340*/  ISETP.LT.OR P4, PT, R3, 0x19, P4 ;  /* 0x000000190300780c */ /* 0x000fe40002781670 */
[----:B------:R-:W-:Y:S02]  /*5350*/  ISETP.GE.AND P5, PT, R14, 0x1a, PT ;  /* 0x0000001a0e00780c */ /* 0x000fe40003fa6270 */
[----:B------:R-:W-:Y:S02]  /*5360*/  FSEL R59, R36, -INF , !P4 ;  /* 0xff800000243b7808 */ /* 0x000fe40006000000 */
[----:B------:R-:W-:Y:S02]  /*5370*/  ISETP.GT.AND P4, PT, R5, 0x19, !P5 ;  /* 0x000000190500780c */ /* 0x000fe40006f84270 */
[----:B------:R-:W-:-:S02]  /*5380*/  P2R R36, PR, RZ, 0x20 ;  /* 0x00000020ff247803 */ /* 0x000fc40000000000 */
[----:B------:R-:W-:Y:S02]  /*5390*/  ISETP.LT.OR P4, PT, R3, 0x1a, P4 ;  /* 0x0000001a0300780c */ /* 0x000fe40002781670 */
[----:B------:R-:W-:Y:S02]  /*53a0*/  ISETP.GE.AND P5, PT, R14, 0x21, PT ;  /* 0x000000210e00780c */ /* 0x000fe40003fa6270 */
[----:B------:R-:W-:Y:S02]  /*53b0*/  FSEL R37, R37, -INF , !P4 ;  /* 0xff80000025257808 */ /* 0x000fe40006000000 */
[----:B------:R-:W-:Y:S02]  /*53c0*/  ISETP.GT.AND P4, PT, R5, 0x20, !P5 ;  /* 0x000000200500780c */ /* 0x000fe40006f84270 */
[----:B------:R-:W-:Y:S02]  /*53d0*/  P2R R58, PR, RZ, 0x20 ;  /* 0x00000020ff3a7803 */ /* 0x000fe40000000000 */
[----:B------:R-:W-:-:S02]  /*53e0*/  ISETP.LT.OR P4, PT, R3, 0x21, P4 ;  /* 0x000000210300780c */ /* 0x000fc40002781670 */
[----:B------:R-:W-:Y:S02]  /*53f0*/  ISETP.GE.AND P5, PT, R14, 0x22, PT ;  /* 0x000000220e00780c */ /* 0x000fe40003fa6270 */
[----:B------:R-:W-:Y:S02]  /*5400*/  FSEL R61, R40, -INF , !P4 ;  /* 0xff800000283d7808 */ /* 0x000fe40006000000 */
[----:B------:R-:W-:Y:S02]  /*5410*/  ISETP.GT.AND P4, PT, R5, 0x21, !P5 ;  /* 0x000000210500780c */ /* 0x000fe40006f84270 */
[----:B------:R-:W-:Y:S02]  /*5420*/  P2R R40, PR, RZ, 0x20 ;  /* 0x00000020ff287803 */ /* 0x000fe40000000000 */
[----:B------:R-:W-:Y:S02]  /*5430*/  ISETP.LT.OR P4, PT, R3, 0x22, P4 ;  /* 0x000000220300780c */ /* 0x000fe40002781670 */
[----:B------:R-:W-:-:S02]  /*5440*/  ISETP.GE.AND P5, PT, R14, 0x29, PT ;  /* 0x000000290e00780c */ /* 0x000fc40003fa6270 */
[----:B------:R-:W-:Y:S02]  /*5450*/  FSEL R41, R41, -INF , !P4 ;  /* 0xff80000029297808 */ /* 0x000fe40006000000 */
[----:B------:R-:W-:Y:S02]  /*5460*/  ISETP.GT.AND P4, PT, R5, 0x28, !P5 ;  /* 0x000000280500780c */ /* 0x000fe40006f84270 */
[----:B------:R-:W-:Y:S02]  /*5470*/  P2R R60, PR, RZ, 0x20 ;  /* 0x00000020ff3c7803 */ /* 0x000fe40000000000 */
        /* <DEDUP_REMOVED lines=11> */
[----:B------:R-:W-:Y:S02]  /*5530*/  P2R R28, PR, RZ, 0x40 ;  /* 0x00000040ff1c7803 */ /* 0x000fe40000000000 */
[----:B------:R-:W-:Y:S02]  /*5540*/  FSEL R65, R48, -INF , !P4 ;  /* 0xff80000030417808 */ /* 0x000fe40006000000 */
[----:B------:R-:W-:-:S04]  /*5550*/  ISETP.GE.AND P4, PT, R14, 0x32, PT ;  /* 0x000000320e00780c */ /* 0x000fc80003f86270 */
[----:B------:R-:W-:-:S04]  /*5560*/  ISETP.GT.AND P5, PT, R5, 0x31, !P4 ;  /* 0x000000310500780c */ /* 0x000fc800067a4270 */
[----:B------:R-:W-:-:S04]  /*5570*/  ISETP.LT.OR P5, PT, R3, 0x32, P5 ;  /* 0x000000320300780c */ /* 0x000fc80002fa1670 */
[----:B------:R-:W-:Y:S02]  /*5580*/  FSEL R49, R49, -INF , !P5 ;  /* 0xff80000031317808 */ /* 0x000fe40006800000 */
[----:B------:R-:W-:-:S04]  /*5590*/  ISETP.GE.AND P5, PT, R14, 0x39, PT ;  /* 0x000000390e00780c */ /* 0x000fc80003fa6270 */
[----:B------:R-:W-:-:S04]  /*55a0*/  ISETP.GT.AND P6, PT, R5, 0x38, !P5 ;  /* 0x000000380500780c */ /* 0x000fc80006fc4270 */
[----:B------:R-:W-:-:S04]  /*55b0*/  ISETP.LT.OR P6, PT, R3, 0x39, P6 ;  /* 0x000000390300780c */ /* 0x000fc800037c1670 */
[----:B------:R-:W-:Y:S02]  /*55c0*/  FSEL R67, R52, -INF , !P6 ;  /* 0xff80000034437808 */ /* 0x000fe40007000000 */
[----:B------:R-:W-:-:S04]  /*55d0*/  ISETP.GE.AND P6, PT, R14, 0x1, PT ;  /* 0x000000010e00780c */ /* 0x000fc80003fc6270 */
[----:B------:R-:W-:Y:S02]  /*55e0*/  P2R R9, PR, RZ, 0x40 ;  /* 0x00000040ff097803 */ /* 0x000fe40000000000 */
[----:B------:R-:W-:-:S04]  /*55f0*/  ISETP.GT.AND P6, PT, R5, RZ, !P6 ;  /* 0x000000ff0500720c */ /* 0x000fc800077c4270 */
[----:B------:R-:W-:-:S04]  /*5600*/  ISETP.LT.OR P6, PT, R3, 0x1, P6 ;  /* 0x000000010300780c */ /* 0x000fc800037c1670 */
[----:B------:R-:W-:Y:S02]  /*5610*/  FSEL R15, R24, -INF , !P6 ;  /* 0xff800000180f7808 */ /* 0x000fe40007000000 */
[----:B------:R-:W-:-:S04]  /*5620*/  ISETP.GE.AND P6, PT, R14, 0x3a, PT ;  /* 0x0000003a0e00780c */ /* 0x000fc80003fc6270 */
[----:B------:R-:W-:Y:S02]  /*5630*/  P2R R14, PR, RZ, 0x40 ;  /* 0x00000040ff0e7803 */ /* 0x000fe40000000000 */
[----:B------:R-:W-:Y:S02]  /*5640*/  ISETP.GT.AND P6, PT, R5, 0x39, !P6 ;  /* 0x000000390500780c */ /* 0x000fe400077c4270 */
[----:B------:R-:W0:Y:S02]  /*5650*/  SHFL.IDX PT, R5, R4, 0x1, 0x1c1f ;  /* 0x003c1f0004057f89 */ /* 0x000e2400000e0000 */
[----:B------:R-:W-:-:S04]  /*5660*/  ISETP.LT.OR P6, PT, R3, 0x3a, P6 ;  /* 0x0000003a0300780c */ /* 0x000fc800037c1670 */
[----:B------:R-:W-:Y:S02]  /*5670*/  FSEL R53, R53, -INF , !P6 ;  /* 0xff80000035357808 */ /* 0x000fe40007000000 */
[----:B------:R-:W-:Y:S02]  /*5680*/  PLOP3.LUT P6, PT, PT, PT, UP1, 0x40, 0x0 ;  /* 0x000000000000781c */ /* 0x000fe40003fce818 */
[----:B0-----:R-:W-:Y:S01]  /*5690*/  VIADDMNMX R3, R5, R13, R10, PT ;  /* 0x0000000d05037246 */ /* 0x001fe2000380010a */
[----:B------:R-:W-:-:S10]  /*56a0*/  IMAD.IADD R6, R12, 0x1, R5 ;  /* 0x000000010c067824 */ /* 0x000fd400078e0205 */
[----:B------:R-:W-:Y:S05]  /*56b0*/  @P6 BRA `(.L_x_2294) ;  /* 0x0000000000646947 */ /* 0x000fea0003800000 */
        /* <DEDUP_REMOVED lines=9> */
[----:B------:R-:W-:Y:S01]  /*5750*/  @P6 IMAD.HI.U32 R5, R4, UR6, RZ ;  /* 0x0000000604056c27 */ /* 0x000fe2000f8e00ff */
[----:B------:R-:W-:-:S13]  /*5760*/  PLOP3.LUT P6, PT, PT, PT, UP2, 0x80, 0x0 ;  /* 0x000000000000781c */ /* 0x000fda0003fcf028 */
[----:B------:R-:W-:-:S04]  /*5770*/  @P6 SHF.R.U32.HI R4, RZ, UR7, R5 ;  /* 0x00000007ff046c19 */ /* 0x000fc80008011605 */
[----:B------:R-:W-:Y:S01]  /*5780*/  LOP3.LUT R4, RZ, R4, RZ, 0x33, !PT ;  /* 0x00000004ff047212 */ /* 0x000fe200078e33ff */
[----:B------:R-:W-:Y:S06]  /*5790*/  BRA `(.L_x_2297) ;  /* 0x0000000000187947 */ /* 0x000fec0003800000 */
.L_x_2296:
[----:B------:R-:W-:-:S06]  /*57a0*/  UISETP.NE.AND UP2, UPT, UR15, 0x1, UPT ;  /* 0x000000010f00788c */ /* 0x000fcc000bf45270 */
[----:B------:R-:W-:-:S05]  /*57b0*/  PLOP3.LUT P6, PT, PT, PT, UP2, 0x80, 0x0 ;  /* 0x000000000000781c */ /* 0x000fca0003fcf028 */
[----:B------:R-:W-:-:S08]  /*57c0*/  @UP2 ULDC.64 UR6, c[0x0][0x9e8] ;  /* 0x00027a0000062ab9 */ /* 0x000fd00000000a00 */
[----:B------:R-:W-:Y:S01]  /*57d0*/  @P6 IMAD.HI.U32 R5, R4, UR6, RZ ;  /* 0x0000000604056c27 */ /* 0x000fe2000f8e00ff */
[----:B------:R-:W-:-:S13]  /*57e0*/  PLOP3.LUT P6, PT, PT, PT, UP2, 0x80, 0x0 ;  /* 0x000000000000781c */ /* 0x000fda0003fcf028 */
[----:B------:R-:W-:-:S07]  /*57f0*/  @P6 SHF.R.U32.HI R4, RZ, UR7, R5 ;  /* 0x00000007ff046c19 */ /* 0x000fce0008011605 */
.L_x_2297:
[----:B------:R-:W-:Y:S05]  /*5800*/  BSYNC B0 ;  /* 0x0000000000007941 */ /* 0x000fea0003800000 */
.L_x_2295:
[----:B------:R-:W-:-:S04]  /*5810*/  IMAD R5, R4, UR15, -R11 ;  /* 0x0000000f04057c24 */ /* 0x000fc8000f8e0a0b */
[----:B------:R-:W-:-:S05]  /*5820*/  IMAD.IADD R5, R5, 0x1, -R2 ;  /* 0x0000000105057824 */ /* 0x000fca00078e0a02 */
[----:B------:R-:W-:Y:S02]  /*5830*/  VIMNMX R6, R6, R5, !PT ;  /* 0x0000000506067248 */ /* 0x000fe40007fe0100 */
[----:B------:R-:W-:-:S07]  /*5840*/  VIADDMNMX R3, R5, UR15, R3, PT ;  /* 0x0000000f05037c46 */ /* 0x000fce000b800103 */
.L_x_2294:
[----:B------:R-:W-:Y:S01]  /*5850*/  BAR.SYNC.DEFER_BLOCKING 0xf, 0x100 ;  /* 0x03c4000000007b1d */ /* 0x000fe20000010000 */
[----:B------:R-:W-:Y:S02]  /*5860*/  ISETP.GT.AND P2, PT, R6, 0x1, !P2 ;  /* 0x000000010600780c */ /* 0x000fe40005744270 */
[----:B------:R-:W-:Y:S02]  /*5870*/  FMNMX.FTZ R4, R15, R25, !PT ;  /* 0x000000190f047209 */ /* 0x000fe40007810000 */
[----:B------:R-:W-:Y:S01]  /*5880*/  ISETP.LT.OR P2, PT, R3, 0x2, P2 ;  /* 0x000000020300780c */ /* 0x000fe20001741670 */
[----:B------:R-:W-:Y:S01]  /*5890*/  ULDC UR10, c[0x0][0x988] ;  /* 0x00026200000a7ab9 */ /* 0x000fe20000000800 */
[----:B------:R-:W-:Y:S02]  /*58a0*/  FMNMX.FTZ R4, R21, R4, !PT ;  /* 0x0000000415047209 */ /* 0x000fe40007810000 */
[----:B------:R-:W-:Y:S02]  /*58b0*/  FSEL R27, R27, -INF , !P2 ;  /* 0xff8000001b1b7808 */ /* 0x000fe40005000000 */
[----:B------:R-:W-:-:S02]  /*58c0*/  ISETP.NE.AND P2, PT, R20, RZ, PT ;  /* 0x000000ff1400720c */ /* 0x000fc40003f45270 */
[----:B------:R-:W-:Y:S02]  /*58d0*/  FMNMX.FTZ R4, R29, R4, !PT ;  /* 0x000000041d047209 */ /* 0x000fe40007810000 */
[----:B------:R-:W-:Y:S02]  /*58e0*/  ISETP.GT.AND P2, PT, R6, 0x9, !P2 ;  /* 0x000000090600780c */ /* 0x000fe40005744270 */
[----:B------:R-:W-:Y:S02]  /*58f0*/  FMNMX.FTZ R4, R57, R4, !PT ;  /* 0x0000000439047209 */ /* 0x000fe40007810000 */
[----:B------:R-:W-:Y:S02]  /*5900*/  ISETP.LT.OR P2, PT, R3, 0xa, P2 ;  /* 0x0000000a0300780c */ /* 0x000fe40001741670 */
[----:B------:R-:W-:Y:S02]  /*5910*/  FMNMX.FTZ R4, R33, R4, !PT ;  /* 0x0000000421047209 */ /* 0x000fe40007810000 */
[----:B------:R-:W-:-:S02]  /*5920*/  FSEL R31, R31, -INF , !P2 ;  /* 0xff8000001f1f7808 */ /* 0x000fc40005000000 */
[----:B------:R-:W-:Y:S02]  /*5930*/  ISETP.NE.AND P2, PT, R28, RZ, PT ;  /* 0x000000ff1c00720c */ /* 0x000fe40003f45270 */
[----:B------:R-:W-:Y:S02]  /*5940*/  FMNMX.FTZ R4, R59, R4, !PT ;  /* 0x000000043b047209 */ /* 0x000fe40007810000 */
[----:B------:R-:W-:Y:S02]  /*5950*/  ISETP.GT.AND P2, PT, R6, 0x10, !P2 ;  /* 0x000000100600780c */ /* 0x000fe40005744270 */
[----:B------:R-:W-:Y:S02]  /*5960*/  FMNMX.FTZ R4, R37, R4, !PT ;  /* 0x0000000425047209 */ /* 0x000fe40007810000 */
[----:B------:R-:W-:Y:S02]  /*5970*/  ISETP.LT.OR P2, PT, R3, 0x11, P2 ;  /* 0x000000110300780c */ /* 0x000fe40001741670 */
[----:B------:R-:W-:-:S02]  /*5980*/  FMNMX.FTZ R4, R61, R4, !PT ;  /* 0x000000043d047209 */ /* 0x000fc40007810000 */
[----:B------:R-:W-:Y:S02]  /*5990*/  FSEL R34, R34, -INF , !P2 ;  /* 0xff80000022227808 */ /* 0x000fe40005000000 */
[----:B------:R-:W-:Y:S02]  /*59a0*/  ISETP.NE.AND P2, PT, R32, RZ, PT ;  /* 0x000000ff2000720c */ /* 0x000fe40003f45270 */
[----:B------:R-:W-:Y:S02]  /*59b0*/  FMNMX.FTZ R4, R41, R4, !PT ;  /* 0x0000000429047209 */ /* 0x000fe40007810000 */
[----:B------:R-:W-:Y:S02]  /*59c0*/  ISETP.GT.AND P2, PT, R6, 0x11, !P2 ;  /* 0x000000110600780c */ /* 0x000fe40005744270 */
[----:B------:R-:W-:Y:S02]  /*59d0*/  FMNMX.FTZ R4, R63, R4, !PT ;  /* 0x000000043f047209 */ /* 0x000fe40007810000 */
[----:B------:R-:W-:-:S02]  /*59e0*/  ISETP.LT.OR P2, PT, R3, 0x12, P2 ;  /* 0x000000120300780c */ /* 0x000fc40001741670 */
[----:B------:R-:W-:Y:S02]  /*59f0*/  FMNMX.FTZ R4, R45, R4, !PT ;  /* 0x000000042d047209 */ /* 0x000fe40007810000 */
[----:B------:R-:W-:Y:S02]  /*5a00*/  FSEL R35, R35, -INF , !P2 ;  /* 0xff80000023237808 */ /* 0x000fe40005000000 */
[----:B------:R-:W-:Y:S02]  /*5a10*/  ISETP.NE.AND P2, PT, R56, RZ, PT ;  /* 0x000000ff3800720c */ /* 0x000fe40003f45270 */
[----:B------:R-:W-:Y:S02]  /*5a20*/  FMNMX.FTZ R4, R65, R4, !PT ;  /* 0x0000000441047209 */ /* 0x000fe40007810000 */
[----:B------:R-:W-:Y:S02]  /*5a30*/  ISETP.GT.AND P2, PT, R6, 0x18, !P2 ;  /* 0x000000180600780c */ /* 0x000fe40005744270 */
[----:B------:R-:W-:-:S02]  /*5a40*/  FMNMX.FTZ R4, R49, R4, !PT ;  /* 0x0000000431047209 */ /* 0x000fc40007810000 */
[----:B------:R-:W-:Y:S02]  /*5a50*/  ISETP.LT.OR P2, PT, R3, 0x19, P2 ;  /* 0x000000190300780c */ /* 0x000fe40001741670 */
[----:B------:R-:W-:Y:S02]  /*5a60*/  ISETP.GT.AND P3, PT, R6, 0x8, !P3 ;  /* 0x000000080600780c */ /* 0x000fe40005f64270 */
[----:B------:R-:W-:Y:S02]  /*5a70*/  FSEL R38, R38, -INF , !P2 ;  /* 0xff80000026267808 */ /* 0x000fe40005000000 */
[----:B------:R-:W-:Y:S02]  /*5a80*/  ISETP.NE.AND P2, PT, R36, RZ, PT ;  /* 0x000000ff2400720c */ /* 0x000fe40003f45270 */
[----:B------:R-:W-:Y:S02]  /*5a90*/  FMNMX.FTZ R4, R67, R4, !PT ;  /* 0x0000000443047209 */ /* 0x000fe40007810000 */
[----:B------:R-:W-:-:S02]  /*5aa0*/  ISETP.GT.AND P2, PT, R6, 0x19, !P2 ;  /* 0x000000190600780c */ /* 0x000fc40005744270 */
[C---:B------:R-:W-:Y:S02]  /*5ab0*/  ISETP.LT.OR P3, PT, R3.reuse, 0x9, P3 ;  /* 0x000000090300780c */ /* 0x040fe40001f61670 */
[----:B------:R-:W-:Y:S02]  /*5ac0*/  ISETP.LT.OR P2, PT, R3, 0x1a, P2 ;  /* 0x0000001a0300780c */ /* 0x000fe40001741670 */
[----:B------:R-:W-:Y:S02]  /*5ad0*/  FMNMX.FTZ R10, R53, R4, !PT ;  /* 0x00000004350a7209 */ /* 0x000fe40007810000 */
[----:B------:R-:W-:Y:S02]  /*5ae0*/  FSEL R39, R39, -INF , !P2 ;  /* 0xff80000027277808 */ /* 0x000fe40005000000 */
[----:B------:R-:W-:Y:S01]  /*5af0*/  ISETP.NE.AND P2, PT, R58, RZ, PT ;  /* 0x000000ff3a00720c */ /* 0x000fe20003f45270 */
[----:B------:R-:W0:Y:S01]  /*5b00*/  SHFL.BFLY PT, R5, R10, 0x2, 0x1f ;  /* 0x0c401f000a057f89 */ /* 0x000e2200000e0000 */
[----:B------:R-:W-:-:S02]  /*5b10*/  FSEL R30, R30, -INF , !P3 ;  /* 0xff8000001e1e7808 */ /* 0x000fc40005800000 */
[----:B------:R-:W-:Y:S02]  /*5b20*/  ISETP.GT.AND P2, PT, R6, 0x20, !P2 ;  /* 0x000000200600780c */ /* 0x000fe40005744270 */
[----:B------:R-:W-:Y:S02]  /*5b30*/  ISETP.NE.AND P3, PT, R60, RZ, PT ;  /* 0x000000ff3c00720c */ /* 0x000fe40003f65270 */
[----:B------:R-:W-:Y:S02]  /*5b40*/  ISETP.LT.OR P2, PT, R3, 0x21, P2 ;  /* 0x000000210300780c */ /* 0x000fe40001741670 */
[----:B------:R-:W-:Y:S02]  /*5b50*/  ISETP.NE.AND P6, PT, R9, RZ, PT ;  /* 0x000000ff0900720c */ /* 0x000fe40003fc5270 */
[----:B------:R-:W-:Y:S02]  /*5b60*/  FSEL R42, R42, -INF , !P2 ;  /* 0xff8000002a2a7808 */ /* 0x000fe40005000000 */
[----:B------:R-:W-:-:S02]  /*5b70*/  ISETP.NE.AND P2, PT, R40, RZ, PT ;  /* 0x000000ff2800720c */ /* 0x000fc40003f45270 */
[C---:B------:R-:W-:Y:S02]  /*5b80*/  ISETP.GT.AND P4, PT, R6.reuse, 0x31, !P4 ;  /* 0x000000310600780c */ /* 0x040fe40006784270 */
[C---:B------:R-:W-:Y:S02]  /*5b90*/  ISETP.GT.AND P2, PT, R6.reuse, 0x21, !P2 ;  /* 0x000000210600780c */ /* 0x040fe40005744270 */
[----:B------:R-:W-:Y:S02]  /*5ba0*/  ISETP.GT.AND P5, PT, R6, 0x38, !P5 ;  /* 0x000000380600780c */ /* 0x000fe40006fa4270 */
[C---:B------:R-:W-:Y:S02]  /*5bb0*/  ISETP.LT.OR P2, PT, R3.reuse, 0x22, P2 ;  /* 0x000000220300780c */ /* 0x040fe40001741670 */
[----:B------:R-:W-:Y:S02]  /*5bc0*/  ISETP.LT.OR P4, PT, R3, 0x32, P4 ;  /* 0x000000320300780c */ /* 0x000fe40002781670 */
[----:B------:R-:W-:-:S02]  /*5bd0*/  FSEL R43, R43, -INF , !P2 ;  /* 0xff8000002b2b7808 */ /* 0x000fc40005000000 */
[----:B------:R-:W-:Y:S02]  /*5be0*/  ISETP.GT.AND P2, PT, R6, 0x28, !P3 ;  /* 0x000000280600780c */ /* 0x000fe40005f44270 */
[----:B0-----:R-:W-:Y:S02]  /*5bf0*/  FMNMX.FTZ R11, R10, R5, !PT ;  /* 0x000000050a0b7209 */ /* 0x001fe40007810000 */
[----:B------:R-:W-:Y:S02]  /*5c00*/  ISETP.LT.OR P2, PT, R3, 0x29, P2 ;  /* 0x000000290300780c */ /* 0x000fe40001741670 */
[----:B------:R-:W-:Y:S01]  /*5c10*/  ISETP.NE.AND P3, PT, R62, RZ, PT ;  /* 0x000000ff3e00720c */ /* 0x000fe20003f65270 */
[----:B------:R-:W0:Y:S01]  /*5c20*/  SHFL.BFLY PT, R12, R11, 0x1, 0x1f ;  /* 0x0c201f000b0c7f89 */ /* 0x000e2200000e0000 */
[----:B------:R-:W-:Y:S02]  /*5c30*/  FSEL R46, R46, -INF , !P2 ;  /* 0xff8000002e2e7808 */ /* 0x000fe40005000000 */
[----:B------:R-:W-:-:S02]  /*5c40*/  ISETP.GT.AND P2, PT, R6, RZ, !P6 ;  /* 0x000000ff0600720c */ /* 0x000fc40007744270 */
[----:B------:R-:W-:Y:S02]  /*5c50*/  ISETP.GT.AND P3, PT, R6, 0x30, !P3 ;  /* 0x000000300600780c */ /* 0x000fe40005f64270 */
[C---:B------:R-:W-:Y:S02]  /*5c60*/  ISETP.LT.OR P2, PT, R3.reuse, 0x1, P2 ;  /* 0x000000010300780c */ /* 0x040fe40001741670 */
[----:B------:R-:W-:Y:S02]  /*5c70*/  ISETP.LT.OR P3, PT, R3, 0x31, P3 ;  /* 0x000000310300780c */ /* 0x000fe40001f61670 */
[----:B------:R-:W-:Y:S02]  /*5c80*/  FSEL R26, R26, -INF , !P2 ;  /* 0xff8000001a1a7808 */ /* 0x000fe40005000000 */
[----:B------:R-:W-:Y:S02]  /*5c90*/  ISETP.NE.AND P2, PT, R44, RZ, PT ;  /* 0x000000ff2c00720c */ /* 0x000fe40003f45270 */
[----:B------:R-:W-:-:S02]  /*5ca0*/  FMNMX.FTZ R5, R26, R27, !PT ;  /* 0x0000001b1a057209 */ /* 0x000fc40007810000 */
[----:B------:R-:W-:Y:S02]  /*5cb0*/  ISETP.GT.AND P2, PT, R6, 0x29, !P2 ;  /* 0x000000290600780c */ /* 0x000fe40005744270 */
[----:B------:R-:W-:Y:S02]  /*5cc0*/  FMNMX.FTZ R4, R30, R5, !PT ;  /* 0x000000051e047209 */ /* 0x000fe40007810000 */
[----:B------:R-:W-:Y:S02]  /*5cd0*/  ISETP.LT.OR P2, PT, R3, 0x2a, P2 ;  /* 0x0000002a0300780c */ /* 0x000fe40001741670 */
[----:B------:R-:W-:Y:S02]  /*5ce0*/  FMNMX.FTZ R5, R31, R4, !PT ;  /* 0x000000041f057209 */ /* 0x000fe40007810000 */
[----:B------:R-:W-:Y:S02]  /*5cf0*/  FSEL R47, R47, -INF , !P2 ;  /* 0xff8000002f2f7808 */ /* 0x000fe40005000000 */
[----:B------:R-:W-:-:S02]  /*5d00*/  FMNMX.FTZ R4, R34, R5, !PT ;  /* 0x0000000522047209 */ /* 0x000fc40007810000 */
[----:B0-----:R-:W-:Y:S02]  /*5d10*/  FMNMX.FTZ R5, R11, R12, !PT ;  /* 0x0000000c0b057209 */ /* 0x001fe40007810000 */
[----:B------:R-:W-:Y:S02]  /*5d20*/  FMNMX.FTZ R9, R35, R4, !PT ;  /* 0x0000000423097209 */ /* 0x000fe40007810000 */
[C---:B------:R-:W-:Y:S01]  /*5d30*/  FSETP.NEU.FTZ.AND P2, PT, R5.reuse, -INF , PT ;  /* 0xff8000000500780b */ /* 0x040fe20003f5d000 */
[----:B------:R-:W-:Y:S01]  /*5d40*/  FMUL.FTZ R10, R5, UR10 ;  /* 0x0000000a050a7c20 */ /* 0x000fe20008410000 */
[----:B------:R-:W-:Y:S02]  /*5d50*/  FMNMX.FTZ R4, R38, R9, !PT ;  /* 0x0000000926047209 */ /* 0x000fe40007810000 */
[----:B------:R-:W-:Y:S02]  /*5d60*/  ISETP.NE.AND P6, PT, R14, RZ, PT ;  /* 0x000000ff0e00720c */ /* 0x000fe40003fc5270 */
[----:B------:R-:W-:-:S02]  /*5d70*/  FMNMX.FTZ R9, R39, R4, !PT ;  /* 0x0000000427097209 */ /* 0x000fc40007810000 */
[----:B------:R-:W-:Y:S02]  /*5d80*/  FSEL R50, R50, -INF , !P3 ;  /* 0xff80000032327808 */ /* 0x000fe40005800000 */
[----:B------:R-:W-:Y:S02]  /*5d90*/  FMNMX.FTZ R4, R42, R9, !PT ;  /* 0x000000092a047209 */ /* 0x000fe40007810000 */
[----:B------:R-:W-:Y:S02]  /*5da0*/  FSEL R10, R10, RZ, P2 ;  /* 0x000000ff0a0a7208 */ /* 0x000fe40001000000 */
[----:B------:R-:W-:Y:S02]  /*5db0*/  FMNMX.FTZ R9, R43, R4, !PT ;  /* 0x000000042b097209 */ /* 0x000fe40007810000 */
[----:B------:R-:W-:Y:S01]  /*5dc0*/  ISETP.GT.AND P2, PT, R6, 0x39, !P6 ;  /* 0x000000390600780c */ /* 0x000fe20007744270 */
[--C-:B------:R-:W-:Y:S01]  /*5dd0*/  FFMA.FTZ R6, R15, UR10, -R10.reuse ;  /* 0x0000000a0f067c23 */ /* 0x100fe2000801080a */
[----:B------:R-:W-:Y:S01]  /*5de0*/  FMNMX.FTZ R4, R46, R9, !PT ;  /* 0x000000092e047209 */ /* 0x000fe20007810000 */
[--C-:B------:R-:W-:Y:S01]  /*5df0*/  FFMA.FTZ R11, R25, UR10, -R10.reuse ;  /* 0x0000000a190b7c23 */ /* 0x100fe2000801080a */
[----:B------:R-:W-:Y:S01]  /*5e00*/  ISETP.LT.OR P5, PT, R3, 0x39, P5 ;  /* 0x000000390300780c */ /* 0x000fe20002fa1670 */
[----:B------:R0:W-:Y:S01]  /*5e10*/  MUFU.EX2 R152, R6 ;  /* 0x0000000600987308 */ /* 0x0001e20000000800 */
[----:B------:R-:W-:Y:S01]  /*5e20*/  FMNMX.FTZ R9, R47, R4, !PT ;  /* 0x000000042f097209 */ /* 0x000fe20007810000 */
[--C-:B------:R-:W-:Y:S01]  /*5e30*/  FFMA.FTZ R12, R57, UR10, -R10.reuse ;  /* 0x0000000a390c7c23 */ /* 0x100fe2000801080a */
[----:B------:R-:W-:Y:S01]  /*5e40*/  FSEL R51, R51, -INF , !P4 ;  /* 0xff80000033337808 */ /* 0x000fe20006000000 */
[--C-:B------:R-:W-:Y:S01]  /*5e50*/  FFMA.FTZ R13, R33, UR10, -R10.reuse ;  /* 0x0000000a210d7c23 */ /* 0x100fe2000801080a */
[----:B------:R-:W-:Y:S01]  /*5e60*/  FMNMX.FTZ R4, R50, R9, !PT ;  /* 0x0000000932047209 */ /* 0x000fe20007810000 */
[--C-:B------:R-:W-:Y:S01]  /*5e70*/  FFMA.FTZ R9, R29, UR10, -R10.reuse ;  /* 0x0000000a1d097c23 */ /* 0x100fe2000801080a */
[----:B------:R-:W-:Y:S01]  /*5e80*/  ISETP.LT.OR P2, PT, R3, 0x3a, P2 ;  /* 0x0000003a0300780c */ /* 0x000fe20001741670 */
[----:B------:R-:W3:Y:S01]  /*5e90*/  MUFU.EX2 R11, R11 ;  /* 0x0000000b000b7308 */ /* 0x000ee20000000800 */
[----:B------:R-:W-:Y:S01]  /*5ea0*/  FSEL R54, R54, -INF , !P5 ;  /* 0xff80000036367808 */ /* 0x000fe20006800000 */
[--C-:B0-----:R-:W-:Y:S01]  /*5eb0*/  FFMA.FTZ R6, R21, UR10, -R10.reuse ;  /* 0x0000000a15067c23 */ /* 0x101fe2000801080a */
[----:B------:R-:W-:Y:S01]  /*5ec0*/  FMNMX.FTZ R3, R51, R4, !PT ;  /* 0x0000000433037209 */ /* 0x000fe20007810000 */
[--C-:B------:R-:W-:Y:S01]  /*5ed0*/  FFMA.FTZ R14, R59, UR10, -R10.reuse ;  /* 0x0000000a3b0e7c23 */ /* 0x100fe2000801080a */
[----:B------:R-:W-:Y:S01]  /*5ee0*/  FSEL R55, R55, -INF , !P2 ;  /* 0xff80000037377808 */ /* 0x000fe20005000000 */
[--C-:B------:R-:W-:Y:S01]  /*5ef0*/  FFMA.FTZ R15, R37, UR10, -R10.reuse ;  /* 0x0000000a250f7c23 */ /* 0x100fe2000801080a */
[----:B------:R-:W-:Y:S01]  /*5f00*/  FMNMX.FTZ R4, R54, R3, !PT ;  /* 0x0000000336047209 */ /* 0x000fe20007810000 */
[----:B------:R-:W0:Y:S01]  /*5f10*/  MUFU.EX2 R154, R6 ;  /* 0x00000006009a7308 */ /* 0x000e220000000800 */
[--C-:B------:R-:W-:Y:S01]  /*5f20*/  FFMA.FTZ R20, R61, UR10, -R10.reuse ;  /* 0x0000000a3d147c23 */ /* 0x100fe2000801080a */
[--C-:B------:R-:W-:Y:S01]  /*5f30*/  FFMA.FTZ R24, R63, UR10, -R10.reuse ;  /* 0x0000000a3f187c23 */ /* 0x100fe2000801080a */
[----:B------:R-:W-:Y:S01]  /*5f40*/  FMNMX.FTZ R4, R55, R4, !PT ;  /* 0x0000000437047209 */ /* 0x000fe20007810000 */
[--C-:B------:R-:W-:Y:S01]  /*5f50*/  FFMA.FTZ R25, R45, UR10, -R10.reuse ;  /* 0x0000000a2d197c23 */ /* 0x100fe2000801080a */
[--C-:B------:R-:W-:Y:S01]  /*5f60*/  FFMA.FTZ R28, R65, UR10, -R10.reuse ;  /* 0x0000000a411c7c23 */ /* 0x100fe2000801080a */
[----:B------:R-:W-:-:S02]  /*5f70*/  FFMA.FTZ R29, R49, UR10, -R10 ;  /* 0x0000000a311d7c23 */ /* 0x000fc4000801080a */
[----:B------:R-:W4:Y:S01]  /*5f80*/  SHFL.BFLY PT, R3, R4, 0x2, 0x1f ;  /* 0x0c401f0004037f89 */ /* 0x000f2200000e0000 */
[----:B------:R-:W5:Y:S01]  /*5f90*/  MUFU.EX2 R9, R9 ;  /* 0x0000000900097308 */ /* 0x000f620000000800 */
[----:B---3--:R-:W-:Y:S01]  /*5fa0*/  FADD.FTZ R33, R152, R11 ;  /* 0x0000000b98217221 */ /* 0x008fe20000010000 */
[----:B------:R-:W-:-:S06]  /*5fb0*/  F2FP.F16.F32.PACK_AB R152, R11, R152 ;  /* 0x000000980b98723e */ /* 0x000fcc00000000ff */
[----:B------:R-:W3:Y:S01]  /*5fc0*/  MUFU.EX2 R12, R12 ;  /* 0x0000000c000c7308 */ /* 0x000ee20000000800 */
[----:B0-----:R-:W-:-:S07]  /*5fd0*/  FADD.FTZ R32, R154, R33 ;  /* 0x000000219a207221 */ /* 0x001fce0000010000 */
[----:B------:R-:W0:Y:S01]  /*5fe0*/  MUFU.EX2 R13, R13 ;  /* 0x0000000d000d7308 */ /* 0x000e220000000800 */
[C---:B-----5:R-:W-:Y:S01]  /*5ff0*/  FADD.FTZ R37, R9.reuse, R32 ;  /* 0x0000002009257221 */ /* 0x060fe20000010000 */
[----:B------:R-:W-:Y:S02]  /*6000*/  F2FP.F16.F32.PACK_AB R154, R9, R154 ;  /* 0x0000009a099a723e */ /* 0x000fe400000000ff */
[----:B----4-:R-:W-:Y:S01]  /*6010*/  FMNMX.FTZ R3, R4, R3, !PT ;  /* 0x0000000304037209 */ /* 0x010fe20007810000 */
[----:B------:R-:W-:-:S03]  /*6020*/  FFMA.FTZ R4, R41, UR10, -R10 ;  /* 0x0000000a29047c23 */ /* 0x000fc6000801080a */
[----:B------:R-:W4:Y:S01]  /*6030*/  MUFU.EX2 R14, R14 ;  /* 0x0000000e000e7308 */ /* 0x000f220000000800 */
[----:B---3--:R-:W-:Y:S01]  /*6040*/  FADD.FTZ R36, R12, R37 ;  /* 0x000000250c247221 */ /* 0x008fe20000010000 */
[----:B------:R-:W3:Y:S06]  /*6050*/  SHFL.BFLY PT, R6, R3, 0x1, 0x1f ;  /* 0x0c201f0003067f89 */ /* 0x000eec00000e0000 */
[----:B------:R5:W-:Y:S01]  /*6060*/  MUFU.EX2 R21, R4 ;  /* 0x0000000400157308 */ /* 0x000be20000000800 */
[C---:B0-----:R-:W-:Y:S01]  /*6070*/  FADD.FTZ R37, R13.reuse, R36 ;  /* 0x000000240d257221 */ /* 0x041fe20000010000 */
[----:B------:R-:W-:-:S06]  /*6080*/  F2FP.F16.F32.PACK_AB R156, R13, R12 ;  /* 0x0000000c0d9c723e */ /* 0x000fcc00000000ff */
[----:B------:R-:W0:Y:S01]  /*6090*/  MUFU.EX2 R15, R15 ;  /* 0x0000000f000f7308 */ /* 0x000e220000000800 */
[----:B----4-:R-:W-:-:S07]  /*60a0*/  FADD.FTZ R36, R14, R37 ;  /* 0x000000250e247221 */ /* 0x010fce0000010000 */
[----:B------:R-:W-:Y:S01]  /*60b0*/  MUFU.EX2 R20, R20 ;  /* 0x0000001400147308 */ /* 0x000fe20000000800 */
[----:B---3--:R-:W-:Y:S01]  /*60c0*/  FMNMX.FTZ R6, R3, R6, !PT ;  /* 0x0000000603067209 */ /* 0x008fe20007810000 */
[--C-:B------:R-:W-:Y:S01]  /*60d0*/  FFMA.FTZ R3, R67, UR10, -R10.reuse ;  /* 0x0000000a43037c23 */ /* 0x100fe2000801080a */
[----:B------:R-:W-:Y:S02]  /*60e0*/  FFMA.FTZ R10, R53, UR10, -R10 ;  /* 0x0000000a350a7c23 */ /* 0x000fe4000801080a */
[C---:B------:R-:W-:Y:S01]  /*60f0*/  FSETP.NEU.FTZ.AND P2, PT, R6.reuse, -INF , PT ;  /* 0xff8000000600780b */ /* 0x040fe20003f5d000 */
[----:B-----5:R-:W-:Y:S02]  /*6100*/  FMUL.FTZ R4, R6, UR10 ;  /* 0x0000000a06047c20 */ /* 0x020fe40008410000 */
[----:B------:R-:W-:Y:S01]  /*6110*/  MUFU.EX2 R24, R24 ;  /* 0x0000001800187308 */ /* 0x000fe20000000800 */
[----:B0-----:R-:W-:Y:S02]  /*6120*/  F2FP.F16.F32.PACK_AB R158, R15, R14 ;  /* 0x0000000e0f9e723e */ /* 0x001fe400000000ff */
[----:B------:R-:W-:-:S05]  /*6130*/  FSEL R4, R4, RZ, P2 ;  /* 0x000000ff04047208 */ /* 0x000fca0001000000 */
        /* <DEDUP_REMOVED lines=16> */
[----:B------:R-:W3:Y:S01]  /*6240*/  MUFU.EX2 R27, R27 ;  /* 0x0000001b001b7308 */ /* 0x000ee20000000800 */
[--C-:B------:R-:W-:Y:S01]  /*6250*/  FFMA.FTZ R54, R54, UR10, -R4.reuse ;  /* 0x0000000a36367c23 */ /* 0x100fe20008010804 */
[----:B------:R-:W-:Y:S01]  /*6260*/  FFMA.FTZ R4, R55, UR10, -R4 ;  /* 0x0000000a37047c23 */ /* 0x000fe20008010804 */
[----:B0-----:R-:W-:-:S02]  /*6270*/  F2FP.F16.F32.PACK_AB R162, R25, R24 ;  /* 0x0000001819a2723e */ /* 0x001fc400000000ff */
[----:B------:R-:W-:-:S03]  /*6280*/  F2FP.F16.F32.PACK_AB R160, R21, R20 ;  /* 0x0000001415a0723e */ /* 0x000fc600000000ff */
[----:B------:R-:W0:Y:S08]  /*6290*/  MUFU.EX2 R30, R30 ;  /* 0x0000001e001e7308 */ /* 0x000e300000000800 */
[----:B------:R-:W4:Y:S01]  /*62a0*/  MUFU.EX2 R31, R31 ;  /* 0x0000001f001f7308 */ /* 0x000f220000000800 */
[----:B---3--:R-:W-:Y:S01]  /*62b0*/  FADD.FTZ R33, R26, R27 ;  /* 0x0000001b1a217221 */ /* 0x008fe20000010000 */
[----:B------:R-:W-:-:S06]  /*62c0*/  F2FP.F16.F32.PACK_AB R153, R27, R26 ;  /* 0x0000001a1b99723e */ /* 0x000fcc00000000ff */
[----:B------:R-:W3:Y:S01]  /*62d0*/  MUFU.EX2 R34, R34 ;  /* 0x0000002200227308 */ /* 0x000ee20000000800 */
[----:B0-----:R-:W-:-:S07]  /*62e0*/  FADD.FTZ R32, R30, R33 ;  /* 0x000000211e207221 */ /* 0x001fce0000010000 */
[----:B------:R-:W0:Y:S01]  /*62f0*/  MUFU.EX2 R35, R35 ;  /* 0x0000002300237308 */ /* 0x000e220000000800 */
[C---:B----4-:R-:W-:Y:S01]  /*6300*/  FADD.FTZ R33, R31.reuse, R32 ;  /* 0x000000201f217221 */ /* 0x050fe20000010000 */
[----:B------:R-:W-:-:S05]  /*6310*/  F2FP.F16.F32.PACK_AB R155, R31, R30 ;  /* 0x0000001e1f9b723e */ /* 0x000fca00000000ff */
[----:B------:R4:W-:Y:S01]  /*6320*/  STSM.16.M88.4 [R19+0x26800], R152 ;  /* 0x0268009813007844 */ /* 0x0009e20000000200 */
[----:B------:R-:W5:Y:S01]  /*6330*/  MUFU.EX2 R38, R38 ;  /* 0x0000002600267308 */ /* 0x000f620000000800 */
[----:B---3--:R-:W-:Y:S01]  /*6340*/  FADD.FTZ R32, R34, R33 ;  /* 0x0000002122207221 */ /* 0x008fe20000010000 */
[----:B------:R-:W-:-:S06]  /*6350*/  FADD.FTZ R33, R15, R36 ;  /* 0x000000240f217221 */ /* 0x000fcc0000010000 */
[----:B------:R-:W3:Y:S01]  /*6360*/  MUFU.EX2 R39, R39 ;  /* 0x0000002700277308 */ /* 0x000ee20000000800 */
[C---:B0-----:R-:W-:Y:S01]  /*6370*/  FADD.FTZ R11, R35.reuse, R32 ;  /* 0x00000020230b7221 */ /* 0x041fe20000010000 */
[----:B------:R-:W-:Y:S01]  /*6380*/  FADD.FTZ R32, R20, R33 ;  /* 0x0000002114207221 */ /* 0x000fe20000010000 */
[----:B------:R-:W-:-:S03]  /*6390*/  F2FP.F16.F32.PACK_AB R157, R35, R34 ;  /* 0x00000022239d723e */ /* 0x000fc600000000ff */
[----:B------:R-:W-:Y:S02]  /*63a0*/  FADD.FTZ R13, R21, R32 ;  /* 0x00000020150d7221 */ /* 0x000fe40000010000 */
[----:B------:R-:W0:Y:S01]  /*63b0*/  MUFU.EX2 R42, R42 ;  /* 0x0000002a002a7308 */ /* 0x000e220000000800 */
[----:B-----5:R-:W-:-:S07]  /*63c0*/  FADD.FTZ R12, R38, R11 ;  /* 0x0000000b260c7221 */ /* 0x020fce0000010000 */
[----:B------:R-:W5:Y:S01]  /*63d0*/  MUFU.EX2 R43, R43 ;  /* 0x0000002b002b7308 */ /* 0x000f620000000800 */
[C---:B---3--:R-:W-:Y:S01]  /*63e0*/  FADD.FTZ R11, R39.reuse, R12 ;  /* 0x0000000c270b7221 */ /* 0x048fe20000010000 */
[----:B------:R-:W-:-:S05]  /*63f0*/  F2FP.F16.F32.PACK_AB R159, R39, R38 ;  /* 0x00000026279f723e */ /* 0x000fca00000000ff */
[----:B------:R4:W-:Y:S01]  /*6400*/  STSM.16.M88.4 [R22], R156 ;  /* 0x0000009c16007844 */ /* 0x0009e20000000200 */
[----:B------:R-:W3:Y:S01]  /*6410*/  MUFU.EX2 R46, R46 ;  /* 0x0000002e002e7308 */ /* 0x000ee20000000800 */
[----:B0-----:R-:W-:-:S07]  /*6420*/  FADD.FTZ R12, R42, R11 ;  /* 0x0000000b2a0c7221 */ /* 0x001fce0000010000 */
[----:B------:R-:W0:Y:S01]  /*6430*/  MUFU.EX2 R47, R47 ;  /* 0x0000002f002f7308 */ /* 0x000e220000000800 */
[C---:B-----5:R-:W-:Y:S01]  /*6440*/  FADD.FTZ R11, R43.reuse, R12 ;  /* 0x0000000c2b0b7221 */ /* 0x060fe20000010000 */
[----:B------:R-:W-:-:S06]  /*6450*/  F2FP.F16.F32.PACK_AB R161, R43, R42 ;  /* 0x0000002a2ba1723e */ /* 0x000fcc00000000ff */
[----:B------:R-:W-:Y:S01]  /*6460*/  MUFU.EX2 R28, R28 ;  /* 0x0000001c001c7308 */ /* 0x000fe20000000800 */
[----:B---3--:R-:W-:-:S07]  /*6470*/  FADD.FTZ R12, R46, R11 ;  /* 0x0000000b2e0c7221 */ /* 0x008fce0000010000 */
[----:B------:R-:W3:Y:S01]  /*6480*/  MUFU.EX2 R29, R29 ;  /* 0x0000001d001d7308 */ /* 0x000ee20000000800 */
[C---:B0-----:R-:W-:Y:S01]  /*6490*/  F2FP.F16.F32.PACK_AB R163, R47.reuse, R46 ;  /* 0x0000002e2fa3723e */ /* 0x041fe200000000ff */
[----:B------:R-:W-:-:S04]  /*64a0*/  FADD.FTZ R47, R47, R12 ;  /* 0x0000000c2f2f7221 */ /* 0x000fc80000010000 */
[----:B------:R4:W-:Y:S02]  /*64b0*/  STSM.16.M88.4 [R184], R160 ;  /* 0x000000a0b8007844 */ /* 0x0009e40000000200 */
[----:B------:R-:W-:Y:S08]  /*64c0*/  MUFU.EX2 R50, R50 ;  /* 0x0000003200327308 */ /* 0x000ff00000000800 */
[----:B------:R-:W0:Y:S01]  /*64d0*/  MUFU.EX2 R51, R51 ;  /* 0x0000003300337308 */ /* 0x000e220000000800 */
[----:B---3--:R-:W-:-:S07]  /*64e0*/  F2FP.F16.F32.PACK_AB R164, R29, R28 ;  /* 0x0000001c1da4723e */ /* 0x008fce00000000ff */
[----:B------:R-:W-:Y:S08]  /*64f0*/  MUFU.EX2 R3, R3 ;  /* 0x0000000300037308 */ /* 0x000ff00000000800 */
[----:B------:R-:W3:Y:S01]  /*6500*/  MUFU.EX2 R10, R10 ;  /* 0x0000000a000a7308 */ /* 0x000ee20000000800 */
[----:B0-----:R-:W-:Y:S01]  /*6510*/  F2FP.F16.F32.PACK_AB R165, R51, R50 ;  /* 0x0000003233a5723e */ /* 0x001fe200000000ff */
[----:B------:R-:W-:-:S04]  /*6520*/  FADD.FTZ R50, R50, R47 ;  /* 0x0000002f32327221 */ /* 0x000fc80000010000 */
[----:B------:R-:W-:Y:S02]  /*6530*/  FADD.FTZ R51, R51, R50 ;  /* 0x0000003233337221 */ /* 0x000fe40000010000 */
[----:B------:R-:W-:Y:S08]  /*6540*/  MUFU.EX2 R54, R54 ;  /* 0x0000003600367308 */ /* 0x000ff00000000800 */
[----:B------:R0:W5:Y:S01]  /*6550*/  MUFU.EX2 R9, R4 ;  /* 0x0000000400097308 */ /* 0x0001620000000800 */
[----:B---3--:R-:W-:Y:S01]  /*6560*/  F2FP.F16.F32.PACK_AB R166, R10, R3 ;  /* 0x000000030aa6723e */ /* 0x008fe200000000ff */
[----:B0-----:R-:W-:-:S04]  /*6570*/  FADD.FTZ R4, R24, R13 ;  /* 0x0000000d18047221 */ /* 0x001fc80000010000 */
[----:B------:R-:W-:-:S04]  /*6580*/  FADD.FTZ R25, R25, R4 ;  /* 0x0000000419197221 */ /* 0x000fc80000010000 */
[----:B------:R-:W-:Y:S01]  /*6590*/  FADD.FTZ R28, R28, R25 ;  /* 0x000000191c1c7221 */ /* 0x000fe20000010000 */
[----:B-----5:R-:W-:Y:S01]  /*65a0*/  F2FP.F16.F32.PACK_AB R167, R9, R54 ;  /* 0x0000003609a7723e */ /* 0x020fe200000000ff */
[----:B------:R-:W-:Y:S02]  /*65b0*/  FADD.FTZ R54, R54, R51 ;  /* 0x0000003336367221 */ /* 0x000fe40000010000 */
[----:B------:R-:W-:Y:S02]  /*65c0*/  FADD.FTZ R28, R29, R28 ;  /* 0x0000001c1d1c7221 */ /* 0x000fe40000010000 */
[----:B------:R4:W-:Y:S02]  /*65d0*/  STSM.16.M88.4 [R23], R164 ;  /* 0x000000a417007844 */ /* 0x0009e40000000200 */
[----:B------:R-:W-:-:S04]  /*65e0*/  FADD.FTZ R3, R3, R28 ;  /* 0x0000001c03037221 */ /* 0x000fc80000010000 */
[----:B------:R-:W-:Y:S01]  /*65f0*/  FADD.FTZ R4, R10, R3 ;  /* 0x000000030a047221 */ /* 0x000fe20000010000 */
[----:B------:R-:W-:Y:S01]  /*6600*/  FADD.FTZ R3, R9, R54 ;  /* 0x0000003609037221 */ /* 0x000fe20000010000 */
[----:B------:R-:W-:Y:S06]  /*6610*/  @!P0 BRA `(.L_x_2298) ;  /* 0x0000000000048947 */ /* 0x000fec0003800000 */
[----:B------:R-:W-:Y:S01]  /*6620*/  BPT.TRAP 0x1 ;  /* 0x000000040000795c */ /* 0x000fe20000300000 */
.L_x_2298:
[----:B------:R0:W3:Y:S01]  /*6630*/  SYNCS.PHASECHK.TRANS64.TRYWAIT P2, [R7+URZ+0x28c50], R8 ;  /* 0x028c5008070075a7 */ /* 0x0000e2000804017f */
[----:B------:R-:W-:Y:S05]  /*6640*/  @!P0 BRA `(.L_x_2299) ;  /* 0x0000000000048947 */ /* 0x000fea0003800000 */
[----:B------:R-:W-:Y:S01]  /*6650*/  BPT.TRAP 0x1 ;  /* 0x000000040000795c */ /* 0x000fe20000300000 */
.L_x_2299:
[----:B---3--:R-:W-:Y:S05]  /*6660*/  @P2 BRA `(.L_x_2300) ;  /* 0x0000000000082947 */ /* 0x008fea0003800000 */
[----:B------:R-:W3:Y:S02]  /*6670*/  SYNCS.PHASECHK.TRANS64.TRYWAIT P2, [R7+URZ+0x28c50], R8 ;  /* 0x028c5008070075a7 */ /* 0x000ee4000804017f */
[----:B---3--:R-:W-:Y:S05]  /*6680*/  @!P2 BRA `(.L_x_2301) ;  /* 0x0000013c007ca947 */ /* 0x008fea0003800000 */
.L_x_2300:
[----:B------:R-:W-:Y:S01]  /*6690*/  ULEA UR18, UR37, UR50, 0xc ;  /* 0x0000003225127291 */ /* 0x000fe2000f8e603f */
[----:B------:R-:W-:Y:S01]  /*66a0*/  WARPGROUP.ARRIVE ;  /* 0x00000000000079c5 */ /* 0x000fe20000000000 */
[----:B------:R-:W-:Y:S01]  /*66b0*/  UMOV UR7, 0x40000040 ;  /* 0x4000004000077882 */ /* 0x000fe20000000000 */
[----:B------:R-:W-:Y:S01]  /*66c0*/  R2UR UR20, R168 ;  /* 0x00000000a81472ca */ /* 0x000fe200000e0000 */
[----:B------:R-:W-:Y:S01]  /*66d0*/  @UP0 ULDC UR19, c[0x0][0x450] ;  /* 0x0001140000130ab9 */ /* 0x000fe20000000800 */
[----:B------:R-:W-:Y:S01]  /*66e0*/  PLOP3.LUT P2, PT, PT, PT, UP1, 0x40, 0x0 ;  /* 0x000000000000781c */ /* 0x000fe20003f4e818 */
[----:B0123--:R-:W-:Y:S01]  /*66f0*/  @!P1 VIADD R7, R7, 0x28c60 ;  /* 0x00028c6007079836 */ /* 0x00ffe20000000000 */
[----:B------:R-:W-:Y:S02]  /*6700*/  UMOV UR6, UR18 ;  /* 0x0000001200067c82 */ /* 0x000fe40008000000 */
[----:B------:R-:W-:Y:S01]  /*6710*/  HGMMA.64x256x16.F32 R24, R152, gdesc[UR4].tnspB, RZ, !UPT, gsb0 ;  /* 0x43e0000498187df0 */ /* 0x000fe2000c0008ff */
[----:B------:R-:W-:Y:S01]  /*6720*/  UIADD3 UR6, UR18, 0x80, URZ ;  /* 0x0000008012067890 */ /* 0x000fe2000fffe03f */
[----:B------:R-:W-:Y:S01]  /*6730*/  @!P1 PRMT R7, RZ, 0x654, R7 ;  /* 0x00000654ff079816 */ /* 0x000fe20000000007 */
[----:B------:R-:W-:-:S04]  /*6740*/  UMOV UR7, 0x40000040 ;  /* 0x4000004000077882 */ /* 0x000fc80000000000 */
[----:B------:R-:W-:Y:S01]  /*6750*/  UIADD3 UR20, UR20, -0x2, URZ ;  /* 0xfffffffe14147890 */ /* 0x000fe2000fffe03f */
[----:B------:R-:W-:Y:S02]  /*6760*/  WARPGROUP.DEPBAR.LE gsb0, 0x0 ;  /* 0x00008000000079c5 */ /* 0x000fe40000010000 */
[----:B------:R-:W-:-:S15]  /*6770*/  WARPGROUP.ARRIVE ;  /* 0x00000000000079c5 */ /* 0x000fde0000000000 */
[----:B------:R-:W-:-:S03]  /*6780*/  NOP ;  /* 0x0000000000007918 */ /* 0x000fc60000000000 */
        /* <DEDUP_REMOVED lines=8> */
[----:B------:R-:W-:Y:S02]  /*6810*/  UMOV UR7, 0x40000040 ;  /* 0x4000004000077882 */ /* 0x000fe40000000000 */
[----:B------:R-:W-:Y:S01]  /*6820*/  UMOV UR18, UR42 ;  /* 0x0000002a00127c82 */ /* 0x000fe20008000000 */
[----:B------:R-:W-:Y:S02]  /*6830*/  WARPGROUP.DEPBAR.LE gsb0, 0x0 ;  /* 0x00008000000079c5 */ /* 0x000fe40000010000 */
[----:B------:R-:W-:-:S15]  /*6840*/  WARPGROUP.ARRIVE ;  /* 0x00000000000079c5 */ /* 0x000fde0000000000 */
[----:B------:R-:W-:-:S06]  /*6850*/  NOP ;  /* 0x0000000000007918 */ /* 0x000fcc0000000000 */
[----:B------:R-:W-:Y:S01]  /*6860*/  HGMMA.64x256x16.F32 R24, R164, gdesc[UR4].tnspB, R24, gsb0 ;  /* 0x43e00004a4187df0 */ /* 0x000fe20008000818 */
[----:B------:R-:W-:Y:S02]  /*6870*/  @UP0 ULDC UR6, c[0x0][0x44c] ;  /* 0x0001130000060ab9 */ /* 0x000fe40000000800 */
[----:B------:R-:W-:-:S04]  /*6880*/  UIMAD.WIDE.U32 UR6, UR42, UR6, URZ ;  /* 0x000000062a0672a5 */ /* 0x000fc8000f8e003f */
[----:B------:R-:W-:-:S04]  /*6890*/  @UP0 USHF.R.U32.HI UR18, URZ, UR19, UR7 ;  /* 0x000000133f120299 */ /* 0x000fc80008011607 */
[----:B------:R-:W-:-:S04]  /*68a0*/  UIADD3 UR6, UR18, UR49, -UR51 ;  /* 0x0000003112067290 */ /* 0x000fc8000fffe833 */
[----:B------:R-:W-:Y:S01]  /*68b0*/  UIADD3 UR14, UR6, UR14, URZ ;  /* 0x0000000e060e7290 */ /* 0x000fe2000fffe03f */
        /* <DEDUP_REMOVED lines=21> */
.L_x_2303:
[----:B------:R-:W-:-:S11]  /*6a10*/  UISETP.NE.AND UP2, UPT, UR15, 0x1, UPT ;  /* 0x000000010f00788c */ /* 0x000fd6000bf45270 */
[----:B------:R-:W-:Y:S02]  /*6a20*/  @UP2 ULDC.64 UR22, c[0x0][0x9e8] ;  /* 0x00027a0000162ab9 */ /* 0x000fe40000000a00 */
[----:B------:R-:W-:-:S04]  /*6a30*/  UIMAD.WIDE.U32 UR6, UR18, UR22, URZ ;  /* 0x00000016120672a5 */ /* 0x000fc8000f8e003f */
[----:B------:R-:W-:-:S12]  /*6a40*/  @UP2 USHF.R.U32.HI UR18, URZ, UR23, UR7 ;  /* 0x000000173f122299 */ /* 0x000fd80008011607 */
.L_x_2304:
[----:B------:R-:W-:-:S04]  /*6a50*/  UIMAD UR15, UR18, UR15, UR15 ;  /* 0x0000000f120f72a4 */ /* 0x000fc8000f8e020f */
[----:B------:R-:W-:-:S04]  /*6a60*/  UISETP.LT.AND UP2, UPT, UR14, UR15, UPT ;  /* 0x0000000f0e00728c */ /* 0x000fc8000bf41270 */
[----:B------:R-:W-:-:S12]  /*6a70*/  USEL UR14, UR14, UR15, UP2 ;  /* 0x0000000f0e0e7287 */ /* 0x000fd80009000000 */
.L_x_2302:
[----:B------:R-:W-:Y:S01]  /*6a80*/  USHF.R.S32.HI UR6, URZ, 0x1f, UR14 ;  /* 0x0000001f3f067899 */ /* 0x000fe2000801140e */
[----:B------:R-:W-:Y:S01]  /*6a90*/  ULDC UR25, c[0x0][0x9e4] ;  /* 0x0002790000197ab9 */ /* 0x000fe20000000800 */
[----:B------:R-:W-:Y:S02]  /*6aa0*/  ULDC UR22, c[0x0][0x9dc] ;  /* 0x0002770000167ab9 */ /* 0x000fe40000000800 */
[----:B------:R-:W-:Y:S01]  /*6ab0*/  ULEA.HI UR6, UR6, UR14, URZ, 0x6 ;  /* 0x0000000e06067291 */ /* 0x000fe2000f8f303f */
[----:B------:R-:W-:Y:S01]  /*6ac0*/  ULDC UR23, c[0x0][0x988] ;  /* 0x0002620000177ab9 */ /* 0x000fe20000000800 */
[----:B------:R-:W-:Y:S02]  /*6ad0*/  ULDC UR26, c[0x0][0x9e0] ;  /* 0x00027800001a7ab9 */ /* 0x000fe40000000800 */
[----:B------:R-:W-:-:S04]  /*6ae0*/  USHF.R.S32.HI UR6, URZ, 0x6, UR6 ;  /* 0x000000063f067899 */ /* 0x000fc80008011406 */
[----:B------:R-:W-:-:S04]  /*6af0*/  UISETP.LT.AND UP2, UPT, UR48, UR6, UPT ;  /* 0x000000063000728c */ /* 0x000fc8000bf41270 */
[----:B------:R-:W-:-:S04]  /*6b00*/  USEL UR21, UR48, UR6, !UP2 ;  /* 0x0000000630157287 */ /* 0x000fc8000d000000 */
[----:B------:R-:W-:-:S06]  /*6b10*/  UISETP.GE.AND UP2, UPT, UR20, UR21, UPT ;  /* 0x000000151400728c */ /* 0x000fcc000bf46270 */
[----:B------:R-:W-:-:S13]  /*6b20*/  PLOP3.LUT P2, PT, PT, PT, UP2, 0x80, 0x0 ;  /* 0x000000000000781c */ /* 0x000fda0003f4f028 */
[----:B------:R-:W-:Y:S05]  /*6b30*/  @!P2 BRA `(.L_x_2305) ;  /* 0x000000240060a947 */ /* 0x000fea0003800000 */
.L_x_2322:
[----:B------:R-:W-:-:S04]  /*6b40*/  UIADD3 UR24, UR37, 0x1, URZ ;  /* 0x0000000125187890 */ /* 0x000fc8000fffe03f */
[----:B------:R-:W-:-:S04]  /*6b50*/  UISETP.NE.AND UP2, UPT, UR24, 0x2, UPT ;  /* 0x000000021800788c */ /* 0x000fc8000bf45270 */
[----:B------:R-:W-:Y:S02]  /*6b60*/  USEL UR6, URZ, 0x1, UP2 ;  /* 0x000000013f067887 */ /* 0x000fe40009000000 */
[----:B------:R-:W-:Y:S02]  /*6b70*/  USEL UR24, UR24, URZ, UP2 ;  /* 0x0000003f18187287 */ /* 0x000fe40009000000 */
[----:B------:R-:W-:Y:S01]  /*6b80*/  ULOP3.LUT UR38, UR38, UR6, URZ, 0x3c, !UPT ;  /* 0x0000000626267292 */ /* 0x000fe2000f8e3c3f */
[----:B-12---:R-:W-:Y:S11]  /*6b90*/  @!P0 BRA `(.L_x_2306) ;  /* 0x0000000000048947 */ /* 0x006ff60003800000 */
[----:B------:R-:W-:Y:S01]  /*6ba0*/  BPT.TRAP 0x1 ;  /* 0x000000040000795c */ /* 0x000fe20000300000 */
.L_x_2306:
[----:B------:R-:W-:Y:S01]  /*6bb0*/  ULEA UR27, UR24, UR46, 0x3 ;  /* 0x0000002e181b7291 */ /* 0x000fe2000f8e183f */
[----:B0-----:R-:W-:-:S05]  /*6bc0*/  IMAD.U32 R7, RZ, RZ, UR38 ;  /* 0x00000026ff077e24 */ /* 0x001fca000f8e00ff */
[----:B------:R-:W-:-:S04]  /*6bd0*/  SHF.L.U32 R7, R7, 0x1f, RZ ;  /* 0x0000001f07077819 */ /* 0x000fc800000006ff */
[----:B------:R0:W1:Y:S01]  /*6be0*/  SYNCS.PHASECHK.TRANS64.TRYWAIT P2, [UR27+0x28c30], R7 ;  /* 0x028c3007ff0075a7 */ /* 0x000062000804015b */
[----:B------:R-:W-:Y:S05]  /*6bf0*/  @!P0 BRA `(.L_x_2307) ;  /* 0x0000000000048947 */ /* 0x000fea0003800000 */
[----:B------:R-:W-:Y:S01]  /*6c00*/  BPT.TRAP 0x1 ;  /* 0x000000040000795c */ /* 0x000fe20000300000 */
.L_x_2307:
[----:B-1----:R-:W-:Y:S05]  /*6c10*/  @P2 BRA `(.L_x_2308) ;  /* 0x0000000000082947 */ /* 0x002fea0003800000 */
[----:B------:R-:W1:Y:S02]  /*6c20*/  SYNCS.PHASECHK.TRANS64.TRYWAIT P2, [UR27+0x28c30], R7 ;  /* 0x028c3007ff0075a7 */ /* 0x000e64000804015b */
[----:B-1----:R-:W-:Y:S05]  /*6c30*/  @!P2 BRA `(.L_x_2309) ;  /* 0x000001380024a947 */ /* 0x002fea0003800000 */
.L_x_2308:
[----:B------:R-:W-:Y:S01]  /*6c40*/  R2UR UR18, R0 ;  /* 0x00000000001272ca */ /* 0x000fe200000e0000 */
[----:B----4-:R-:W-:Y:S01]  /*6c50*/  WARPGROUP.ARRIVE ;  /* 0x00000000000079c5 */ /* 0x010fe20000000000 */
[----:B------:R-:W-:Y:S01]  /*6c60*/  UMOV UR19, 0x40000040 ;  /* 0x4000004000137882 */ /* 0x000fe20000000000 */
[----:B------:R-:W-:Y:S01]  /*6c70*/  UMOV UR7, 0x40000040 ;  /* 0x4000004000077882 */ /* 0x000fe20000000000 */
[----:B------:R-:W-:Y:S01]  /*6c80*/  UMOV UR11, 0x40000040 ;  /* 0x40000040000b7882 */ /* 0x000fe20000000000 */
[----:B------:R-:W-:Y:S01]  /*6c90*/  UMOV UR15, 0x40000040 ;  /* 0x40000040000f7882 */ /* 0x000fe20000000000 */
[----:B------:R-:W-:Y:S01]  /*6ca0*/  PLOP3.LUT P2, PT, PT, PT, UP0, 0x80, 0x0 ;  /* 0x000000000000781c */ /* 0x000fe20003f4f008 */
[----:B------:R-:W-:Y:S01]  /*6cb0*/  VIADD R15, R186, UR42 ;  /* 0x0000002aba0f7c36 */ /* 0x000fe20008000000 */
[----:B------:R-:W-:Y:S01]  /*6cc0*/  PLOP3.LUT P3, PT, PT, PT, UP0, 0x80, 0x0 ;  /* 0x000000000000781c */ /* 0x000fe20003f6f008 */
[----:B------:R-:W-:-:S04]  /*6cd0*/  IMAD.U32 R10, RZ, RZ, UR27 ;  /* 0x0000001bff0a7e24 */ /* 0x000fc8000f8e00ff */
[----:B------:R-:W-:Y:S01]  /*6ce0*/  ULEA UR18, UR24, UR18, 0x9 ;  /* 0x0000001218127291 */ /* 0x000fe2000f8e483f */
[----:B-1----:R-:W-:-:S03]  /*6cf0*/  @!P1 VIADD R8, R10, 0x28c40 ;  /* 0x00028c400a089836 */ /* 0x002fc60000000000 */
[----:B------:R-:W-:Y:S02]  /*6d00*/  UIADD3 UR6, UR18, 0x2, URZ ;  /* 0x0000000212067890 */ /* 0x000fe4000fffe03f */
[----:B------:R-:W-:Y:S01]  /*6d10*/  UIADD3 UR10, UR18, 0x4, URZ ;  /* 0x00000004120a7890 */ /* 0x000fe2000fffe03f */
[----:B------:R-:W-:Y:S01]  /*6d20*/  @!P1 PRMT R8, RZ, 0x654, R8 ;  /* 0x00000654ff089816 */ /* 0x000fe20000000008 */
[----:B------:R-:W-:Y:S02]  /*6d30*/  UIADD3 UR14, UR18, 0x6, URZ ;  /* 0x00000006120e7890 */ /* 0x000fe4000fffe03f */
[----:B------:R-:W-:Y:S03]  /*6d40*/  HGMMA.64x64x16.F32 R152, gdesc[UR16], RZ, !UPT, gsb0 ;  /* 0x00e00000109879f0 */ /* 0x000fe6000c0008ff */
[----:B------:R-:W-:Y:S02]  /*6d50*/  WARPGROUP.DEPBAR.LE gsb0, 0x0 ;  /* 0x00008000000079c5 */ /* 0x000fe40000010000 */
[----:B------:R-:W-:-:S06]  /*6d60*/  WARPGROUP.ARRIVE ;  /* 0x00000000000079c5 */ /* 0x000fcc0000000000 */
[----:B------:R-:W-:Y:S01]  /*6d70*/  HGMMA.64x64x16.F32 R152, gdesc[UR4], R152, gsb0 ;  /* 0x00e00000049879f0 */ /* 0x000fe20008000898 */
[----:B------:R-:W-:Y:S01]  /*6d80*/  @UP0 ULDC UR7, c[0x0][0x44c] ;  /* 0x0001130000070ab9 */ /* 0x000fe20000000800 */
[----:B------:R-:W-:Y:S01]  /*6d90*/  USHF.L.U32 UR6, UR20, 0x6, URZ ;  /* 0x0000000614067899 */ /* 0x000fe2000800063f */
[----:B------:R-:W-:Y:S01]  /*6da0*/  @P2 IMAD.HI.U32 R9, R15, UR7, RZ ;  /* 0x000000070f092c27 */ /* 0x000fe2000f8e00ff */
[----:B------:R-:W-:Y:S01]  /*6db0*/  @UP0 ULDC UR7, c[0x0][0x450] ;  /* 0x0001140000070ab9 */ /* 0x000fe20000000800 */
[----:B------:R-:W-:-:S03]  /*6dc0*/  PLOP3.LUT P2, PT, PT, PT, UP1, 0x40, 0x0 ;  /* 0x000000000000781c */ /* 0x000fc60003f4e818 */
[----:B------:R-:W-:Y:S01]  /*6dd0*/  @P3 SHF.R.U32.HI R15, RZ, UR7, R9 ;  /* 0x00000007ff0f3c19 */ /* 0x000fe20008011609 */
[----:B------:R-:W-:-:S04]  /*6de0*/  IMAD.U32 R13, RZ, RZ, UR6 ;  /* 0x00000006ff0d7e24 */ /* 0x000fc8000f8e00ff */
[----:B------:R-:W1:Y:S01]  /*6df0*/  SHFL.IDX PT, R20, R15, RZ, 0x1c1f ;  /* 0x001c1fff0f147589 */ /* 0x000e6200000e0000 */
[----:B------:R-:W-:Y:S01]  /*6e00*/  IADD3 R13, -R2, 0x1, -R13 ;  /* 0x00000001020d7810 */ /* 0x000fe20007ffe90d */
[----:B------:R-:W-:Y:S02]  /*6e10*/  WARPGROUP.DEPBAR.LE gsb0, 0x0 ;  /* 0x00008000000079c5 */ /* 0x000fe40000010000 */
[----:B------:R-:W-:-:S06]  /*6e20*/  WARPGROUP.ARRIVE ;  /* 0x00000000000079c5 */ /* 0x000fcc0000000000 */
[----:B------:R-:W-:Y:S01]  /*6e30*/  HGMMA.64x64x16.F32 R152, gdesc[UR8], R152, gsb0 ;  /* 0x00e00000089879f0 */ /* 0x000fe20008000898 */
[----:B------:R-:W-:Y:S02]  /*6e40*/  UMOV UR11, UR22 ;  /* 0x00000016000b7c82 */ /* 0x000fe40008000000 */
[----:B------:R-:W-:Y:S01]  /*6e50*/  ULOP3.LUT UR7, URZ, UR11, URZ, 0x33, !UPT ;  /* 0x0000000b3f077292 */ /* 0x000fe2000f8e333f */
[----:B------:R-:W-:Y:S02]  /*6e60*/  WARPGROUP.DEPBAR.LE gsb0, 0x0 ;  /* 0x00008000000079c5 */ /* 0x000fe40000010000 */
[----:B------:R-:W-:-:S06]  /*6e70*/  WARPGROUP.ARRIVE ;  /* 0x00000000000079c5 */ /* 0x000fcc0000000000 */
[----:B------:R-:W-:Y:S03]  /*6e80*/  HGMMA.64x64x16.F32 R152, gdesc[UR12], R152, gsb0 ;  /* 0x00e000000c9879f0 */ /* 0x000fe60008000898 */
[----:B------:R-:W-:Y:S02]  /*6e90*/  WARPGROUP.DEPBAR.LE gsb0, 0x0 ;  /* 0x00008000000079c5 */ /* 0x000fe40000010000 */
[----:B------:R2:W-:Y:S02]  /*6ea0*/  @!P1 SYNCS.ARRIVE.TRANS64.RED.A1T0 RZ, [R8+URZ], RZ ;  /* 0x000000ff08ff99a7 */ /* 0x0005e4000810043f */
[----:B--2---:R-:W-:-:S05]  /*6eb0*/  IMAD.U32 R8, RZ, RZ, UR51 ;  /* 0x00000033ff087e24 */ /* 0x004fca000f8e00ff */
[----:B------:R-:W-:-:S05]  /*6ec0*/  IADD3 R13, -R8, UR49, R13 ;  /* 0x00000031080d7c10 */ /* 0x000fca000fffe10d */
[C---:B------:R-:W-:Y:S02]  /*6ed0*/  VIADD R14, R13.reuse, UR26 ;  /* 0x0000001a0d0e7c36 */ /* 0x040fe40008000000 */
[----:B------:R-:W-:Y:S02]  /*6ee0*/  VIADD R13, R13, UR7 ;  /* 0x000000070d0d7c36 */ /* 0x000fe40008000000 */
[C---:B-1----:R-:W-:Y:S02]  /*6ef0*/  IMAD.IADD R12, R20.reuse, 0x1, R14 ;  /* 0x00000001140c7824 */ /* 0x042fe400078e020e */
[----:B------:R-:W-:Y:S01]  /*6f00*/  IMAD.IADD R11, R20, 0x1, R13 ;  /* 0x00000001140b7824 */ /* 0x000fe200078e020d */
[----:B------:R-:W-:Y:S06]  /*6f10*/  @P2 BRA `(.L_x_2310) ;  /* 0x00000000005c2947 */ /* 0x000fec0003800000 */
[----:B------:R-:W-:Y:S01]  /*6f20*/  IMAD.U32 R8, RZ, RZ, UR51 ;  /* 0x00000033ff087e24 */ /* 0x000fe2000f8e00ff */
[----:B------:R-:W-:Y:S04]  /*6f30*/  BSSY B0, `(.L_x_2311) ;  /* 0x0000011000007945 */ /* 0x000fe80003800000 */
[----:B------:R-:W-:-:S04]  /*6f40*/  IADD3 R20, -R8, UR49, R20 ;  /* 0x0000003108147c10 */ /* 0x000fc8000fffe114 */
        /* <DEDUP_REMOVED lines=10> */
.L_x_2312:
[----:B------:R-:W-:-:S05]  /*6ff0*/  IMAD.U32 R21, RZ, RZ, UR25 ;  /* 0x00000019ff157e24 */ /* 0x000fca000f8e00ff */
[----:B------:R-:W-:-:S13]  /*7000*/  ISETP.NE.AND P2, PT, R21, 0x1, PT ;  /* 0x000000011500780c */ /* 0x000fda0003f45270 */
[----:B------:R-:W1:Y:S02]  /*7010*/  @P2 LDC.64 R8, c[0x0][0x9e8] ;  /* 0x00027a00ff082b82 */ /* 0x000e640000000a00 */
[----:B-1----:R-:W-:-:S05]  /*7020*/  @P2 IMAD.HI.U32 R8, R20, R8, RZ ;  /* 0x0000000814082227 */ /* 0x002fca00078e00ff */
[----:B------:R-:W-:-:S07]  /*7030*/  @P2 SHF.R.U32.HI R20, RZ, R9, R8 ;  /* 0x00000009ff142219 */ /* 0x000fce0000011608 */
.L_x_2313:
[----:B------:R-:W-:Y:S05]  /*7040*/  BSYNC B0 ;  /* 0x0000000000007941 */ /* 0x000fea0003800000 */
.L_x_2311:
[----:B------:R-:W-:-:S04]  /*7050*/  IMAD R20, R20, R21, -UR6 ;  /* 0x8000000614147e24 */ /* 0x000fc8000f8e0215 */
[----:B------:R-:W-:-:S05]  /*7060*/  IMAD.IADD R20, R20, 0x1, -R2 ;  /* 0x0000000114147824 */ /* 0x000fca00078e0a02 */
[----:B------:R-:W-:Y:S02]  /*7070*/  VIMNMX R11, R11, R20, !PT ;  /* 0x000000140b0b7248 */ /* 0x000fe40007fe0100 */
[----:B------:R-:W-:-:S07]  /*7080*/  VIADDMNMX R12, R20, R21, R12, PT ;  /* 0x00000015140c7246 */ /* 0x000fce000380010c */
.L_x_2310:
[----:B------:R-:W-:Y:S01]  /*7090*/  UISETP.GT.AND UP2, UPT, UR20, -0x1, UPT ;  /* 0xffffffff1400788c */ /* 0x000fe2000bf44270 */
[----:B------:R-:W1:Y:S05]  /*70a0*/  SHFL.IDX PT, R8, R15, 0x1, 0x1c1f ;  /* 0x003c1f000f087f89 */ /* 0x000e6a00000e0000 */
[----:B------:R-:W-:-:S04]  /*70b0*/  PLOP3.LUT P2, PT, PT, PT, UP2, 0x80, 0x0 ;  /* 0x000000000000781c */ /* 0x000fc80003f4f028 */
[C---:B------:R-:W-:Y:S02]  /*70c0*/  ISETP.GT.AND P5, PT, R11.reuse, RZ, P2 ;  /* 0x000000ff0b00720c */ /* 0x040fe400017a4270 */
[C---:B------:R-:W-:Y:S02]  /*70d0*/  ISETP.GT.AND P4, PT, R11.reuse, 0x1, P2 ;  /* 0x000000010b00780c */ /* 0x040fe40001784270 */
[----:B------:R-:W-:Y:S02]  /*70e0*/  ISETP.LT.OR P5, PT, R12, 0x1, P5 ;  /* 0x000000010c00780c */ /* 0x000fe40002fa1670 */
[C---:B------:R-:W-:Y:S02]  /*70f0*/  ISETP.GT.AND P6, PT, R11.reuse, 0x8, P2 ;  /* 0x000000080b00780c */ /* 0x040fe400017c4270 */
[----:B------:R-:W-:Y:S02]  /*7100*/  FSEL R152, R152, -INF , !P5 ;  /* 0xff80000098987808 */ /* 0x000fe40006800000 */
[----:B------:R-:W-:-:S02]  /*7110*/  ISETP.GT.AND P5, PT, R11, 0x10, P2 ;  /* 0x000000100b00780c */ /* 0x000fc400017a4270 */
[----:B------:R-:W-:Y:S02]  /*7120*/  ISETP.GT.AND P3, PT, R11, 0x9, P2 ;  /* 0x000000090b00780c */ /* 0x000fe40001764270 */
[----:B------:R-:W-:Y:S01]  /*7130*/  ISETP.LT.OR P5, PT, R12, 0x11, P5 ;  /* 0x000000110c00780c */ /* 0x000fe20002fa1670 */
[--C-:B-1----:R-:W-:Y:S01]  /*7140*/  IMAD.IADD R14, R14, 0x1, R8.reuse ;  /* 0x000000010e0e7824 */ /* 0x102fe200078e0208 */
[----:B------:R-:W-:Y:S01]  /*7150*/  ISETP.LT.OR P4, PT, R12, 0x2, P4 ;  /* 0x000000020c00780c */ /* 0x000fe20002781670 */
[----:B------:R-:W-:Y:S01]  /*7160*/  IMAD.IADD R13, R13, 0x1, R8 ;  /* 0x000000010d0d7824 */ /* 0x000fe200078e0208 */
        /* <DEDUP_REMOVED lines=37> */
[----:B------:R-:W-:Y:S02]  /*73c0*/  FSEL R177, R177, -INF , !P4 ;  /* 0xff800000b1b17808 */ /* 0x000fe40006000000 */
[----:B------:R-:W-:-:S02]  /*73d0*/  FSEL R180, R180, -INF , !P6 ;  /* 0xff800000b4b47808 */ /* 0x000fc40007000000 */
[----:B------:R-:W-:Y:S01]  /*73e0*/  FSEL R181, R181, -INF , !P3 ;  /* 0xff800000b5b57808 */ /* 0x000fe20005800000 */
        /* <DEDUP_REMOVED lines=14> */
.L_x_2316:
[----:B------:R-:W-:-:S05]  /*74d0*/  IMAD.U32 R12, RZ, RZ, UR25 ;  /* 0x00000019ff0c7e24 */ /* 0x000fca000f8e00ff */
[----:B------:R-:W-:-:S13]  /*74e0*/  ISETP.NE.AND P3, PT, R12, 0x1, PT ;  /* 0x000000010c00780c */ /* 0x000fda0003f65270 */
[----:B------:R-:W1:Y:S02]  /*74f0*/  @P3 LDC.64 R8, c[0x0][0x9e8] ;  /* 0x00027a00ff083b82 */ /* 0x000e640000000a00 */
[----:B-1----:R-:W-:-:S05]  /*7500*/  @P3 IMAD.HI.U32 R8, R11, R8, RZ ;  /* 0x000000080b083227 */ /* 0x002fca00078e00ff */
[----:B------:R-:W-:-:S07]  /*7510*/  @P3 SHF.R.U32.HI R11, RZ, R9, R8 ;  /* 0x00000009ff0b3219 */ /* 0x000fce0000011608 */
.L_x_2317:
[----:B------:R-:W-:Y:S05]  /*7520*/  BSYNC B0 ;  /* 0x0000000000007941 */ /* 0x000fea0003800000 */
.L_x_2315:
[----:B------:R-:W-:-:S04]  /*7530*/  IMAD R11, R11, R12, -UR6 ;  /* 0x800000060b0b7e24 */ /* 0x000fc8000f8e020c */
[----:B------:R-:W-:-:S05]  /*7540*/  IMAD.IADD R11, R11, 0x1, -R2 ;  /* 0x000000010b0b7824 */ /* 0x000fca00078e0a02 */
[----:B------:R-:W-:Y:S02]  /*7550*/  VIMNMX R13, R13, R11, !PT ;  /* 0x0000000b0d0d7248 */ /* 0x000fe40007fe0100 */
[----:B------:R-:W-:-:S07]  /*7560*/  VIADDMNMX R14, R11, R12, R14, PT ;  /* 0x0000000c0b0e7246 */ /* 0x000fce000380010e */
.L_x_2314:
[----:B------:R-:W-:Y:S01]  /*7570*/  FMNMX.FTZ R8, R152, R5, !PT ;  /* 0x0000000598087209 */ /* 0x000fe20007810000 */
[----:B------:R-:W-:Y:S01]  /*7580*/  UMOV UR10, UR23 ;  /* 0x00000017000a7c82 */ /* 0x000fe20008000000 */
[----:B------:R-:W-:Y:S02]  /*7590*/  LOP3.LUT R18, R18, 0xffffdfff, RZ, 0xc0, !PT ;  /* 0xffffdfff12127812 */ /* 0x000fe400078ec0ff */
[----:B------:R-:W-:Y:S02]  /*75a0*/  FMNMX.FTZ R8, R153, R8, !PT ;  /* 0x0000000899087209 */ /* 0x000fe40007810000 */
[----:B------:R-:W-:Y:S02]  /*75b0*/  @P0 LOP3.LUT R18, R18, 0x2000, RZ, 0xfc, !PT ;  /* 0x0000200012120812 */ /* 0x000fe400078efcff */
[----:B------:R-:W-:Y:S02]  /*75c0*/  FMNMX.FTZ R8, R156, R8, !PT ;  /* 0x000000089c087209 */ /* 0x000fe40007810000 */
[----:B------:R-:W-:-:S02]  /*75d0*/  ISETP.GT.AND P0, PT, R13, 0x31, P2 ;  /* 0x000000310d00780c */ /* 0x000fc40001704270 */
[----:B------:R-:W-:Y:S02]  /*75e0*/  FMNMX.FTZ R8, R157, R8, !PT ;  /* 0x000000089d087209 */ /* 0x000fe40007810000 */
[----:B------:R-:W-:Y:S02]  /*75f0*/  LOP3.LUT R18, R18, 0xffffefff, RZ, 0xc0, !PT ;  /* 0xffffefff12127812 */ /* 0x000fe400078ec0ff */
[----:B------:R-:W-:Y:S02]  /*7600*/  FMNMX.FTZ R8, R160, R8, !PT ;  /* 0x00000008a0087209 */ /* 0x000fe40007810000 */
[----:B------:R-:W-:Y:S02]  /*7610*/  @P1 LOP3.LUT R18, R18, 0x1000, RZ, 0xfc, !PT ;  /* 0x0000100012121812 */ /* 0x000fe400078efcff */
[----:B------:R-:W-:Y:S02]  /*7620*/  FMNMX.FTZ R8, R161, R8, !PT ;  /* 0x00000008a1087209 */ /* 0x000fe40007810000 */
[----:B------:R-:W-:-:S02]  /*7630*/  LOP3.LUT R18, R18, 0xfffffffd, RZ, 0xc0, !PT ;  /* 0xfffffffd12127812 */ /* 0x000fc400078ec0ff */
[----:B------:R-:W-:Y:S02]  /*7640*/  FMNMX.FTZ R8, R164, R8, !PT ;  /* 0x00000008a4087209 */ /* 0x000fe40007810000 */
[----:B------:R-:W-:Y:S02]  /*7650*/  ISETP.GT.AND P3, PT, R13, 0x1, P2 ;  /* 0x000000010d00780c */ /* 0x000fe40001764270 */
[----:B------:R-:W-:Y:S02]  /*7660*/  FMNMX.FTZ R8, R165, R8, !PT ;  /* 0x00000008a5087209 */ /* 0x000fe40007810000 */
[C---:B------:R-:W-:Y:S02]  /*7670*/  ISETP.GT.AND P4, PT, R13.reuse, 0x8, P2 ;  /* 0x000000080d00780c */ /* 0x040fe40001784270 */
[----:B------:R-:W-:Y:S02]  /*7680*/  FMNMX.FTZ R8, R168, R8, !PT ;  /* 0x00000008a8087209 */ /* 0x000fe40007810000 */
[----:B------:R-:W-:-:S02]  /*7690*/  ISETP.GT.AND P5, PT, R13, 0x9, P2 ;  /* 0x000000090d00780c */ /* 0x000fc400017a4270 */
[----:B------:R-:W-:Y:S02]  /*76a0*/  FMNMX.FTZ R8, R169, R8, !PT ;  /* 0x00000008a9087209 */ /* 0x000fe40007810000 */
[----:B------:R-:W-:Y:S02]  /*76b0*/  @P0 LOP3.LUT R18, R18, 0x2, RZ, 0xfc, !PT ;  /* 0x0000000212120812 */ /* 0x000fe400078efcff */
[----:B------:R-:W-:Y:S02]  /*76c0*/  FMNMX.FTZ R8, R172, R8, !PT ;  /* 0x00000008ac087209 */ /* 0x000fe40007810000 */
[C---:B------:R-:W-:Y:S02]  /*76d0*/  ISETP.LT.OR P3, PT, R14.reuse, 0x2, P3 ;  /* 0x000000020e00780c */ /* 0x040fe40001f61670 */
[----:B------:R-:W-:Y:S02]  /*76e0*/  FMNMX.FTZ R8, R173, R8, !PT ;  /* 0x00000008ad087209 */ /* 0x000fe40007810000 */
[----:B------:R-:W-:-:S02]  /*76f0*/  ISETP.LT.OR P4, PT, R14, 0x9, P4 ;  /* 0x000000090e00780c */ /* 0x000fc40002781670 */
[----:B------:R-:W-:Y:S02]  /*7700*/  FMNMX.FTZ R8, R176, R8, !PT ;  /* 0x00000008b0087209 */ /* 0x000fe40007810000 */
[----:B------:R-:W-:Y:S02]  /*7710*/  ISETP.LT.OR P5, PT, R14, 0xa, P5 ;  /* 0x0000000a0e00780c */ /* 0x000fe40002fa1670 */
[----:B------:R-:W-:Y:S02]  /*7720*/  FMNMX.FTZ R8, R177, R8, !PT ;  /* 0x00000008b1087209 */ /* 0x000fe40007810000 */
[----:B------:R-:W-:Y:S02]  /*7730*/  ISETP.GT.AND P0, PT, R13, 0x38, P2 ;  /* 0x000000380d00780c */ /* 0x000fe40001704270 */
[----:B------:R-:W-:Y:S02]  /*7740*/  FMNMX.FTZ R8, R180, R8, !PT ;  /* 0x00000008b4087209 */ /* 0x000fe40007810000 */
[----:B------:R-:W-:-:S02]  /*7750*/  FSEL R155, R155, -INF , !P3 ;  /* 0xff8000009b9b7808 */ /* 0x000fc40005800000 */
[----:B------:R-:W-:Y:S02]  /*7760*/  FSEL R158, R158, -INF , !P4 ;  /* 0xff8000009e9e7808 */ /* 0x000fe40006000000 */
[----:B------:R-:W-:Y:S02]  /*7770*/  FSEL R159, R159, -INF , !P5 ;  /* 0xff8000009f9f7808 */ /* 0x000fe40006800000 */
[C---:B------:R-:W-:Y:S02]  /*7780*/  ISETP.GT.AND P6, PT, R13.reuse, 0x10, P2 ;  /* 0x000000100d00780c */ /* 0x040fe400017c4270 */
[C---:B------:R-:W-:Y:S02]  /*7790*/  ISETP.GT.AND P3, PT, R13.reuse, 0x11, P2 ;  /* 0x000000110d00780c */ /* 0x040fe40001764270 */
[C---:B------:R-:W-:Y:S02]  /*77a0*/  ISETP.GT.AND P4, PT, R13.reuse, 0x18, P2 ;  /* 0x000000180d00780c */ /* 0x040fe40001784270 */
[----:B------:R-:W-:-:S02]  /*77b0*/  ISETP.GT.AND P5, PT, R13, 0x19, P2 ;  /* 0x000000190d00780c */ /* 0x000fc400017a4270 */
[----:B------:R-:W-:Y:S02]  /*77c0*/  FMNMX.FTZ R8, R181, R8, !PT ;  /* 0x00000008b5087209 */ /* 0x000fe40007810000 */
[C---:B------:R-:W-:Y:S02]  /*77d0*/  ISETP.LT.OR P6, PT, R14.reuse, 0x11, P6 ;  /* 0x000000110e00780c */ /* 0x040fe400037c1670 */
[C---:B------:R-:W-:Y:S01]  /*77e0*/  ISETP.LT.OR P3, PT, R14.reuse, 0x12, P3 ;  /* 0x000000120e00780c */ /* 0x040fe20001f61670 */
[----:B------:R-:W1:Y:S01]  /*77f0*/  SHFL.BFLY PT, R9, R8, 0x2, 0x1f ;  /* 0x0c401f0008097f89 */ /* 0x000e6200000e0000 */
[C---:B------:R-:W-:Y:S02]  /*7800*/  ISETP.LT.OR P4, PT, R14.reuse, 0x19, P4 ;  /* 0x000000190e00780c */ /* 0x040fe40002781670 */
[----:B------:R-:W-:Y:S02]  /*7810*/  ISETP.LT.OR P5, PT, R14, 0x1a, P5 ;  /* 0x0000001a0e00780c */ /* 0x000fe40002fa1670 */
[----:B------:R-:W-:-:S02]  /*7820*/  LOP3.LUT R18, R18, 0xfffffff7, RZ, 0xc0, !PT ;  /* 0xfffffff712127812 */ /* 0x000fc400078ec0ff */
[----:B------:R-:W-:Y:S02]  /*7830*/  FSEL R162, R162, -INF , !P6 ;  /* 0xff800000a2a27808 */ /* 0x000fe40007000000 */
[----:B------:R-:W-:Y:S02]  /*7840*/  FSEL R163, R163, -INF , !P3 ;  /* 0xff800000a3a37808 */ /* 0x000fe40005800000 */
[----:B------:R-:W-:Y:S02]  /*7850*/  FSEL R166, R166, -INF , !P4 ;  /* 0xff800000a6a67808 */ /* 0x000fe40006000000 */
[----:B------:R-:W-:Y:S02]  /*7860*/  FSEL R167, R167, -INF , !P5 ;  /* 0xff800000a7a77808 */ /* 0x000fe40006800000 */
[----:B------:R-:W-:Y:S02]  /*7870*/  @P0 LOP3.LUT R18, R18, 0x8, RZ, 0xfc, !PT ;  /* 0x0000000812120812 */ /* 0x000fe400078efcff */
[----:B------:R-:W-:-:S02]  /*7880*/  ISETP.GT.AND P1, PT, R13, 0x20, P2 ;  /* 0x000000200d00780c */ /* 0x000fc40001724270 */
[C---:B------:R-:W-:Y:S02]  /*7890*/  ISETP.GT.AND P3, PT, R13.reuse, 0x21, P2 ;  /* 0x000000210d00780c */ /* 0x040fe40001764270 */
[C---:B------:R-:W-:Y:S02]  /*78a0*/  ISETP.GT.AND P4, PT, R13.reuse, 0x28, P2 ;  /* 0x000000280d00780c */ /* 0x040fe40001784270 */
[C---:B------:R-:W-:Y:S02]  /*78b0*/  ISETP.GT.AND P5, PT, R13.reuse, 0x29, P2 ;  /* 0x000000290d00780c */ /* 0x040fe400017a4270 */
[C---:B------:R-:W-:Y:S02]  /*78c0*/  ISETP.GT.AND P6, PT, R13.reuse, 0x30, P2 ;  /* 0x000000300d00780c */ /* 0x040fe400017c4270 */
[C---:B------:R-:W-:Y:S02]  /*78d0*/  ISETP.GT.AND P0, PT, R13.reuse, RZ, P2 ;  /* 0x000000ff0d00720c */ /* 0x040fe40001704270 */
[----:B------:R-:W-:-:S02]  /*78e0*/  ISETP.GT.AND P2, PT, R13, 0x39, P2 ;  /* 0x000000390d00780c */ /* 0x000fc40001744270 */
[----:B------:R-:W-:Y:S02]  /*78f0*/  LOP3.LUT R18, R18, 0xffffffdf, RZ, 0xc0, !PT ;  /* 0xffffffdf12127812 */ /* 0x000fe400078ec0ff */
[----:B------:R-:W-:Y:S02]  /*7900*/  ISETP.LT.OR P1, PT, R14, 0x21, P1 ;  /* 0x000000210e00780c */ /* 0x000fe40000f21670 */
[----:B-1----:R-:W-:Y:S02]  /*7910*/  FMNMX.FTZ R8, R8, R9, !PT ;  /* 0x0000000908087209 */ /* 0x002fe40007810000 */
[C---:B------:R-:W-:Y:S02]  /*7920*/  ISETP.LT.OR P0, PT, R14.reuse, 0x1, P0 ;  /* 0x000000010e00780c */ /* 0x040fe40000701670 */
[----:B------:R-:W-:Y:S01]  /*7930*/  ISETP.LT.OR P6, PT, R14, 0x31, P6 ;  /* 0x000000310e00780c */ /* 0x000fe200037c1670 */
[----:B------:R-:W1:Y:S01]  /*7940*/  SHFL.BFLY PT, R9, R8, 0x1, 0x1f ;  /* 0x0c201f0008097f89 */ /* 0x000e6200000e0000 */
[----:B------:R-:W-:-:S02]  /*7950*/  FSEL R154, R154, -INF , !P0 ;  /* 0xff8000009a9a7808 */ /* 0x000fc40004000000 */
[----:B------:R-:W-:-:S04]  /*7960*/  @P2 LOP3.LUT R18, R18, 0x20, RZ, 0xfc, !PT ;  /* 0x0000002012122812 */ /* 0x000fc800078efcff */
[C---:B------:R-:W-:Y:S02]  /*7970*/  LOP3.LUT P2, RZ, R18.reuse, 0x8, RZ, 0xc0, !PT ;  /* 0x0000000812ff7812 */ /* 0x040fe4000784c0ff */
[----:B------:R-:W-:Y:S02]  /*7980*/  LOP3.LUT R18, R18, 0xfffffeff, RZ, 0xc0, !PT ;  /* 0xfffffeff12127812 */ /* 0x000fe400078ec0ff */
[----:B------:R-:W-:Y:S02]  /*7990*/  ISETP.LT.OR P2, PT, R14, 0x39, P2 ;  /* 0x000000390e00780c */ /* 0x000fe40001741670 */
[----:B------:R-:W-:Y:S02]  /*79a0*/  @P1 LOP3.LUT R18, R18, 0x100, RZ, 0xfc, !PT ;  /* 0x0000010012121812 */ /* 0x000fe400078efcff */
[----:B------:R-:W-:Y:S02]  /*79b0*/  ISETP.LT.OR P1, PT, R14, 0x22, P3 ;  /* 0x000000220e00780c */ /* 0x000fe40001f21670 */
[----:B------:R-:W-:-:S02]  /*79c0*/  LOP3.LUT P3, RZ, R18, 0x2, RZ, 0xc0, !PT ;  /* 0x0000000212ff7812 */ /* 0x000fc4000786c0ff */
[----:B------:R-:W-:Y:S02]  /*79d0*/  LOP3.LUT R18, R18, 0xffffffbf, RZ, 0xc0, !PT ;  /* 0xffffffbf12127812 */ /* 0x000fe400078ec0ff */
[----:B------:R-:W-:Y:S02]  /*79e0*/  ISETP.LT.OR P3, PT, R14, 0x32, P3 ;  /* 0x000000320e00780c */ /* 0x000fe40001f61670 */
[----:B------:R-:W-:Y:S02]  /*79f0*/  FSEL R182, R182, -INF , !P2 ;  /* 0xff800000b6b67808 */ /* 0x000fe40005000000 */
[----:B-1----:R-:W-:Y:S02]  /*7a00*/  FMNMX.FTZ R8, R8, R9, !PT ;  /* 0x0000000908087209 */ /* 0x002fe40007810000 */
[----:B------:R-:W-:Y:S02]  /*7a10*/  FSEL R179, R179, -INF , !P3 ;  /* 0xff800000b3b37808 */ /* 0x000fe40005800000 */
[----:B------:R-:W-:-:S02]  /*7a20*/  @P1 LOP3.LUT R18, R18, 0x40, RZ, 0xfc, !PT ;  /* 0x0000004012121812 */ /* 0x000fc400078efcff */
[----:B------:R-:W-:Y:S02]  /*7a30*/  ISETP.LT.OR P1, PT, R14, 0x29, P4 ;  /* 0x000000290e00780c */ /* 0x000fe40002721670 */
[C---:B------:R-:W-:Y:S02]  /*7a40*/  LOP3.LUT P4, RZ, R18.reuse, 0x20, RZ, 0xc0, !PT ;  /* 0x0000002012ff7812 */ /* 0x040fe4000788c0ff */
[----:B------:R-:W-:Y:S02]  /*7a50*/  LOP3.LUT R18, R18, 0xffffffef, RZ, 0xc0, !PT ;  /* 0xffffffef12127812 */ /* 0x000fe400078ec0ff */
[----:B------:R-:W-:Y:S02]  /*7a60*/  ISETP.LT.OR P4, PT, R14, 0x3a, P4 ;  /* 0x0000003a0e00780c */ /* 0x000fe40002781670 */
[----:B------:R-:W-:Y:S02]  /*7a70*/  ISETP.NE.AND P2, PT, R17, RZ, PT ;  /* 0x000000ff1100720c */ /* 0x000fe40003f45270 */
[----:B------:R-:W-:-:S03]  /*7a80*/  FSEL R183, R183, -INF , !P4 ;  /* 0xff800000b7b77808 */ /* 0x000fc60006000000 */
[----:B------:R-:W-:Y:S02]  /*7a90*/  @P1 LOP3.LUT R18, R18, 0x10, RZ, 0xfc, !PT ;  /* 0x0000001012121812 */ /* 0x000fe400078efcff */
[----:B------:R-:W-:Y:S02]  /*7aa0*/  ISETP.LT.OR P1, PT, R14, 0x2a, P5 ;  /* 0x0000002a0e00780c */ /* 0x000fe40002f21670 */
[----:B------:R-:W-:Y:S02]  /*7ab0*/  FSETP.NEU.FTZ.AND P5, PT, R8, -INF , PT ;  /* 0xff8000000800780b */ /* 0x000fe40003fbd000 */
[----:B------:R-:W-:Y:S02]  /*7ac0*/  LOP3.LUT R18, R18, 0xffffbfff, RZ, 0xc0, !PT ;  /* 0xffffbfff12127812 */ /* 0x000fe400078ec0ff */
[----:B------:R-:W-:-:S05]  /*7ad0*/  FSEL R9, R8, RZ, P5 ;  /* 0x000000ff08097208 */ /* 0x000fca0002800000 */
[----:B------:R-:W-:Y:S01]  /*7ae0*/  FADD.FTZ R5, -R9, R5 ;  /* 0x0000000509057221 */ /* 0x000fe20000010100 */
[----:B------:R-:W-:Y:S01]  /*7af0*/  FMUL.FTZ R9, R8, UR10 ;  /* 0x0000000a08097c20 */ /* 0x000fe20008410000 */
[----:B------:R-:W-:Y:S02]  /*7b00*/  @P1 LOP3.LUT R18, R18, 0x4000, RZ, 0xfc, !PT ;  /* 0x0000400012121812 */ /* 0x000fe400078efcff */
[----:B------:R-:W-:Y:S02]  /*7b10*/  FMUL.FTZ R5, R5, UR10 ;  /* 0x0000000a05057c20 */ /* 0x000fe40008410000 */
[----:B------:R-:W-:Y:S02]  /*7b20*/  FSEL R9, R9, RZ, P5 ;  /* 0x000000ff09097208 */ /* 0x000fe40002800000 */
[----:B------:R-:W-:-:S03]  /*7b30*/  LOP3.LUT R18, R18, 0xffff7fff, RZ, 0xc0, !PT ;  /* 0xffff7fff12127812 */ /* 0x000fc600078ec0ff */
        /* <DEDUP_REMOVED lines=16> */
[----:B------:R-:W-:Y:S01]  /*7c40*/  FMNMX.FTZ R9, R154, R6, !PT ;  /* 0x000000069a097209 */ /* 0x000fe20007810000 */
[----:B------:R-:W-:Y:S01]  /*7c50*/  MUFU.EX2 R152, R152 ;  /* 0x0000009800987308 */ /* 0x000fe20000000800 */
[----:B------:R-:W-:-:S02]  /*7c60*/  @P6 LOP3.LUT R18, R18, 0x8000, RZ, 0xfc, !PT ;  /* 0x0000800012126812 */ /* 0x000fc400078efcff */
[----:B------:R-:W-:Y:S02]  /*7c70*/  FMNMX.FTZ R9, R155, R9, !PT ;  /* 0x000000099b097209 */ /* 0x000fe40007810000 */
[----:B------:R-:W-:Y:S02]  /*7c80*/  LOP3.LUT P6, RZ, R18, 0x100, RZ, 0xc0, !PT ;  /* 0x0000010012ff7812 */ /* 0x000fe400078cc0ff */
[----:B------:R-:W-:Y:S01]  /*7c90*/  FMNMX.FTZ R9, R158, R9, !PT ;  /* 0x000000099e097209 */ /* 0x000fe20007810000 */
[----:B------:R-:W-:Y:S01]  /*7ca0*/  MUFU.EX2 R153, R153 ;  /* 0x0000009900997308 */ /* 0x000fe20000000800 */
[----:B------:R-:W-:Y:S02]  /*7cb0*/  LOP3.LUT P1, RZ, R18, 0x40, RZ, 0xc0, !PT ;  /* 0x0000004012ff7812 */ /* 0x000fe4000782c0ff */
[----:B------:R-:W-:Y:S02]  /*7cc0*/  FMNMX.FTZ R9, R159, R9, !PT ;  /* 0x000000099f097209 */ /* 0x000fe40007810000 */
[----:B------:R-:W-:-:S02]  /*7cd0*/  FSEL R170, R170, -INF , !P6 ;  /* 0xff800000aaaa7808 */ /* 0x000fc40007000000 */
[----:B------:R-:W-:Y:S01]  /*7ce0*/  FMNMX.FTZ R9, R162, R9, !PT ;  /* 0x00000009a2097209 */ /* 0x000fe20007810000 */
[----:B------:R-:W-:Y:S01]  /*7cf0*/  MUFU.EX2 R156, R156 ;  /* 0x0000009c009c7308 */ /* 0x000fe20000000800 */
[----:B------:R-:W-:Y:S02]  /*7d00*/  LOP3.LUT P5, RZ, R18, 0x10, RZ, 0xc0, !PT ;  /* 0x0000001012ff7812 */ /* 0x000fe400078ac0ff */
[----:B------:R-:W-:Y:S02]  /*7d10*/  FMNMX.FTZ R9, R163, R9, !PT ;  /* 0x00000009a3097209 */ /* 0x000fe40007810000 */
[----:B------:R-:W-:Y:S02]  /*7d20*/  FSEL R171, R171, -INF , !P1 ;  /* 0xff800000abab7808 */ /* 0x000fe40004800000 */
[----:B------:R-:W-:Y:S01]  /*7d30*/  FMNMX.FTZ R9, R166, R9, !PT ;  /* 0x00000009a6097209 */ /* 0x000fe20007810000 */
[----:B------:R-:W1:Y:S01]  /*7d40*/  MUFU.EX2 R157, R157 ;  /* 0x0000009d009d7308 */ /* 0x000e620000000800 */
[----:B------:R-:W-:-:S02]  /*7d50*/  LOP3.LUT P1, RZ, R18, 0x4000, RZ, 0xc0, !PT ;  /* 0x0000400012ff7812 */ /* 0x000fc4000782c0ff */
[----:B------:R-:W-:Y:S02]  /*7d60*/  FMNMX.FTZ R9, R167, R9, !PT ;  /* 0x00000009a7097209 */ /* 0x000fe40007810000 */
[----:B------:R-:W-:Y:S02]  /*7d70*/  FSEL R174, R174, -INF , !P5 ;  /* 0xff800000aeae7808 */ /* 0x000fe40006800000 */
[----:B------:R-:W-:Y:S01]  /*7d80*/  FMNMX.FTZ R9, R170, R9, !PT ;  /* 0x00000009aa097209 */ /* 0x000fe20007810000 */
[----:B------:R-:W-:Y:S01]  /*7d90*/  MUFU.EX2 R160, R160 ;  /* 0x000000a000a07308 */ /* 0x000fe20000000800 */
[----:B------:R-:W-:Y:S02]  /*7da0*/  LOP3.LUT P6, RZ, R18, 0x8000, RZ, 0xc0, !PT ;  /* 0x0000800012ff7812 */ /* 0x000fe400078cc0ff */
[----:B------:R-:W-:Y:S02]  /*7db0*/  FMNMX.FTZ R9, R171, R9, !PT ;  /* 0x00000009ab097209 */ /* 0x000fe40007810000 */
[----:B------:R-:W-:-:S02]  /*7dc0*/  FSEL R175, R175, -INF , !P1 ;  /* 0xff800000afaf7808 */ /* 0x000fc40004800000 */
[----:B------:R-:W-:Y:S01]  /*7dd0*/  FMNMX.FTZ R9, R174, R9, !PT ;  /* 0x00000009ae097209 */ /* 0x000fe20007810000 */
[----:B------:R-:W-:Y:S01]  /*7de0*/  MUFU.EX2 R161, R161 ;  /* 0x000000a100a17308 */ /* 0x000fe20000000800 */
[----:B------:R-:W-:Y:S02]  /*7df0*/  FSEL R178, R178, -INF , !P6 ;  /* 0xff800000b2b27808 */ /* 0x000fe40007000000 */
[----:B------:R-:W-:Y:S02]  /*7e00*/  FMNMX.FTZ R9, R175, R9, !PT ;  /* 0x00000009af097209 */ /* 0x000fe40007810000 */
[----:B------:R-:W-:Y:S02]  /*7e10*/  LOP3.LUT P0, RZ, R18, 0x2000, RZ, 0xc0, !PT ;  /* 0x0000200012ff7812 */ /* 0x000fe4000780c0ff */
[----:B------:R-:W-:Y:S01]  /*7e20*/  FMNMX.FTZ R9, R178, R9, !PT ;  /* 0x00000009b2097209 */ /* 0x000fe20007810000 */
[----:B------:R-:W-:Y:S01]  /*7e30*/  MUFU.EX2 R164, R164 ;  /* 0x000000a400a47308 */ /* 0x000fe20000000800 */
[----:B------:R-:W-:-:S02]  /*7e40*/  LOP3.LUT P1, RZ, R18, 0x1000, RZ, 0xc0, !PT ;  /* 0x0000100012ff7812 */ /* 0x000fc4000782c0ff */
[----:B------:R-:W-:-:S04]  /*7e50*/  FMNMX.FTZ R9, R179, R9, !PT ;  /* 0x00000009b3097209 */ /* 0x000fc80007810000 */
[----:B------:R-:W-:Y:S01]  /*7e60*/  FMNMX.FTZ R9, R182, R9, !PT ;  /* 0x00000009b6097209 */ /* 0x000fe20007810000 */
[----:B------:R-:W-:Y:S03]  /*7e70*/  MUFU.EX2 R165, R165 ;  /* 0x000000a500a57308 */ /* 0x000fe60000000800 */
[----:B------:R-:W-:-:S05]  /*7e80*/  FMNMX.FTZ R9, R183, R9, !PT ;  /* 0x00000009b7097209 */ /* 0x000fca0007810000 */
[----:B------:R-:W2:Y:S01]  /*7e90*/  SHFL.BFLY PT, R11, R9, 0x2, 0x1f ;  /* 0x0c401f00090b7f89 */ /* 0x000ea200000e0000 */
[----:B------:R-:W-:Y:S08]  /*7ea0*/  MUFU.EX2 R168, R168 ;  /* 0x000000a800a87308 */ /* 0x000ff00000000800 */
[----:B------:R-:W-:Y:S08]  /*7eb0*/  MUFU.EX2 R169, R169 ;  /* 0x000000a900a97308 */ /* 0x000ff00000000800 */
[----:B------:R-:W-:Y:S01]  /*7ec0*/  MUFU.EX2 R173, R173 ;  /* 0x000000ad00ad7308 */ /* 0x000fe20000000800 */
[----:B--2---:R-:W-:-:S07]  /*7ed0*/  FMNMX.FTZ R9, R9, R11, !PT ;  /* 0x0000000b09097209 */ /* 0x004fce0007810000 */
[----:B------:R-:W-:Y:S01]  /*7ee0*/  MUFU.EX2 R176, R176 ;  /* 0x000000b000b07308 */ /* 0x000fe20000000800 */
[----:B------:R-:W2:Y:S07]  /*7ef0*/  SHFL.BFLY PT, R11, R9, 0x1, 0x1f ;  /* 0x0c201f00090b7f89 */ /* 0x000eae00000e0000 */
[----:B------:R-:W-:Y:S08]  /*7f00*/  MUFU.EX2 R177, R177 ;  /* 0x000000b100b17308 */ /* 0x000ff00000000800 */
[----:B------:R-:W-:Y:S01]  /*7f10*/  MUFU.EX2 R181, R181 ;  /* 0x000000b500b57308 */ /* 0x000fe20000000800 */
[----:B--2---:R-:W-:-:S04]  /*7f20*/  FMNMX.FTZ R9, R9, R11, !PT ;  /* 0x0000000b09097209 */ /* 0x004fc80007810000 */
[C---:B------:R-:W-:Y:S01]  /*7f30*/  FSETP.NEU.FTZ.AND P3, PT, R9.reuse, -INF , PT ;  /* 0xff8000000900780b */ /* 0x040fe20003f7d000 */
[----:B------:R-:W-:-:S03]  /*7f40*/  FMUL.FTZ R15, R9, UR10 ;  /* 0x0000000a090f7c20 */ /* 0x000fc60008410000 */
[----:B------:R-:W-:Y:S02]  /*7f50*/  FSEL R11, R9, RZ, P3 ;  /* 0x000000ff090b7208 */ /* 0x000fe40001800000 */
[----:B------:R-:W-:-:S03]  /*7f60*/  FSEL R15, R15, RZ, P3 ;  /* 0x000000ff0f0f7208 */ /* 0x000fc60001800000 */
[----:B------:R-:W-:Y:S02]  /*7f70*/  FADD.FTZ R11, -R11, R6 ;  /* 0x000000060b0b7221 */ /* 0x000fe40000010100 */
[----:B------:R2:W3:Y:S01]  /*7f80*/  MUFU.EX2 R6, R5 ;  /* 0x0000000500067308 */ /* 0x0004e20000000800 */
[--C-:B------:R-:W-:Y:S01]  /*7f90*/  FFMA.FTZ R12, R154, UR10, -R15.reuse ;  /* 0x0000000a9a0c7c23 */ /* 0x100fe2000801080f */
[--C-:B------:R-:W-:Y:S01]  /*7fa0*/  FFMA.FTZ R155, R155, UR10, -R15.reuse ;  /* 0x0000000a9b9b7c23 */ /* 0x100fe2000801080f */
[--C-:B------:R-:W-:Y:S01]  /*7fb0*/  FFMA.FTZ R159, R159, UR10, -R15.reuse ;  /* 0x0000000a9f9f7c23 */ /* 0x100fe2000801080f */
[--C-:B------:R-:W-:Y:S01]  /*7fc0*/  FFMA.FTZ R13, R162, UR10, -R15.reuse ;  /* 0x0000000aa20d7c23 */ /* 0x100fe2000801080f */
[--C-:B------:R-:W-:Y:S01]  /*7fd0*/  FFMA.FTZ R163, R163, UR10, -R15.reuse ;  /* 0x0000000aa3a37c23 */ /* 0x100fe2000801080f */
[----:B------:R-:W-:Y:S01]  /*7fe0*/  FFMA.FTZ R14, R166, UR10, -R15 ;  /* 0x0000000aa60e7c23 */ /* 0x000fe2000801080f */
[----:B-1----:R-:W-:Y:S01]  /*7ff0*/  F2FP.F16.F32.PACK_AB R154, R157, R156 ;  /* 0x0000009c9d9a723e */ /* 0x002fe200000000ff */
[----:B------:R-:W-:Y:S01]  /*8000*/  MUFU.EX2 R12, R12 ;  /* 0x0000000c000c7308 */ /* 0x000fe20000000800 */
[----:B--2---:R-:W-:Y:S01]  /*8010*/  FMUL.FTZ R5, R11, UR10 ;  /* 0x0000000a0b057c20 */ /* 0x004fe20008410000 */
[----:B------:R-:W-:-:S02]  /*8020*/  IMAD.U32 R11, RZ, RZ, UR37 ;  /* 0x00000025ff0b7e24 */ /* 0x000fc4000f8e00ff */
[--C-:B------:R-:W-:Y:S01]  /*8030*/  FFMA.FTZ R167, R167, UR10, -R15.reuse ;  /* 0x0000000aa7a77c23 */ /* 0x100fe2000801080f */
[--C-:B------:R-:W-:Y:S01]  /*8040*/  FFMA.FTZ R170, R170, UR10, -R15.reuse ;  /* 0x0000000aaaaa7c23 */ /* 0x100fe2000801080f */
[--C-:B------:R-:W-:Y:S01]  /*8050*/  FFMA.FTZ R171, R171, UR10, -R15.reuse ;  /* 0x0000000aabab7c23 */ /* 0x100fe2000801080f */
[----:B------:R-:W-:Y:S02]  /*8060*/  @!P2 IMAD R11, R11, 0x40, R16 ;  /* 0x000000400b0ba824 */ /* 0x000fe400078e0210 */
[--C-:B------:R-:W-:Y:S01]  /*8070*/  FFMA.FTZ R174, R174, UR10, -R15.reuse ;  /* 0x0000000aaeae7c23 */ /* 0x100fe2000801080f */
[----:B------:R-:W1:Y:S01]  /*8080*/  MUFU.EX2 R5, R5 ;  /* 0x0000000500057308 */ /* 0x000e620000000800 */
[----:B---3--:R-:W-:Y:S01]  /*8090*/  FFMA.FTZ R4, R6, R4, R152 ;  /* 0x0000000406047223 */ /* 0x008fe20000010098 */
[----:B------:R-:W-:Y:S01]  /*80a0*/  F2FP.F16.F32.PACK_AB R152, R153, R152 ;  /* 0x000000989998723e */ /* 0x000fe200000000ff */
[--C-:B------:R-:W-:Y:S01]  /*80b0*/  FFMA.FTZ R175, R175, UR10, -R15.reuse ;  /* 0x0000000aafaf7c23 */ /* 0x100fe2000801080f */
[----:B------:R-:W-:Y:S01]  /*80c0*/  @!P2 LEA R11, R11, UR46, 0x2 ;  /* 0x0000002e0b0bac11 */ /* 0x000fe2000f8e10ff */
[----:B------:R-:W-:Y:S01]  /*80d0*/  FADD.FTZ R4, R153, R4 ;  /* 0x0000000499047221 */ /* 0x000fe20000010000 */
[--C-:B------:R-:W-:Y:S01]  /*80e0*/  FFMA.FTZ R178, R178, UR10, -R15.reuse ;  /* 0x0000000ab2b27c23 */ /* 0x100fe2000801080f */
[--C-:B------:R-:W-:Y:S01]  /*80f0*/  FFMA.FTZ R179, R179, UR10, -R15.reuse ;  /* 0x0000000ab3b37c23 */ /* 0x100fe2000801080f */
[----:B------:R-:W2:Y:S01]  /*8100*/  MUFU.EX2 R153, R155 ;  /* 0x0000009b00997308 */ /* 0x000ea20000000800 */
[----:B------:R-:W-:Y:S01]  /*8110*/  @!P2 STS [R11+0x28800], R6 ;  /* 0x028800060b00a388 */ /* 0x000fe20000000800 */
[----:B------:R-:W-:Y:S01]  /*8120*/  FADD.FTZ R4, R156, R4 ;  /* 0x000000049c047221 */ /* 0x000fe20000010000 */
[----:B------:R-:W-:Y:S01]  /*8130*/  F2FP.F16.F32.PACK_AB R156, R161, R160 ;  /* 0x000000a0a19c723e */ /* 0x000fe200000000ff */
[----:B------:R-:W-:Y:S01]  /*8140*/  FFMA.FTZ R182, R182, UR10, -R15 ;  /* 0x0000000ab6b67c23 */ /* 0x000fe2000801080f */
[-C--:B------:R-:W-:Y:S01]  /*8150*/  FMUL.FTZ R24, R24, R6.reuse ;  /* 0x0000000618187220 */ /* 0x080fe20000410000 */
[----:B------:R-:W-:Y:S01]  /*8160*/  FADD.FTZ R4, R157, R4 ;  /* 0x000000049d047221 */ /* 0x000fe20000010000 */
[-C--:B------:R-:W-:Y:S01]  /*8170*/  FMUL.FTZ R25, R25, R6.reuse ;  /* 0x0000000619197220 */ /* 0x080fe20000410000 */
[----:B------:R-:W-:Y:S01]  /*8180*/  MUFU.EX2 R155, R159 ;  /* 0x0000009f009b7308 */ /* 0x000fe20000000800 */
[----:B-1----:R1:W-:Y:S01]  /*8190*/  @!P2 STS [R11+0x28820], R5 ;  /* 0x028820050b00a388 */ /* 0x0023e20000000800 */
[----:B------:R-:W-:Y:S01]  /*81a0*/  FFMA.FTZ R3, R5, R3, R12 ;  /* 0x0000000305037223 */ /* 0x000fe2000001000c */
[----:B------:R-:W-:Y:S01]  /*81b0*/  FADD.FTZ R4, R160, R4 ;  /* 0x00000004a0047221 */ /* 0x000fe20000010000 */
[-C--:B------:R-:W-:Y:S01]  /*81c0*/  FMUL.FTZ R28, R28, R6.reuse ;  /* 0x000000061c1c7220 */ /* 0x080fe20000410000 */
[-C--:B------:R-:W-:Y:S01]  /*81d0*/  FMUL.FTZ R29, R29, R6.reuse ;  /* 0x000000061d1d7220 */ /* 0x080fe20000410000 */
[-C--:B------:R-:W-:Y:S01]  /*81e0*/  FMUL.FTZ R32, R32, R6.reuse ;  /* 0x0000000620207220 */ /* 0x080fe20000410000 */
[----:B------:R-:W-:Y:S01]  /*81f0*/  FADD.FTZ R4, R161, R4 ;  /* 0x00000004a1047221 */ /* 0x000fe20000010000 */
[----:B------:R-:W-:Y:S01]  /*8200*/  MUFU.EX2 R13, R13 ;  /* 0x0000000d000d7308 */ /* 0x000fe20000000800 */
[----:B--2---:R-:W-:Y:S01]  /*8210*/  FADD.FTZ R3, R153, R3 ;  /* 0x0000000399037221 */ /* 0x004fe20000010000 */
[----:B------:R-:W-:Y:S01]  /*8220*/  FMUL.FTZ R33, R33, R6 ;  /* 0x0000000621217220 */ /* 0x000fe20000410000 */
[--C-:B-1----:R-:W-:Y:S01]  /*8230*/  FFMA.FTZ R11, R158, UR10, -R15.reuse ;  /* 0x0000000a9e0b7c23 */ /* 0x102fe2000801080f */
[----:B------:R-:W-:Y:S01]  /*8240*/  FADD.FTZ R4, R164, R4 ;  /* 0x00000004a4047221 */ /* 0x000fe20000010000 */
[----:B------:R-:W-:Y:S01]  /*8250*/  F2FP.F16.F32.PACK_AB R158, R165, R164 ;  /* 0x000000a4a59e723e */ /* 0x000fe200000000ff */
[----:B------:R-:W-:Y:S01]  /*8260*/  FFMA.FTZ R15, R183, UR10, -R15 ;  /* 0x0000000ab70f7c23 */ /* 0x000fe2000801080f */
        /* <DEDUP_REMOVED lines=9> */
[----:B------:R-:W1:Y:S01]  /*8300*/  MUFU.EX2 R11, R11 ;  /* 0x0000000b000b7308 */ /* 0x000e620000000800 */
[----:B------:R-:W-:Y:S01]  /*8310*/  FADD.FTZ R4, R169, R4 ;  /* 0x00000004a9047221 */ /* 0x000fe20000010000 */
[-C--:B------:R-:W-:Y:S01]  /*8320*/  FMUL.FTZ R48, R48, R6.reuse ;  /* 0x0000000630307220 */ /* 0x080fe20000410000 */
        /* <DEDUP_REMOVED lines=26> */
[----:B------:R-:W-:Y:S01]  /*84d0*/  FADD.FTZ R3, R157, R3 ;  /* 0x000000039d037221 */ /* 0x000fe20000010000 */
[-C--:B------:R-:W-:Y:S01]  /*84e0*/  FMUL.FTZ R89, R89, R6.reuse ;  /* 0x0000000659597220 */ /* 0x080fe20000410000 */
[-C--:B------:R-:W-:Y:S01]  /*84f0*/  FMUL.FTZ R92, R92, R6.reuse ;  /* 0x000000065c5c7220 */ /* 0x080fe20000410000 */
[----:B------:R-:W4:Y:S01]  /*8500*/  MUFU.EX2 R171, R171 ;  /* 0x000000ab00ab7308 */ /* 0x000f220000000800 */
[----:B--2---:R-:W-:Y:S01]  /*8510*/  FADD.FTZ R3, R14, R3 ;  /* 0x000000030e037221 */ /* 0x004fe20000010000 */
[-C--:B------:R-:W-:Y:S01]  /*8520*/  FMUL.FTZ R93, R93, R6.reuse ;  /* 0x000000065d5d7220 */ /* 0x080fe20000410000 */
[-C--:B------:R-:W-:Y:S01]  /*8530*/  FMUL.FTZ R96, R96, R6.reuse ;  /* 0x0000000660607220 */ /* 0x080fe20000410000 */
[-C--:B------:R-:W-:Y:S01]  /*8540*/  FMUL.FTZ R97, R97, R6.reuse ;  /* 0x0000000661617220 */ /* 0x080fe20000410000 */
[----:B---3--:R-:W-:Y:S01]  /*8550*/  FADD.FTZ R3, R159, R3 ;  /* 0x000000039f037221 */ /* 0x008fe20000010000 */
        /* <DEDUP_REMOVED lines=11> */
[----:B----4-:R-:W-:Y:S01]  /*8610*/  FADD.FTZ R3, R171, R3 ;  /* 0x00000003ab037221 */ /* 0x010fe20000010000 */
        /* <DEDUP_REMOVED lines=13> */
[-C--:B------:R-:W-:Y:S01]  /*86f0*/  FMUL.FTZ R136, R136, R6.reuse ;  /* 0x0000000688887220 */ /* 0x080fe20000410000 */
[----:B------:R-:W2:Y:S01]  /*8700*/  MUFU.EX2 R165, R178 ;  /* 0x000000b200a57308 */ /* 0x000ea20000000800 */
[----:B-1----:R-:W-:Y:S01]  /*8710*/  FADD.FTZ R3, R163, R3 ;  /* 0x00000003a3037221 */ /* 0x002fe20000010000 */
[----:B------:R-:W-:Y:S01]  /*8720*/  FADD.FTZ R4, R176, R4 ;  /* 0x00000004b0047221 */ /* 0x000fe20000010000 */
        /* <DEDUP_REMOVED lines=8> */
[----:B------:R-:W-:Y:S01]  /*87b0*/  FMUL.FTZ R149, R149, R6 ;  /* 0x0000000695957220 */ /* 0x000fe20000410000 */
[----:B------:R-:W-:Y:S01]  /*87c0*/  FADD.FTZ R4, R177, R4 ;  /* 0x00000004b1047221 */ /* 0x000fe20000010000 */
[----:B------:R-:W-:Y:S01]  /*87d0*/  F2FP.F16.F32.PACK_AB R153, R153, R12 ;  /* 0x0000000c9999723e */ /* 0x000fe200000000ff */
[----:B------:R-:W-:Y:S01]  /*87e0*/  FMUL.FTZ R26, R26, R5 ;  /* 0x000000051a1a7220 */ /* 0x000fe20000410000 */
[----:B------:R-:W-:Y:S01]  /*87f0*/  F2FP.F16.F32.PACK_AB R155, R155, R11 ;  /* 0x0000000b9b9b723e */ /* 0x000fe200000000ff */
[----:B------:R-:W-:Y:S01]  /*8800*/  BAR.SYNC.DEFER_BLOCKING 0xf, 0x100 ;  /* 0x03c4000000007b1d */ /* 0x000fe20000010000 */
[----:B--2---:R-:W-:Y:S01]  /*8810*/  FADD.FTZ R3, R165, R3 ;  /* 0x00000003a5037221 */ /* 0x004fe20000010000 */
[----:B------:R-:W-:Y:S01]  /*8820*/  F2FP.F16.F32.PACK_AB R157, R157, R13 ;  /* 0x0000000d9d9d723e */ /* 0x000fe200000000ff */
[-C--:B------:R-:W-:Y:S01]  /*8830*/  FMUL.FTZ R27, R27, R5.reuse ;  /* 0x000000051b1b7220 */ /* 0x080fe20000410000 */
[----:B------:R-:W-:Y:S01]  /*8840*/  F2FP.F16.F32.PACK_AB R159, R159, R14 ;  /* 0x0000000e9f9f723e */ /* 0x000fe200000000ff */
[-C--:B------:R-:W-:Y:S01]  /*8850*/  FMUL.FTZ R30, R30, R5.reuse ;  /* 0x000000051e1e7220 */ /* 0x080fe20000410000 */
[----:B------:R-:W2:Y:S01]  /*8860*/  MUFU.EX2 R166, R180 ;  /* 0x000000b400a67308 */ /* 0x000ea20000000800 */
[----:B------:R-:W-:Y:S01]  /*8870*/  F2FP.F16.F32.PACK_AB R160, R169, R168 ;  /* 0x000000a8a9a0723e */ /* 0x000fe200000000ff */
[-C--:B------:R-:W-:Y:S01]  /*8880*/  FMUL.FTZ R31, R31, R5.reuse ;  /* 0x000000051f1f7220 */ /* 0x080fe20000410000 */
[----:B-1----:R-:W-:Y:S01]  /*8890*/  FADD.FTZ R6, R179, R3 ;  /* 0x00000003b3067221 */ /* 0x002fe20000010000 */
[----:B------:R-:W-:Y:S01]  /*88a0*/  F2FP.F16.F32.PACK_AB R162, R173, R162 ;  /* 0x000000a2ada2723e */ /* 0x000fe200000000ff */
[----:B------:R-:W-:Y:S01]  /*88b0*/  FMUL.FTZ R34, R34, R5 ;  /* 0x0000000522227220 */ /* 0x000fe20000410000 */
[----:B------:R-:W-:Y:S01]  /*88c0*/  F2FP.F16.F32.PACK_AB R161, R171, R161 ;  /* 0x000000a1aba1723e */ /* 0x000fe200000000ff */
[----:B------:R-:W-:Y:S01]  /*88d0*/  FMUL.FTZ R35, R35, R5 ;  /* 0x0000000523237220 */ /* 0x000fe20000410000 */
[----:B------:R-:W1:Y:S01]  /*88e0*/  MUFU.EX2 R167, R182 ;  /* 0x000000b600a77308 */ /* 0x000e620000000800 */
[----:B------:R-:W-:Y:S01]  /*88f0*/  F2FP.F16.F32.PACK_AB R163, R175, R163 ;  /* 0x000000a3afa3723e */ /* 0x000fe200000000ff */
[-C--:B------:R-:W-:Y:S01]  /*8900*/  FMUL.FTZ R38, R38, R5.reuse ;  /* 0x0000000526267220 */ /* 0x080fe20000410000 */
[----:B------:R-:W-:Y:S01]  /*8910*/  F2FP.F16.F32.PACK_AB R164, R177, R176 ;  /* 0x000000b0b1a4723e */ /* 0x000fe200000000ff */
[----:B------:R-:W-:Y:S01]  /*8920*/  FMUL.FTZ R39, R39, R5 ;  /* 0x0000000527277220 */ /* 0x000fe20000410000 */
[----:B------:R-:W-:Y:S01]  /*8930*/  F2FP.F16.F32.PACK_AB R165, R179, R165 ;  /* 0x000000a5b3a5723e */ /* 0x000fe200000000ff */
[-C--:B------:R-:W-:Y:S01]  /*8940*/  FMUL.FTZ R42, R42, R5.reuse ;  /* 0x000000052a2a7220 */ /* 0x080fe20000410000 */
[-C--:B------:R-:W-:Y:S01]  /*8950*/  FMUL.FTZ R43, R43, R5.reuse ;  /* 0x000000052b2b7220 */ /* 0x080fe20000410000 */
[----:B------:R-:W3:Y:S01]  /*8960*/  MUFU.EX2 R15, R15 ;  /* 0x0000000f000f7308 */ /* 0x000ee20000000800 */
[----:B--2---:R-:W-:Y:S01]  /*8970*/  FADD.FTZ R4, R166, R4 ;  /* 0x00000004a6047221 */ /* 0x004fe20000010000 */
[C---:B------:R-:W-:Y:S01]  /*8980*/  F2FP.F16.F32.PACK_AB R166, R181.reuse, R166 ;  /* 0x000000a6b5a6723e */ /* 0x040fe200000000ff */
[----:B------:R2:W-:Y:S01]  /*8990*/  STSM.16.M88.4 [R19+0x26800], R152 ;  /* 0x0268009813007844 */ /* 0x0005e20000000200 */
[-C--:B------:R-:W-:Y:S01]  /*89a0*/  FMUL.FTZ R46, R46, R5.reuse ;  /* 0x000000052e2e7220 */ /* 0x080fe20000410000 */
[----:B------:R-:W-:Y:S01]  /*89b0*/  FADD.FTZ R4, R181, R4 ;  /* 0x00000004b5047221 */ /* 0x000fe20000010000 */
[-C--:B------:R-:W-:Y:S01]  /*89c0*/  FMUL.FTZ R47, R47, R5.reuse ;  /* 0x000000052f2f7220 */ /* 0x080fe20000410000 */
[----:B------:R2:W-:Y:S01]  /*89d0*/  STSM.16.M88.4 [R22], R156 ;  /* 0x0000009c16007844 */ /* 0x0005e20000000200 */
[-C--:B------:R-:W-:Y:S01]  /*89e0*/  FMUL.FTZ R50, R50, R5.reuse ;  /* 0x0000000532327220 */ /* 0x080fe20000410000 */
[----:B-1----:R-:W-:Y:S01]  /*89f0*/  FADD.FTZ R6, R167, R6 ;  /* 0x00000006a7067221 */ /* 0x002fe20000010000 */
[-C--:B------:R-:W-:Y:S01]  /*8a00*/  FMUL.FTZ R51, R51, R5.reuse ;  /* 0x0000000533337220 */ /* 0x080fe20000410000 */
[----:B------:R2:W-:Y:S01]  /*8a10*/  STSM.16.M88.4 [R184], R160 ;  /* 0x000000a0b8007844 */ /* 0x0005e20000000200 */
[-C--:B------:R-:W-:Y:S01]  /*8a20*/  FMUL.FTZ R54, R54, R5.reuse ;  /* 0x0000000536367220 */ /* 0x080fe20000410000 */
[-C--:B------:R-:W-:Y:S01]  /*8a30*/  FMUL.FTZ R55, R55, R5.reuse ;  /* 0x0000000537377220 */ /* 0x080fe20000410000 */
[-C--:B------:R-:W-:Y:S01]  /*8a40*/  FMUL.FTZ R58, R58, R5.reuse ;  /* 0x000000053a3a7220 */ /* 0x080fe20000410000 */
[-C--:B------:R-:W-:Y:S01]  /*8a50*/  FMUL.FTZ R59, R59, R5.reuse ;  /* 0x000000053b3b7220 */ /* 0x080fe20000410000 */
[----:B------:R-:W-:Y:S01]  /*8a60*/  FMUL.FTZ R62, R62, R5 ;  /* 0x000000053e3e7220 */ /* 0x000fe20000410000 */
[C---:B---3--:R-:W-:Y:S01]  /*8a70*/  F2FP.F16.F32.PACK_AB R167, R15.reuse, R167 ;  /* 0x000000a70fa7723e */ /* 0x048fe200000000ff */
        /* <DEDUP_REMOVED lines=47> */
[----:B--2---:R-:W-:Y:S06]  /*8d70*/  @!P0 BRA `(.L_x_2318) ;  /* 0x0000000000048947 */ /* 0x004fec0003800000 */
[----:B------:R-:W-:Y:S01]  /*8d80*/  BPT.TRAP 0x1 ;  /* 0x000000040000795c */ /* 0x000fe20000300000 */
.L_x_2318:
[----:B------:R1:W2:Y:S01]  /*8d90*/  SYNCS.PHASECHK.TRANS64.TRYWAIT P2, [UR27+0x28c50], R7 ;  /* 0x028c5007ff0075a7 */ /* 0x0002a2000804015b */
[----:B------:R-:W-:Y:S05]  /*8da0*/  @!P0 BRA `(.L_x_2319) ;  /* 0x0000000000048947 */ /* 0x000fea0003800000 */
[----:B------:R-:W-:Y:S01]  /*8db0*/  BPT.TRAP 0x1 ;  /* 0x000000040000795c */ /* 0x000fe20000300000 */
.L_x_2319:
[----:B--2---:R-:W-:Y:S05]  /*8dc0*/  @P2 BRA `(.L_x_2320) ;  /* 0x0000000000082947 */ /* 0x004fea0003800000 */
[----:B------:R-:W2:Y:S02]  /*8dd0*/  SYNCS.PHASECHK.TRANS64.TRYWAIT P2, [UR27+0x28c50], R7 ;  /* 0x028c5007ff0075a7 */ /* 0x000ea4000804015b */
[----:B--2---:R-:W-:Y:S05]  /*8de0*/  @!P2 BRA `(.L_x_2321) ;  /* 0x0000011400d0a947 */ /* 0x004fea0003800000 */
.L_x_2320:
        /* <DEDUP_REMOVED lines=42> */
[----:B------:R-:W-:Y:S01]  /*9090*/  IMAD.MOV.U32 R6, RZ, RZ, R9 ;  /* 0x000000ffff067224 */ /* 0x000fe200078e0009 */
[----:B------:R-:W-:Y:S01]  /*90a0*/  UMOV UR37, UR24 ;  /* 0x0000001800257c82 */ /* 0x000fe20008000000 */
[----:B------:R-:W-:-:S07]  /*90b0*/  IMAD.MOV.U32 R5, RZ, RZ, R8 ;  /* 0x000000ffff057224 */ /* 0x000fce00078e0008 */
.L_x_2305:
[----:B------:R-:W-:Y:S01]  /*90c0*/  ULDC UR6, c[0x0][0x448] ;  /* 0x0001120000067ab9 */ /* 0x000fe20000000800 */
[----:B------:R-:W-:Y:S01]  /*90d0*/  ULDC UR18, c[0x0][0x9e4] ;  /* 0x0002790000127ab9 */ /* 0x000fe20000000800 */
[----:B------:R-:W-:Y:S02]  /*90e0*/  UISETP.NE.AND UP0, UPT, UR6, 0x1, UPT ;  /* 0x000000010600788c */ /* 0x000fe4000bf05270 */
[----:B------:R-:W-:Y:S02]  /*90f0*/  UISETP.GE.AND UP1, UPT, UR18, 0x1, UPT ;  /* 0x000000011200788c */ /* 0x000fe4000bf26270 */
[----:B------:R-:W-:Y:S02]  /*9100*/  UIADD3 UR14, UR42, 0x3f, URZ ;  /* 0x0000003f2a0e7890 */ /* 0x000fe4000fffe03f */
[----:B------:R-:W-:Y:S02]  /*9110*/  UIADD3 UR15, UR49, 0x1, -UR51 ;  /* 0x00000001310f7890 */ /* 0x000fe4000fffe833 */
[----:B------:R-:W-:-:S03]  /*9120*/  PLOP3.LUT P5, PT, PT, PT, UP1, 0x80, 0x0 ;  /* 0x000000000000781c */ /* 0x000fc60003faf018 */
[----:B------:R-:W-:Y:S01]  /*9130*/  @UP0 ULDC UR6, c[0x0][0x44c] ;  /* 0x0001130000060ab9 */ /* 0x000fe20000000800 */
[----:B------:R-:W-:Y:S01]  /*9140*/  @UP0 ULDC UR19, c[0x0][0x450] ;  /* 0x0001140000130ab9 */ /* 0x000fe20000000800 */
[----:B------:R-:W-:-:S04]  /*9150*/  UIMAD.WIDE.U32 UR6, UR14, UR6, URZ ;  /* 0x000000060e0672a5 */ /* 0x000fc8000f8e003f */
[----:B------:R-:W-:-:S04]  /*9160*/  @UP0 USHF.R.U32.HI UR14, URZ, UR19, UR7 ;  /* 0x000000133f0e0299 */ /* 0x000fc80008011607 */
        /* <DEDUP_REMOVED lines=13> */
.L_x_2324:
[----:B------:R-:W-:-:S11]  /*9240*/  UISETP.NE.AND UP1, UPT, UR18, 0x1, UPT ;  /* 0x000000011200788c */ /* 0x000fd6000bf25270 */
[----:B------:R-:W-:Y:S02]  /*9250*/  @UP1 ULDC.64 UR22, c[0x0][0x9e8] ;  /* 0x00027a0000161ab9 */ /* 0x000fe40000000a00 */
[----:B------:R-:W-:-:S04]  /*9260*/  UIMAD.WIDE.U32 UR6, UR14, UR22, URZ ;  /* 0x000000160e0672a5 */ /* 0x000fc8000f8e003f */
[----:B------:R-:W-:-:S12]  /*9270*/  @UP1 USHF.R.U32.HI UR14, URZ, UR23, UR7 ;  /* 0x000000173f0e1299 */ /* 0x000fd80008011607 */
.L_x_2325:
[----:B------:R-:W-:-:S04]  /*9280*/  UIMAD UR14, UR14, UR18, URZ ;  /* 0x000000120e0e72a4 */ /* 0x000fc8000f8e023f */
[----:B------:R-:W-:-:S04]  /*9290*/  UISETP.LT.AND UP1, UPT, UR11, UR14, UPT ;  /* 0x0000000e0b00728c */ /* 0x000fc8000bf21270 */
[----:B------:R-:W-:-:S12]  /*92a0*/  USEL UR11, UR11, UR14, !UP1 ;  /* 0x0000000e0b0b7287 */ /* 0x000fd8000c800000 */
.L_x_2323:
        /* <DEDUP_REMOVED lines=11> */
[----:B------:R-:W-:Y:S01]  /*9360*/  IMAD.MOV.U32 R9, RZ, RZ, R5 ;  /* 0x000000ffff097224 */ /* 0x000fe200078e0005 */
[----:B------:R-:W-:Y:S01]  /*9370*/  UMOV UR23, UR37 ;  /* 0x0000002500177c82 */ /* 0x000fe20008000000 */
[----:B------:R-:W-:-:S05]  /*9380*/  ULDC UR20, c[0x0][0x988] ;  /* 0x0002620000147ab9 */ /* 0x000fca0000000800 */
.L_x_2335:
        /* <DEDUP_REMOVED lines=8> */
[----:B---3--:R-:W-:Y:S10]  /*9410*/  @!P0 BRA `(.L_x_2327) ;  /* 0x0000000000048947 */ /* 0x008ff40003800000 */
[----:B------:R-:W-:Y:S01]  /*9420*/  BPT.TRAP 0x1 ;  /* 0x000000040000795c */ /* 0x000fe20000300000 */
.L_x_2327:
[----:B------:R-:W-:Y:S01]  /*9430*/  ULEA UR24, UR37, UR46, 0x3 ;  /* 0x0000002e25187291 */ /* 0x000fe2000f8e183f */
[----:B01----:R-:W-:-:S05]  /*9440*/  IMAD.U32 R7, RZ, RZ, UR38 ;  /* 0x00000026ff077e24 */ /* 0x003fca000f8e00ff */
[----:B------:R-:W-:-:S04]  /*9450*/  SHF.L.U32 R7, R7, 0x1f, RZ ;  /* 0x0000001f07077819 */ /* 0x000fc800000006ff */
[----:B------:R0:W1:Y:S01]  /*9460*/  SYNCS.PHASECHK.TRANS64.TRYWAIT P2, [UR24+0x28c30], R7 ;  /* 0x028c3007ff0075a7 */ /* 0x0000620008040158 */
[----:B------:R-:W-:Y:S05]  /*9470*/  @!P0 BRA `(.L_x_2328) ;  /* 0x0000000000048947 */ /* 0x000fea0003800000 */
[----:B------:R-:W-:Y:S01]  /*9480*/  BPT.TRAP 0x1 ;  /* 0x000000040000795c */ /* 0x000fe20000300000 */
.L_x_2328:
[----:B-1----:R-:W-:Y:S05]  /*9490*/  @P2 BRA `(.L_x_2329) ;  /* 0x0000000000082947 */ /* 0x002fea0003800000 */
[----:B------:R-:W1:Y:S02]  /*94a0*/  SYNCS.PHASECHK.TRANS64.TRYWAIT P2, [UR24+0x28c30], R7 ;  /* 0x028c3007ff0075a7 */ /* 0x000e640008040158 */
[----:B-1----:R-:W-:Y:S05]  /*94b0*/  @!P2 BRA `(.L_x_2330) ;  /* 0x000001100030a947 */ /* 0x002fea0003800000 */
.L_x_2329:
[----:B------:R-:W-:Y:S01]  /*94c0*/  R2UR UR18, R0 ;  /* 0x00000000001272ca */ /* 0x000fe200000e0000 */
[----:B----4-:R-:W-:Y:S01]  /*94d0*/  WARPGROUP.ARRIVE ;  /* 0x00000000000079c5 */ /* 0x010fe20000000000 */
[----:B------:R-:W-:Y:S01]  /*94e0*/  UMOV UR19, 0x40000040 ;  /* 0x4000004000137882 */ /* 0x000fe20000000000 */
[----:B------:R-:W-:Y:S01]  /*94f0*/  UMOV UR7, 0x40000040 ;  /* 0x4000004000077882 */ /* 0x000fe20000000000 */
[----:B------:R-:W-:Y:S01]  /*9500*/  UMOV UR11, 0x40000040 ;  /* 0x40000040000b7882 */ /* 0x000fe20000000000 */
[----:B------:R-:W-:Y:S01]  /*9510*/  UMOV UR15, 0x40000040 ;  /* 0x40000040000f7882 */ /* 0x000fe20000000000 */
[----:B------:R-:W-:-:S07]  /*9520*/  ISETP.NE.AND P2, PT, R17, RZ, PT ;  /* 0x000000ff1100720c */ /* 0x000fce0003f45270 */
[----:B------:R-:W-:-:S04]  /*9530*/  ULEA UR18, UR37, UR18, 0x9 ;  /* 0x0000001225127291 */ /* 0x000fc8000f8e483f */
[----:B------:R-:W-:Y:S02]  /*9540*/  UIADD3 UR6, UR18, 0x2, URZ ;  /* 0x0000000212067890 */ /* 0x000fe4000fffe03f */
[----:B------:R-:W-:Y:S02]  /*9550*/  UIADD3 UR10, UR18, 0x4, URZ ;  /* 0x00000004120a7890 */ /* 0x000fe4000fffe03f */
[----:B------:R-:W-:Y:S02]  /*9560*/  UIADD3 UR14, UR18, 0x6, URZ ;  /* 0x00000006120e7890 */ /* 0x000fe4000fffe03f */
[----:B------:R-:W-:Y:S03]  /*9570*/  HGMMA.64x64x16.F32 R152, gdesc[UR16], RZ, !UPT, gsb0 ;  /* 0x00e00000109879f0 */ /* 0x000fe6000c0008ff */
[----:B------:R-:W-:Y:S02]  /*9580*/  WARPGROUP.DEPBAR.LE gsb0, 0x0 ;  /* 0x00008000000079c5 */ /* 0x000fe40000010000 */
[----:B------:R-:W-:-:S06]  /*9590*/  WARPGROUP.ARRIVE ;  /* 0x00000000000079c5 */ /* 0x000fcc0000000000 */
[----:B------:R-:W-:Y:S03]  /*95a0*/  HGMMA.64x64x16.F32 R152, gdesc[UR4], R152, gsb0 ;  /* 0x00e00000049879f0 */ /* 0x000fe60008000898 */
[----:B------:R-:W-:Y:S02]  /*95b0*/  WARPGROUP.DEPBAR.LE gsb0, 0x0 ;  /* 0x00008000000079c5 */ /* 0x000fe40000010000 */
[----:B------:R-:W-:-:S06]  /*95c0*/  WARPGROUP.ARRIVE ;  /* 0x00000000000079c5 */ /* 0x000fcc0000000000 */
[----:B------:R-:W-:Y:S01]  /*95d0*/  HGMMA.64x64x16.F32 R152, gdesc[UR8], R152, gsb0 ;  /* 0x00e00000089879f0 */ /* 0x000fe20008000898 */
[----:B------:R-:W-:Y:S02]  /*95e0*/  UMOV UR10, UR20 ;  /* 0x00000014000a7c82 */ /* 0x000fe40008000000 */
        /* <DEDUP_REMOVED lines=20> */
[----:B-1----:R-:W1:Y:S02]  /*9730*/  SHFL.BFLY PT, R6, R5, 0x2, 0x1f ;  /* 0x0c401f0005067f89 */ /* 0x002e6400000e0000 */
[----:B-1----:R-:W-:-:S05]  /*9740*/  FMNMX.FTZ R5, R5, R6, !PT ;  /* 0x0000000605057209 */ /* 0x002fca0007810000 */
[----:B------:R-:W1:Y:S02]  /*9750*/  SHFL.BFLY PT, R6, R5, 0x1, 0x1f ;  /* 0x0c201f0005067f89 */ /* 0x000e6400000e0000 */
[----:B-1----:R-:W-:-:S05]  /*9760*/  FMNMX.FTZ R5, R5, R6, !PT ;  /* 0x0000000605057209 */ /* 0x002fca0007810000 */
        /* <DEDUP_REMOVED lines=19> */
[----:B------:R-:W-:Y:S01]  /*98a0*/  FMUL.FTZ R9, R9, UR10 ;  /* 0x0000000a09097c20 */ /* 0x000fe20008410000 */
[----:B------:R-:W-:Y:S02]  /*98b0*/  MUFU.EX2 R152, R152 ;  /* 0x0000009800987308 */ /* 0x000fe40000000800 */
[----:B------:R-:W-:-:S04]  /*98c0*/  FMNMX.FTZ R6, R155, R6, !PT ;  /* 0x000000069b067209 */ /* 0x000fc80007810000 */
[----:B------:R-:W-:Y:S02]  /*98d0*/  FMNMX.FTZ R6, R158, R6, !PT ;  /* 0x000000069e067209 */ /* 0x000fe40007810000 */
[----:B------:R-:W1:Y:S02]  /*98e0*/  MUFU.EX2 R9, R9 ;  /* 0x0000000900097308 */ /* 0x000e640000000800 */
[----:B------:R-:W-:-:S04]  /*98f0*/  FMNMX.FTZ R6, R159, R6, !PT ;  /* 0x000000069f067209 */ /* 0x000fc80007810000 */
[----:B------:R-:W-:Y:S02]  /*9900*/  FMNMX.FTZ R6, R162, R6, !PT ;  /* 0x00000006a2067209 */ /* 0x000fe40007810000 */
[----:B------:R-:W3:Y:S02]  /*9910*/  MUFU.EX2 R153, R153 ;  /* 0x0000009900997308 */ /* 0x000ee40000000800 */
[----:B------:R-:W-:-:S04]  /*9920*/  FMNMX.FTZ R6, R163, R6, !PT ;  /* 0x00000006a3067209 */ /* 0x000fc80007810000 */
[----:B------:R-:W-:Y:S02]  /*9930*/  FMNMX.FTZ R6, R166, R6, !PT ;  /* 0x00000006a6067209 */ /* 0x000fe40007810000 */
[----:B------:R-:W4:Y:S01]  /*9940*/  MUFU.EX2 R156, R156 ;  /* 0x0000009c009c7308 */ /* 0x000f220000000800 */
[----:B-1----:R-:W-:Y:S01]  /*9950*/  FFMA.FTZ R4, R9, R4, R152 ;  /* 0x0000000409047223 */ /* 0x002fe20000010098 */
[----:B------:R-:W-:Y:S01]  /*9960*/  FMNMX.FTZ R6, R167, R6, !PT ;  /* 0x00000006a7067209 */ /* 0x000fe20007810000 */
[-C--:B------:R-:W-:Y:S01]  /*9970*/  FMUL.FTZ R24, R24, R9.reuse ;  /* 0x0000000918187220 */ /* 0x080fe20000410000 */
[-C--:B------:R-:W-:Y:S01]  /*9980*/  FMUL.FTZ R25, R25, R9.reuse ;  /* 0x0000000919197220 */ /* 0x080fe20000410000 */
[-C--:B------:R-:W-:Y:S01]  /*9990*/  FMUL.FTZ R28, R28, R9.reuse ;  /* 0x000000091c1c7220 */ /* 0x080fe20000410000 */
[----:B------:R-:W-:Y:S01]  /*99a0*/  FMNMX.FTZ R6, R170, R6, !PT ;  /* 0x00000006aa067209 */ /* 0x000fe20007810000 */
[-C--:B------:R-:W-:Y:S01]  /*99b0*/  FMUL.FTZ R29, R29, R9.reuse ;  /* 0x000000091d1d7220 */ /* 0x080fe20000410000 */
[----:B------:R-:W1:Y:S01]  /*99c0*/  MUFU.EX2 R157, R157 ;  /* 0x0000009d009d7308 */ /* 0x000e620000000800 */
[----:B---3--:R-:W-:Y:S01]  /*99d0*/  FADD.FTZ R4, R153, R4 ;  /* 0x0000000499047221 */ /* 0x008fe20000010000 */
[----:B------:R-:W-:Y:S01]  /*99e0*/  FMNMX.FTZ R6, R171, R6, !PT ;  /* 0x00000006ab067209 */ /* 0x000fe20007810000 */
[-C--:B------:R-:W-:Y:S01]  /*99f0*/  FMUL.FTZ R32, R32, R9.reuse ;  /* 0x0000000920207220 */ /* 0x080fe20000410000 */
[----:B------:R-:W-:Y:S01]  /*9a00*/  F2FP.F16.F32.PACK_AB R188, R153, R152 ;  /* 0x0000009899bc723e */ /* 0x000fe200000000ff */
[-C--:B------:R-:W-:Y:S01]  /*9a10*/  FMUL.FTZ R33, R33, R9.reuse ;  /* 0x0000000921217220 */ /* 0x080fe20000410000 */
[----:B------:R-:W-:Y:S01]  /*9a20*/  FMNMX.FTZ R6, R174, R6, !PT ;  /* 0x00000006ae067209 */ /* 0x000fe20007810000 */
[-C--:B------:R-:W-:Y:S01]  /*9a30*/  FMUL.FTZ R36, R36, R9.reuse ;  /* 0x0000000924247220 */ /* 0x080fe20000410000 */
[----:B------:R-:W3:Y:S01]  /*9a40*/  MUFU.EX2 R152, R160 ;  /* 0x000000a000987308 */ /* 0x000ee20000000800 */
[----:B----4-:R-:W-:Y:S01]  /*9a50*/  FADD.FTZ R4, R156, R4 ;  /* 0x000000049c047221 */ /* 0x010fe20000010000 */
[----:B------:R-:W-:Y:S01]  /*9a60*/  FMNMX.FTZ R6, R175, R6, !PT ;  /* 0x00000006af067209 */ /* 0x000fe20007810000 */
[-C--:B------:R-:W-:Y:S01]  /*9a70*/  FMUL.FTZ R37, R37, R9.reuse ;  /* 0x0000000925257220 */ /* 0x080fe20000410000 */
[-C--:B------:R-:W-:Y:S01]  /*9a80*/  FMUL.FTZ R40, R40, R9.reuse ;  /* 0x0000000928287220 */ /* 0x080fe20000410000 */
[-C--:B------:R-:W-:Y:S01]  /*9a90*/  FMUL.FTZ R41, R41, R9.reuse ;  /* 0x0000000929297220 */ /* 0x080fe20000410000 */
[----:B------:R-:W-:Y:S01]  /*9aa0*/  FMNMX.FTZ R6, R178, R6, !PT ;  /* 0x00000006b2067209 */ /* 0x000fe20007810000 */
[-C--:B------:R-:W-:Y:S01]  /*9ab0*/  FMUL.FTZ R44, R44, R9.reuse ;  /* 0x000000092c2c7220 */ /* 0x080fe20000410000 */
[----:B------:R-:W4:Y:S01]  /*9ac0*/  MUFU.EX2 R161, R161 ;  /* 0x000000a100a17308 */ /* 0x000f220000000800 */
[----:B-1----:R-:W-:Y:S01]  /*9ad0*/  FADD.FTZ R4, R157, R4 ;  /* 0x000000049d047221 */ /* 0x002fe20000010000 */
[----:B------:R-:W-:Y:S01]  /*9ae0*/  FMNMX.FTZ R6, R179, R6, !PT ;  /* 0x00000006b3067209 */ /* 0x000fe20007810000 */
[-C--:B------:R-:W-:Y:S01]  /*9af0*/  FMUL.FTZ R45, R45, R9.reuse ;  /* 0x000000092d2d7220 */ /* 0x080fe20000410000 */
[----:B------:R-:W-:Y:S01]  /*9b00*/  F2FP.F16.F32.PACK_AB R190, R157, R156 ;  /* 0x0000009c9dbe723e */ /* 0x000fe200000000ff */
[-C--:B------:R-:W-:Y:S01]  /*9b10*/  FMUL.FTZ R48, R48, R9.reuse ;  /* 0x0000000930307220 */ /* 0x080fe20000410000 */
[----:B------:R-:W-:Y:S01]  /*9b20*/  FMNMX.FTZ R6, R182, R6, !PT ;  /* 0x00000006b6067209 */ /* 0x000fe20007810000 */
[-C--:B------:R-:W-:Y:S01]  /*9b30*/  FMUL.FTZ R49, R49, R9.reuse ;  /* 0x0000000931317220 */ /* 0x080fe20000410000 */
[----:B------:R-:W1:Y:S01]  /*9b40*/  MUFU.EX2 R164, R164 ;  /* 0x000000a400a47308 */ /* 0x000e620000000800 */
[----:B---3--:R-:W-:Y:S01]  /*9b50*/  FADD.FTZ R4, R152, R4 ;  /* 0x0000000498047221 */ /* 0x008fe20000010000 */
[----:B------:R-:W-:Y:S01]  /*9b60*/  FMNMX.FTZ R6, R183, R6, !PT ;  /* 0x00000006b7067209 */ /* 0x000fe20007810000 */
[-C--:B------:R-:W-:Y:S01]  /*9b70*/  FMUL.FTZ R52, R52, R9.reuse ;  /* 0x0000000934347220 */ /* 0x080fe20000410000 */
[-C--:B------:R-:W-:Y:S01]  /*9b80*/  FMUL.FTZ R53, R53, R9.reuse ;  /* 0x0000000935357220 */ /* 0x080fe20000410000 */
[-C--:B------:R-:W-:Y:S01]  /*9b90*/  FMUL.FTZ R56, R56, R9.reuse ;  /* 0x0000000938387220 */ /* 0x080fe20000410000 */
[-C--:B------:R-:W-:Y:S01]  /*9ba0*/  FMUL.FTZ R57, R57, R9.reuse ;  /* 0x0000000939397220 */ /* 0x080fe20000410000 */
[----:B--2---:R-:W2:Y:S01]  /*9bb0*/  SHFL.BFLY PT, R10, R6, 0x2, 0x1f ;  /* 0x0c401f00060a7f89 */ /* 0x004ea200000e0000 */
[----:B------:R-:W3:Y:S01]  /*9bc0*/  MUFU.EX2 R165, R165 ;  /* 0x000000a500a57308 */ /* 0x000ee20000000800 */
[C---:B----4-:R-:W-:Y:S01]  /*9bd0*/  FADD.FTZ R4, R161.reuse, R4 ;  /* 0x00000004a1047221 */ /* 0x050fe20000010000 */
[----:B------:R-:W-:Y:S01]  /*9be0*/  F2FP.F16.F32.PACK_AB R152, R161, R152 ;  /* 0x00000098a198723e */ /* 0x000fe200000000ff */
[-C--:B------:R-:W-:Y:S01]  /*9bf0*/  FMUL.FTZ R60, R60, R9.reuse ;  /* 0x000000093c3c7220 */ /* 0x080fe20000410000 */
[-C--:B------:R-:W-:Y:S01]  /*9c00*/  FMUL.FTZ R61, R61, R9.reuse ;  /* 0x000000093d3d7220 */ /* 0x080fe20000410000 */
[-C--:B------:R-:W-:Y:S01]  /*9c10*/  FMUL.FTZ R64, R64, R9.reuse ;  /* 0x0000000940407220 */ /* 0x080fe20000410000 */
[-C--:B------:R-:W-:Y:S01]  /*9c20*/  FMUL.FTZ R65, R65, R9.reuse ;  /* 0x0000000941417220 */ /* 0x080fe20000410000 */
[-C--:B------:R-:W-:Y:S01]  /*9c30*/  FMUL.FTZ R68, R68, R9.reuse ;  /* 0x0000000944447220 */ /* 0x080fe20000410000 */
[----:B------:R-:W4:Y:S01]  /*9c40*/  MUFU.EX2 R156, R168 ;  /* 0x000000a8009c7308 */ /* 0x000f220000000800 */
        /* <DEDUP_REMOVED lines=14> */
[----:B--2---:R-:W-:Y:S01]  /*9d30*/  FMNMX.FTZ R6, R6, R10, !PT ;  /* 0x0000000a06067209 */ /* 0x004fe20007810000 */
[----:B------:R-:W2:Y:S01]  /*9d40*/  MUFU.EX2 R172, R172 ;  /* 0x000000ac00ac7308 */ /* 0x000ea20000000800 */
[----:B----4-:R-:W-:Y:S01]  /*9d50*/  FADD.FTZ R4, R156, R4 ;  /* 0x000000049c047221 */ /* 0x010fe20000010000 */
[-C--:B------:R-:W-:Y:S01]  /*9d60*/  FMUL.FTZ R92, R92, R9.reuse ;  /* 0x000000095c5c7220 */ /* 0x080fe20000410000 */
[-C--:B------:R-:W-:Y:S01]  /*9d70*/  FMUL.FTZ R93, R93, R9.reuse ;  /* 0x000000095d5d7220 */ /* 0x080fe20000410000 */
[----:B------:R-:W3:Y:S01]  /*9d80*/  SHFL.BFLY PT, R10, R6, 0x1, 0x1f ;  /* 0x0c201f00060a7f89 */ /* 0x000ee200000e0000 */
[-C--:B------:R-:W-:Y:S01]  /*9d90*/  FMUL.FTZ R96, R96, R9.reuse ;  /* 0x0000000960607220 */ /* 0x080fe20000410000 */
[-C--:B------:R-:W-:Y:S01]  /*9da0*/  FMUL.FTZ R97, R97, R9.reuse ;  /* 0x0000000961617220 */ /* 0x080fe20000410000 */
[-C--:B------:R-:W-:Y:S01]  /*9db0*/  FMUL.FTZ R100, R100, R9.reuse ;  /* 0x0000000964647220 */ /* 0x080fe20000410000 */
[----:B------:R-:W4:Y:S01]  /*9dc0*/  MUFU.EX2 R173, R173 ;  /* 0x000000ad00ad7308 */ /* 0x000f220000000800 */
[C---:B-1----:R-:W-:Y:S01]  /*9dd0*/  FADD.FTZ R4, R169.reuse, R4 ;  /* 0x00000004a9047221 */ /* 0x042fe20000010000 */
[----:B------:R-:W-:Y:S01]  /*9de0*/  F2FP.F16.F32.PACK_AB R156, R169, R156 ;  /* 0x0000009ca99c723e */ /* 0x000fe200000000ff */
[-C--:B------:R-:W-:Y:S01]  /*9df0*/  FMUL.FTZ R101, R101, R9.reuse ;  /* 0x0000000965657220 */ /* 0x080fe20000410000 */
        /* <DEDUP_REMOVED lines=16> */
[----:B---3--:R-:W-:Y:S01]  /*9f00*/  FMNMX.FTZ R6, R6, R10, !PT ;  /* 0x0000000a06067209 */ /* 0x008fe20007810000 */
[-C--:B------:R-:W-:Y:S01]  /*9f10*/  FMUL.FTZ R128, R128, R9.reuse ;  /* 0x0000000980807220 */ /* 0x080fe20000410000 */
[-C--:B------:R-:W-:Y:S01]  /*9f20*/  FMUL.FTZ R129, R129, R9.reuse ;  /* 0x0000000981817220 */ /* 0x080fe20000410000 */
[-C--:B------:R-:W-:Y:S01]  /*9f30*/  FMUL.FTZ R132, R132, R9.reuse ;  /* 0x0000000984847220 */ /* 0x080fe20000410000 */
[----:B------:R-:W3:Y:S01]  /*9f40*/  MUFU.EX2 R180, R180 ;  /* 0x000000b400b47308 */ /* 0x000ee20000000800 */
[C---:B------:R-:W-:Y:S01]  /*9f50*/  FADD.FTZ R8, -R6.reuse, R8 ;  /* 0x0000000806087221 */ /* 0x040fe20000010100 */
[----:B------:R-:W-:Y:S01]  /*9f60*/  FMUL.FTZ R10, R6, UR10 ;  /* 0x0000000a060a7c20 */ /* 0x000fe20008410000 */
[----:B-1----:R-:W-:Y:S01]  /*9f70*/  FADD.FTZ R4, R160, R4 ;  /* 0x00000004a0047221 */ /* 0x002fe20000010000 */
[-C--:B------:R-:W-:Y:S01]  /*9f80*/  FMUL.FTZ R133, R133, R9.reuse ;  /* 0x0000000985857220 */ /* 0x080fe20000410000 */
        /* <DEDUP_REMOVED lines=13> */
[----:B------:R-:W4:Y:S01]  /*a060*/  MUFU.EX2 R8, R8 ;  /* 0x0000000800087308 */ /* 0x000f220000000800 */
[--C-:B------:R-:W-:Y:S01]  /*a070*/  FFMA.FTZ R175, R175, UR10, -R10.reuse ;  /* 0x0000000aafaf7c23 */ /* 0x100fe2000801080a */
[--C-:B------:R-:W-:Y:S01]  /*a080*/  FFMA.FTZ R178, R178, UR10, -R10.reuse ;  /* 0x0000000ab2b27c23 */ /* 0x100fe2000801080a */
[--C-:B------:R-:W-:Y:S01]  /*a090*/  FFMA.FTZ R179, R179, UR10, -R10.reuse ;  /* 0x0000000ab3b37c23 */ /* 0x100fe2000801080a */
[--C-:B------:R-:W-:Y:S01]  /*a0a0*/  FFMA.FTZ R182, R182, UR10, -R10.reuse ;  /* 0x0000000ab6b67c23 */ /* 0x100fe2000801080a */
[----:B------:R-:W-:Y:S01]  /*a0b0*/  FFMA.FTZ R183, R183, UR10, -R10 ;  /* 0x0000000ab7b77c23 */ /* 0x000fe2000801080a */
[----:B------:R-:W-:Y:S01]  /*a0c0*/  IMAD.U32 R10, RZ, RZ, UR24 ;  /* 0x00000018ff0a7e24 */ /* 0x000fe2000f8e00ff */
[----:B-1----:R-:W-:Y:S01]  /*a0d0*/  F2FP.F16.F32.PACK_AB R154, R165, R164 ;  /* 0x000000a4a59a723e */ /* 0x002fe200000000ff */
[----:B------:R-:W1:Y:S01]  /*a0e0*/  MUFU.EX2 R155, R155 ;  /* 0x0000009b009b7308 */ /* 0x000e620000000800 */
[C---:B--2---:R-:W-:Y:S01]  /*a0f0*/  FADD.FTZ R4, R177.reuse, R4 ;  /* 0x00000004b1047221 */ /* 0x044fe20000010000 */
[----:B------:R-:W-:Y:S01]  /*a100*/  @!P1 VIADD R11, R10, 0x28c40 ;  /* 0x00028c400a0b9836 */ /* 0x000fe20000000000 */
[----:B------:R-:W-:Y:S01]  /*a110*/  F2FP.F16.F32.PACK_AB R160, R177, R160 ;  /* 0x000000a0b1a0723e */ /* 0x000fe200000000ff */
[-C--:B------:R-:W-:Y:S01]  /*a120*/  FMUL.FTZ R136, R136, R9.reuse ;  /* 0x0000000988887220 */ /* 0x080fe20000410000 */
[----:B---3--:R-:W-:Y:S01]  /*a130*/  FADD.FTZ R4, R180, R4 ;  /* 0x00000004b4047221 */ /* 0x008fe20000010000 */
[----:B------:R-:W-:Y:S01]  /*a140*/  FMUL.FTZ R137, R137, R9 ;  /* 0x0000000989897220 */ /* 0x000fe20000410000 */
[----:B------:R-:W-:Y:S01]  /*a150*/  @!P1 PRMT R11, RZ, 0x654, R11 ;  /* 0x00000654ff0b9816 */ /* 0x000fe2000000000b */
[----:B------:R2:W3:Y:S01]  /*a160*/  MUFU.EX2 R191, R158 ;  /* 0x0000009e00bf7308 */ /* 0x0004e20000000800 */
[----:B----4-:R-:W-:Y:S01]  /*a170*/  FFMA.FTZ R3, R8, R3, R189 ;  /* 0x0000000308037223 */ /* 0x010fe200000100bd */
[-C--:B------:R-:W-:Y:S01]  /*a180*/  FMUL.FTZ R140, R140, R9.reuse ;  /* 0x000000098c8c7220 */ /* 0x080fe20000410000 */
[----:B------:R4:W-:Y:S01]  /*a190*/  @!P1 SYNCS.ARRIVE.TRANS64.RED.A1T0 RZ, [R11+URZ], RZ ;  /* 0x000000ff0bff99a7 */ /* 0x0009e2000810043f */
[-C--:B------:R-:W-:Y:S01]  /*a1a0*/  FMUL.FTZ R141, R141, R9.reuse ;  /* 0x000000098d8d7220 */ /* 0x080fe20000410000 */
[-C--:B------:R-:W-:Y:S01]  /*a1b0*/  FMUL.FTZ R144, R144, R9.reuse ;  /* 0x0000000990907220 */ /* 0x080fe20000410000 */
[-C--:B------:R-:W-:Y:S01]  /*a1c0*/  FMUL.FTZ R145, R145, R9.reuse ;  /* 0x0000000991917220 */ /* 0x080fe20000410000 */
[----:B------:R-:W-:Y:S01]  /*a1d0*/  FMUL.FTZ R148, R148, R9 ;  /* 0x0000000994947220 */ /* 0x000fe20000410000 */
[----:B------:R-:W5:Y:S01]  /*a1e0*/  MUFU.EX2 R159, R159 ;  /* 0x0000009f009f7308 */ /* 0x000f620000000800 */
[C---:B-1----:R-:W-:Y:S01]  /*a1f0*/  FADD.FTZ R3, R155.reuse, R3 ;  /* 0x000000039b037221 */ /* 0x042fe20000010000 */
[----:B------:R-:W-:Y:S01]  /*a200*/  F2FP.F16.F32.PACK_AB R189, R155, R189 ;  /* 0x000000bd9bbd723e */ /* 0x000fe200000000ff */
[----:B----4-:R-:W-:Y:S01]  /*a210*/  IMAD.U32 R11, RZ, RZ, UR23 ;  /* 0x00000017ff0b7e24 */ /* 0x010fe2000f8e00ff */
[----:B--2---:R-:W-:Y:S01]  /*a220*/  F2FP.F16.F32.PACK_AB R158, R173, R172 ;  /* 0x000000acad9e723e */ /* 0x004fe200000000ff */
[----:B------:R-:W-:Y:S01]  /*a230*/  FMUL.FTZ R149, R149, R9 ;  /* 0x0000000995957220 */ /* 0x000fe20000410000 */
[-C--:B------:R-:W-:Y:S01]  /*a240*/  FMUL.FTZ R26, R26, R8.reuse ;  /* 0x000000081a1a7220 */ /* 0x080fe20000410000 */
[----:B------:R-:W-:Y:S01]  /*a250*/  @!P2 IMAD R11, R11, 0x40, R16 ;  /* 0x000000400b0ba824 */ /* 0x000fe200078e0210 */
[----:B------:R-:W1:Y:S01]  /*a260*/  MUFU.EX2 R153, R162 ;  /* 0x000000a200997308 */ /* 0x000e620000000800 */
[----:B---3--:R-:W-:Y:S01]  /*a270*/  FADD.FTZ R3, R191, R3 ;  /* 0x00000003bf037221 */ /* 0x008fe20000010000 */
[-C--:B------:R-:W-:Y:S01]  /*a280*/  FMUL.FTZ R27, R27, R8.reuse ;  /* 0x000000081b1b7220 */ /* 0x080fe20000410000 */
[-C--:B------:R-:W-:Y:S01]  /*a290*/  FMUL.FTZ R30, R30, R8.reuse ;  /* 0x000000081e1e7220 */ /* 0x080fe20000410000 */
[----:B------:R-:W-:Y:S01]  /*a2a0*/  @!P2 LEA R11, R11, UR46, 0x2 ;  /* 0x0000002e0b0bac11 */ /* 0x000fe2000f8e10ff */
[-C--:B------:R-:W-:Y:S01]  /*a2b0*/  FMUL.FTZ R31, R31, R8.reuse ;  /* 0x000000081f1f7220 */ /* 0x080fe20000410000 */
[-C--:B------:R-:W-:Y:S01]  /*a2c0*/  FMUL.FTZ R34, R34, R8.reuse ;  /* 0x0000000822227220 */ /* 0x080fe20000410000 */
[-C--:B------:R-:W-:Y:S01]  /*a2d0*/  FMUL.FTZ R35, R35, R8.reuse ;  /* 0x0000000823237220 */ /* 0x080fe20000410000 */
[----:B------:R-:W2:Y:S01]  /*a2e0*/  MUFU.EX2 R163, R163 ;  /* 0x000000a300a37308 */ /* 0x000ea20000000800 */
[C---:B-----5:R-:W-:Y:S01]  /*a2f0*/  FADD.FTZ R3, R159.reuse, R3 ;  /* 0x000000039f037221 */ /* 0x060fe20000010000 */
[----:B------:R3:W-:Y:S01]  /*a300*/  @!P2 STS [R11+0x28800], R9 ;  /* 0x028800090b00a388 */ /* 0x0007e20000000800 */
[----:B------:R-:W-:Y:S01]  /*a310*/  F2FP.F16.F32.PACK_AB R191, R159, R191 ;  /* 0x000000bf9fbf723e */ /* 0x000fe200000000ff */
[-C--:B------:R-:W-:Y:S01]  /*a320*/  FMUL.FTZ R38, R38, R8.reuse ;  /* 0x0000000826267220 */ /* 0x080fe20000410000 */
[-C--:B------:R-:W-:Y:S01]  /*a330*/  FMUL.FTZ R39, R39, R8.reuse ;  /* 0x0000000827277220 */ /* 0x080fe20000410000 */
[----:B------:R3:W-:Y:S01]  /*a340*/  @!P2 STS [R11+0x28820], R8 ;  /* 0x028820080b00a388 */ /* 0x0007e20000000800 */
[-C--:B------:R-:W-:Y:S01]  /*a350*/  FMUL.FTZ R42, R42, R8.reuse ;  /* 0x000000082a2a7220 */ /* 0x080fe20000410000 */
[----:B------:R-:W4:Y:S01]  /*a360*/  MUFU.EX2 R166, R166 ;  /* 0x000000a600a67308 */ /* 0x000f220000000800 */
[----:B-1----:R-:W-:Y:S01]  /*a370*/  FADD.FTZ R3, R153, R3 ;  /* 0x0000000399037221 */ /* 0x002fe20000010000 */
[----:B------:R-:W-:Y:S01]  /*a380*/  BAR.SYNC.DEFER_BLOCKING 0xf, 0x100 ;  /* 0x03c4000000007b1d */ /* 0x000fe20000010000 */
        /* <DEDUP_REMOVED lines=20> */
[----:B------:R-:W-:Y:S01]  /*a4d0*/  FMUL.FTZ R74, R74, R8 ;  /* 0x000000084a4a7220 */ /* 0x000fe20000410000 */
[----:B------:R-:W4:Y:S01]  /*a4e0*/  MUFU.EX2 R171, R171 ;  /* 0x000000ab00ab7308 */ /* 0x000f220000000800 */
[C---:B-1----:R-:W-:Y:S01]  /*a4f0*/  FADD.FTZ R3, R167.reuse, R3 ;  /* 0x00000003a7037221 */ /* 0x042fe20000010000 */
[----:B------:R-:W-:Y:S01]  /*a500*/  F2FP.F16.F32.PACK_AB R155, R167, R166 ;  /* 0x000000a6a79b723e */ /* 0x000fe200000000ff */
[----:B------:R3:W-:Y:S01]  /*a510*/  STSM.16.M88.4 [R19+0x26800], R188 ;  /* 0x026800bc13007844 */ /* 0x0007e20000000200 */
[-C--:B------:R-:W-:Y:S01]  /*a520*/  FMUL.FTZ R75, R75, R8.reuse ;  /* 0x000000084b4b7220 */ /* 0x080fe20000410000 */
[-C--:B------:R-:W-:Y:S01]  /*a530*/  FMUL.FTZ R78, R78, R8.reuse ;  /* 0x000000084e4e7220 */ /* 0x080fe20000410000 */
[-C--:B------:R-:W-:Y:S01]  /*a540*/  FMUL.FTZ R79, R79, R8.reuse ;  /* 0x000000084f4f7220 */ /* 0x080fe20000410000 */
[----:B------:R3:W-:Y:S01]  /*a550*/  STSM.16.M88.4 [R22], R152 ;  /* 0x0000009816007844 */ /* 0x0007e20000000200 */
        /* <DEDUP_REMOVED lines=23> */
[----:B------:R-:W-:Y:S01]  /*a6d0*/  FMUL.FTZ R114, R114, R8 ;  /* 0x0000000872727220 */ /* 0x000fe20000410000 */
[----:B------:R-:W1:Y:S01]  /*a6e0*/  MUFU.EX2 R179, R179 ;  /* 0x000000b300b37308 */ /* 0x000e620000000800 */
[C---:B--2---:R-:W-:Y:S01]  /*a6f0*/  FADD.FTZ R3, R175.reuse, R3 ;  /* 0x00000003af037221 */ /* 0x044fe20000010000 */
[----:B------:R-:W-:Y:S01]  /*a700*/  F2FP.F16.F32.PACK_AB R159, R175, R174 ;  /* 0x000000aeaf9f723e */ /* 0x000fe200000000ff */
[-C--:B------:R-:W-:Y:S01]  /*a710*/  FMUL.FTZ R115, R115, R8.reuse ;  /* 0x0000000873737220 */ /* 0x080fe20000410000 */
[-C--:B------:R-:W-:Y:S01]  /*a720*/  FMUL.FTZ R118, R118, R8.reuse ;  /* 0x0000000876767220 */ /* 0x080fe20000410000 */
[-C--:B------:R-:W-:Y:S01]  /*a730*/  FMUL.FTZ R119, R119, R8.reuse ;  /* 0x0000000877777220 */ /* 0x080fe20000410000 */
[-C--:B------:R-:W-:Y:S01]  /*a740*/  FMUL.FTZ R122, R122, R8.reuse ;  /* 0x000000087a7a7220 */ /* 0x080fe20000410000 */
[----:B------:R3:W-:Y:S01]  /*a750*/  STSM.16.M88.4 [R184], R156 ;  /* 0x0000009cb8007844 */ /* 0x0007e20000000200 */
        /* <DEDUP_REMOVED lines=21> */
[----:B------:R-:W-:Y:S01]  /*a8b0*/  FMUL.FTZ R151, R151, R8 ;  /* 0x0000000897977220 */ /* 0x000fe20000410000 */
[C---:B----4-:R-:W-:Y:S01]  /*a8c0*/  FADD.FTZ R3, R163.reuse, R12 ;  /* 0x0000000ca3037221 */ /* 0x050fe20000010000 */
[----:B------:R-:W-:-:S02]  /*a8d0*/  F2FP.F16.F32.PACK_AB R163, R163, R182 ;  /* 0x000000b6a3a3723e */ /* 0x000fc400000000ff */
[C---:B-1----:R-:W-:Y:S01]  /*a8e0*/  F2FP.F16.F32.PACK_AB R162, R181.reuse, R180 ;  /* 0x000000b4b5a2723e */ /* 0x042fe200000000ff */
[----:B------:R-:W-:-:S04]  /*a8f0*/  FADD.FTZ R4, R181, R4 ;  /* 0x00000004b5047221 */ /* 0x000fc80000010000 */
[----:B------:R3:W-:Y:S01]  /*a900*/  STSM.16.M88.4 [R23], R160 ;  /* 0x000000a017007844 */ /* 0x0007e20000000200 */
[----:B------:R-:W-:Y:S05]  /*a910*/  @!P0 BRA `(.L_x_2331) ;  /* 0x0000000000048947 */ /* 0x000fea0003800000 */
[----:B------:R-:W-:Y:S01]  /*a920*/  BPT.TRAP 0x1 ;  /* 0x000000040000795c */ /* 0x000fe20000300000 */
.L_x_2331:
[----:B------:R1:W2:Y:S01]  /*a930*/  SYNCS.PHASECHK.TRANS64.TRYWAIT P2, [UR24+0x28c50], R7 ;  /* 0x028c5007ff0075a7 */ /* 0x0002a20008040158 */
[----:B------:R-:W-:Y:S05]  /*a940*/  @!P0 BRA `(.L_x_2332) ;  /* 0x0000000000048947 */ /* 0x000fea0003800000 */
[----:B------:R-:W-:Y:S01]  /*a950*/  BPT.TRAP 0x1 ;  /* 0x000000040000795c */ /* 0x000fe20000300000 */
.L_x_2332:
[----:B--2---:R-:W-:Y:S05]  /*a960*/  @P2 BRA `(.L_x_2333) ;  /* 0x0000000000082947 */ /* 0x004fea0003800000 */
[----:B------:R-:W2:Y:S02]  /*a970*/  SYNCS.PHASECHK.TRANS64.TRYWAIT P2, [UR24+0x28c50], R7 ;  /* 0x028c5007ff0075a7 */ /* 0x000ea40008040158 */
[----:B--2---:R-:W-:Y:S05]  /*a980*/  @!P2 BRA `(.L_x_2334) ;  /* 0x000000fc0014a947 */ /* 0x004fea0003800000 */
.L_x_2333:
[----:B------:R-:W-:Y:S01]  /*a990*/  ULEA UR11, UR37, UR50, 0xc ;  /* 0x00000032250b7291 */ /* 0x000fe2000f8e603f */
[----:B------:R-:W-:Y:S01]  /*a9a0*/  WARPGROUP.ARRIVE ;  /* 0x00000000000079c5 */ /* 0x000fe20000000000 */
[----:B------:R-:W-:Y:S01]  /*a9b0*/  UMOV UR7, 0x40000040 ;  /* 0x4000004000077882 */ /* 0x000fe20000000000 */
[----:B------:R-:W-:Y:S01]  /*a9c0*/  PLOP3.LUT P2, PT, PT, PT, UP1, 0x80, 0x0 ;  /* 0x000000000000781c */ /* 0x000fe20003f4f018 */
[----:B--2---:R-:W-:Y:S01]  /*a9d0*/  @!P1 VIADD R10, R10, 0x28c60 ;  /* 0x00028c600a0a9836 */ /* 0x004fe20000000000 */
[----:B------:R-:W-:Y:S01]  /*a9e0*/  UMOV UR23, UR37 ;  /* 0x0000002500177c82 */ /* 0x000fe20008000000 */
[----:B---3--:R-:W-:Y:S01]  /*a9f0*/  IMAD.MOV.U32 R8, RZ, RZ, R6 ;  /* 0x000000ffff087224 */ /* 0x008fe200078e0006 */
        /* <DEDUP_REMOVED lines=33> */
[----:B------:R-:W-:-:S05]  /*ac10*/  UMOV UR20, UR22 ;  /* 0x0000001600147c82 */ /* 0x000fca0008000000 */
.L_x_2326:
[----:B------:R-:W-:-:S06]  /*ac20*/  UISETP.GE.AND UP1, UPT, UR20, UR48, UPT ;  /* 0x000000301400728c */ /* 0x000fcc000bf26270 */
[----:B------:R-:W-:-:S13]  /*ac30*/  PLOP3.LUT P2, PT, PT, PT, UP1, 0x80, 0x0 ;  /* 0x000000000000781c */ /* 0x000fda0003f4f018 */
[----:B------:R-:W-:Y:S05]  /*ac40*/  @!P2 BRA `(.L_x_2336) ;  /* 0x0000002000e8a947 */ /* 0x000fea0003800000 */
[----:B--23--:R-:W-:Y:S01]  /*ac50*/  IMAD.MOV.U32 R10, RZ, RZ, R6 ;  /* 0x000000ffff0a7224 */ /* 0x00cfe200078e0006 */
[----:B------:R-:W-:Y:S01]  /*ac60*/  UMOV UR22, UR37 ;  /* 0x0000002500167c82 */ /* 0x000fe20008000000 */
[----:B------:R-:W-:Y:S01]  /*ac70*/  IMAD.MOV.U32 R11, RZ, RZ, R5 ;  /* 0x000000ffff0b7224 */ /* 0x000fe200078e0005 */
[----:B------:R-:W-:Y:S01]  /*ac80*/  ULDC UR23, c[0x0][0x9e4] ;  /* 0x0002790000177ab9 */ /* 0x000fe20000000800 */
[----:B------:R-:W-:Y:S01]  /*ac90*/  ULDC UR24, c[0x0][0x9dc] ;  /* 0x0002770000187ab9 */ /* 0x000fe20000000800 */
[----:B------:R-:W-:Y:S01]  /*aca0*/  ULDC UR21, c[0x0][0x988] ;  /* 0x0002620000157ab9 */ /* 0x000fe20000000800 */
[----:B------:R-:W-:-:S05]  /*acb0*/  ULDC UR25, c[0x0][0x9e0] ;  /* 0x0002780000197ab9 */ /* 0x000fca0000000800 */
.L_x_2353:
[----:B------:R-:W-:-:S04]  /*acc0*/  UIADD3 UR37, UR22, 0x1, URZ ;  /* 0x0000000116257890 */ /* 0x000fc8000fffe03f */
[----:B------:R-:W-:-:S04]  /*acd0*/  UISETP.NE.AND UP1, UPT, UR37, 0x2, UPT ;  /* 0x000000022500788c */ /* 0x000fc8000bf25270 */
[----:B------:R-:W-:Y:S02]  /*ace0*/  USEL UR6, URZ, 0x1, UP1 ;  /* 0x000000013f067887 */ /* 0x000fe40008800000 */
[----:B------:R-:W-:Y:S02]  /*acf0*/  USEL UR37, UR37, URZ, UP1 ;  /* 0x0000003f25257287 */ /* 0x000fe40008800000 */
[----:B------:R-:W-:Y:S01]  /*ad00*/  ULOP3.LUT UR38, UR38, UR6, URZ, 0x3c, !UPT ;  /* 0x0000000626267292 */ /* 0x000fe2000f8e3c3f */
[----:B0123--:R-:W-:Y:S11]  /*ad10*/  @!P0 BRA `(.L_x_2337) ;  /* 0x0000000000048947 */ /* 0x00fff60003800000 */
[----:B------:R-:W-:Y:S01]  /*ad20*/  BPT.TRAP 0x1 ;  /* 0x000000040000795c */ /* 0x000fe20000300000 */
.L_x_2337:
[----:B------:R-:W-:Y:S01]  /*ad30*/  ULEA UR26, UR37, UR46, 0x3 ;  /* 0x0000002e251a7291 */ /* 0x000fe2000f8e183f */
[----:B------:R-:W-:-:S05]  /*ad40*/  IMAD.U32 R8, RZ, RZ, UR38 ;  /* 0x00000026ff087e24 */ /* 0x000fca000f8e00ff */
[----:B------:R-:W-:-:S04]  /*ad50*/  SHF.L.U32 R8, R8, 0x1f, RZ ;  /* 0x0000001f08087819 */ /* 0x000fc800000006ff */
[----:B------:R2:W3:Y:S01]  /*ad60*/  SYNCS.PHASECHK.TRANS64.TRYWAIT P2, [UR26+0x28c30], R8 ;  /* 0x028c3008ff0075a7 */ /* 0x0004e2000804015a */
[----:B------:R-:W-:Y:S05]  /*ad70*/  @!P0 BRA `(.L_x_2338) ;  /* 0x0000000000048947 */ /* 0x000fea0003800000 */
[----:B------:R-:W-:Y:S01]  /*ad80*/  BPT.TRAP 0x1 ;  /* 0x000000040000795c */ /* 0x000fe20000300000 */
.L_x_2338:
[----:B---3--:R-:W-:Y:S05]  /*ad90*/  @P2 BRA `(.L_x_2339) ;  /* 0x0000000000082947 */ /* 0x008fea0003800000 */
[----:B------:R-:W3:Y:S02]  /*ada0*/  SYNCS.PHASECHK.TRANS64.TRYWAIT P2, [UR26+0x28c30], R8 ;  /* 0x028c3008ff0075a7 */ /* 0x000ee4000804015a */
[----:B---3--:R-:W-:Y:S05]  /*adb0*/  @!P2 BRA `(.L_x_2340) ;  /* 0x000000f8001ca947 */ /* 0x008fea0003800000 */
.L_x_2339:
[----:B------:R-:W-:Y:S01]  /*adc0*/  R2UR UR18, R0 ;  /* 0x00000000001272ca */ /* 0x000fe200000e0000 */
[----:B----4-:R-:W-:Y:S01]  /*add0*/  WARPGROUP.ARRIVE ;  /* 0x00000000000079c5 */ /* 0x010fe20000000000 */
[----:B------:R-:W-:Y:S01]  /*ade0*/  UMOV UR19, 0x40000040 ;  /* 0x4000004000137882 */ /* 0x000fe20000000000 */
[----:B------:R-:W-:Y:S01]  /*adf0*/  UMOV UR7, 0x40000040 ;  /* 0x4000004000077882 */ /* 0x000fe20000000000 */
[----:B------:R-:W-:Y:S01]  /*ae00*/  UMOV UR11, 0x40000040 ;  /* 0x40000040000b7882 */ /* 0x000fe20000000000 */
[----:B------:R-:W-:Y:S01]  /*ae10*/  UMOV UR15, 0x40000040 ;  /* 0x40000040000f7882 */ /* 0x000fe20000000000 */
[----:B------:R-:W-:Y:S01]  /*ae20*/  PLOP3.LUT P2, PT, PT, PT, UP0, 0x80, 0x0 ;  /* 0x000000000000781c */ /* 0x000fe20003f4f008 */
[----:B------:R-:W-:Y:S02]  /*ae30*/  VIADD R15, R186, UR42 ;  /* 0x0000002aba0f7c36 */ /* 0x000fe40008000000 */
[----:B------:R-:W-:-:S04]  /*ae40*/  IMAD.U32 R9, RZ, RZ, UR26 ;  /* 0x0000001aff097e24 */ /* 0x000fc8000f8e00ff */
[----:B------:R-:W-:Y:S01]  /*ae50*/  ULEA UR18, UR37, UR18, 0x9 ;  /* 0x0000001225127291 */ /* 0x000fe2000f8e483f */
[----:B---3--:R-:W-:-:S03]  /*ae60*/  @!P1 VIADD R5, R9, 0x28c40 ;  /* 0x00028c4009059836 */ /* 0x008fc60000000000 */
        /* <DEDUP_REMOVED lines=11> */
[----:B------:R-:W-:-:S04]  /*af20*/  @UP0 ULDC UR7, c[0x0][0x450] ;  /* 0x0001140000070ab9 */ /* 0x000fc80000000800 */
[----:B------:R-:W-:Y:S01]  /*af30*/  @P2 SHF.R.U32.HI R15, RZ, UR7, R6 ;  /* 0x00000007ff0f2c19 */ /* 0x000fe20008011606 */
[----:B------:R-:W-:Y:S01]  /*af40*/  IMAD.U32 R13, RZ, RZ, UR6 ;  /* 0x00000006ff0d7e24 */ /* 0x000fe2000f8e00ff */
[----:B------:R-:W-:-:S03]  /*af50*/  ULOP3.LUT UR7, URZ, UR24, URZ, 0x33, !UPT ;  /* 0x000000183f077292 */ /* 0x000fc6000f8e333f */
[----:B------:R-:W3:Y:S01]  /*af60*/  SHFL.IDX PT, R20, R15, RZ, 0x1c1f ;  /* 0x001c1fff0f147589 */ /* 0x000ee200000e0000 */
[----:B------:R-:W-:Y:S01]  /*af70*/  IADD3 R13, -R2, 0x1, -R13 ;  /* 0x00000001020d7810 */ /* 0x000fe20007ffe90d */
        /* <DEDUP_REMOVED lines=8> */
[----:B----4-:R-:W-:-:S05]  /*b000*/  IMAD.U32 R5, RZ, RZ, UR51 ;  /* 0x00000033ff057e24 */ /* 0x010fca000f8e00ff */
[----:B------:R-:W-:-:S05]  /*b010*/  IADD3 R13, -R5, UR49, R13 ;  /* 0x00000031050d7c10 */ /* 0x000fca000fffe10d */
[C---:B------:R-:W-:Y:S02]  /*b020*/  VIADD R14, R13.reuse, UR25 ;  /* 0x000000190d0e7c36 */ /* 0x040fe40008000000 */
[----:B------:R-:W-:Y:S02]  /*b030*/  VIADD R13, R13, UR7 ;  /* 0x000000070d0d7c36 */ /* 0x000fe40008000000 */
[--C-:B---3--:R-:W-:Y:S02]  /*b040*/  IMAD.IADD R12, R14, 0x1, R20.reuse ;  /* 0x000000010e0c7824 */ /* 0x108fe400078e0214 */
[----:B------:R-:W-:Y:S01]  /*b050*/  IMAD.IADD R5, R13, 0x1, R20 ;  /* 0x000000010d057824 */ /* 0x000fe200078e0214 */
[----:B------:R-:W-:Y:S06]  /*b060*/  @!P5 BRA `(.L_x_2341) ;  /* 0x00000000005cd947 */ /* 0x000fec0003800000 */
        /* <DEDUP_REMOVED lines=8> */
[----:B01----:R-:W0:Y:S02]  /*b0f0*/  @P2 LDC.64 R6, c[0x0][0x9e8] ;  /* 0x00027a00ff062b82 */ /* 0x003e240000000a00 */
[----:B0-----:R-:W-:-:S05]  /*b100*/  @P2 IMAD.HI.U32 R6, R20, R6, RZ ;  /* 0x0000000614062227 */ /* 0x001fca00078e00ff */
[----:B------:R-:W-:-:S04]  /*b110*/  @P2 SHF.R.U32.HI R20, RZ, R7, R6 ;  /* 0x00000007ff142219 */ /* 0x000fc80000011606 */
[----:B------:R-:W-:Y:S01]  /*b120*/  LOP3.LUT R20, RZ, R20, RZ, 0x33, !PT ;  /* 0x00000014ff147212 */ /* 0x000fe200078e33ff */
[----:B------:R-:W-:Y:S06]  /*b130*/  BRA `(.L_x_2344) ;  /* 0x0000000000147947 */ /* 0x000fec0003800000 */
.L_x_2343:
[----:B------:R-:W-:-:S05]  /*b140*/  IMAD.U32 R21, RZ, RZ, UR23 ;  /* 0x00000017ff157e24 */ /* 0x000fca000f8e00ff */
[----:B------:R-:W-:-:S13]  /*b150*/  ISETP.NE.AND P2, PT, R21, 0x1, PT ;  /* 0x000000011500780c */ /* 0x000fda0003f45270 */
[----:B01----:R-:W0:Y:S02]  /*b160*/  @P2 LDC.64 R6, c[0x0][0x9e8] ;  /* 0x00027a00ff062b82 */ /* 0x003e240000000a00 */
[----:B0-----:R-:W-:-:S05]  /*b170*/  @P2 IMAD.HI.U32 R6, R20, R6, RZ ;  /* 0x0000000614062227 */ /* 0x001fca00078e00ff */
[----:B------:R-:W-:-:S07]  /*b180*/  @P2 SHF.R.U32.HI R20, RZ, R7, R6 ;  /* 0x00000007ff142219 */ /* 0x000fce0000011606 */
.L_x_2344:
[----:B------:R-:W-:Y:S05]  /*b190*/  BSYNC B0 ;  /* 0x0000000000007941 */ /* 0x000fea0003800000 */
.L_x_2342:
[----:B------:R-:W-:-:S04]  /*b1a0*/  IMAD R20, R20, R21, -UR6 ;  /* 0x8000000614147e24 */ /* 0x000fc8000f8e0215 */
[----:B------:R-:W-:-:S05]  /*b1b0*/  IMAD.IADD R20, R20, 0x1, -R2 ;  /* 0x0000000114147824 */ /* 0x000fca00078e0a02 */
[----:B------:R-:W-:Y:S02]  /*b1c0*/  VIMNMX R5, R5, R20, !PT ;  /* 0x0000001405057248 */ /* 0x000fe40007fe0100 */
[----:B------:R-:W-:-:S07]  /*b1d0*/  VIADDMNMX R12, R20, R21, R12, PT ;  /* 0x00000015140c7246 */ /* 0x000fce000380010c */
.L_x_2341:
[----:B------:R-:W-:Y:S01]  /*b1e0*/  UISETP.GT.AND UP1, UPT, UR20, -0x1, UPT ;  /* 0xffffffff1400788c */ /* 0x000fe2000bf24270 */
[----:B------:R-:W3:Y:S05]  /*b1f0*/  SHFL.IDX PT, R15, R15, 0x1, 0x1c1f ;  /* 0x003c1f000f0f7f89 */ /* 0x000eea00000e0000 */
[----:B------:R-:W-:-:S04]  /*b200*/  PLOP3.LUT P2, PT, PT, PT, UP1, 0x80, 0x0 ;  /* 0x000000000000781c */ /* 0x000fc80003f4f018 */
[C---:B------:R-:W-:Y:S02]  /*b210*/  ISETP.GT.AND P3, PT, R5.reuse, RZ, P2 ;  /* 0x000000ff0500720c */ /* 0x040fe40001764270 */
[C---:B------:R-:W-:Y:S02]  /*b220*/  ISETP.GT.AND P6, PT, R5.reuse, 0x1, P2 ;  /* 0x000000010500780c */ /* 0x040fe400017c4270 */
[----:B------:R-:W-:Y:S02]  /*b230*/  ISETP.LT.OR P4, PT, R12, 0x1, P3 ;  /* 0x000000010c00780c */ /* 0x000fe40001f81670 */
[C---:B------:R-:W-:Y:S02]  /*b240*/  ISETP.GT.AND P3, PT, R5.reuse, 0x8, P2 ;  /* 0x000000080500780c */ /* 0x040fe40001764270 */
[----:B------:R-:W-:Y:S02]  /*b250*/  FSEL R152, R152, -INF , !P4 ;  /* 0xff80000098987808 */ /* 0x000fe40006000000 */
[----:B------:R-:W-:-:S02]  /*b260*/  ISETP.GT.AND P4, PT, R5, 0x9, P2 ;  /* 0x000000090500780c */ /* 0x000fc40001784270 */
[C---:B------:R-:W-:Y:S02]  /*b270*/  ISETP.LT.OR P6, PT, R12.reuse, 0x2, P6 ;  /* 0x000000020c00780c */ /* 0x040fe400037c1670 */
[----:B------:R-:W-:Y:S01]  /*b280*/  ISETP.LT.OR P3, PT, R12, 0x9, P3 ;  /* 0x000000090c00780c */ /* 0x000fe20001f61670 */
[--C-:B---3--:R-:W-:Y:S01]  /*b290*/  IMAD.IADD R14, R14, 0x1, R15.reuse ;  /* 0x000000010e0e7824 */ /* 0x108fe200078e020f */
[----:B------:R-:W-:Y:S01]  /*b2a0*/  ISETP.LT.OR P4, PT, R12, 0xa, P4 ;  /* 0x0000000a0c00780c */ /* 0x000fe20002781670 */
[----:B------:R-:W-:Y:S01]  /*b2b0*/  IMAD.IADD R13, R13, 0x1, R15 ;  /* 0x000000010d0d7824 */ /* 0x000fe200078e020f */
        /* <DEDUP_REMOVED lines=38> */
[----:B------:R-:W-:Y:S01]  /*b520*/  FSEL R181, R181, -INF , !P4 ;  /* 0xff800000b5b57808 */ /* 0x000fe20006000000 */
        /* <DEDUP_REMOVED lines=14> */
.L_x_2347:
[----:B------:R-:W-:-:S05]  /*b610*/  IMAD.U32 R5, RZ, RZ, UR23 ;  /* 0x00000017ff057e24 */ /* 0x000fca000f8e00ff */
[----:B------:R-:W-:-:S13]  /*b620*/  ISETP.NE.AND P3, PT, R5, 0x1, PT ;  /* 0x000000010500780c */ /* 0x000fda0003f65270 */
[----:B01----:R-:W0:Y:S02]  /*b630*/  @P3 LDC.64 R6, c[0x0][0x9e8] ;  /* 0x00027a00ff063b82 */ /* 0x003e240000000a00 */
[----:B0-----:R-:W-:-:S05]  /*b640*/  @P3 IMAD.HI.U32 R6, R15, R6, RZ ;  /* 0x000000060f063227 */ /* 0x001fca00078e00ff */
[----:B------:R-:W-:-:S07]  /*b650*/  @P3 SHF.R.U32.HI R15, RZ, R7, R6 ;  /* 0x00000007ff0f3219 */ /* 0x000fce0000011606 */
.L_x_2348:
[----:B------:R-:W-:Y:S05]  /*b660*/  BSYNC B0 ;  /* 0x0000000000007941 */ /* 0x000fea0003800000 */
.L_x_2346:
[----:B------:R-:W-:-:S04]  /*b670*/  IMAD R15, R15, R5, -UR6 ;  /* 0x800000060f0f7e24 */ /* 0x000fc8000f8e0205 */
[----:B------:R-:W-:-:S05]  /*b680*/  IMAD.IADD R15, R15, 0x1, -R2 ;  /* 0x000000010f0f7824 */ /* 0x000fca00078e0a02 */
[----:B------:R-:W-:Y:S02]  /*b690*/  VIMNMX R13, R13, R15, !PT ;  /* 0x0000000f0d0d7248 */ /* 0x000fe40007fe0100 */
[----:B------:R-:W-:-:S07]  /*b6a0*/  VIADDMNMX R14, R15, R5, R14, PT ;  /* 0x000000050f0e7246 */ /* 0x000fce000380010e */
.L_x_2345:
        /* <DEDUP_REMOVED lines=20> */
[C---:B------:R-:W-:Y:S02]  /*b7f0*/  ISETP.GT.AND P6, PT, R13.reuse, RZ, P2 ;  /* 0x000000ff0d00720c */ /* 0x040fe400017c4270 */
[----:B------:R-:W-:Y:S02]  /*b800*/  FMNMX.FTZ R5, R172, R5, !PT ;  /* 0x00000005ac057209 */ /* 0x000fe40007810000 */
[----:B------:R-:W-:Y:S02]  /*b810*/  ISETP.GT.AND P4, PT, R13, 0x1, P2 ;  /* 0x000000010d00780c */ /* 0x000fe40001784270 */
[----:B------:R-:W-:Y:S02]  /*b820*/  FMNMX.FTZ R5, R173, R5, !PT ;  /* 0x00000005ad057209 */ /* 0x000fe40007810000 */
[----:B------:R-:W-:-:S02]  /*b830*/  ISETP.LT.OR P6, PT, R14, 0x1, P6 ;  /* 0x000000010e00780c */ /* 0x000fc400037c1670 */
[----:B------:R-:W-:Y:S02]  /*b840*/  FMNMX.FTZ R5, R176, R5, !PT ;  /* 0x00000005b0057209 */ /* 0x000fe40007810000 */
[----:B------:R-:W-:Y:S02]  /*b850*/  ISETP.LT.OR P4, PT, R14, 0x2, P4 ;  /* 0x000000020e00780c */ /* 0x000fe40002781670 */
[----:B------:R-:W-:Y:S02]  /*b860*/  FMNMX.FTZ R5, R177, R5, !PT ;  /* 0x00000005b1057209 */ /* 0x000fe40007810000 */
[----:B------:R-:W-:Y:S02]  /*b870*/  FSEL R154, R154, -INF , !P6 ;  /* 0xff8000009a9a7808 */ /* 0x000fe40007000000 */
[----:B------:R-:W-:Y:S02]  /*b880*/  FMNMX.FTZ R5, R180, R5, !PT ;  /* 0x00000005b4057209 */ /* 0x000fe40007810000 */
[----:B------:R-:W-:-:S02]  /*b890*/  FSEL R155, R155, -INF , !P4 ;  /* 0xff8000009b9b7808 */ /* 0x000fc40006000000 */
[----:B------:R-:W-:Y:S02]  /*b8a0*/  FMNMX.FTZ R5, R181, R5, !PT ;  /* 0x00000005b5057209 */ /* 0x000fe40007810000 */
[C---:B------:R-:W-:Y:S02]  /*b8b0*/  ISETP.GT.AND P4, PT, R13.reuse, 0x10, P2 ;  /* 0x000000100d00780c */ /* 0x040fe40001784270 */
[----:B------:R-:W-:Y:S01]  /*b8c0*/  ISETP.GT.AND P6, PT, R13, 0x38, P2 ;  /* 0x000000380d00780c */ /* 0x000fe200017c4270 */
[----:B------:R-:W3:Y:S01]  /*b8d0*/  SHFL.BFLY PT, R6, R5, 0x2, 0x1f ;  /* 0x0c401f0005067f89 */ /* 0x000ee200000e0000 */
[C---:B------:R-:W-:Y:S02]  /*b8e0*/  ISETP.LT.OR P4, PT, R14.reuse, 0x11, P4 ;  /* 0x000000110e00780c */ /* 0x040fe40002781670 */
[----:B------:R-:W-:Y:S02]  /*b8f0*/  ISETP.LT.OR P6, PT, R14, 0x39, P6 ;  /* 0x000000390e00780c */ /* 0x000fe400037c1670 */
[----:B------:R-:W-:-:S02]  /*b900*/  FSEL R162, R162, -INF , !P4 ;  /* 0xff800000a2a27808 */ /* 0x000fc40006000000 */
[----:B------:R-:W-:Y:S02]  /*b910*/  ISETP.GT.AND P4, PT, R13, 0x19, P2 ;  /* 0x000000190d00780c */ /* 0x000fe40001784270 */
[----:B------:R-:W-:Y:S02]  /*b920*/  FSEL R182, R182, -INF , !P6 ;  /* 0xff800000b6b67808 */ /* 0x000fe40007000000 */
[----:B------:R-:W-:-:S04]  /*b930*/  ISETP.LT.OR P4, PT, R14, 0x1a, P4 ;  /* 0x0000001a0e00780c */ /* 0x000fc80002781670 */
[----:B------:R-:W-:Y:S02]  /*b940*/  FSEL R167, R167, -INF , !P4 ;  /* 0xff800000a7a77808 */ /* 0x000fe40006000000 */
[----:B------:R-:W-:-:S04]  /*b950*/  ISETP.GT.AND P4, PT, R13, 0x28, P2 ;  /* 0x000000280d00780c */ /* 0x000fc80001784270 */
[----:B------:R-:W-:Y:S02]  /*b960*/  ISETP.LT.OR P4, PT, R14, 0x29, P4 ;  /* 0x000000290e00780c */ /* 0x000fe40002781670 */
[----:B---3--:R-:W-:Y:S02]  /*b970*/  FMNMX.FTZ R5, R5, R6, !PT ;  /* 0x0000000605057209 */ /* 0x008fe40007810000 */
[----:B------:R-:W-:Y:S02]  /*b980*/  FSEL R174, R174, -INF , !P4 ;  /* 0xff800000aeae7808 */ /* 0x000fe40006000000 */
[----:B------:R-:W-:Y:S01]  /*b990*/  ISETP.GT.AND P4, PT, R13, 0x30, P2 ;  /* 0x000000300d00780c */ /* 0x000fe20001784270 */
[----:B------:R-:W3:Y:S03]  /*b9a0*/  SHFL.BFLY PT, R6, R5, 0x1, 0x1f ;  /* 0x0c201f0005067f89 */ /* 0x000ee600000e0000 */
[----:B------:R-:W-:-:S04]  /*b9b0*/  ISETP.LT.OR P4, PT, R14, 0x31, P4 ;  /* 0x000000310e00780c */ /* 0x000fc80002781670 */
[----:B------:R-:W-:Y:S02]  /*b9c0*/  FSEL R178, R178, -INF , !P4 ;  /* 0xff800000b2b27808 */ /* 0x000fe40006000000 */
[----:B---3--:R-:W-:-:S04]  /*b9d0*/  FMNMX.FTZ R5, R5, R6, !PT ;  /* 0x0000000605057209 */ /* 0x008fc80007810000 */
[C---:B------:R-:W-:Y:S01]  /*b9e0*/  FSETP.NEU.FTZ.AND P3, PT, R5.reuse, -INF , PT ;  /* 0xff8000000500780b */ /* 0x040fe20003f7d000 */
[----:B------:R-:W-:-:S03]  /*b9f0*/  FMUL.FTZ R6, R5, UR10 ;  /* 0x0000000a05067c20 */ /* 0x000fc60008410000 */
[----:B01----:R-:W-:Y:S02]  /*ba00*/  FSEL R7, R5, RZ, P3 ;  /* 0x000000ff05077208 */ /* 0x003fe40001800000 */
[----:B------:R-:W-:Y:S02]  /*ba10*/  FSEL R6, R6, RZ, P3 ;  /* 0x000000ff06067208 */ /* 0x000fe40001800000 */
[----:B------:R-:W-:Y:S01]  /*ba20*/  ISETP.GT.AND P3, PT, R13, 0x8, P2 ;  /* 0x000000080d00780c */ /* 0x000fe20001764270 */
[----:B------:R-:W-:Y:S02]  /*ba30*/  FADD.FTZ R7, -R7, R11 ;  /* 0x0000000b07077221 */ /* 0x000fe40000010100 */
        /* <DEDUP_REMOVED lines=16> */
[----:B------:R-:W-:Y:S01]  /*bb40*/  ISETP.LT.OR P3, PT, R14, 0x9, P3 ;  /* 0x000000090e00780c */ /* 0x000fe20001f61670 */
[----:B------:R-:W-:Y:S01]  /*bb50*/  FMUL.FTZ R7, R7, UR10 ;  /* 0x0000000a07077c20 */ /* 0x000fe20008410000 */
[----:B------:R-:W-:Y:S01]  /*bb60*/  FMNMX.FTZ R6, R154, R10, !PT ;  /* 0x0000000a9a067209 */ /* 0x000fe20007810000 */
[----:B------:R-:W-:Y:S01]  /*bb70*/  MUFU.EX2 R152, R152 ;  /* 0x0000009800987308 */ /* 0x000fe20000000800 */
[----:B------:R-:W-:-:S02]  /*bb80*/  FSEL R158, R158, -INF , !P3 ;  /* 0xff8000009e9e7808 */ /* 0x000fc40005800000 */
[----:B------:R-:W-:Y:S02]  /*bb90*/  FMNMX.FTZ R6, R155, R6, !PT ;  /* 0x000000069b067209 */ /* 0x000fe40007810000 */
[----:B------:R-:W-:Y:S02]  /*bba0*/  ISETP.GT.AND P3, PT, R13, 0x11, P2 ;  /* 0x000000110d00780c */ /* 0x000fe40001764270 */
[----:B------:R-:W-:Y:S01]  /*bbb0*/  FMNMX.FTZ R6, R158, R6, !PT ;  /* 0x000000069e067209 */ /* 0x000fe20007810000 */
[----:B------:R-:W0:Y:S01]  /*bbc0*/  MUFU.EX2 R7, R7 ;  /* 0x0000000700077308 */ /* 0x000e220000000800 */
[----:B------:R-:W-:Y:S02]  /*bbd0*/  ISETP.LT.OR P3, PT, R14, 0x12, P3 ;  /* 0x000000120e00780c */ /* 0x000fe40001f61670 */
[----:B------:R-:W-:Y:S02]  /*bbe0*/  FMNMX.FTZ R6, R159, R6, !PT ;  /* 0x000000069f067209 */ /* 0x000fe40007810000 */
[----:B------:R-:W-:-:S02]  /*bbf0*/  FSEL R163, R163, -INF , !P3 ;  /* 0xff800000a3a37808 */ /* 0x000fc40005800000 */
[----:B------:R-:W-:Y:S01]  /*bc00*/  FMNMX.FTZ R6, R162, R6, !PT ;  /* 0x00000006a2067209 */ /* 0x000fe20007810000 */
[----:B------:R-:W1:Y:S01]  /*bc10*/  MUFU.EX2 R153, R153 ;  /* 0x0000009900997308 */ /* 0x000e620000000800 */
[----:B------:R-:W-:Y:S02]  /*bc20*/  ISETP.GT.AND P3, PT, R13, 0x20, P2 ;  /* 0x000000200d00780c */ /* 0x000fe40001764270 */
[----:B------:R-:W-:Y:S02]  /*bc30*/  FMNMX.FTZ R6, R163, R6, !PT ;  /* 0x00000006a3067209 */ /* 0x000fe40007810000 */
[----:B------:R-:W-:Y:S02]  /*bc40*/  ISETP.LT.OR P3, PT, R14, 0x21, P3 ;  /* 0x000000210e00780c */ /* 0x000fe40001f61670 */
[----:B------:R-:W-:Y:S01]  /*bc50*/  FMNMX.FTZ R6, R166, R6, !PT ;  /* 0x00000006a6067209 */ /* 0x000fe20007810000 */
[----:B------:R-:W3:Y:S01]  /*bc60*/  MUFU.EX2 R156, R156 ;  /* 0x0000009c009c7308 */ /* 0x000ee20000000800 */
[----:B------:R-:W-:Y:S01]  /*bc70*/  FSEL R170, R170, -INF , !P3 ;  /* 0xff800000aaaa7808 */ /* 0x000fe20005800000 */
[----:B0-----:R-:W-:Y:S01]  /*bc80*/  FFMA.FTZ R4, R7, R4, R152 ;  /* 0x0000000407047223 */ /* 0x001fe20000010098 */
[----:B------:R-:W-:Y:S01]  /*bc90*/  FMNMX.FTZ R6, R167, R6, !PT ;  /* 0x00000006a7067209 */ /* 0x000fe20007810000 */
[-C--:B------:R-:W-:Y:S01]  /*bca0*/  FMUL.FTZ R24, R24, R7.reuse ;  /* 0x0000000718187220 */ /* 0x080fe20000410000 */
[----:B------:R-:W-:Y:S01]  /*bcb0*/  ISETP.GT.AND P3, PT, R13, 0x29, P2 ;  /* 0x000000290d00780c */ /* 0x000fe20001764270 */
[-C--:B------:R-:W-:Y:S01]  /*bcc0*/  FMUL.FTZ R25, R25, R7.reuse ;  /* 0x0000000719197220 */ /* 0x080fe20000410000 */
[----:B------:R-:W-:Y:S01]  /*bcd0*/  FMNMX.FTZ R6, R170, R6, !PT ;  /* 0x00000006aa067209 */ /* 0x000fe20007810000 */
[----:B------:R-:W0:Y:S01]  /*bce0*/  MUFU.EX2 R157, R157 ;  /* 0x0000009d009d7308 */ /* 0x000e220000000800 */
[----:B------:R-:W-:Y:S01]  /*bcf0*/  ISETP.LT.OR P3, PT, R14, 0x2a, P3 ;  /* 0x0000002a0e00780c */ /* 0x000fe20001f61670 */
[----:B-1----:R-:W-:Y:S01]  /*bd00*/  FADD.FTZ R4, R153, R4 ;  /* 0x0000000499047221 */ /* 0x002fe20000010000 */
[----:B------:R-:W-:Y:S01]  /*bd10*/  FMNMX.FTZ R6, R171, R6, !PT ;  /* 0x00000006ab067209 */ /* 0x000fe20007810000 */
[-C--:B------:R-:W-:Y:S01]  /*bd20*/  FMUL.FTZ R28, R28, R7.reuse ;  /* 0x000000071c1c7220 */ /* 0x080fe20000410000 */
[----:B------:R-:W-:Y:S01]  /*bd30*/  FSEL R175, R175, -INF , !P3 ;  /* 0xff800000afaf7808 */ /* 0x000fe20005800000 */
[-C--:B------:R-:W-:Y:S01]  /*bd40*/  FMUL.FTZ R29, R29, R7.reuse ;  /* 0x000000071d1d7220 */ /* 0x080fe20000410000 */
[----:B------:R-:W-:Y:S01]  /*bd50*/  ISETP.GT.AND P3, PT, R13, 0x31, P2 ;  /* 0x000000310d00780c */ /* 0x000fe20001764270 */
[----:B------:R-:W1:Y:S01]  /*bd60*/  MUFU.EX2 R160, R160 ;  /* 0x000000a000a07308 */ /* 0x000e620000000800 */
[----:B------:R-:W-:Y:S01]  /*bd70*/  FMNMX.FTZ R6, R174, R6, !PT ;  /* 0x00000006ae067209 */ /* 0x000fe20007810000 */
[----:B---3--:R-:W-:Y:S01]  /*bd80*/  FADD.FTZ R4, R156, R4 ;  /* 0x000000049c047221 */ /* 0x008fe20000010000 */
[----:B------:R-:W-:Y:S01]  /*bd90*/  ISETP.LT.OR P3, PT, R14, 0x32, P3 ;  /* 0x000000320e00780c */ /* 0x000fe20001f61670 */
[-C--:B------:R-:W-:Y:S01]  /*bda0*/  FMUL.FTZ R32, R32, R7.reuse ;  /* 0x0000000720207220 */ /* 0x080fe20000410000 */
[----:B------:R-:W-:Y:S01]  /*bdb0*/  FMNMX.FTZ R6, R175, R6, !PT ;  /* 0x00000006af067209 */ /* 0x000fe20007810000 */
[-C--:B------:R-:W-:Y:S01]  /*bdc0*/  FMUL.FTZ R33, R33, R7.reuse ;  /* 0x0000000721217220 */ /* 0x080fe20000410000 */
[----:B------:R-:W-:Y:S01]  /*bdd0*/  ISETP.GT.AND P2, PT, R13, 0x39, P2 ;  /* 0x000000390d00780c */ /* 0x000fe20001744270 */
[----:B------:R-:W3:Y:S01]  /*bde0*/  MUFU.EX2 R161, R161 ;  /* 0x000000a100a17308 */ /* 0x000ee20000000800 */
[----:B------:R-:W-:Y:S01]  /*bdf0*/  FSEL R179, R179, -INF , !P3 ;  /* 0xff800000b3b37808 */ /* 0x000fe20005800000 */
[----:B0-----:R-:W-:Y:S01]  /*be00*/  FADD.FTZ R4, R157, R4 ;  /* 0x000000049d047221 */ /* 0x001fe20000010000 */
[----:B------:R-:W-:Y:S01]  /*be10*/  FMNMX.FTZ R6, R178, R6, !PT ;  /* 0x00000006b2067209 */ /* 0x000fe20007810000 */
[-C--:B------:R-:W-:Y:S01]  /*be20*/  FMUL.FTZ R36, R36, R7.reuse ;  /* 0x0000000724247220 */ /* 0x080fe20000410000 */
[----:B------:R-:W-:Y:S01]  /*be30*/  ISETP.LT.OR P2, PT, R14, 0x3a, P2 ;  /* 0x0000003a0e00780c */ /* 0x000fe20001741670 */
[-C--:B------:R-:W-:Y:S01]  /*be40*/  FMUL.FTZ R37, R37, R7.reuse ;  /* 0x0000000725257220 */ /* 0x080fe20000410000 */
[----:B------:R-:W-:Y:S01]  /*be50*/  FMNMX.FTZ R6, R179, R6, !PT ;  /* 0x00000006b3067209 */ /* 0x000fe20007810000 */
[----:B------:R-:W0:Y:S01]  /*be60*/  MUFU.EX2 R164, R164 ;  /* 0x000000a400a47308 */ /* 0x000e220000000800 */
[----:B------:R-:W-:Y:S01]  /*be70*/  FSEL R183, R183, -INF , !P2 ;  /* 0xff800000b7b77808 */ /* 0x000fe20005000000 */
[----:B-1----:R-:W-:Y:S01]  /*be80*/  FADD.FTZ R4, R160, R4 ;  /* 0x00000004a0047221 */ /* 0x002fe20000010000 */
[----:B------:R-:W-:Y:S01]  /*be90*/  FMNMX.FTZ R6, R182, R6, !PT ;  /* 0x00000006b6067209 */ /* 0x000fe20007810000 */
[-C--:B------:R-:W-:Y:S01]  /*bea0*/  FMUL.FTZ R40, R40, R7.reuse ;  /* 0x0000000728287220 */ /* 0x080fe20000410000 */
[----:B------:R-:W-:Y:S01]  /*beb0*/  ISETP.NE.AND P3, PT, R17, RZ, PT ;  /* 0x000000ff1100720c */ /* 0x000fe20003f65270 */
[-C--:B------:R-:W-:Y:S01]  /*bec0*/  FMUL.FTZ R41, R41, R7.reuse ;  /* 0x0000000729297220 */ /* 0x080fe20000410000 */
[----:B------:R-:W-:Y:S01]  /*bed0*/  FMNMX.FTZ R6, R183, R6, !PT ;  /* 0x00000006b7067209 */ /* 0x000fe20007810000 */
[----:B------:R-:W1:Y:S01]  /*bee0*/  MUFU.EX2 R165, R165 ;  /* 0x000000a500a57308 */ /* 0x000e620000000800 */
[----:B------:R-:W-:Y:S01]  /*bef0*/  F2FP.F16.F32.PACK_AB R152, R153, R152 ;  /* 0x000000989998723e */ /* 0x000fe200000000ff */
[----:B---3--:R-:W-:Y:S01]  /*bf00*/  FADD.FTZ R4, R161, R4 ;  /* 0x00000004a1047221 */ /* 0x008fe20000010000 */
[-C--:B------:R-:W-:Y:S01]  /*bf10*/  FMUL.FTZ R44, R44, R7.reuse ;  /* 0x000000072c2c7220 */ /* 0x080fe20000410000 */
[----:B------:R-:W3:Y:S01]  /*bf20*/  SHFL.BFLY PT, R11, R6, 0x2, 0x1f ;  /* 0x0c401f00060b7f89 */ /* 0x000ee200000e0000 */
[-C--:B------:R-:W-:Y:S01]  /*bf30*/  FMUL.FTZ R45, R45, R7.reuse ;  /* 0x000000072d2d7220 */ /* 0x080fe20000410000 */
[-C--:B------:R-:W-:Y:S01]  /*bf40*/  FMUL.FTZ R48, R48, R7.reuse ;  /* 0x0000000730307220 */ /* 0x080fe20000410000 */
[-C--:B------:R-:W-:Y:S01]  /*bf50*/  FMUL.FTZ R49, R49, R7.reuse ;  /* 0x0000000731317220 */ /* 0x080fe20000410000 */
[----:B------:R-:W4:Y:S01]  /*bf60*/  MUFU.EX2 R168, R168 ;  /* 0x000000a800a87308 */ /* 0x000f220000000800 */
        /* <DEDUP_REMOVED lines=18> */
[----:B------:R-:W-:Y:S01]  /*c090*/  FMUL.FTZ R77, R77, R7 ;  /* 0x000000074d4d7220 */ /* 0x000fe20000410000 */
[----:B---3--:R-:W-:Y:S01]  /*c0a0*/  FMNMX.FTZ R6, R6, R11, !PT ;  /* 0x0000000b06067209 */ /* 0x008fe20007810000 */
[-C--:B------:R-:W-:Y:S01]  /*c0b0*/  FMUL.FTZ R80, R80, R7.reuse ;  /* 0x0000000750507220 */ /* 0x080fe20000410000 */
[-C--:B------:R-:W-:Y:S01]  /*c0c0*/  FMUL.FTZ R81, R81, R7.reuse ;  /* 0x0000000751517220 */ /* 0x080fe20000410000 */
[-C--:B------:R-:W-:Y:S01]  /*c0d0*/  FMUL.FTZ R84, R84, R7.reuse ;  /* 0x0000000754547220 */ /* 0x080fe20000410000 */
[----:B------:R-:W3:Y:S01]  /*c0e0*/  MUFU.EX2 R173, R173 ;  /* 0x000000ad00ad7308 */ /* 0x000ee20000000800 */
[----:B------:R-:W4:Y:S01]  /*c0f0*/  SHFL.BFLY PT, R11, R6, 0x1, 0x1f ;  /* 0x0c201f00060b7f89 */ /* 0x000f2200000e0000 */
[----:B0-----:R-:W-:Y:S01]  /*c100*/  FADD.FTZ R4, R169, R4 ;  /* 0x00000004a9047221 */ /* 0x001fe20000010000 */
        /* <DEDUP_REMOVED lines=20> */
[----:B------:R-:W-:Y:S01]  /*c250*/  FMUL.FTZ R117, R117, R7 ;  /* 0x0000000775757220 */ /* 0x000fe20000410000 */
[----:B------:R-:W-:Y:S01]  /*c260*/  MUFU.EX2 R181, R181 ;  /* 0x000000b500b57308 */ /* 0x000fe20000000800 */
[----:B----4-:R-:W-:Y:S01]  /*c270*/  FMNMX.FTZ R6, R6, R11, !PT ;  /* 0x0000000b06067209 */ /* 0x010fe20007810000 */
[----:B0-----:R-:W-:Y:S01]  /*c280*/  FADD.FTZ R4, R176, R4 ;  /* 0x00000004b0047221 */ /* 0x001fe20000010000 */
[-C--:B------:R-:W-:Y:S01]  /*c290*/  FMUL.FTZ R120, R120, R7.reuse ;  /* 0x0000000778787220 */ /* 0x080fe20000410000 */
[-C--:B------:R-:W-:Y:S01]  /*c2a0*/  FMUL.FTZ R121, R121, R7.reuse ;  /* 0x0000000779797220 */ /* 0x080fe20000410000 */
[C---:B------:R-:W-:Y:S01]  /*c2b0*/  FSETP.NEU.FTZ.AND P2, PT, R6.reuse, -INF , PT ;  /* 0xff8000000600780b */ /* 0x040fe20003f5d000 */
[----:B------:R-:W-:Y:S01]  /*c2c0*/  FMUL.FTZ R15, R6, UR10 ;  /* 0x0000000a060f7c20 */ /* 0x000fe20008410000 */
[-C--:B------:R-:W-:Y:S01]  /*c2d0*/  FMUL.FTZ R124, R124, R7.reuse ;  /* 0x000000077c7c7220 */ /* 0x080fe20000410000 */
[-C--:B------:R-:W-:Y:S01]  /*c2e0*/  FMUL.FTZ R125, R125, R7.reuse ;  /* 0x000000077d7d7220 */ /* 0x080fe20000410000 */
[----:B------:R-:W-:Y:S01]  /*c2f0*/  FSEL R11, R6, RZ, P2 ;  /* 0x000000ff060b7208 */ /* 0x000fe20001000000 */
[----:B-1----:R-:W-:Y:S01]  /*c300*/  FADD.FTZ R4, R177, R4 ;  /* 0x00000004b1047221 */ /* 0x002fe20000010000 */
[----:B------:R-:W-:Y:S01]  /*c310*/  FSEL R15, R15, RZ, P2 ;  /* 0x000000ff0f0f7208 */ /* 0x000fe20001000000 */
[-C--:B------:R-:W-:Y:S01]  /*c320*/  FMUL.FTZ R128, R128, R7.reuse ;  /* 0x0000000780807220 */ /* 0x080fe20000410000 */
[-C--:B------:R-:W-:Y:S01]  /*c330*/  FMUL.FTZ R129, R129, R7.reuse ;  /* 0x0000000781817220 */ /* 0x080fe20000410000 */
[----:B------:R-:W-:Y:S01]  /*c340*/  FADD.FTZ R11, -R11, R10 ;  /* 0x0000000a0b0b7221 */ /* 0x000fe20000010100 */
[----:B------:R-:W-:Y:S01]  /*c350*/  FMUL.FTZ R132, R132, R7 ;  /* 0x0000000784847220 */ /* 0x000fe20000410000 */
[--C-:B------:R-:W-:Y:S01]  /*c360*/  FFMA.FTZ R12, R154, UR10, -R15.reuse ;  /* 0x0000000a9a0c7c23 */ /* 0x100fe2000801080f */
[----:B------:R-:W-:Y:S01]  /*c370*/  FFMA.FTZ R155, R155, UR10, -R15 ;  /* 0x0000000a9b9b7c23 */ /* 0x000fe2000801080f */
[----:B------:R-:W-:Y:S01]  /*c380*/  FMUL.FTZ R10, R11, UR10 ;  /* 0x0000000a0b0a7c20 */ /* 0x000fe20008410000 */
[----:B------:R-:W-:-:S02]  /*c390*/  IMAD.U32 R11, RZ, RZ, UR22 ;  /* 0x00000016ff0b7e24 */ /* 0x000fc4000f8e00ff */
[--C-:B------:R-:W-:Y:S01]  /*c3a0*/  FFMA.FTZ R159, R159, UR10, -R15.reuse ;  /* 0x0000000a9f9f7c23 */ /* 0x100fe2000801080f */
[----:B------:R-:W-:Y:S01]  /*c3b0*/  MUFU.EX2 R153, R155 ;  /* 0x0000009b00997308 */ /* 0x000fe20000000800 */
[--C-:B------:R-:W-:Y:S01]  /*c3c0*/  FFMA.FTZ R13, R162, UR10, -R15.reuse ;  /* 0x0000000aa20d7c23 */ /* 0x100fe2000801080f */
[----:B------:R-:W-:Y:S02]  /*c3d0*/  @!P3 IMAD R11, R11, 0x40, R16 ;  /* 0x000000400b0bb824 */ /* 0x000fe400078e0210 */
[--C-:B------:R-:W-:Y:S01]  /*c3e0*/  FFMA.FTZ R163, R163, UR10, -R15.reuse ;  /* 0x0000000aa3a37c23 */ /* 0x100fe2000801080f */
[--C-:B------:R-:W-:Y:S01]  /*c3f0*/  FFMA.FTZ R14, R166, UR10, -R15.reuse ;  /* 0x0000000aa60e7c23 */ /* 0x100fe2000801080f */
[----:B------:R-:W-:Y:S01]  /*c400*/  F2FP.F16.F32.PACK_AB R154, R157, R156 ;  /* 0x0000009c9d9a723e */ /* 0x000fe200000000ff */
[--C-:B------:R-:W-:Y:S01]  /*c410*/  FFMA.FTZ R167, R167, UR10, -R15.reuse ;  /* 0x0000000aa7a77c23 */ /* 0x100fe2000801080f */
[----:B------:R-:W-:Y:S01]  /*c420*/  @!P3 LEA R11, R11, UR46, 0x2 ;  /* 0x0000002e0b0bbc11 */ /* 0x000fe2000f8e10ff */
[----:B------:R-:W0:Y:S01]  /*c430*/  MUFU.EX2 R10, R10 ;  /* 0x0000000a000a7308 */ /* 0x000e220000000800 */
[--C-:B------:R-:W-:Y:S01]  /*c440*/  FFMA.FTZ R170, R170, UR10, -R15.reuse ;  /* 0x0000000aaaaa7c23 */ /* 0x100fe2000801080f */
[--C-:B------:R-:W-:Y:S01]  /*c450*/  FFMA.FTZ R171, R171, UR10, -R15.reuse ;  /* 0x0000000aabab7c23 */ /* 0x100fe2000801080f */
[----:B------:R-:W-:Y:S01]  /*c460*/  F2FP.F16.F32.PACK_AB R156, R161, R160 ;  /* 0x000000a0a19c723e */ /* 0x000fe200000000ff */
[----:B------:R-:W-:Y:S01]  /*c470*/  @!P3 STS [R11+0x28800], R7 ;  /* 0x028800070b00b388 */ /* 0x000fe20000000800 */
[--C-:B------:R-:W-:Y:S01]  /*c480*/  FFMA.FTZ R174, R174, UR10, -R15.reuse ;  /* 0x0000000aaeae7c23 */ /* 0x100fe2000801080f */
[--C-:B------:R-:W-:Y:S01]  /*c490*/  FFMA.FTZ R175, R175, UR10, -R15.reuse ;  /* 0x0000000aafaf7c23 */ /* 0x100fe2000801080f */
[--C-:B------:R-:W-:Y:S01]  /*c4a0*/  FFMA.FTZ R178, R178, UR10, -R15.reuse ;  /* 0x0000000ab2b27c23 */ /* 0x100fe2000801080f */
[----:B------:R-:W1:Y:S01]  /*c4b0*/  MUFU.EX2 R12, R12 ;  /* 0x0000000c000c7308 */ /* 0x000e620000000800 */
[--C-:B------:R-:W-:Y:S01]  /*c4c0*/  FFMA.FTZ R179, R179, UR10, -R15.reuse ;  /* 0x0000000ab3b37c23 */ /* 0x100fe2000801080f */
[--C-:B------:R-:W-:Y:S01]  /*c4d0*/  FFMA.FTZ R182, R182, UR10, -R15.reuse ;  /* 0x0000000ab6b67c23 */ /* 0x100fe2000801080f */
[----:B------:R-:W-:Y:S01]  /*c4e0*/  F2FP.F16.F32.PACK_AB R160, R169, R168 ;  /* 0x000000a8a9a0723e */ /* 0x000fe200000000ff */
[-C--:B------:R-:W-:Y:S01]  /*c4f0*/  FMUL.FTZ R133, R133, R7.reuse ;  /* 0x0000000785857220 */ /* 0x080fe20000410000 */
[----:B------:R-:W-:Y:S01]  /*c500*/  F2FP.F16.F32.PACK_AB R162, R173, R172 ;  /* 0x000000acada2723e */ /* 0x000fe200000000ff */
[-C--:B------:R-:W-:Y:S01]  /*c510*/  FMUL.FTZ R136, R136, R7.reuse ;  /* 0x0000000788887220 */ /* 0x080fe20000410000 */
[-C--:B------:R-:W-:Y:S01]  /*c520*/  FMUL.FTZ R137, R137, R7.reuse ;  /* 0x0000000789897220 */ /* 0x080fe20000410000 */
[----:B------:R-:W-:Y:S01]  /*c530*/  MUFU.EX2 R155, R159 ;  /* 0x0000009f009b7308 */ /* 0x000fe20000000800 */
[----:B0-----:R0:W-:Y:S01]  /*c540*/  @!P3 STS [R11+0x28820], R10 ;  /* 0x0288200a0b00b388 */ /* 0x0011e20000000800 */
[-C--:B------:R-:W-:Y:S01]  /*c550*/  FMUL.FTZ R140, R140, R7.reuse ;  /* 0x000000078c8c7220 */ /* 0x080fe20000410000 */
[-C--:B------:R-:W-:Y:S01]  /*c560*/  FMUL.FTZ R141, R141, R7.reuse ;  /* 0x000000078d8d7220 */ /* 0x080fe20000410000 */
[-C--:B------:R-:W-:Y:S01]  /*c570*/  FMUL.FTZ R144, R144, R7.reuse ;  /* 0x0000000790907220 */ /* 0x080fe20000410000 */
[-C--:B------:R-:W-:Y:S01]  /*c580*/  FMUL.FTZ R145, R145, R7.reuse ;  /* 0x0000000791917220 */ /* 0x080fe20000410000 */
[-C--:B------:R-:W-:Y:S01]  /*c590*/  FMUL.FTZ R148, R148, R7.reuse ;  /* 0x0000000794947220 */ /* 0x080fe20000410000 */
[----:B------:R-:W-:Y:S01]  /*c5a0*/  FMUL.FTZ R149, R149, R7 ;  /* 0x0000000795957220 */ /* 0x000fe20000410000 */
[----:B------:R-:W-:Y:S01]  /*c5b0*/  MUFU.EX2 R13, R13 ;  /* 0x0000000d000d7308 */ /* 0x000fe20000000800 */
[----:B-1----:R-:W-:Y:S01]  /*c5c0*/  FFMA.FTZ R3, R10, R3, R12 ;  /* 0x000000030a037223 */ /* 0x002fe2000001000c */
[----:B------:R-:W-:Y:S01]  /*c5d0*/  FMUL.FTZ R26, R26, R10 ;  /* 0x0000000a1a1a7220 */ /* 0x000fe20000410000 */
[----:B0-----:R-:W-:Y:S01]  /*c5e0*/  FFMA.FTZ R11, R158, UR10, -R15 ;  /* 0x0000000a9e0b7c23 */ /* 0x001fe2000801080f */
[----:B------:R-:W-:Y:S01]  /*c5f0*/  F2FP.F16.F32.PACK_AB R158, R165, R164 ;  /* 0x000000a4a59e723e */ /* 0x000fe200000000ff */
[----:B------:R-:W-:Y:S01]  /*c600*/  FADD.FTZ R3, R153, R3 ;  /* 0x0000000399037221 */ /* 0x000fe20000010000 */
[----:B------:R-:W-:Y:S01]  /*c610*/  FFMA.FTZ R15, R183, UR10, -R15 ;  /* 0x0000000ab70f7c23 */ /* 0x000fe2000801080f */
[----:B------:R-:W-:Y:S01]  /*c620*/  F2FP.F16.F32.PACK_AB R153, R153, R12 ;  /* 0x0000000c9999723e */ /* 0x000fe200000000ff */
[----:B------:R-:W-:Y:S01]  /*c630*/  MUFU.EX2 R157, R163 ;  /* 0x000000a3009d7308 */ /* 0x000fe20000000800 */
[----:B------:R-:W-:Y:S01]  /*c640*/  F2FP.F16.F32.PACK_AB R164, R177, R176 ;  /* 0x000000b0b1a4723e */ /* 0x000fe200000000ff */
        /* <DEDUP_REMOVED lines=27> */
[C---:B------:R-:W-:Y:S01]  /*c800*/  FADD.FTZ R3, R155.reuse, R3 ;  /* 0x000000039b037221 */ /* 0x040fe20000010000 */
[----:B------:R-:W-:Y:S01]  /*c810*/  F2FP.F16.F32.PACK_AB R155, R155, R11 ;  /* 0x0000000b9b9b723e */ /* 0x000fe200000000ff */
[----:B------:R-:W-:Y:S01]  /*c820*/  BAR.SYNC.DEFER_BLOCKING 0xf, 0x100 ;  /* 0x03c4000000007b1d */ /* 0x000fe20000010000 */
[-C--:B------:R-:W-:Y:S01]  /*c830*/  FMUL.FTZ R74, R74, R10.reuse ;  /* 0x0000000a4a4a7220 */ /* 0x080fe20000410000 */
[----:B------:R-:W-:Y:S01]  /*c840*/  FADD.FTZ R3, R13, R3 ;  /* 0x000000030d037221 */ /* 0x000fe20000010000 */
[-C--:B------:R-:W-:Y:S01]  /*c850*/  FMUL.FTZ R75, R75, R10.reuse ;  /* 0x0000000a4b4b7220 */ /* 0x080fe20000410000 */
[-C--:B------:R-:W-:Y:S01]  /*c860*/  FMUL.FTZ R78, R78, R10.reuse ;  /* 0x0000000a4e4e7220 */ /* 0x080fe20000410000 */
[-C--:B------:R-:W-:Y:S01]  /*c870*/  FMUL.FTZ R79, R79, R10.reuse ;  /* 0x0000000a4f4f7220 */ /* 0x080fe20000410000 */
[----:B------:R-:W0:Y:S01]  /*c880*/  MUFU.EX2 R161, R170 ;  /* 0x000000aa00a17308 */ /* 0x000e220000000800 */
[C---:B------:R-:W-:Y:S01]  /*c890*/  FADD.FTZ R3, R157.reuse, R3 ;  /* 0x000000039d037221 */ /* 0x040fe20000010000 */
[----:B------:R-:W-:Y:S01]  /*c8a0*/  F2FP.F16.F32.PACK_AB R157, R157, R13 ;  /* 0x0000000d9d9d723e */ /* 0x000fe200000000ff */
[-C--:B------:R-:W-:Y:S01]  /*c8b0*/  FMUL.FTZ R82, R82, R10.reuse ;  /* 0x0000000a52527220 */ /* 0x080fe20000410000 */
[-C--:B------:R-:W-:Y:S01]  /*c8c0*/  FMUL.FTZ R83, R83, R10.reuse ;  /* 0x0000000a53537220 */ /* 0x080fe20000410000 */
[----:B-1----:R-:W-:Y:S01]  /*c8d0*/  FADD.FTZ R3, R14, R3 ;  /* 0x000000030e037221 */ /* 0x002fe20000010000 */
[-C--:B------:R-:W-:Y:S01]  /*c8e0*/  FMUL.FTZ R86, R86, R10.reuse ;  /* 0x0000000a56567220 */ /* 0x080fe20000410000 */
[----:B------:R-:W-:Y:S01]  /*c8f0*/  FMUL.FTZ R87, R87, R10 ;  /* 0x0000000a57577220 */ /* 0x000fe20000410000 */
        /* <DEDUP_REMOVED lines=10> */
[----:B------:R0:W-:Y:S01]  /*c9a0*/  STSM.16.M88.4 [R19+0x26800], R152 ;  /* 0x0268009813007844 */ /* 0x0001e20000000200 */
[-C--:B------:R-:W-:Y:S01]  /*c9b0*/  FMUL.FTZ R99, R99, R10.reuse ;  /* 0x0000000a63637220 */ /* 0x080fe20000410000 */
[-C--:B------:R-:W-:Y:S01]  /*c9c0*/  FMUL.FTZ R102, R102, R10.reuse ;  /* 0x0000000a66667220 */ /* 0x080fe20000410000 */
[-C--:B------:R-:W-:Y:S01]  /*c9d0*/  FMUL.FTZ R103, R103, R10.reuse ;  /* 0x0000000a67677220 */ /* 0x080fe20000410000 */
[----:B------:R0:W-:Y:S01]  /*c9e0*/  STSM.16.M88.4 [R22], R156 ;  /* 0x0000009c16007844 */ /* 0x0001e20000000200 */
        /* <DEDUP_REMOVED lines=37> */
[----:B------:R-:W-:-:S04]  /*cc40*/  FMUL.FTZ R151, R151, R10 ;  /* 0x0000000a97977220 */ /* 0x000fc80000410000 */
[----:B------:R-:W3:Y:S01]  /*cc50*/  MUFU.EX2 R15, R15 ;  /* 0x0000000f000f7308 */ /* 0x000ee20000000800 */
[----:B----4-:R-:W-:Y:S01]  /*cc60*/  FADD.FTZ R4, R166, R4 ;  /* 0x00000004a6047221 */ /* 0x010fe20000010000 */
[----:B------:R-:W-:-:S03]  /*cc70*/  F2FP.F16.F32.PACK_AB R166, R181, R166 ;  /* 0x000000a6b5a6723e */ /* 0x000fc600000000ff */
[----:B------:R-:W-:Y:S01]  /*cc80*/  FADD.FTZ R4, R181, R4 ;  /* 0x00000004b5047221 */ /* 0x000fe20000010000 */
[----:B-1----:R-:W-:Y:S01]  /*cc90*/  FADD.FTZ R12, R167, R12 ;  /* 0x0000000ca70c7221 */ /* 0x002fe20000010000 */
[----:B---3--:R-:W-:-:S03]  /*cca0*/  F2FP.F16.F32.PACK_AB R167, R15, R167 ;  /* 0x000000a70fa7723e */ /* 0x008fc600000000ff */
[----:B------:R-:W-:Y:S02]  /*ccb0*/  FADD.FTZ R3, R15, R12 ;  /* 0x0000000c0f037221 */ /* 0x000fe40000010000 */
[----:B------:R0:W-:Y:S01]  /*ccc0*/  STSM.16.M88.4 [R23], R164 ;  /* 0x000000a417007844 */ /* 0x0001e20000000200 */
[----:B------:R-:W-:Y:S05]  /*ccd0*/  @!P0 BRA `(.L_x_2349) ;  /* 0x0000000000048947 */ /* 0x000fea0003800000 */
[----:B------:R-:W-:Y:S01]  /*cce0*/  BPT.TRAP 0x1 ;  /* 0x000000040000795c */ /* 0x000fe20000300000 */
.L_x_2349:
[----:B------:R1:W3:Y:S01]  /*ccf0*/  SYNCS.PHASECHK.TRANS64.TRYWAIT P2, [UR26+0x28c50], R8 ;  /* 0x028c5008ff0075a7 */ /* 0x0002e2000804015a */
[----:B------:R-:W-:Y:S05]  /*cd00*/  @!P0 BRA `(.L_x_2350) ;  /* 0x0000000000048947 */ /* 0x000fea0003800000 */
[----:B------:R-:W-:Y:S01]  /*cd10*/  BPT.TRAP 0x1 ;  /* 0x000000040000795c */ /* 0x000fe20000300000 */
.L_x_2350:
[----:B---3--:R-:W-:Y:S05]  /*cd20*/  @P2 BRA `(.L_x_2351) ;  /* 0x0000000000082947 */ /* 0x008fea0003800000 */
[----:B------:R-:W3:Y:S02]  /*cd30*/  SYNCS.PHASECHK.TRANS64.TRYWAIT P2, [UR26+0x28c50], R8 ;  /* 0x028c5008ff0075a7 */ /* 0x000ee4000804015a */
[----:B---3--:R-:W-:Y:S05]  /*cd40*/  @!P2 BRA `(.L_x_2352) ;  /* 0x000000d80050a947 */ /* 0x008fea0003800000 */
.L_x_2351:
[----:B------:R-:W-:Y:S01]  /*cd50*/  ULEA UR11, UR37, UR50, 0xc ;  /* 0x00000032250b7291 */ /* 0x000fe2000f8e603f */
[----:B------:R-:W-:Y:S01]  /*cd60*/  WARPGROUP.ARRIVE ;  /* 0x00000000000079c5 */ /* 0x000fe20000000000 */
[----:B------:R-:W-:Y:S01]  /*cd70*/  UMOV UR7, 0x40000040 ;  /* 0x4000004000077882 */ /* 0x000fe20000000000 */
[----:B------:R-:W-:Y:S01]  /*cd80*/  UISETP.GT.AND UP1, UPT, UR20, UR48, UPT ;  /* 0x000000301400728c */ /* 0x000fe2000bf24270 */
[----:B---3--:R-:W-:Y:S01]  /*cd90*/  @!P1 VIADD R9, R9, 0x28c60 ;  /* 0x00028c6009099836 */ /* 0x008fe20000000000 */
        /* <DEDUP_REMOVED lines=37> */
.L_x_2336:
[----:B01----:R-:W0:Y:S01]  /*cff0*/  SHFL.BFLY PT, R7, R4, 0x2, 0x1f ;  /* 0x0c401f0004077f89 */ /* 0x003e2200000e0000 */
[----:B------:R-:W-:Y:S08]  /*d000*/  BAR.ARV 0x8, 0x100 ;  /* 0x0204000000007b1d */ /* 0x000ff00000002000 */
[----:B------:R-:W-:Y:S01]  /*d010*/  BAR.SYNC.DEFER_BLOCKING 0xf, 0x100 ;  /* 0x03c4000000007b1d */ /* 0x000fe20000010000 */
[----:B------:R-:W-:Y:S01]  /*d020*/  ISETP.NE.AND P0, PT, R17, RZ, PT ;  /* 0x000000ff1100720c */ /* 0x000fe20003f05270 */
[----:B------:R-:W-:Y:S01]  /*d030*/  IMAD.U32 R11, RZ, RZ, UR37 ;  /* 0x00000025ff0b7e24 */ /* 0x000fe2000f8e00ff */
[----:B------:R-:W-:Y:S01]  /*d040*/  UIADD3 UR37, UR37, 0x1, URZ ;  /* 0x0000000125257890 */ /* 0x000fe2000fffe03f */
[----:B------:R-:W-:Y:S01]  /*d050*/  IMAD.MOV.U32 R12, RZ, RZ, -0x800000 ;  /* 0xff800000ff0c7424 */ /* 0x000fe200078e00ff */
[----:B------:R-:W-:-:S02]  /*d060*/  UIADD3 UR39, UR39, 0x1, URZ ;  /* 0x0000000127277890 */ /* 0x000fc4000fffe03f */
[----:B------:R-:W-:Y:S01]  /*d070*/  UISETP.NE.AND UP0, UPT, UR37, 0x2, UPT ;  /* 0x000000022500788c */ /* 0x000fe2000bf05270 */
[----:B------:R-:W2:Y:S03]  /*d080*/  SHFL.BFLY PT, R0, R3, 0x2, 0x1f ;  /* 0x0c401f0003007f89 */ /* 0x000ea600000e0000 */
[----:B------:R-:W-:Y:S01]  /*d090*/  USEL UR4, URZ, 0x1, UP0 ;  /* 0x000000013f047887 */ /* 0x000fe20008000000 */
[----:B0-----:R-:W-:Y:S01]  /*d0a0*/  FADD.FTZ R7, R7, R4 ;  /* 0x0000000407077221 */ /* 0x001fe20000010000 */
[----:B------:R-:W-:Y:S01]  /*d0b0*/  USEL UR37, UR37, URZ, UP0 ;  /* 0x0000003f25257287 */ /* 0x000fe20008000000 */
[----:B------:R-:W-:Y:S01]  /*d0c0*/  @!P0 IMAD R4, R11, 0x40, R16 ;  /* 0x000000400b048824 */ /* 0x000fe200078e0210 */
[----:B------:R-:W-:Y:S01]  /*d0d0*/  ULOP3.LUT UR38, UR38, UR4, URZ, 0x3c, !UPT ;  /* 0x0000000426267292 */ /* 0x000fe2000f8e3c3f */
[----:B--2---:R-:W-:Y:S01]  /*d0e0*/  FADD.FTZ R8, R0, R3 ;  /* 0x0000000300087221 */ /* 0x004fe20000010000 */
[----:B------:R-:W-:Y:S01]  /*d0f0*/  IMAD.MOV.U32 R3, RZ, RZ, RZ ;  /* 0x000000ffff037224 */ /* 0x000fe200078e00ff */
[----:B------:R-:W0:Y:S04]  /*d100*/  SHFL.BFLY PT, R0, R7, 0x1, 0x1f ;  /* 0x0c201f0007007f89 */ /* 0x000e2800000e0000 */
[----:B---3--:R-:W1:Y:S01]  /*d110*/  SHFL.BFLY PT, R9, R8, 0x1, 0x1f ;  /* 0x0c201f0008097f89 */ /* 0x008e6200000e0000 */
[----:B0-----:R-:W-:Y:S01]  /*d120*/  FADD.FTZ R10, R7, R0 ;  /* 0x00000000070a7221 */ /* 0x001fe20000010000 */
[----:B------:R-:W-:-:S02]  /*d130*/  IMAD.MOV.U32 R0, RZ, RZ, RZ ;  /* 0x000000ffff007224 */ /* 0x000fc400078e00ff */
[----:B-1----:R-:W-:Y:S02]  /*d140*/  FADD.FTZ R9, R8, R9 ;  /* 0x0000000908097221 */ /* 0x002fe40000010000 */
[----:B------:R-:W-:Y:S02]  /*d150*/  FSETP.NE.FTZ.AND P1, PT, R10, RZ, PT ;  /* 0x000000ff0a00720b */ /* 0x000fe40003f35000 */
[----:B------:R-:W-:Y:S02]  /*d160*/  @!P0 LEA R8, R4, UR46, 0x2 ;  /* 0x0000002e04088c11 */ /* 0x000fe4000f8e10ff */
[----:B------:R-:W-:-:S09]  /*d170*/  FSETP.NE.FTZ.AND P2, PT, R9, RZ, PT ;  /* 0x000000ff0900720b */ /* 0x000fd20003f55000 */
[----:B------:R-:W0:Y:S08]  /*d180*/  @P1 MUFU.RCP R3, R10 ;  /* 0x0000000a00031308 */ /* 0x000e300000001000 */
[----:B------:R-:W1:Y:S08]  /*d190*/  @P2 MUFU.RCP R0, R9 ;  /* 0x0000000900002308 */ /* 0x000e700000001000 */
[----:B------:R-:W2:Y:S01]  /*d1a0*/  @P1 MUFU.LG2 R7, R10 ;  /* 0x0000000a00071308 */ /* 0x000ea20000000c00 */
[----:B0-----:R-:W-:Y:S01]  /*d1b0*/  @!P0 STS [R8+0x28800], R3 ;  /* 0x0288000308008388 */ /* 0x001fe20000000800 */
[-C--:B------:R-:W-:Y:S01]  /*d1c0*/  FMUL.FTZ R24, R24, R3.reuse ;  /* 0x0000000318187220 */ /* 0x080fe20000410000 */
[-C--:B------:R-:W-:Y:S01]  /*d1d0*/  FMUL.FTZ R25, R25, R3.reuse ;  /* 0x0000000319197220 */ /* 0x080fe20000410000 */
[-C--:B------:R-:W-:Y:S01]  /*d1e0*/  FMUL.FTZ R28, R28, R3.reuse ;  /* 0x000000031c1c7220 */ /* 0x080fe20000410000 */
[-C--:B------:R-:W-:Y:S01]  /*d1f0*/  FMUL.FTZ R29, R29, R3.reuse ;  /* 0x000000031d1d7220 */ /* 0x080fe20000410000 */
[-C--:B------:R-:W-:Y:S01]  /*d200*/  FMUL.FTZ R32, R32, R3.reuse ;  /* 0x0000000320207220 */ /* 0x080fe20000410000 */
[-C--:B------:R-:W-:Y:S01]  /*d210*/  FMUL.FTZ R33, R33, R3.reuse ;  /* 0x0000000321217220 */ /* 0x080fe20000410000 */
[----:B------:R0:W3:Y:S01]  /*d220*/  @P2 MUFU.LG2 R4, R9 ;  /* 0x0000000900042308 */ /* 0x0000e20000000c00 */
[----:B-1----:R1:W-:Y:S01]  /*d230*/  @!P0 STS [R8+0x28820], R0 ;  /* 0x0288200008008388 */ /* 0x0023e20000000800 */
        /* <DEDUP_REMOVED lines=8> */
[----:B--2---:R-:W-:Y:S01]  /*d2c0*/  @P1 FMUL.FTZ R7, R7, 0.69314718246459960938 ;  /* 0x3f31721807071820 */ /* 0x004fe20000410000 */
[----:B-1----:R-:W-:Y:S02]  /*d2d0*/  IMAD.U32 R8, RZ, RZ, UR10 ;  /* 0x0000000aff087e24 */ /* 0x002fe4000f8e00ff */
[-C--:B------:R-:W-:Y:S01]  /*d2e0*/  FMUL.FTZ R49, R49, R3.reuse ;  /* 0x0000000331317220 */ /* 0x080fe20000410000 */
[----:B------:R-:W-:Y:S01]  /*d2f0*/  @P1 FMUL.FTZ R9, R9, 0.69314718246459960938 ;  /* 0x3f31721809091820 */ /* 0x000fe20000410000 */
[-C--:B------:R-:W-:Y:S01]  /*d300*/  FMUL.FTZ R52, R52, R3.reuse ;  /* 0x0000000334347220 */ /* 0x080fe20000410000 */
[----:B------:R-:W-:Y:S01]  /*d310*/  @P2 FMUL.FTZ R8, R8, 0.69314718246459960938 ;  /* 0x3f31721808082820 */ /* 0x000fe20000410000 */
[-C--:B------:R-:W-:Y:S01]  /*d320*/  FMUL.FTZ R53, R53, R3.reuse ;  /* 0x0000000335357220 */ /* 0x080fe20000410000 */
[----:B---3--:R-:W-:Y:S01]  /*d330*/  @P2 FMUL.FTZ R4, R4, 0.69314718246459960938 ;  /* 0x3f31721804042820 */ /* 0x008fe20000410000 */
        /* <DEDUP_REMOVED lines=117> */
.L_x_2268:
[----:B------:R-:W0:Y:S08]  /*da90*/  S2UR UR4, SR_CgaCtaId ;  /* 0x00000000000479c3 */ /* 0x000e300000008800 */
[----:B------:R-:W-:Y:S01]  /*daa0*/  BAR.SYNC.DEFER_BLOCKING 0x5, 0x180 ;  /* 0x0146000000007b1d */ /* 0x000fe20000010000 */
[----:B------:R-:W-:-:S05]  /*dab0*/  USHF.R.U32.HI UR9, URZ, 0x10, UR45 ;  /* 0x000000103f097899 */ /* 0x000fca000801162d */
        /* <DEDUP_REMOVED lines=12> */
[----:B------:R-:W-:Y:S01]  /*db80*/  ULDC.64 UR14, c[0x0][0xc00] ;  /* 0x00030000000e7ab9 */ /* 0x000fe20000000a00 */
[----:B------:R-:W-:Y:S01]  /*db90*/  F2FP.F16.F32.PACK_AB R5, R27, R26 ;  /* 0x0000001a1b05723e */ /* 0x000fe200000000ff */
[----:B------:R-:W-:Y:S01]  /*dba0*/  ULDC.64 UR12, c[0x0][0xc00] ;  /* 0x00030000000c7ab9 */ /* 0x000fe20000000a00 */
[----:B------:R-:W-:Y:S01]  /*dbb0*/  F2FP.F16.F32.PACK_AB R8, R33, R32 ;  /* 0x000000202108723e */ /* 0x000fe200000000ff */
[----:B------:R-:W-:Y:S01]  /*dbc0*/  UIMAD.WIDE UR12, UR43, 0x4, UR12 ;  /* 0x000000042b0c78a5 */ /* 0x000fe2000f8e020c */
[----:B------:R-:W-:Y:S02]  /*dbd0*/  F2FP.F16.F32.PACK_AB R10, R37, R36 ;  /* 0x00000024250a723e */ /* 0x000fe400000000ff */
[----:B------:R-:W-:Y:S01]  /*dbe0*/  F2FP.F16.F32.PACK_AB R11, R39, R38 ;  /* 0x00000026270b723e */ /* 0x000fe200000000ff */
[----:B------:R-:W-:Y:S01]  /*dbf0*/  UMOV UR10, UR46 ;  /* 0x0000002e000a7c82 */ /* 0x000fe20008000000 */
[----:B0-----:R-:W-:Y:S01]  /*dc00*/  UMOV UR11, UR4 ;  /* 0x00000004000b7c82 */ /* 0x001fe20008000000 */
[----:B------:R-:W-:Y:S01]  /*dc10*/  ULDC UR4, c[0x0][0xad4] ;  /* 0x0002b50000047ab9 */ /* 0x000fe20000000800 */
[----:B------:R-:W-:-:S02]  /*dc20*/  IMAD.U32 R14, RZ, RZ, UR10 ;  /* 0x0000000aff0e7e24 */ /* 0x000fc4000f8e00ff */
[----:B------:R-:W-:Y:S01]  /*dc30*/  IMAD.U32 R15, RZ, RZ, UR11 ;  /* 0x0000000bff0f7e24 */ /* 0x000fe2000f8e00ff */
[----:B------:R-:W-:Y:S02]  /*dc40*/  ULDC.64 UR10, c[0x0][0xc08] ;  /* 0x00030200000a7ab9 */ /* 0x000fe40000000a00 */
[----:B------:R-:W-:-:S04]  /*dc50*/  UISETP.NE.U32.AND UP0, UPT, UR10, URZ, UPT ;  /* 0x0000003f0a00728c */ /* 0x000fc8000bf05070 */
[----:B------:R-:W-:-:S11]  /*dc60*/  UISETP.NE.AND.EX UP0, UPT, UR11, URZ, UPT, UP0 ;  /* 0x0000003f0b00728c */ /* 0x000fd6000bf05300 */
[----:B------:R-:W-:Y:S02]  /*dc70*/  @UP0 ULDC.64 UR10, c[0x0][0xc08] ;  /* 0x00030200000a0ab9 */ /* 0x000fe40000000a00 */
[----:B------:R-:W-:Y:S01]  /*dc80*/  @UP0 UIMAD.WIDE UR10, UR43, 0x4, UR10 ;  /* 0x000000042b0a08a5 */ /* 0x000fe2000f8e020a */
[----:B------:R-:W-:Y:S01]  /*dc90*/  BAR.SYNC.DEFER_BLOCKING 0x1, 0x100 ;  /* 0x0044000000007b1d */ /* 0x000fe20000010000 */
        /* <DEDUP_REMOVED lines=12> */
[--C-:B0-----:R-:W-:Y:S01]  /*dd60*/  IMAD.X R5, RZ, RZ, R21.reuse, P0 ;  /* 0x000000ffff057224 */ /* 0x101fe200000e0615 */
[----:B------:R-:W-:Y:S02]  /*dd70*/  LOP3.LUT R4, R0, R9, RZ, 0x3c, !PT ;  /* 0x0000000900047212 */ /* 0x000fe400078e3cff */
[----:B----4-:R-:W-:Y:S02]  /*dd80*/  IADD3 R153, P0, R20, 0x40, RZ ;  /* 0x0000004014997810 */ /* 0x010fe40007f1e0ff */
[----:B------:R-:W-:Y:S02]  /*dd90*/  MOV R0, R4 ;  /* 0x0000000400007202 */ /* 0x000fe40000000f00 */
[----:B------:R-:W-:Y:S01]  /*dda0*/  LOP3.LUT R4, R153, 0x380, RZ, 0xc0, !PT ;  /* 0x0000038099047812 */ /* 0x000fe200078ec0ff */
[----:B------:R-:W-:Y:S01]  /*ddb0*/  IMAD.X R7, RZ, RZ, R21, P0 ;  /* 0x000000ffff077224 */ /* 0x000fe200000e0615 */
[----:B------:R-:W-:-:S02]  /*ddc0*/  F2FP.F16.F32.PACK_AB R9, R35, R34 ;  /* 0x000000222309723e */ /* 0x000fc400000000ff */
[----:B------:R-:W-:Y:S02]  /*ddd0*/  SHF.R.U64 R4, R4, 0x3, RZ ;  /* 0x0000000304047819 */ /* 0x000fe400000012ff */
[----:B------:R-:W-:Y:S01]  /*dde0*/  F2FP.F16.F32.PACK_AB R5, R43, R42 ;  /* 0x0000002a2b05723e */ /* 0x000fe200000000ff */
[----:B------:R0:W-:Y:S01]  /*ddf0*/  STSM.16.M88.4 [R0], R8 ;  /* 0x0000000800007844 */ /* 0x0001e20000000200 */
[----:B------:R-:W-:Y:S02]  /*de00*/  LOP3.LUT R6, R4, R153, RZ, 0x3c, !PT ;  /* 0x0000009904067212 */ /* 0x000fe400078e3cff */
[----:B------:R-:W-:Y:S02]  /*de10*/  IADD3 R153, P0, R20, 0x60, RZ ;  /* 0x0000006014997810 */ /* 0x000fe40007f1e0ff */
[----:B------:R-:W-:Y:S02]  /*de20*/  MOV R13, R6 ;  /* 0x00000006000d7202 */ /* 0x000fe40000000f00 */
[----:B------:R-:W-:-:S02]  /*de30*/  F2FP.F16.F32.PACK_AB R4, R41, R40 ;  /* 0x000000282904723e */ /* 0x000fc400000000ff */
[----:B------:R-:W-:Y:S02]  /*de40*/  F2FP.F16.F32.PACK_AB R6, R45, R44 ;  /* 0x0000002c2d06723e */ /* 0x000fe400000000ff */
[----:B------:R-:W-:Y:S02]  /*de50*/  F2FP.F16.F32.PACK_AB R7, R47, R46 ;  /* 0x0000002e2f07723e */ /* 0x000fe400000000ff */
[----:B0-----:R-:W-:-:S03]  /*de60*/  LOP3.LUT R0, R153, 0x380, RZ, 0xc0, !PT ;  /* 0x0000038099007812 */ /* 0x001fc600078ec0ff */
[----:B------:R0:W-:Y:S01]  /*de70*/  STSM.16.M88.4 [R13], R4 ;  /* 0x000000040d007844 */ /* 0x0001e20000000200 */
[----:B------:R-:W-:Y:S02]  /*de80*/  F2FP.F16.F32.PACK_AB R8, R49, R48 ;  /* 0x000000303108723e */ /* 0x000fe400000000ff */
[----:B------:R-:W-:Y:S02]  /*de90*/  SHF.R.U64 R0, R0, 0x3, RZ ;  /* 0x0000000300007819 */ /* 0x000fe400000012ff */
[----:B------:R-:W-:Y:S02]  /*dea0*/  F2FP.F16.F32.PACK_AB R9, R51, R50 ;  /* 0x000000323309723e */ /* 0x000fe400000000ff */
[----:B------:R-:W-:Y:S02]  /*deb0*/  F2FP.F16.F32.PACK_AB R10, R53, R52 ;  /* 0x00000034350a723e */ /* 0x000fe400000000ff */
[----:B------:R-:W-:Y:S01]  /*dec0*/  F2FP.F16.F32.PACK_AB R11, R55, R54 ;  /* 0x00000036370b723e */ /* 0x000fe200000000ff */
[----:B0-----:R-:W-:Y:S01]  /*ded0*/  IMAD.X R5, RZ, RZ, R21, P0 ;  /* 0x000000ffff057224 */ /* 0x001fe200000e0615 */
[----:B------:R-:W-:-:S02]  /*dee0*/  LOP3.LUT R4, R0, R153, RZ, 0x3c, !PT ;  /* 0x0000009900047212 */ /* 0x000fc400078e3cff */
[----:B------:R-:W-:Y:S02]  /*def0*/  IADD3 R153, P0, R20, 0x2000, RZ ;  /* 0x0000200014997810 */ /* 0x000fe40007f1e0ff */
[----:B------:R-:W-:Y:S02]  /*df00*/  MOV R0, R4 ;  /* 0x0000000400007202 */ /* 0x000fe40000000f00 */
[----:B------:R-:W-:Y:S01]  /*df10*/  LOP3.LUT R4, R153, 0x380, RZ, 0xc0, !PT ;  /* 0x0000038099047812 */ /* 0x000fe200078ec0ff */
[----:B------:R-:W-:Y:S01]  /*df20*/  IMAD.X R7, RZ, RZ, R21, P0 ;  /* 0x000000ffff077224 */ /* 0x000fe200000e0615 */
[----:B------:R-:W-:Y:S01]  /*df30*/  F2FP.F16.F32.PACK_AB R5, R59, R58 ;  /* 0x0000003a3b05723e */ /* 0x000fe200000000ff */
[----:B------:R0:W-:Y:S01]  /*df40*/  STSM.16.M88.4 [R0], R8 ;  /* 0x0000000800007844 */ /* 0x0001e20000000200 */
[----:B------:R-:W-:-:S04]  /*df50*/  SHF.R.U64 R4, R4, 0x3, RZ ;  /* 0x0000000304047819 */ /* 0x000fc800000012ff */
[----:B------:R-:W-:Y:S02]  /*df60*/  LOP3.LUT R6, R4, R153, RZ, 0x3c, !PT ;  /* 0x0000009904067212 */ /* 0x000fe400078e3cff */
[----:B------:R-:W-:Y:S02]  /*df70*/  IADD3 R153, P0, R20, 0x2020, RZ ;  /* 0x0000202014997810 */ /* 0x000fe40007f1e0ff */
[----:B------:R-:W-:Y:S02]  /*df80*/  MOV R13, R6 ;  /* 0x00000006000d7202 */ /* 0x000fe40000000f00 */
[----:B------:R-:W-:Y:S02]  /*df90*/  F2FP.F16.F32.PACK_AB R4, R57, R56 ;  /* 0x000000383904723e */ /* 0x000fe400000000ff */
[----:B------:R-:W-:Y:S02]  /*dfa0*/  F2FP.F16.F32.PACK_AB R6, R61, R60 ;  /* 0x0000003c3d06723e */ /* 0x000fe400000000ff */
[----:B------:R-:W-:-:S02]  /*dfb0*/  F2FP.F16.F32.PACK_AB R7, R63, R62 ;  /* 0x0000003e3f07723e */ /* 0x000fc400000000ff */
[----:B0-----:R-:W-:Y:S02]  /*dfc0*/  LOP3.LUT R0, R153, 0x380, RZ, 0xc0, !PT ;  /* 0x0000038099007812 */ /* 0x001fe400078ec0ff */
[----:B------:R-:W-:Y:S01]  /*dfd0*/  F2FP.F16.F32.PACK_AB R8, R65, R64 ;  /* 0x000000404108723e */ /* 0x000fe200000000ff */
[----:B------:R0:W-:Y:S01]  /*dfe0*/  STSM.16.M88.4 [R13], R4 ;  /* 0x000000040d007844 */ /* 0x0001e20000000200 */
        /* <DEDUP_REMOVED lines=94> */
[C---:B------:R-:W-:Y:S02]  /*e5d0*/  IADD3 R153, P1, R20.reuse, 0x6040, RZ ;  /* 0x0000604014997810 */ /* 0x040fe40007f3e0ff */
[----:B------:R-:W-:Y:S02]  /*e5e0*/  IADD3 R7, P0, R20, 0x6060, RZ ;  /* 0x0000606014077810 */ /* 0x000fe40007f1e0ff */
[----:B------:R-:W-:Y:S01]  /*e5f0*/  MOV R0, R4 ;  /* 0x0000000400007202 */ /* 0x000fe20000000f00 */
[--C-:B------:R-:W-:Y:S01]  /*e600*/  IMAD.X R5, RZ, RZ, R21.reuse, P1 ;  /* 0x000000ffff057224 */ /* 0x100fe200008e0615 */
[----:B------:R-:W-:Y:S01]  /*e610*/  LOP3.LUT R4, R153, 0x380, RZ, 0xc0, !PT ;  /* 0x0000038099047812 */ /* 0x000fe200078ec0ff */
[----:B------:R-:W-:Y:S01]  /*e620*/  IMAD.X R21, RZ, RZ, R21, P0 ;  /* 0x000000ffff157224 */ /* 0x000fe200000e0615 */
[----:B------:R-:W-:Y:S01]  /*e630*/  LOP3.LUT R6, R7, 0x380, RZ, 0xc0, !PT ;  /* 0x0000038007067812 */ /* 0x000fe200078ec0ff */
[----:B------:R0:W-:Y:S01]  /*e640*/  STSM.16.M88.4 [R0], R8 ;  /* 0x0000000800007844 */ /* 0x0001e20000000200 */
[----:B------:R-:W-:-:S02]  /*e650*/  SHF.R.U64 R4, R4, 0x3, RZ ;  /* 0x0000000304047819 */ /* 0x000fc400000012ff */
[----:B------:R-:W-:Y:S02]  /*e660*/  SHF.R.U64 R6, R6, 0x3, RZ ;  /* 0x0000000306067819 */ /* 0x000fe400000012ff */
[----:B------:R-:W-:Y:S02]  /*e670*/  LOP3.LUT R4, R4, R153, RZ, 0x3c, !PT ;  /* 0x0000009904047212 */ /* 0x000fe400078e3cff */
[----:B------:R-:W-:Y:S02]  /*e680*/  LOP3.LUT R20, R6, R7, RZ, 0x3c, !PT ;  /* 0x0000000706147212 */ /* 0x000fe400078e3cff */
[----:B------:R-:W-:Y:S02]  /*e690*/  F2FP.F16.F32.PACK_AB R6, R141, R140 ;  /* 0x0000008c8d06723e */ /* 0x000fe400000000ff */
[----:B------:R-:W-:Y:S02]  /*e6a0*/  F2FP.F16.F32.PACK_AB R7, R143, R142 ;  /* 0x0000008e8f07723e */ /* 0x000fe400000000ff */
[----:B------:R-:W-:-:S02]  /*e6b0*/  MOV R20, R20 ;  /* 0x0000001400147202 */ /* 0x000fc40000000f00 */
[----:B------:R-:W-:Y:S02]  /*e6c0*/  PLOP3.LUT P1, PT, PT, PT, UP0, 0x80, 0x0 ;  /* 0x000000000000781c */ /* 0x000fe40003f2f008 */
[----:B0-----:R-:W-:Y:S02]  /*e6d0*/  MOV R0, R4 ;  /* 0x0000000400007202 */ /* 0x001fe40000000f00 */
[----:B------:R-:W-:Y:S02]  /*e6e0*/  F2FP.F16.F32.PACK_AB R4, R137, R136 ;  /* 0x000000888904723e */ /* 0x000fe400000000ff */
[----:B------:R-:W-:Y:S02]  /*e6f0*/  F2FP.F16.F32.PACK_AB R5, R139, R138 ;  /* 0x0000008a8b05723e */ /* 0x000fe400000000ff */
[----:B------:R-:W-:Y:S02]  /*e700*/  F2FP.F16.F32.PACK_AB R8, R145, R144 ;  /* 0x000000909108723e */ /* 0x000fe400000000ff */
[----:B------:R-:W-:Y:S01]  /*e710*/  F2FP.F16.F32.PACK_AB R9, R147, R146 ;  /* 0x000000929309723e */ /* 0x000fe200000000ff */
[----:B------:R0:W-:Y:S01]  /*e720*/  STSM.16.M88.4 [R0], R4 ;  /* 0x0000000400007844 */ /* 0x0001e20000000200 */
[----:B------:R-:W-:-:S02]  /*e730*/  F2FP.F16.F32.PACK_AB R10, R149, R148 ;  /* 0x00000094950a723e */ /* 0x000fc400000000ff */
[----:B------:R-:W-:Y:S02]  /*e740*/  F2FP.F16.F32.PACK_AB R11, R151, R150 ;  /* 0x00000096970b723e */ /* 0x000fe400000000ff */
[----:B------:R-:W-:-:S03]  /*e750*/  ISETP.NE.U32.AND P0, PT, RZ, UR14, PT ;  /* 0x0000000eff007c0c */ /* 0x000fc6000bf05070 */
[----:B------:R1:W-:Y:S01]  /*e760*/  STSM.16.M88.4 [R20], R8 ;  /* 0x0000000814007844 */ /* 0x0003e20000000200 */
[----:B------:R-:W-:Y:S01]  /*e770*/  BAR.SYNC.DEFER_BLOCKING 0x1, 0x100 ;  /* 0x0044000000007b1d */ /* 0x000fe20000010000 */
[----:B------:R-:W-:Y:S01]  /*e780*/  ISETP.NE.AND.EX P0, PT, RZ, UR15, PT, P0 ;  /* 0x0000000fff007c0c */ /* 0x000fe2000bf05300 */
[----:B0-----:R-:W-:Y:S02]  /*e790*/  IMAD.U32 R4, RZ, RZ, UR10 ;  /* 0x0000000aff047e24 */ /* 0x001fe4000f8e00ff */
[----:B------:R-:W-:-:S05]  /*e7a0*/  IMAD.U32 R5, RZ, RZ, UR11 ;  /* 0x0000000bff057e24 */ /* 0x000fca000f8e00ff */
[----:B------:R0:W2:Y:S02]  /*e7b0*/  @P1 LDG.E R6, desc[UR40][R4.64] ;  /* 0x0000002804061981 */ /* 0x0000a4000c1e1900 */
[----:B0-----:R-:W-:Y:S02]  /*e7c0*/  IMAD.U32 R4, RZ, RZ, UR12 ;  /* 0x0000000cff047e24 */ /* 0x001fe4000f8e00ff */
[----:B------:R-:W-:-:S05]  /*e7d0*/  IMAD.U32 R5, RZ, RZ, UR13 ;  /* 0x0000000dff057e24 */ /* 0x000fca000f8e00ff */
[----:B------:R1:W5:Y:S01]  /*e7e0*/  @P0 LDG.E R0, desc[UR40][R4.64] ;  /* 0x0000002804000981 */ /* 0x000362000c1e1900 */
[----:B------:R-:W-:Y:S01]  /*e7f0*/  UISETP.NE.AND UP0, UPT, UR9, URZ, UPT ;  /* 0x0000003f0900728c */ /* 0x000fe2000bf05270 */
[----:B------:R-:W-:Y:S01]  /*e800*/  ULDC UR8, c[0x0][0xa88] ;  /* 0x0002a20000087ab9 */ /* 0x000fe20000000800 */
[----:B------:R-:W-:Y:S02]  /*e810*/  ULOP3.LUT UR45, UR45, 0xff, URZ, 0xc0, !UPT ;  /* 0x000000ff2d2d7892 */ /* 0x000fe4000f8ec03f */
[----:B------:R-:W-:Y:S01]  /*e820*/  USEL UR10, UR9, UR4, UP0 ;  /* 0x00000004090a7287 */ /* 0x000fe20008000000 */
[----:B--2---:R-:W-:Y:S01]  /*e830*/  @P1 R2UR UR8, R6 ;  /* 0x00000000060812ca */ /* 0x004fe200000e0000 */
[----:B-1----:R-:W-:-:S14]  /*e840*/  @P1 BRA `(.L_x_2356) ;  /* 0x0000000000281947 */ /* 0x002fdc0003800000 */
[----:B------:R-:W-:Y:S05]  /*e850*/  @!P0 BRA `(.L_x_2356) ;  /* 0x0000000000248947 */ /* 0x000fea0003800000 */
[----:B------:R-:W-:Y:S02]  /*e860*/  IMAD.U32 R4, RZ, RZ, UR12 ;  /* 0x0000000cff047e24 */ /* 0x000fe4000f8e00ff */
[----:B------:R-:W-:Y:S02]  /*e870*/  IMAD.U32 R6, RZ, RZ, UR12 ;  /* 0x0000000cff067e24 */ /* 0x000fe4000f8e00ff */
[----:B------:R-:W-:Y:S02]  /*e880*/  IMAD.U32 R5, RZ, RZ, UR13 ;  /* 0x0000000dff057e24 */ /* 0x000fe4000f8e00ff */
[----:B------:R-:W-:-:S03]  /*e890*/  IMAD.U32 R7, RZ, RZ, UR13 ;  /* 0x0000000dff077e24 */ /* 0x000fc6000f8e00ff */
[----:B------:R-:W2:Y:S04]  /*e8a0*/  LDG.E R4, desc[UR40][R4.64] ;  /* 0x0000002804047981 */ /* 0x000ea8000c1e1900 */
[----:B------:R-:W3:Y:S01]  /*e8b0*/  LDG.E R6, desc[UR40][R6.64+0x4] ;  /* 0x0000042806067981 */ /* 0x000ee2000c1e1900 */
[----:B--2---:R-:W-:Y:S02]  /*e8c0*/  R2UR UR4, R4 ;  /* 0x00000000040472ca */ /* 0x004fe400000e0000 */
[----:B---3--:R-:W-:-:S13]  /*e8d0*/  R2UR UR8, R6 ;  /* 0x00000000060872ca */ /* 0x008fda00000e0000 */
[----:B------:R-:W-:-:S12]  /*e8e0*/  UIADD3 UR8, -UR4, UR8, URZ ;  /* 0x0000000804087290 */ /* 0x000fd8000fffe13f */
.L_x_2356:
        /* <DEDUP_REMOVED lines=14> */
[----:B------:R-:W-:Y:S01]  /*e9d0*/  VIADD R9, R186, UR42 ;  /* 0x0000002aba097c36 */ /* 0x000fe20008000000 */
[----:B------:R-:W-:Y:S01]  /*e9e0*/  UMOV UR20, 0x9b8 ;  /* 0x000009b800147882 */ /* 0x000fe20000000000 */
[----:B------:R-:W-:Y:S01]  /*e9f0*/  UISETP.NE.U32.AND UP0, UPT, UR14, URZ, UPT ;  /* 0x0000003f0e00728c */ /* 0x000fe2000bf05070 */
[----:B------:R-:W-:Y:S01]  /*ea00*/  VIADD R20, R16, UR42 ;  /* 0x0000002a10147c36 */ /* 0x000fe20008000000 */
[----:B------:R-:W-:Y:S01]  /*ea10*/  USEL UR20, UR20, 0x978, UP1 ;  /* 0x0000097814147887 */ /* 0x000fe20008800000 */
[----:B------:R-:W-:Y:S01]  /*ea20*/  IMAD.MOV.U32 R5, RZ, RZ, R9 ;  /* 0x000000ffff057224 */ /* 0x000fe200078e0009 */
[----:B------:R-:W-:Y:S02]  /*ea30*/  UISETP.NE.AND.EX UP0, UPT, UR15, URZ, UPT, UP0 ;  /* 0x0000003f0f00728c */ /* 0x000fe4000bf05300 */
[----:B------:R-:W-:-:S02]  /*ea40*/  USEL UR16, UR45, URZ, UP1 ;  /* 0x0000003f2d107287 */ /* 0x000fc40008800000 */
[----:B------:R-:W-:Y:S02]  /*ea50*/  USEL UR18, UR43, URZ, !UP0 ;  /* 0x0000003f2b127287 */ /* 0x000fe4000c000000 */
[----:B------:R-:W-:-:S04]  /*ea60*/  USHF.R.S32.HI UR17, URZ, 0x1f, UR43 ;  /* 0x0000001f3f117899 */ /* 0x000fc8000801142b */
[----:B------:R-:W-:Y:S01]  /*ea70*/  ULDC.64 UR14, c[0x0][UR20+0x228] ;  /* 0x00008a00140e7abb */ /* 0x000fe20008000a00 */
[----:B------:R-:W-:Y:S01]  /*ea80*/  ULDC.64 UR10, c[0x0][UR20+0x220] ;  /* 0x00008800140a7abb */ /* 0x000fe20008000a00 */
[----:B------:R-:W-:Y:S02]  /*ea90*/  UIMAD.WIDE.U32 UR22, UR14, UR16, URZ ;  /* 0x000000100e1672a5 */ /* 0x000fe4000f8e003f */
[----:B------:R-:W-:Y:S01]  /*eaa0*/  UIMAD UR21, UR15, UR16, URZ ;  /* 0x000000100f1572a4 */ /* 0x000fe2000f8e023f */
[----:B0-----:R-:W-:Y:S01]  /*eab0*/  ISETP.NE.AND P0, PT, R0, 0x1, PT ;  /* 0x000000010000780c */ /* 0x001fe20003f05270 */
[----:B------:R-:W-:Y:S01]  /*eac0*/  UIMAD.WIDE.U32 UR14, UR10, UR18, URZ ;  /* 0x000000120a0e72a5 */ /* 0x000fe2000f8e003f */
[----:B------:R-:W-:Y:S01]  /*ead0*/  ULDC.64 UR12, c[0x0][UR20+0x218] ;  /* 0x00008600140c7abb */ /* 0x000fe20008000a00 */
[----:B------:R-:W-:Y:S02]  /*eae0*/  USEL UR19, UR17, URZ, !UP0 ;  /* 0x0000003f11137287 */ /* 0x000fe4000c000000 */
[----:B------:R-:W-:-:S02]  /*eaf0*/  UIMAD UR18, UR11, UR18, URZ ;  /* 0x000000120b1272a4 */ /* 0x000fc4000f8e023f */
[----:B------:R-:W-:Y:S02]  /*eb00*/  UIMAD.WIDE.U32 UR16, UR12, UR44, URZ ;  /* 0x0000002c0c1072a5 */ /* 0x000fe4000f8e003f */
[----:B------:R-:W-:Y:S02]  /*eb10*/  UIMAD UR12, UR13, UR44, URZ ;  /* 0x0000002c0d0c72a4 */ /* 0x000fe4000f8e023f */
[----:B------:R-:W-:Y:S02]  /*eb20*/  UIMAD UR18, UR10, UR19, UR18 ;  /* 0x000000130a1272a4 */ /* 0x000fe4000f8e0212 */
[----:B------:R-:W0:Y:S01]  /*eb30*/  @P0 LDC R4, c[0x0][0xbec] ;  /* 0x0002fb00ff040b82 */ /* 0x000e220000000800 */
[----:B------:R-:W-:Y:S02]  /*eb40*/  UIADD3 UR21, UR23, UR21, URZ ;  /* 0x0000001517157290 */ /* 0x000fe4000fffe03f */
[----:B------:R-:W-:Y:S02]  /*eb50*/  UIADD3 UR10, UR17, UR12, URZ ;  /* 0x0000000c110a7290 */ /* 0x000fe4000fffe03f */
[----:B------:R-:W-:-:S02]  /*eb60*/  UIADD3 UR16, UP0, UP2, UR14, UR16, UR4 ;  /* 0x000000100e107290 */ /* 0x000fc4000fa1e004 */
[----:B------:R-:W-:Y:S01]  /*eb70*/  UIADD3 UR12, UR15, UR18, URZ ;  /* 0x000000120f0c7290 */ /* 0x000fe2000fffe03f */
[----:B------:R-:W1:Y:S01]  /*eb80*/  @P0 LDC R7, c[0x0][0xbf0] ;  /* 0x0002fc00ff070b82 */ /* 0x000e620000000800 */
[----:B------:R-:W-:Y:S02]  /*eb90*/  IMAD.U32 R6, RZ, RZ, UR21 ;  /* 0x00000015ff067e24 */ /* 0x000fe4000f8e00ff */
[----:B------:R-:W-:-:S03]  /*eba0*/  UIADD3.X UR12, UR12, UR10, UR24, UP0, UP2 ;  /* 0x0000000a0c0c7290 */ /* 0x000fc600087e4418 */
[----:B------:R-:W-:Y:S01]  /*ebb0*/  ULDC.64 UR10, c[0x0][UR20+0x210] ;  /* 0x00008400140a7abb */ /* 0x000fe20008000a00 */
[----:B0-----:R-:W-:-:S05]  /*ebc0*/  @P0 IMAD.HI.U32 R4, R9, R4, RZ ;  /* 0x0000000409040227 */ /* 0x001fca00078e00ff */
[----:B-1----:R-:W-:Y:S01]  /*ebd0*/  @P0 SHF.R.U32.HI R5, RZ, R7, R4 ;  /* 0x00000007ff050219 */ /* 0x002fe20000011604 */
[----:B------:R-:W-:-:S04]  /*ebe0*/  IMAD.U32 R4, RZ, RZ, UR22 ;  /* 0x00000016ff047e24 */ /* 0x000fc8000f8e00ff */
[--C-:B------:R-:W-:Y:S01]  /*ebf0*/  IMAD.MOV R7, RZ, RZ, -R5.reuse ;  /* 0x000000ffff077224 */ /* 0x100fe200078e0a05 */
[----:B------:R-:W-:Y:S02]  /*ec00*/  IADD3 R4, P0, P2, R5, UR16, R4 ;  /* 0x0000001005047c10 */ /* 0x000fe4000fa1e004 */
[----:B------:R-:W-:Y:S01]  /*ec10*/  SHF.R.S32.HI R5, RZ, 0x1f, R5 ;  /* 0x0000001fff057819 */ /* 0x000fe20000011405 */
[----:B------:R-:W-:-:S03]  /*ec20*/  IMAD R7, R0, R7, R9 ;  /* 0x0000000700077224 */ /* 0x000fc600078e0209 */
        /* <DEDUP_REMOVED lines=9> */
[----:B------:R-:W-:Y:S02]  /*ecc0*/  IMAD.IADD R5, R5, 0x1, R9 ;  /* 0x0000000105057824 */ /* 0x000fe400078e0209 */
[----:B------:R-:W-:Y:S03]  /*ecd0*/  SHFL.IDX PT, R6, R8, 0x1, 0x1c1f ;  /* 0x003c1f0008067f89 */ /* 0x000fe600000e0000 */
[----:B------:R-:W-:Y:S02]  /*ece0*/  LEA.HI.X R10, R4, UR13, R5, 0x2, P0 ;  /* 0x0000000d040a7c11 */ /* 0x000fe400080f1405 */
[----:B------:R-:W-:Y:S04]  /*ecf0*/  SHFL.IDX PT, R4, R8, RZ, 0x1c1f ;  /* 0x001c1fff08047589 */ /* 0x000fe800000e0000 */
[----:B------:R-:W0:Y:S04]  /*ed00*/  SHFL.IDX PT, R5, R10, RZ, 0x1c1f ;  /* 0x001c1fff0a057589 */ /* 0x000e2800000e0000 */
[----:B------:R-:W1:Y:S01]  /*ed10*/  SHFL.IDX PT, R7, R10, 0x1, 0x1c1f ;  /* 0x003c1f000a077f89 */ /* 0x000e6200000e0000 */
[----:B--2---:R-:W-:-:S02]  /*ed20*/  IMAD.MOV R9, RZ, RZ, -R11 ;  /* 0x000000ffff097224 */ /* 0x004fc400078e0a0b */
[----:B------:R-:W-:Y:S02]  /*ed30*/  IMAD R11, R0, UR8, RZ ;  /* 0x00000008000b7c24 */ /* 0x000fe4000f8e02ff */
[----:B------:R-:W-:Y:S01]  /*ed40*/  VIADD R0, R20, 0x8 ;  /* 0x0000000814007836 */ /* 0x000fe20000000000 */
[----:B------:R-:W-:-:S04]  /*ed50*/  ISETP.NE.AND P0, PT, R2, R9, PT ;  /* 0x000000090200720c */ /* 0x000fc80003f05270 */
[-C--:B------:R-:W-:Y:S02]  /*ed60*/  ISETP.GE.OR P2, PT, R20, R11.reuse, P0 ;  /* 0x0000000b1400720c */ /* 0x080fe40000746670 */
[----:B------:R-:W-:-:S11]  /*ed70*/  ISETP.GE.OR P0, PT, R0, R11, P0 ;  /* 0x0000000b0000720c */ /* 0x000fd60000706670 */
[----:B0-----:R0:W-:Y:S04]  /*ed80*/  @!P2 ST.E desc[UR40][R4.64], R3 ;  /* 0x000000030400a985 */ /* 0x0011e8000c101928 */
[----:B-1----:R0:W-:Y:S02]  /*ed90*/  @!P0 ST.E desc[UR40][R6.64], R12 ;  /* 0x0000000c06008985 */ /* 0x0021e4000c101928 */
.L_x_2357:
[----:B------:R-:W-:Y:S05]  /*eda0*/  @P1 BRA `(.L_x_2358) ;  /* 0x0000001000481947 */ /* 0x000fea0003800000 */
[----:B0-----:R-:W-:Y:S01]  /*edb0*/  IMAD R3, R224, 0x40, R185 ;  /* 0x00000040e0037824 */ /* 0x001fe200078e02b9 */
[----:B------:R-:W0:Y:S01]  /*edc0*/  LDC R81, c[0x0][0xbe8] ;  /* 0x0002fa00ff517b82 */ /* 0x000e220000000800 */
[----:B------:R-:W-:Y:S01]  /*edd0*/  ULDC UR16, c[0x0][0xac8] ;  /* 0x0002b20000107ab9 */ /* 0x000fe20000000800 */
[----:B------:R-:W-:Y:S01]  /*ede0*/  ULDC.64 UR14, c[0x0][0xaa0] ;  /* 0x0002a800000e7ab9 */ /* 0x000fe20000000a00 */
[----:B------:R-:W-:-:S03]  /*edf0*/  IMAD.WIDE R14, R3, 0x2, R14 ;  /* 0x00000002030e7825 */ /* 0x000fc600078e020e */
[C---:B------:R-:W-:Y:S02]  /*ee00*/  IADD3 R41, P2, R14.reuse, 0x7000, RZ ;  /* 0x000070000e297810 */ /* 0x040fe40007f5e0ff */
[----:B------:R-:W-:Y:S02]  /*ee10*/  IADD3 R9, P3, R14, 0x1000, RZ ;  /* 0x000010000e097810 */ /* 0x000fe40007f7e0ff */
[----:B------:R-:W-:Y:S02]  /*ee20*/  LOP3.LUT R40, R41, 0x380, RZ, 0xc0, !PT ;  /* 0x0000038029287812 */ /* 0x000fe400078ec0ff */
[----:B------:R-:W-:Y:S02]  /*ee30*/  LOP3.LUT R8, R9, 0x380, RZ, 0xc0, !PT ;  /* 0x0000038009087812 */ /* 0x000fe400078ec0ff */
[----:B------:R-:W-:Y:S02]  /*ee40*/  SHF.R.U64 R40, R40, 0x3, RZ ;  /* 0x0000000328287819 */ /* 0x000fe400000012ff */
[----:B------:R-:W-:-:S02]  /*ee50*/  SHF.R.U64 R8, R8, 0x3, RZ ;  /* 0x0000000308087819 */ /* 0x000fc400000012ff */
[----:B------:R-:W-:Y:S02]  /*ee60*/  IADD3 R33, P0, R14, 0x5000, RZ ;  /* 0x000050000e217810 */ /* 0x000fe40007f1e0ff */
[----:B------:R-:W-:Y:S01]  /*ee70*/  LOP3.LUT R40, R40, R41, RZ, 0x3c, !PT ;  /* 0x0000002928287212 */ /* 0x000fe200078e3cff */
[--C-:B------:R-:W-:Y:S01]  /*ee80*/  IMAD.X R41, RZ, RZ, R15.reuse, P2 ;  /* 0x000000ffff297224 */ /* 0x100fe200010e060f */
[----:B------:R-:W-:Y:S01]  /*ee90*/  LOP3.LUT R8, R8, R9, RZ, 0x3c, !PT ;  /* 0x0000000908087212 */ /* 0x000fe200078e3cff */
[----:B------:R-:W-:Y:S01]  /*eea0*/  IMAD.X R9, RZ, RZ, R15, P3 ;  /* 0x000000ffff097224 */ /* 0x000fe200018e060f */
[C---:B------:R-:W-:Y:S02]  /*eeb0*/  IADD3 R69, P2, R14.reuse, 0xe000, RZ ;  /* 0x0000e0000e457810 */ /* 0x040fe40007f5e0ff */
[----:B------:R-:W-:Y:S01]  /*eec0*/  LOP3.LUT R32, R33, 0x380, RZ, 0xc0, !PT ;  /* 0x0000038021207812 */ /* 0x000fe200078ec0ff */
[----:B------:R-:W-:Y:S01]  /*eed0*/  UIMAD UR12, UR24, UR14, URZ ;  /* 0x0000000e180c72a4 */ /* 0x000fe2000f8e023f */
[C---:B------:R-:W-:Y:S01]  /*eee0*/  IADD3 R45, P3, R14.reuse, 0x8000, RZ ;  /* 0x000080000e2d7810 */ /* 0x040fe20007f7e0ff */
[C---:B------:R-:W-:Y:S01]  /*eef0*/  VIADD R99, R185.reuse, 0x80 ;  /* 0x00000080b9637836 */ /* 0x040fe20000000000 */
[----:B------:R-:W-:Y:S01]  /*ef00*/  IADD3 R37, P1, R14, 0x6000, RZ ;  /* 0x000060000e257810 */ /* 0x000fe20007f3e0ff */
[----:B------:R-:W-:Y:S01]  /*ef10*/  VIADD R97, R185, 0xc0 ;  /* 0x000000c0b9617836 */ /* 0x000fe20000000000 */
[----:B------:R-:W-:Y:S01]  /*ef20*/  LOP3.LUT R68, R69, 0x380, RZ, 0xc0, !PT ;  /* 0x0000038045447812 */ /* 0x000fe200078ec0ff */
[----:B------:R-:W-:Y:S01]  /*ef30*/  UIMAD.WIDE.U32 UR10, UR4, UR14, URZ ;  /* 0x0000000e040a72a5 */ /* 0x000fe2000f8e003f */
[----:B------:R-:W-:Y:S01]  /*ef40*/  SHF.R.U64 R32, R32, 0x3, RZ ;  /* 0x0000000320207819 */ /* 0x000fe200000012ff */
[----:B------:R-:W-:Y:S01]  /*ef50*/  VIADD R101, R185, 0x100 ;  /* 0x00000100b9657836 */ /* 0x000fe20000000000 */
[----:B------:R-:W-:Y:S01]  /*ef60*/  LOP3.LUT R44, R45, 0x380, RZ, 0xc0, !PT ;  /* 0x000003802d2c7812 */ /* 0x000fe200078ec0ff */
[----:B------:R-:W-:Y:S01]  /*ef70*/  VIADD R91, R185, 0x140 ;  /* 0x00000140b95b7836 */ /* 0x000fe20000000000 */
[----:B------:R-:W-:Y:S01]  /*ef80*/  LOP3.LUT R36, R37, 0x380, RZ, 0xc0, !PT ;  /* 0x0000038025247812 */ /* 0x000fe200078ec0ff */
[----:B------:R-:W5:Y:S01]  /*ef90*/  LD.E.128 R8, desc[UR40][R8.64] ;  /* 0x0000002808087980 */ /* 0x000f62000c101d00 */
[----:B------:R-:W-:-:S02]  /*efa0*/  SHF.R.U64 R68, R68, 0x3, RZ ;  /* 0x0000000344447819 */ /* 0x000fc400000012ff */
[----:B------:R-:W-:Y:S01]  /*efb0*/  LOP3.LUT R32, R32, R33, RZ, 0x3c, !PT ;  /* 0x0000002120207212 */ /* 0x000fe200078e3cff */
[--C-:B------:R-:W-:Y:S01]  /*efc0*/  IMAD.X R33, RZ, RZ, R15.reuse, P0 ;  /* 0x000000ffff217224 */ /* 0x100fe200000e060f */
[----:B------:R-:W-:Y:S01]  /*efd0*/  SHF.R.U64 R44, R44, 0x3, RZ ;  /* 0x000000032c2c7819 */ /* 0x000fe200000012ff */
[----:B------:R-:W5:Y:S01]  /*efe0*/  LD.E.128 R40, desc[UR40][R40.64] ;  /* 0x0000002828287980 */ /* 0x000f62000c101d00 */
[----:B------:R-:W-:Y:S02]  /*eff0*/  SHF.R.U64 R36, R36, 0x3, RZ ;  /* 0x0000000324247819 */ /* 0x000fe400000012ff */
[----:B------:R-:W-:Y:S01]  /*f000*/  IADD3 R61, P0, R14, 0xc000, RZ ;  /* 0x0000c0000e3d7810 */ /* 0x000fe20007f1e0ff */
[----:B------:R-:W-:Y:S01]  /*f010*/  UIMAD UR12, UR4, UR15, UR12 ;  /* 0x0000000f040c72a4 */ /* 0x000fe2000f8e020c */
[----:B------:R-:W-:Y:S01]  /*f020*/  LOP3.LUT R68, R68, R69, RZ, 0x3c, !PT ;  /* 0x0000004544447212 */ /* 0x000fe200078e3cff */
[--C-:B------:R-:W-:Y:S01]  /*f030*/  IMAD.X R69, RZ, RZ, R15.reuse, P2 ;  /* 0x000000ffff457224 */ /* 0x100fe200010e060f */
[----:B------:R-:W-:Y:S01]  /*f040*/  LOP3.LUT R44, R44, R45, RZ, 0x3c, !PT ;  /* 0x0000002d2c2c7212 */ /* 0x000fe200078e3cff */
[--C-:B------:R-:W-:Y:S01]  /*f050*/  IMAD.X R45, RZ, RZ, R15.reuse, P3 ;  /* 0x000000ffff2d7224 */ /* 0x100fe200018e060f */
[----:B0-----:R-:W-:Y:S01]  /*f060*/  ISETP.NE.AND P2, PT, R81, 0x1, PT ;  /* 0x000000015100780c */ /* 0x001fe20003f45270 */
[----:B------:R-:W5:Y:S01]  /*f070*/  LD.E.128 R32, desc[UR40][R32.64] ;  /* 0x0000002820207980 */ /* 0x000f62000c101d00 */
[----:B------:R-:W-:Y:S01]  /*f080*/  LOP3.LUT R36, R36, R37, RZ, 0x3c, !PT ;  /* 0x0000002524247212 */ /* 0x000fe200078e3cff */
[----:B------:R-:W-:Y:S01]  /*f090*/  IMAD.X R37, RZ, RZ, R15, P1 ;  /* 0x000000ffff257224 */ /* 0x000fe200008e060f */
[----:B------:R-:W-:-:S02]  /*f0a0*/  LOP3.LUT R60, R61, 0x380, RZ, 0xc0, !PT ;  /* 0x000003803d3c7812 */ /* 0x000fc400078ec0ff */
[C---:B------:R-:W-:Y:S02]  /*f0b0*/  IADD3 R13, P4, R14.reuse, 0x2000, RZ ;  /* 0x000020000e0d7810 */ /* 0x040fe40007f9e0ff */
[C---:B------:R-:W-:Y:S02]  /*f0c0*/  IADD3 R25, P5, R14.reuse, 0x3000, RZ ;  /* 0x000030000e197810 */ /* 0x040fe40007fbe0ff */
[C---:B------:R-:W-:Y:S01]  /*f0d0*/  IADD3 R29, P6, R14.reuse, 0x4000, RZ ;  /* 0x000040000e1d7810 */ /* 0x040fe20007fde0ff */
[----:B------:R-:W-:Y:S01]  /*f0e0*/  UIADD3 UR11, UR11, UR12, URZ ;  /* 0x0000000c0b0b7290 */ /* 0x000fe2000fffe03f */
[C---:B------:R-:W-:Y:S01]  /*f0f0*/  IADD3 R3, P3, R14.reuse, 0xf000, RZ ;  /* 0x0000f0000e037810 */ /* 0x040fe20007f7e0ff */
[----:B------:R-:W0:Y:S01]  /*f100*/  @P2 LDC R21, c[0x0][0xbec] ;  /* 0x0002fb00ff152b82 */ /* 0x000e220000000800 */
[----:B------:R-:W-:Y:S01]  /*f110*/  IADD3 R65, P1, R14, 0xd000, RZ ;  /* 0x0000d0000e417810 */ /* 0x000fe20007f3e0ff */
[----:B------:R-:W-:Y:S01]  /*f120*/  ULDC.64 UR12, c[0x0][0xae8] ;  /* 0x0002ba00000c7ab9 */ /* 0x000fe20000000a00 */
[----:B------:R-:W-:Y:S01]  /*f130*/  SHF.R.U64 R60, R60, 0x3, RZ ;  /* 0x000000033c3c7819 */ /* 0x000fe200000012ff */
[----:B------:R-:W-:Y:S01]  /*f140*/  USHF.R.S32.HI UR4, URZ, 0x1f, UR9 ;  /* 0x0000001f3f047899 */ /* 0x000fe20008011409 */
[----:B------:R-:W-:Y:S01]  /*f150*/  LOP3.LUT R0, R3, 0x380, RZ, 0xc0, !PT ;  /* 0x0000038003007812 */ /* 0x000fe200078ec0ff */
[--C-:B------:R-:W-:Y:S01]  /*f160*/  IMAD.X R73, RZ, RZ, R15.reuse, P3 ;  /* 0x000000ffff497224 */ /* 0x100fe200018e060f */
[----:B------:R-:W-:Y:S01]  /*f170*/  LOP3.LUT R64, R65, 0x380, RZ, 0xc0, !PT ;  /* 0x0000038041407812 */ /* 0x000fe200078ec0ff */
[----:B------:R-:W1:Y:S01]  /*f180*/  @P2 LDC R77, c[0x0][0xbf0] ;  /* 0x0002fc00ff4d2b82 */ /* 0x000e620000000800 */
[----:B------:R-:W-:Y:S01]  /*f190*/  LOP3.LUT R60, R60, R61, RZ, 0x3c, !PT ;  /* 0x0000003d3c3c7212 */ /* 0x000fe200078e3cff */
[----:B------:R-:W-:Y:S01]  /*f1a0*/  IMAD.X R61, RZ, RZ, R15, P0 ;  /* 0x000000ffff3d7224 */ /* 0x000fe200000e060f */
[----:B------:R-:W-:Y:S01]  /*f1b0*/  SHF.R.U64 R0, R0, 0x3, RZ ;  /* 0x0000000300007819 */ /* 0x000fe200000012ff */
[----:B------:R-:W5:Y:S01]  /*f1c0*/  LD.E.128 R36, desc[UR40][R36.64] ;  /* 0x0000002824247980 */ /* 0x000f62000c101d00 */
[----:B------:R-:W-:-:S02]  /*f1d0*/  SHF.R.U64 R64, R64, 0x3, RZ ;  /* 0x0000000340407819 */ /* 0x000fc400000012ff */
[----:B------:R-:W-:Y:S01]  /*f1e0*/  ISETP.GE.AND P0, PT, R192, UR16, PT ;  /* 0x00000010c0007c0c */ /* 0x000fe2000bf06270 */
[----:B------:R-:W5:Y:S01]  /*f1f0*/  LD.E.128 R44, desc[UR40][R44.64] ;  /* 0x000000282c2c7980 */ /* 0x000f62000c101d00 */
[----:B------:R-:W-:Y:S02]  /*f200*/  LOP3.LUT R72, R0, R3, RZ, 0x3c, !PT ;  /* 0x0000000300487212 */ /* 0x000fe400078e3cff */
[----:B------:R-:W-:Y:S01]  /*f210*/  LOP3.LUT R64, R64, R65, RZ, 0x3c, !PT ;  /* 0x0000004140407212 */ /* 0x000fe200078e3cff */
[----:B------:R-:W-:Y:S01]  /*f220*/  IMAD.X R65, RZ, RZ, R15, P1 ;  /* 0x000000ffff417224 */ /* 0x000fe200008e060f */
[----:B------:R-:W-:Y:S01]  /*f230*/  SEL R3, RZ, 0xffffffff, P0 ;  /* 0xffffffffff037807 */ /* 0x000fe20000000000 */
[----:B------:R-:W5:Y:S01]  /*f240*/  LD.E.128 R68, desc[UR40][R68.64] ;  /* 0x0000002844447980 */ /* 0x000f62000c101d00 */
[----:B------:R-:W-:Y:S02]  /*f250*/  ISETP.GE.AND P1, PT, R185, UR16, PT ;  /* 0x00000010b9007c0c */ /* 0x000fe4000bf26270 */
[----:B------:R-:W-:Y:S01]  /*f260*/  LOP3.LUT R12, R13, 0x380, RZ, 0xc0, !PT ;  /* 0x000003800d0c7812 */ /* 0x000fe200078ec0ff */
[----:B------:R-:W-:Y:S01]  /*f270*/  IMAD.SHL.U32 R3, R3, 0x2, RZ ;  /* 0x0000000203037824 */ /* 0x000fe200078e00ff */
[----:B------:R-:W-:-:S02]  /*f280*/  SEL R0, RZ, 0x1, P1 ;  /* 0x00000001ff007807 */ /* 0x000fc40000800000 */
[----:B------:R-:W-:Y:S02]  /*f290*/  LOP3.LUT R24, R25, 0x380, RZ, 0xc0, !PT ;  /* 0x0000038019187812 */ /* 0x000fe400078ec0ff */
[----:B------:R-:W-:Y:S01]  /*f2a0*/  LOP3.LUT R28, R29, 0x380, RZ, 0xc0, !PT ;  /* 0x000003801d1c7812 */ /* 0x000fe200078ec0ff */
[----:B------:R-:W-:Y:S01]  /*f2b0*/  UIMAD.WIDE.U32 UR10, UR44, UR12, UR10 ;  /* 0x0000000c2c0a72a5 */ /* 0x000fe2000f8e000a */
[----:B------:R-:W-:Y:S01]  /*f2c0*/  LOP3.LUT R3, R3, 0x2, R0, 0xe2, !PT ;  /* 0x0000000203037812 */ /* 0x000fe200078ee200 */
[----:B------:R-:W-:Y:S01]  /*f2d0*/  IMAD R0, R187, 0x20, R224 ;  /* 0x00000020bb007824 */ /* 0x000fe200078e02e0 */
[----:B------:R-:W-:Y:S01]  /*f2e0*/  ISETP.GE.AND P1, PT, R99, UR16, PT ;  /* 0x0000001063007c0c */ /* 0x000fe2000bf26270 */
[----:B------:R-:W5:Y:S01]  /*f2f0*/  LD.E.128 R60, desc[UR40][R60.64] ;  /* 0x000000283c3c7980 */ /* 0x000f62000c101d00 */
[----:B------:R-:W-:Y:S01]  /*f300*/  ISETP.GE.AND P0, PT, R97, UR16, PT ;  /* 0x0000001061007c0c */ /* 0x000fe2000bf06270 */
[----:B------:R-:W-:Y:S01]  /*f310*/  VIADD R80, R0, UR42 ;  /* 0x0000002a00507c36 */ /* 0x000fe20008000000 */
[----:B------:R-:W-:Y:S01]  /*f320*/  SHF.R.U64 R12, R12, 0x3, RZ ;  /* 0x000000030c0c7819 */ /* 0x000fe200000012ff */
[----:B------:R-:W5:Y:S01]  /*f330*/  LD.E.128 R64, desc[UR40][R64.64] ;  /* 0x0000002840407980 */ /* 0x000f62000c101d00 */
[----:B------:R-:W-:-:S02]  /*f340*/  SHF.R.U64 R24, R24, 0x3, RZ ;  /* 0x0000000318187819 */ /* 0x000fc400000012ff */
[----:B------:R-:W-:Y:S01]  /*f350*/  SHF.R.U64 R28, R28, 0x3, RZ ;  /* 0x000000031c1c7819 */ /* 0x000fe200000012ff */
[----:B------:R-:W5:Y:S01]  /*f360*/  LD.E.128 R72, desc[UR40][R72.64] ;  /* 0x0000002848487980 */ /* 0x000f62000c101d00 */
[----:B------:R-:W-:Y:S02]  /*f370*/  SEL R20, RZ, 0xffffffff, P1 ;  /* 0xffffffffff147807 */ /* 0x000fe40000800000 */
[----:B------:R-:W-:Y:S01]  /*f380*/  SEL R0, RZ, 0xffffffff, P0 ;  /* 0xffffffffff007807 */ /* 0x000fe20000000000 */
[----:B------:R-:W-:Y:S01]  /*f390*/  UIMAD UR11, UR44, UR13, UR11 ;  /* 0x0000000d2c0b72a4 */ /* 0x000fe2000f8e020b */
[----:B------:R-:W-:Y:S01]  /*f3a0*/  LOP3.LUT R12, R12, R13, RZ, 0x3c, !PT ;  /* 0x0000000d0c0c7212 */ /* 0x000fe200078e3cff */
[--C-:B------:R-:W-:Y:S01]  /*f3b0*/  IMAD.X R13, RZ, RZ, R15.reuse, P4 ;  /* 0x000000ffff0d7224 */ /* 0x100fe200020e060f */
[----:B------:R-:W-:Y:S01]  /*f3c0*/  LOP3.LUT R24, R24, R25, RZ, 0x3c, !PT ;  /* 0x0000001918187212 */ /* 0x000fe200078e3cff */
[--C-:B------:R-:W-:Y:S01]  /*f3d0*/  IMAD.X R25, RZ, RZ, R15.reuse, P5 ;  /* 0x000000ffff197224 */ /* 0x100fe200028e060f */
[----:B------:R-:W-:Y:S01]  /*f3e0*/  LOP3.LUT R28, R28, R29, RZ, 0x3c, !PT ;  /* 0x0000001d1c1c7212 */ /* 0x000fe200078e3cff */
[----:B------:R-:W-:Y:S01]  /*f3f0*/  IMAD.X R29, RZ, RZ, R15, P6 ;  /* 0x000000ffff1d7224 */ /* 0x000fe200030e060f */
[----:B------:R-:W-:Y:S01]  /*f400*/  IADD3 R49, P4, R14, 0x9000, RZ ;  /* 0x000090000e317810 */ /* 0x000fe20007f9e0ff */
[----:B------:R-:W-:Y:S01]  /*f410*/  IMAD.SHL.U32 R20, R20, 0x4, RZ ;  /* 0x0000000414147824 */ /* 0x000fe200078e00ff */
[C---:B------:R-:W-:Y:S01]  /*f420*/  IADD3 R53, P5, R14.reuse, 0xa000, RZ ;  /* 0x0000a0000e357810 */ /* 0x040fe20007fbe0ff */
[----:B------:R-:W-:Y:S01]  /*f430*/  ULDC.64 UR12, c[0x0][0xaf0] ;  /* 0x0002bc00000c7ab9 */ /* 0x000fe20000000a00 */
[----:B------:R-:W-:Y:S01]  /*f440*/  IADD3 R57, P6, R14, 0xb000, RZ ;  /* 0x0000b0000e397810 */ /* 0x000fe20007fde0ff */
[----:B------:R-:W-:Y:S01]  /*f450*/  IMAD.SHL.U32 R79, R0, 0x8, RZ ;  /* 0x00000008004f7824 */ /* 0x000fe200078e00ff */
[----:B------:R-:W-:Y:S01]  /*f460*/  UIMAD UR4, UR4, UR12, URZ ;  /* 0x0000000c040472a4 */ /* 0x000fe2000f8e023f */
[----:B0-----:R-:W-:Y:S01]  /*f470*/  @P2 IMAD.HI.U32 R0, R80, R21, RZ ;  /* 0x0000001550002227 */ /* 0x001fe200078e00ff */
[----:B------:R-:W-:Y:S01]  /*f480*/  LOP3.LUT R48, R49, 0x380, RZ, 0xc0, !PT ;  /* 0x0000038031307812 */ /* 0x000fe200078ec0ff */
[----:B------:R-:W5:Y:S01]  /*f490*/  LD.E.128 R24, desc[UR40][R24.64] ;  /* 0x0000002818187980 */ /* 0x000f62000c101d00 */
[----:B------:R-:W-:-:S02]  /*f4a0*/  LOP3.LUT R52, R53, 0x380, RZ, 0xc0, !PT ;  /* 0x0000038035347812 */ /* 0x000fc400078ec0ff */
[----:B------:R-:W-:Y:S01]  /*f4b0*/  LOP3.LUT R56, R57, 0x380, RZ, 0xc0, !PT ;  /* 0x0000038039387812 */ /* 0x000fe200078ec0ff */
[----:B------:R-:W5:Y:S01]  /*f4c0*/  LD.E.128 R28, desc[UR40][R28.64] ;  /* 0x000000281c1c7980 */ /* 0x000f62000c101d00 */
[----:B------:R-:W-:Y:S02]  /*f4d0*/  LOP3.LUT R5, R14, 0x380, RZ, 0xc0, !PT ;  /* 0x000003800e057812 */ /* 0x000fe400078ec0ff */
[----:B------:R-:W-:Y:S01]  /*f4e0*/  LOP3.LUT R76, R20, 0x4, R3, 0xe2, !PT ;  /* 0x00000004144c7812 */ /* 0x000fe200078ee203 */
[----:B------:R-:W-:Y:S01]  /*f4f0*/  IMAD.MOV.U32 R3, RZ, RZ, R80 ;  /* 0x000000ffff037224 */ /* 0x000fe200078e0050 */
[----:B------:R-:W-:Y:S01]  /*f500*/  UIMAD UR4, UR9, UR13, UR4 ;  /* 0x0000000d090472a4 */ /* 0x000fe2000f8e0204 */
[----:B-1----:R-:W-:Y:S01]  /*f510*/  @P2 SHF.R.U32.HI R3, RZ, R77, R0 ;  /* 0x0000004dff032219 */ /* 0x002fe20000011600 */
[----:B------:R-:W-:Y:S01]  /*f520*/  UIMAD.WIDE.U32 UR10, UR9, UR12, UR10 ;  /* 0x0000000c090a72a5 */ /* 0x000fe2000f8e000a */
[----:B------:R-:W-:Y:S02]  /*f530*/  SHF.R.U64 R48, R48, 0x3, RZ ;  /* 0x0000000330307819 */ /* 0x000fe400000012ff */
[----:B------:R-:W-:-:S02]  /*f540*/  SHF.R.U64 R52, R52, 0x3, RZ ;  /* 0x0000000334347819 */ /* 0x000fc400000012ff */
[----:B------:R-:W-:Y:S02]  /*f550*/  SHF.R.U64 R56, R56, 0x3, RZ ;  /* 0x0000000338387819 */ /* 0x000fe400000012ff */
[----:B------:R-:W-:Y:S01]  /*f560*/  SHF.R.U64 R5, R5, 0x3, RZ ;  /* 0x0000000305057819 */ /* 0x000fe200000012ff */
[----:B------:R-:W-:Y:S01]  /*f570*/  UIADD3 UR4, UR11, UR4, URZ ;  /* 0x000000040b047290 */ /* 0x000fe2000fffe03f */
[----:B------:R-:W-:Y:S02]  /*f580*/  ISETP.GE.AND P0, PT, R101, UR16, PT ;  /* 0x0000001065007c0c */ /* 0x000fe4000bf06270 */
[--C-:B------:R-:W-:Y:S01]  /*f590*/  SHF.R.S32.HI R77, RZ, 0x1f, R3.reuse ;  /* 0x0000001fff4d7819 */ /* 0x100fe20000011403 */
[----:B------:R-:W-:Y:S01]  /*f5a0*/  IMAD.U32 R20, RZ, RZ, UR10 ;  /* 0x0000000aff147e24 */ /* 0x000fe2000f8e00ff */
[----:B------:R-:W-:Y:S01]  /*f5b0*/  LOP3.LUT R76, R79, 0x8, R76, 0xe2, !PT ;  /* 0x000000084f4c7812 */ /* 0x000fe200078ee24c */
[----:B------:R-:W-:Y:S01]  /*f5c0*/  IMAD.U32 R21, RZ, RZ, UR11 ;  /* 0x0000000bff157e24 */ /* 0x000fe2000f8e00ff */
        /* <DEDUP_REMOVED lines=8> */
[----:B------:R-:W-:Y:S01]  /*f650*/  ULDC.64 UR10, c[0x0][0xae0] ;  /* 0x0002b800000a7ab9 */ /* 0x000fe20000000a00 */
[----:B------:R-:W-:Y:S01]  /*f660*/  IMAD.MOV.U32 R5, RZ, RZ, R15 ;  /* 0x000000ffff057224 */ /* 0x000fe200078e000f */
[----:B------:R-:W-:Y:S01]  /*f670*/  SEL R0, RZ, 0xffffffff, P0 ;  /* 0xffffffffff007807 */ /* 0x000fe20000000000 */
[----:B------:R-:W-:Y:S01]  /*f680*/  IMAD R78, R77, UR10, RZ ;  /* 0x0000000a4d4e7c24 */ /* 0x000fe2000f8e02ff */
[----:B------:R-:W-:Y:S01]  /*f690*/  ISETP.GE.AND P0, PT, R91, UR16, PT ;  /* 0x000000105b007c0c */ /* 0x000fe2000bf06270 */
[----:B------:R-:W-:Y:S01]  /*f6a0*/  IMAD.U32 R21, RZ, RZ, UR4 ;  /* 0x00000004ff157e24 */ /* 0x000fe2000f8e00ff */
[----:B------:R-:W5:Y:S01]  /*f6b0*/  LD.E.128 R12, desc[UR40][R12.64] ;  /* 0x000000280c0c7980 */ /* 0x000f62000c101d00 */
[----:B------:R-:W-:-:S02]  /*f6c0*/  IMAD R77, R81, R79, R80 ;  /* 0x0000004f514d7224 */ /* 0x000fc400078e0250 */
[----:B------:R-:W-:Y:S01]  /*f6d0*/  IMAD.SHL.U32 R83, R0, 0x10, RZ ;  /* 0x0000001000537824 */ /* 0x000fe200078e00ff */
[----:B------:R-:W5:Y:S01]  /*f6e0*/  LD.E.128 R4, desc[UR40][R4.64] ;  /* 0x0000002804047980 */ /* 0x000f62000c101d00 */
[C---:B------:R-:W-:Y:S01]  /*f6f0*/  IMAD R79, R3.reuse, UR11, R78 ;  /* 0x0000000b034f7c24 */ /* 0x040fe2000f8e024e */
[----:B------:R-:W-:Y:S01]  /*f700*/  SEL R0, RZ, 0xffffffff, P0 ;  /* 0xffffffffff007807 */ /* 0x000fe20000000000 */
[----:B------:R-:W-:Y:S01]  /*f710*/  IMAD.WIDE.U32 R20, R3, UR10, R20 ;  /* 0x0000000a03147c25 */ /* 0x000fe2000f8e0014 */
[----:B------:R-:W5:Y:S01]  /*f720*/  LD.E.128 R48, desc[UR40][R48.64] ;  /* 0x0000002830307980 */ /* 0x000f62000c101d00 */
[----:B------:R-:W-:Y:S01]  /*f730*/  SHF.R.S32.HI R3, RZ, 0x1f, R77 ;  /* 0x0000001fff037819 */ /* 0x000fe2000001144d */
[----:B------:R-:W-:Y:S02]  /*f740*/  ULDC.64 UR10, c[0x0][0xad8] ;  /* 0x0002b600000a7ab9 */ /* 0x000fe40000000a00 */
[----:B------:R-:W5:Y:S01]  /*f750*/  LD.E.128 R52, desc[UR40][R52.64] ;  /* 0x0000002834347980 */ /* 0x000f62000c101d00 */
[----:B------:R-:W-:-:S03]  /*f760*/  VIADD R93, R185, 0x180 ;  /* 0x00000180b95d7836 */ /* 0x000fc60000000000 */
[----:B------:R-:W5:Y:S01]  /*f770*/  LD.E.128 R56, desc[UR40][R56.64] ;  /* 0x0000002838387980 */ /* 0x000f62000c101d00 */
[----:B------:R-:W-:Y:S01]  /*f780*/  @!PT LDS RZ, [RZ] ;  /* 0x00000000fffff984 */ /* 0x000fe20000000800 */
[----:B------:R-:W-:Y:S01]  /*f790*/  @!PT LDS RZ, [RZ] ;  /* 0x00000000fffff984 */ /* 0x000fe20000000800 */
[----:B------:R-:W-:Y:S01]  /*f7a0*/  @!PT LDS RZ, [RZ] ;  /* 0x00000000fffff984 */ /* 0x000fe20000000800 */
[----:B------:R-:W-:Y:S01]  /*f7b0*/  @!PT LDS RZ, [RZ] ;  /* 0x00000000fffff984 */ /* 0x000fe20000000800 */
[----:B------:R0:W-:Y:S06]  /*f7c0*/  MEMBAR.ALL.CTA ;  /* 0x0000000000007992 */ /* 0x0001ec0000008000 */
[----:B0-----:R-:W0:Y:S01]  /*f7d0*/  FENCE.VIEW.ASYNC.S ;  /* 0x00000000000073c6 */ /* 0x001e220000000000 */
[----:B------:R-:W-:Y:S01]  /*f7e0*/  LOP3.LUT R76, R83, 0x10, R76, 0xe2, !PT ;  /* 0x00000010534c7812 */ /* 0x000fe200078ee24c */
[----:B------:R-:W-:Y:S01]  /*f7f0*/  IMAD.SHL.U32 R83, R0, 0x20, RZ ;  /* 0x0000002000537824 */ /* 0x000fe200078e00ff */
[----:B------:R-:W-:Y:S01]  /*f800*/  ISETP.GE.AND P0, PT, R93, UR16, PT ;  /* 0x000000105d007c0c */ /* 0x000fe2000bf06270 */
[----:B------:R-:W-:-:S02]  /*f810*/  IMAD.IADD R21, R21, 0x1, R79 ;  /* 0x0000000115157824 */ /* 0x000fc400078e024f */
[----:B------:R-:W-:Y:S02]  /*f820*/  IMAD R0, R3, UR10, RZ ;  /* 0x0000000a03007c24 */ /* 0x000fe4000f8e02ff */
[----:B------:R-:W-:Y:S02]  /*f830*/  VIADD R88, R224, UR42 ;  /* 0x0000002ae0587c36 */ /* 0x000fe40008000000 */
[----:B------:R-:W-:Y:S01]  /*f840*/  IMAD R89, R81, UR8, RZ ;  /* 0x0000000851597c24 */ /* 0x000fe2000f8e02ff */
[----:B------:R-:W-:Y:S01]  /*f850*/  UIADD3 UR4, UR46, 0x28c20, URZ ;  /* 0x00028c202e047890 */ /* 0x000fe2000fffe03f */
[C---:B------:R-:W-:Y:S01]  /*f860*/  IMAD R79, R77.reuse, UR11, R0 ;  /* 0x0000000b4d4f7c24 */ /* 0x040fe2000f8e0200 */
[----:B------:R-:W-:Y:S01]  /*f870*/  SEL R3, RZ, 0x40, P0 ;  /* 0x00000040ff037807 */ /* 0x000fe20000000000 */
[----:B------:R-:W-:Y:S01]  /*f880*/  IMAD.WIDE.U32 R20, R77, UR10, R20 ;  /* 0x0000000a4d147c25 */ /* 0x000fe2000f8e0014 */
[----:B------:R-:W-:Y:S01]  /*f890*/  ISETP.GE.AND P0, PT, R88, R89, PT ;  /* 0x000000595800720c */ /* 0x000fe20003f06270 */
[----:B------:R-:W-:Y:S01]  /*f8a0*/  ULDC.64 UR10, c[0x0][0xa80] ;  /* 0x0002a000000a7ab9 */ /* 0x000fe20000000a00 */
[----:B------:R-:W-:Y:S01]  /*f8b0*/  UPRMT UR4, URZ, 0x654, UR4 ;  /* 0x000006543f047896 */ /* 0x000fe20008000004 */
[----:B------:R-:W-:Y:S01]  /*f8c0*/  VIADD R95, R185, 0x1c0 ;  /* 0x000001c0b95f7836 */ /* 0x000fe20000000000 */
[----:B------:R-:W-:Y:S01]  /*f8d0*/  LEA R86, P2, R20, UR10, 0x1 ;  /* 0x0000000a14567c11 */ /* 0x000fe2000f8408ff */
[----:B------:R-:W-:Y:S01]  /*f8e0*/  IMAD.IADD R21, R21, 0x1, R79 ;  /* 0x0000000115157824 */ /* 0x000fe200078e024f */
[----:B------:R-:W-:-:S02]  /*f8f0*/  LOP3.LUT R76, R83, 0x20, R76, 0xe2, !PT ;  /* 0x00000020534c7812 */ /* 0x000fc400078ee24c */
[----:B------:R-:W-:Y:S02]  /*f900*/  ISETP.GE.AND P1, PT, R95, UR16, PT ;  /* 0x000000105f007c0c */ /* 0x000fe4000bf26270 */
[----:B------:R-:W-:Y:S01]  /*f910*/  LEA.HI.X R87, R20, UR11, R21, 0x1, P2 ;  /* 0x0000000b14577c11 */ /* 0x000fe200090f0c15 */
[----:B0-----:R-:W-:Y:S01]  /*f920*/  SYNCS.ARRIVE.TRANS64.RED.A1T0 RZ, [UR4], RZ ;  /* 0x000000ffffff79a7 */ /* 0x001fe20008100404 */
[----:B------:R-:W-:Y:S01]  /*f930*/  LOP3.LUT R3, R76, R3, RZ, 0xfc, !PT ;  /* 0x000000034c037212 */ /* 0x000fe200078efcff */
[----:B------:R0:W1:Y:S01]  /*f940*/  SHFL.IDX PT, R20, R86, RZ, 0x181f ;  /* 0x00181fff56147589 */ /* 0x00006200000e0000 */
[----:B------:R-:W-:Y:S01]  /*f950*/  SEL R0, RZ, 0x80, P1 ;  /* 0x00000080ff007807 */ /* 0x000fe20000800000 */
[----:B------:R-:W-:Y:S02]  /*f960*/  BSSY B1, `(.L_x_2359) ;  /* 0x000002a000017945 */ /* 0x000fe40003800000 */
[----:B------:R0:W2:Y:S01]  /*f970*/  SHFL.IDX PT, R21, R87, RZ, 0x181f ;  /* 0x00181fff57157589 */ /* 0x0000a200000e0000 */
[----:B------:R-:W-:-:S02]  /*f980*/  LOP3.LUT R0, R3, R0, RZ, 0xfc, !PT ;  /* 0x0000000003007212 */ /* 0x000fc400078efcff */
        /* <DEDUP_REMOVED lines=9> */
[CC--:B-1----:R-:W-:Y:S01]  /*fa20*/  @!P1 LEA R76, P2, R192.reuse, R20.reuse, 0x1 ;  /* 0x00000014c04c9211 */ /* 0x0c2fe200078408ff */
        /* <DEDUP_REMOVED lines=8> */
[-C--:B------:R-:W-:Y:S02]  /*fab0*/  @!P3 LEA R82, P6, R97, R20.reuse, 0x1 ;  /* 0x000000146152b211 */ /* 0x080fe400078c08ff */
        /* <DEDUP_REMOVED lines=9> */
[----:B------:R-:W-:Y:S01]  /*fb50*/  SHF.R.S32.HI R7, RZ, 0x1f, R93 ;  /* 0x0000001fff077819 */ /* 0x000fe2000001145d */
[----:B------:R3:W-:Y:S01]  /*fb60*/  @!P2 ST.E.128 desc[UR40][R84.64], R44 ;  /* 0x0000002c5400a985 */ /* 0x0007e2000c101d28 */
[-C--:B------:R-:W-:Y:S02]  /*fb70*/  @!P1 LEA.HI.X R5, R91, R21.reuse, R5, 0x1, P5 ;  /* 0x000000155b059211 */ /* 0x080fe400028f0c05 */
[C---:B------:R-:W-:Y:S02]  /*fb80*/  @P0 LEA R6, P5, R93.reuse, R20, 0x1 ;  /* 0x000000145d060211 */ /* 0x040fe400078a08ff */
[----:B--2---:R-:W-:Y:S01]  /*fb90*/  SHF.R.S32.HI R13, RZ, 0x1f, R95 ;  /* 0x0000001fff0d7819 */ /* 0x004fe2000001145f */
[----:B------:R3:W-:Y:S01]  /*fba0*/  @!P1 ST.E.128 desc[UR40][R4.64], R52 ;  /* 0x0000003404009985 */ /* 0x0007e2000c101d28 */
[----:B------:R-:W-:-:S02]  /*fbb0*/  @P0 LEA.HI.X R7, R93, R21, R7, 0x1, P5 ;  /* 0x000000155d070211 */ /* 0x000fc400028f0c07 */
[----:B------:R-:W-:-:S03]  /*fbc0*/  @P6 LEA R12, P5, R95, R20, 0x1 ;  /* 0x000000145f0c6211 */ /* 0x000fc600078a08ff */
[----:B------:R3:W-:Y:S01]  /*fbd0*/  @P0 ST.E.128 desc[UR40][R6.64], R60 ;  /* 0x0000003c06000985 */ /* 0x0007e2000c101d28 */
[----:B------:R-:W-:-:S05]  /*fbe0*/  @P6 LEA.HI.X R13, R95, R21, R13, 0x1, P5 ;  /* 0x000000155f0d6211 */ /* 0x000fca00028f0c0d */
[----:B------:R3:W-:Y:S04]  /*fbf0*/  @P6 ST.E.128 desc[UR40][R12.64], R68 ;  /* 0x000000440c006985 */ /* 0x0007e8000c101d28 */
.L_x_2360:
[----:B------:R-:W-:Y:S05]  /*fc00*/  BSYNC B1 ;  /* 0x0000000000017941 */ /* 0x000fea0003800000 */
.L_x_2359:
        /* <DEDUP_REMOVED lines=11> */
[----:B--2---:R-:W-:Y:S01]  /*fcc0*/  SHF.R.S32.HI R21, RZ, 0x1f, R97 ;  /* 0x0000001fff157819 */ /* 0x004fe20000011461 */
[----:B0---4-:R-:W-:Y:S02]  /*fcd0*/  @!P0 IMAD.WIDE R6, R185, 0x2, R4 ;  /* 0x00000002b9068825 */ /* 0x011fe400078e0204 */
[CC--:B------:R-:W-:Y:S02]  /*fce0*/  @!P4 LEA R12, P5, R192.reuse, R4.reuse, 0x1 ;  /* 0x00000004c00cc211 */ /* 0x0c0fe400078a08ff */
[-C--:B------:R-:W-:Y:S01]  /*fcf0*/  @!P3 LEA R14, P6, R99, R4.reuse, 0x1 ;  /* 0x00000004630eb211 */ /* 0x080fe200078c08ff */
[----:B------:R0:W-:Y:S01]  /*fd00*/  @!P0 ST.E.128 desc[UR40][R6.64], R8 ;  /* 0x0000000806008985 */ /* 0x0001e2000c101d28 */
[----:B------:R-:W-:Y:S02]  /*fd10*/  ISETP.GE.AND P0, PT, R91, UR16, PT ;  /* 0x000000105b007c0c */ /* 0x000fe4000bf06270 */
[----:B------:R-:W-:Y:S02]  /*fd20*/  @!P4 LEA.HI.X R13, R192, R5, R152, 0x1, P5 ;  /* 0x00000005c00dc211 */ /* 0x000fe400028f0c98 */
[----:B-1----:R-:W-:-:S02]  /*fd30*/  @!P2 LEA R20, P5, R97, R4, 0x1 ;  /* 0x000000046114a211 */ /* 0x002fc400078a08ff */
[-C--:B------:R-:W-:Y:S01]  /*fd40*/  @!P3 LEA.HI.X R15, R99, R5.reuse, R15, 0x1, P6 ;  /* 0x00000005630fb211 */ /* 0x080fe200030f0c0f */
[----:B------:R1:W-:Y:S01]  /*fd50*/  @!P4 ST.E.128 desc[UR40][R12.64], R24 ;  /* 0x000000180c00c985 */ /* 0x0003e2000c101d28 */
[----:B------:R-:W-:Y:S02]  /*fd60*/  LOP3.LUT P6, RZ, R3, 0x40, RZ, 0xc0, !PT ;  /* 0x0000004003ff7812 */ /* 0x000fe400078cc0ff */
[----:B------:R-:W-:Y:S01]  /*fd70*/  @!P2 LEA.HI.X R21, R97, R5, R21, 0x1, P5 ;  /* 0x000000056115a211 */ /* 0x000fe200028f0c15 */
[----:B------:R1:W-:Y:S01]  /*fd80*/  @!P3 ST.E.128 desc[UR40][R14.64], R32 ;  /* 0x000000200e00b985 */ /* 0x0003e2000c101d28 */
[----:B------:R-:W-:-:S03]  /*fd90*/  SHF.R.S32.HI R3, RZ, 0x1f, R101 ;  /* 0x0000001fff037819 */ /* 0x000fc60000011465 */
[----:B------:R1:W-:Y:S01]  /*fda0*/  @!P2 ST.E.128 desc[UR40][R20.64], R40 ;  /* 0x000000281400a985 */ /* 0x0003e2000c101d28 */
[----:B0-----:R-:W-:-:S04]  /*fdb0*/  @!P1 LEA R6, P5, R101, R4, 0x1 ;  /* 0x0000000465069211 */ /* 0x001fc800078a08ff */
[-C--:B------:R-:W-:Y:S02]  /*fdc0*/  @!P1 LEA.HI.X R7, R101, R5.reuse, R3, 0x1, P5 ;  /* 0x0000000565079211 */ /* 0x080fe400028f0c03 */
[----:B------:R-:W-:Y:S02]  /*fdd0*/  SHF.R.S32.HI R3, RZ, 0x1f, R91 ;  /* 0x0000001fff037819 */ /* 0x000fe4000001145b */
[C---:B------:R-:W-:Y:S01]  /*fde0*/  @!P0 LEA R8, P5, R91.reuse, R4, 0x1 ;  /* 0x000000045b088211 */ /* 0x040fe200078a08ff */
[----:B------:R1:W-:Y:S03]  /*fdf0*/  @!P1 ST.E.128 desc[UR40][R6.64], R48 ;  /* 0x0000003006009985 */ /* 0x0003e6000c101d28 */
[----:B------:R-:W-:Y:S02]  /*fe00*/  @!P0 LEA.HI.X R9, R91, R5, R3, 0x1, P5 ;  /* 0x000000055b098211 */ /* 0x000fe400028f0c03 */
[----:B------:R-:W-:-:S02]  /*fe10*/  SHF.R.S32.HI R3, RZ, 0x1f, R93 ;  /* 0x0000001fff037819 */ /* 0x000fc4000001145d */
[C---:B------:R-:W-:Y:S01]  /*fe20*/  @P6 LEA R10, P5, R93.reuse, R4, 0x1 ;  /* 0x000000045d0a6211 */ /* 0x040fe200078a08ff */
[----:B------:R1:W-:Y:S01]  /*fe30*/  @!P0 ST.E.128 desc[UR40][R8.64], R56 ;  /* 0x0000003808008985 */ /* 0x0003e2000c101d28 */
[----:B------:R-:W-:Y:S02]  /*fe40*/  LOP3.LUT P0, RZ, R0, 0x80, RZ, 0xc0, !PT ;  /* 0x0000008000ff7812 */ /* 0x000fe4000780c0ff */
[----:B------:R-:W-:-:S05]  /*fe50*/  @P6 LEA.HI.X R11, R93, R5, R3, 0x1, P5 ;  /* 0x000000055d0b6211 */ /* 0x000fca00028f0c03 */
[----:B------:R1:W-:Y:S06]  /*fe60*/  @P6 ST.E.128 desc[UR40][R10.64], R64 ;  /* 0x000000400a006985 */ /* 0x0003ec000c101d28 */
[----:B------:R-:W-:Y:S05]  /*fe70*/  @!P0 BRA `(.L_x_2361) ;  /* 0x0000002400648947 */ /* 0x000fea0003800000 */
[----:B------:R-:W-:Y:S02]  /*fe80*/  LEA R4, P0, R95, R4, 0x1 ;  /* 0x000000045f047211 */ /* 0x000fe400078008ff */
[----:B------:R-:W-:-:S04]  /*fe90*/  SHF.R.S32.HI R0, RZ, 0x1f, R95 ;  /* 0x0000001fff007819 */ /* 0x000fc8000001145f */
[----:B------:R-:W-:-:S05]  /*fea0*/  LEA.HI.X R5, R95, R5, R0, 0x1, P0 ;  /* 0x000000055f057211 */ /* 0x000fca00000f0c00 */
[----:B------:R0:W-:Y:S01]  /*feb0*/  ST.E.128 desc[UR40][R4.64], R72 ;  /* 0x0000004804007985 */ /* 0x0001e2000c101d28 */
[----:B------:R-:W-:Y:S05]  /*fec0*/  BRA `(.L_x_2361) ;  /* 0x0000002400507947 */ /* 0x000fea0003800000 */
.L_x_2358:
[----:B------:R-:W-:Y:S01]  /*fed0*/  ULDC.64 UR14, c[0x0][0xb08] ;  /* 0x0002c200000e7ab9 */ /* 0x000fe20000000a00 */
[----:B0-----:R-:W-:Y:S01]  /*fee0*/  VIADD R4, R186, UR42 ;  /* 0x0000002aba047c36 */ /* 0x001fe20008000000 */
[----:B------:R-:W-:Y:S01]  /*fef0*/  UIMAD UR12, UR24, UR14, URZ ;  /* 0x0000000e180c72a4 */ /* 0x000fe2000f8e023f */
[----:B------:R-:W-:Y:S01]  /*ff00*/  BSSY B1, `(.L_x_2362) ;  /* 0x00000ca000017945 */ /* 0x000fe20003800000 */
[----:B------:R-:W-:Y:S01]  /*ff10*/  UIMAD.WIDE.U32 UR10, UR4, UR14, URZ ;  /* 0x0000000e040a72a5 */ /* 0x000fe2000f8e003f */
[----:B------:R-:W-:Y:S01]  /*ff20*/  IMAD.MOV.U32 R3, RZ, RZ, R4 ;  /* 0x000000ffff037224 */ /* 0x000fe200078e0004 */
[----:B------:R-:W-:Y:S01]  /*ff30*/  UIMAD UR12, UR4, UR15, UR12 ;  /* 0x0000000f040c72a4 */ /* 0x000fe2000f8e020c */
[----:B------:R-:W-:Y:S01]  /*ff40*/  SHF.R.S32.HI R21, RZ, 0x1f, R205 ;  /* 0x0000001fff157819 */ /* 0x000fe200000114cd */
[----:B------:R-:W-:Y:S01]  /*ff50*/  ULDC UR14, c[0x0][0xbe8] ;  /* 0x0002fa00000e7ab9 */ /* 0x000fe20000000800 */
[----:B------:R-:W-:Y:S01]  /*ff60*/  USHF.R.S32.HI UR4, URZ, 0x1f, UR9 ;  /* 0x0000001f3f047899 */ /* 0x000fe20008011409 */
[----:B------:R-:W-:Y:S01]  /*ff70*/  SHF.R.S32.HI R152, RZ, 0x1f, R206 ;  /* 0x0000001fff987819 */ /* 0x000fe200000114ce */
[----:B------:R-:W-:Y:S01]  /*ff80*/  UIADD3 UR11, UR11, UR12, URZ ;  /* 0x0000000c0b0b7290 */ /* 0x000fe2000fffe03f */
[----:B------:R-:W-:Y:S01]  /*ff90*/  SHF.R.S32.HI R153, RZ, 0x1f, R207 ;  /* 0x0000001fff997819 */ /* 0x000fe200000114cf */
[----:B------:R-:W-:Y:S01]  /*ffa0*/  UISETP.NE.AND UP0, UPT, UR14, 0x1, UPT ;  /* 0x000000010e00788c */ /* 0x000fe2000bf05270 */
[----:B------:R-:W-:Y:S01]  /*ffb0*/  SHF.R.S32.HI R154, RZ, 0x1f, R208 ;  /* 0x0000001fff9a7819 */ /* 0x000fe200000114d0 */
[----:B------:R-:W-:Y:S01]  /*ffc0*/  ULDC.64 UR12, c[0x0][0xb38] ;  /* 0x0002ce00000c7ab9 */ /* 0x000fe20000000a00 */
[----:B------:R-:W-:Y:S01]  /*ffd0*/  UIMAD UR8, UR8, UR14, URZ ;  /* 0x0000000e080872a4 */ /* 0x000fe2000f8e023f */
[----:B------:R-:W-:Y:S01]  /*ffe0*/  SHF.R.S32.HI R155, RZ, 0x1f, R209 ;  /* 0x0000001fff9b7819 */ /* 0x000fe200000114d1 */
[----:B------:R-:W-:Y:S01]  /*fff0*/  UIMAD.WIDE.U32 UR10, UR44, UR12, UR10 ;  /* 0x0000000c2c0a72a5 */ /* 0x000fe2000f8e000a */
[----:B------:R-:W-:-:S02]  /*10000*/  PLOP3.LUT P0, PT, PT, PT, UP0, 0x80, 0x0 ;  /* 0x000000000000781c */ /* 0x000fc40003f0f008 */
[----:B------:R-:W-:Y:S01]  /*10010*/  SHF.R.S32.HI R156, RZ, 0x1f, R210 ;  /* 0x0000001fff9c7819 */ /* 0x000fe200000114d2 */
[----:B------:R-:W-:Y:S01]  /*10020*/  UIMAD UR11, UR44, UR13, UR11 ;  /* 0x0000000d2c0b72a4 */ /* 0x000fe2000f8e020b */
[----:B------:R-:W-:Y:S02]  /*10030*/  SHF.R.S32.HI R157, RZ, 0x1f, R211 ;  /* 0x0000001fff9d7819 */ /* 0x000fe400000114d3 */
[----:B------:R-:W-:Y:S01]  /*10040*/  ULDC.64 UR12, c[0x0][0xb40] ;  /* 0x0002d000000c7ab9 */ /* 0x000fe20000000a00 */
[----:B------:R-:W-:Y:S01]  /*10050*/  SHF.R.S32.HI R158, RZ, 0x1f, R212 ;  /* 0x0000001fff9e7819 */ /* 0x000fe200000114d4 */
[----:B------:R-:W-:Y:S01]  /*10060*/  UIMAD UR4, UR4, UR12, URZ ;  /* 0x0000000c040472a4 */ /* 0x000fe2000f8e023f */
[----:B------:R-:W-:Y:S01]  /*10070*/  SHF.R.S32.HI R159, RZ, 0x1f, R213 ;  /* 0x0000001fff9f7819 */ /* 0x000fe200000114d5 */
[----:B------:R-:W-:Y:S01]  /*10080*/  UIMAD.WIDE.U32 UR10, UR9, UR12, UR10 ;  /* 0x0000000c090a72a5 */ /* 0x000fe2000f8e000a */
[----:B------:R-:W-:Y:S01]  /*10090*/  SHF.R.S32.HI R160, RZ, 0x1f, R214 ;  /* 0x0000001fffa07819 */ /* 0x000fe200000114d6 */
[----:B------:R-:W-:Y:S01]  /*100a0*/  UIMAD UR4, UR9, UR13, UR4 ;  /* 0x0000000d090472a4 */ /* 0x000fe2000f8e0204 */
[----:B------:R-:W-:-:S02]  /*100b0*/  SHF.R.S32.HI R161, RZ, 0x1f, R215 ;  /* 0x0000001fffa17819 */ /* 0x000fc400000114d7 */
[----:B------:R-:W-:Y:S01]  /*100c0*/  @UP0 ULDC UR9, c[0x0][0xbec] ;  /* 0x0002fb0000090ab9 */ /* 0x000fe20000000800 */
[----:B------:R-:W-:Y:S01]  /*100d0*/  UIADD3 UR11, UR11, UR4, URZ ;  /* 0x000000040b0b7290 */ /* 0x000fe2000fffe03f */
[----:B------:R-:W-:Y:S01]  /*100e0*/  @P0 IMAD.HI.U32 R0, R4, UR9, RZ ;  /* 0x0000000904000c27 */ /* 0x000fe2000f8e00ff */
[----:B------:R-:W-:Y:S01]  /*100f0*/  ULDC.64 UR12, c[0x0][0xb48] ;  /* 0x0002d200000c7ab9 */ /* 0x000fe20000000a00 */
[----:B------:R-:W-:Y:S01]  /*10100*/  @UP0 ULDC UR4, c[0x0][0xbf0] ;  /* 0x0002fc0000040ab9 */ /* 0x000fe20000000800 */
[----:B------:R-:W-:Y:S01]  /*10110*/  UIMAD.WIDE.U32 UR10, UR45, UR12, UR10 ;  /* 0x0000000c2d0a72a5 */ /* 0x000fe2000f8e000a */
[----:B------:R-:W-:Y:S02]  /*10120*/  SHF.R.S32.HI R162, RZ, 0x1f, R216 ;  /* 0x0000001fffa27819 */ /* 0x000fe400000114d8 */
[----:B------:R-:W-:Y:S01]  /*10130*/  @P0 SHF.R.U32.HI R3, RZ, UR4, R0 ;  /* 0x00000004ff030c19 */ /* 0x000fe20008011600 */
[----:B------:R-:W-:Y:S01]  /*10140*/  UIMAD UR45, UR45, UR13, UR11 ;  /* 0x0000000d2d2d72a4 */ /* 0x000fe2000f8e020b */
[----:B------:R-:W-:Y:S01]  /*10150*/  SHF.R.S32.HI R163, RZ, 0x1f, R217 ;  /* 0x0000001fffa37819 */ /* 0x000fe200000114d9 */
[----:B------:R-:W-:Y:S01]  /*10160*/  IMAD.U32 R5, RZ, RZ, UR11 ;  /* 0x0000000bff057e24 */ /* 0x000fe2000f8e00ff */
[--C-:B------:R-:W-:Y:S01]  /*10170*/  SHF.R.S32.HI R0, RZ, 0x1f, R3.reuse ;  /* 0x0000001fff007819 */ /* 0x100fe20000011403 */
[----:B------:R-:W-:Y:S01]  /*10180*/  IMAD.MOV R7, RZ, RZ, -R3 ;  /* 0x000000ffff077224 */ /* 0x000fe200078e0a03 */
[----:B------:R-:W-:Y:S01]  /*10190*/  ULDC.64 UR12, c[0x0][0xb30] ;  /* 0x0002cc00000c7ab9 */ /* 0x000fe20000000a00 */
[----:B------:R-:W-:Y:S01]  /*101a0*/  IMAD.U32 R5, RZ, RZ, UR45 ;  /* 0x0000002dff057e24 */ /* 0x000fe2000f8e00ff */
[----:B------:R-:W-:Y:S01]  /*101b0*/  UIADD3 UR4, UR46, 0x28c20, URZ ;  /* 0x00028c202e047890 */ /* 0x000fe2000fffe03f */
[----:B------:R-:W-:Y:S01]  /*101c0*/  IMAD R7, R7, UR14, R4 ;  /* 0x0000000e07077c24 */ /* 0x000fe2000f8e0204 */
[----:B------:R-:W-:Y:S01]  /*101d0*/  SHF.R.S32.HI R164, RZ, 0x1f, R218 ;  /* 0x0000001fffa47819 */ /* 0x000fe200000114da */
[----:B------:R-:W-:Y:S01]  /*101e0*/  IMAD R0, R0, UR12, RZ ;  /* 0x0000000c00007c24 */ /* 0x000fe2000f8e02ff */
[----:B------:R-:W-:Y:S01]  /*101f0*/  UPRMT UR4, URZ, 0x654, UR4 ;  /* 0x000006543f047896 */ /* 0x000fe20008000004 */
[----:B------:R-:W-:Y:S01]  /*10200*/  IMAD.U32 R4, RZ, RZ, UR10 ;  /* 0x0000000aff047e24 */ /* 0x000fe2000f8e00ff */
[----:B------:R-:W-:Y:S01]  /*10210*/  ULDC.64 UR10, c[0x0][0xb28] ;  /* 0x0002ca00000a7ab9 */ /* 0x000fe20000000a00 */
[C---:B------:R-:W-:Y:S01]  /*10220*/  IMAD R9, R3.reuse, UR13, R0 ;  /* 0x0000000d03097c24 */ /* 0x040fe2000f8e0200 */
[----:B------:R-:W-:Y:S01]  /*10230*/  SHF.R.S32.HI R0, RZ, 0x1f, R7 ;  /* 0x0000001fff007819 */ /* 0x000fe20000011407 */
[----:B------:R-:W-:Y:S01]  /*10240*/  IMAD.WIDE.U32 R4, R3, UR12, R4 ;  /* 0x0000000c03047c25 */ /* 0x000fe2000f8e0004 */
[----:B------:R-:W-:-:S02]  /*10250*/  SHF.R.S32.HI R165, RZ, 0x1f, R219 ;  /* 0x0000001fffa57819 */ /* 0x000fc400000114db */
[----:B------:R-:W-:Y:S01]  /*10260*/  SHF.R.S32.HI R166, RZ, 0x1f, R220 ;  /* 0x0000001fffa67819 */ /* 0x000fe200000114dc */
[----:B------:R-:W-:Y:S01]  /*10270*/  IMAD R0, R0, UR10, RZ ;  /* 0x0000000a00007c24 */ /* 0x000fe2000f8e02ff */
[----:B------:R-:W-:Y:S01]  /*10280*/  SYNCS.ARRIVE.TRANS64.RED.A1T0 RZ, [UR4], RZ ;  /* 0x000000ffffff79a7 */ /* 0x000fe20008100404 */
[----:B------:R-:W-:Y:S01]  /*10290*/  IMAD.IADD R5, R5, 0x1, R9 ;  /* 0x0000000105057824 */ /* 0x000fe200078e0209 */
[----:B------:R-:W-:Y:S01]  /*102a0*/  SHF.R.S32.HI R13, RZ, 0x1f, R221 ;  /* 0x0000001fff0d7819 */ /* 0x000fe200000114dd */
[C---:B------:R-:W-:Y:S01]  /*102b0*/  IMAD R3, R7.reuse, UR11, R0 ;  /* 0x0000000b07037c24 */ /* 0x040fe2000f8e0200 */
[----:B------:R-:W-:Y:S01]  /*102c0*/  SHF.R.S32.HI R167, RZ, 0x1f, R222 ;  /* 0x0000001fffa77819 */ /* 0x000fe200000114de */
[----:B------:R-:W-:Y:S01]  /*102d0*/  VIADD R0, R16, UR42 ;  /* 0x0000002a10007c36 */ /* 0x000fe20008000000 */
[----:B------:R-:W-:Y:S01]  /*102e0*/  SHF.R.S32.HI R168, RZ, 0x1f, R223 ;  /* 0x0000001fffa87819 */ /* 0x000fe200000114df */
[----:B------:R-:W-:Y:S01]  /*102f0*/  IMAD.WIDE.U32 R4, R7, UR10, R4 ;  /* 0x0000000a07047c25 */ /* 0x000fe2000f8e0004 */
[----:B------:R-:W-:Y:S01]  /*10300*/  ULDC.64 UR10, c[0x0][0xb00] ;  /* 0x0002c000000a7ab9 */ /* 0x000fe20000000a00 */
[----:B------:R-:W-:-:S02]  /*10310*/  SHF.R.S32.HI R169, RZ, 0x1f, R17 ;  /* 0x0000001fffa97819 */ /* 0x000fc40000011411 */
[----:B------:R-:W-:Y:S01]  /*10320*/  ISETP.GE.AND P0, PT, R0, UR8, PT ;  /* 0x0000000800007c0c */ /* 0x000fe2000bf06270 */
[----:B------:R-:W-:Y:S01]  /*10330*/  IMAD.IADD R5, R5, 0x1, R3 ;  /* 0x0000000105057824 */ /* 0x000fe200078e0203 */
[----:B------:R-:W-:-:S04]  /*10340*/  LEA R3, P1, R4, UR10, 0x2 ;  /* 0x0000000a04037c11 */ /* 0x000fc8000f8210ff */
[----:B------:R-:W-:Y:S01]  /*10350*/  LEA.HI.X R10, R4, UR11, R5, 0x2, P1 ;  /* 0x0000000b040a7c11 */ /* 0x000fe200088f1405 */
[----:B------:R0:W1:Y:S04]  /*10360*/  SHFL.IDX PT, R11, R3, RZ, 0x1c1f ;  /* 0x001c1fff030b7589 */ /* 0x00006800000e0000 */
[----:B------:R0:W2:Y:S02]  /*10370*/  SHFL.IDX PT, R12, R10, RZ, 0x1c1f ;  /* 0x001c1fff0a0c7589 */ /* 0x0000a400000e0000 */
        /* <DEDUP_REMOVED lines=130> */
.L_x_2363:
[----:B------:R-:W-:Y:S05]  /*10ba0*/  BSYNC B1 ;  /* 0x0000000000017941 */ /* 0x000fea0003800000 */
.L_x_2362:
        /* <DEDUP_REMOVED lines=10> */
[-C--:B0--3--:R-:W-:Y:S02]  /*10c50*/  @!P4 LEA R4, P3, R17, R24.reuse, 0x2 ;  /* 0x000000181104c211 */ /* 0x089fe400078610ff */
[----:B------:R-:W-:Y:S02]  /*10c60*/  @!P2 LEA R6, P6, R223, R24, 0x2 ;  /* 0x00000018df06a211 */ /* 0x000fe400078c10ff */
[----:B------:R-:W-:Y:S02]  /*10c70*/  @!P4 LEA.HI.X R5, R17, R20, R169, 0x2, P3 ;  /* 0x000000141105c211 */ /* 0x000fe400018f14a9 */
        /* <DEDUP_REMOVED lines=9> */
[----:B-1----:R-:W-:Y:S01]  /*10d10*/  @!P0 LEA.HI.X R11, R221, R20, R13, 0x2, P6 ;  /* 0x00000014dd0b8211 */ /* 0x002fe200030f140d */
        /* <DEDUP_REMOVED lines=14> */
[-C--:B---3--:R-:W-:Y:S02]  /*10e00*/  @!P0 LEA R6, P6, R217, R24.reuse, 0x2 ;  /* 0x00000018d9068211 */ /* 0x088fe400078c10ff */
[----:B------:R-:W-:Y:S01]  /*10e10*/  ISETP.GE.AND P4, PT, R213, UR4, PT ;  /* 0x00000004d5007c0c */ /* 0x000fe2000bf86270 */
[----:B------:R3:W-:Y:S01]  /*10e20*/  @!P5 ST.E.64 desc[UR40][R14.64], R50 ;  /* 0x000000320e00d985 */ /* 0x0007e2000c101b28 */
[----:B-1----:R-:W-:-:S02]  /*10e30*/  @!P1 LEA R8, P5, R216, R24, 0x2 ;  /* 0x00000018d8089211 */ /* 0x002fc400078a10ff */
        /* <DEDUP_REMOVED lines=16> */
[----:B---3--:R-:W-:-:S03]  /*10f40*/  @!P5 LEA R14, P6, R212, R24, 0x2 ;  /* 0x00000018d40ed211 */ /* 0x008fc600078c10ff */
[----:B------:R3:W-:Y:S01]  /*10f50*/  @!P4 ST.E.64 desc[UR40][R12.64], R70 ;  /* 0x000000460c00c985 */ /* 0x0007e2000c101b28 */
[----:B------:R-:W-:Y:S02]  /*10f60*/  @!P5 LEA.HI.X R15, R212, R20, R158, 0x2, P6 ;  /* 0x00000014d40fd211 */ /* 0x000fe400030f149e */
[CC--:B0-----:R-:W-:Y:S02]  /*10f70*/  @!P0 LEA R6, P4, R211.reuse, R24.reuse, 0x2 ;  /* 0x00000018d3068211 */ /* 0x0c1fe400078810ff */
[----:B-1----:R-:W-:Y:S01]  /*10f80*/  @!P1 LEA R8, P3, R210, R24, 0x2 ;  /* 0x00000018d2089211 */ /* 0x002fe200078610ff */
        /* <DEDUP_REMOVED lines=23> */
[-C--:B-1----:R-:W-:Y:S02]  /*11100*/  @!P2 LEA R6, P6, R205, R24.reuse, 0x2 ;  /* 0x00000018cd06a211 */ /* 0x082fe400078c10ff */
[----:B------:R-:W-:Y:S01]  /*11110*/  ISETP.GE.AND P4, PT, R201, UR4, PT ;  /* 0x00000004c9007c0c */ /* 0x000fe2000bf86270 */
[----:B------:R1:W-:Y:S01]  /*11120*/  @!P3 ST.E.64 desc[UR40][R14.64], R98 ;  /* 0x000000620e00b985 */ /* 0x0003e2000c101b28 */
[----:B--2---:R-:W-:Y:S02]  /*11130*/  @!P1 LEA R8, P3, R204, R24, 0x2 ;  /* 0x00000018cc089211 */ /* 0x004fe400078610ff */
[----:B------:R-:W-:Y:S02]  /*11140*/  @!P2 LEA.HI.X R7, R205, R20, R21, 0x2, P6 ;  /* 0x00000014cd07a211 */ /* 0x000fe400030f1415 */
[----:B---3--:R-:W-:-:S02]  /*11150*/  @!P0 LEA R10, P6, R203, R24, 0x2 ;  /* 0x00000018cb0a8211 */ /* 0x008fc400078c10ff */
[-C--:B------:R-:W-:Y:S01]  /*11160*/  @!P1 LEA.HI.X R9, R204, R20.reuse, R237, 0x2, P3 ;  /* 0x00000014cc099211 */ /* 0x080fe200018f14ed */
[----:B------:R2:W-:Y:S01]  /*11170*/  @!P2 ST.E.64 desc[UR40][R6.64], R102 ;  /* 0x000000660600a985 */ /* 0x0005e2000c101b28 */
[----:B------:R-:W-:Y:S02]  /*11180*/  ISETP.GE.AND P3, PT, R200, UR4, PT ;  /* 0x00000004c8007c0c */ /* 0x000fe4000bf66270 */
[----:B------:R-:W-:Y:S01]  /*11190*/  @!P0 LEA.HI.X R11, R203, R20, R236, 0x2, P6 ;  /* 0x00000014cb0b8211 */ /* 0x000fe200030f14ec */
[----:B------:R3:W-:Y:S01]  /*111a0*/  @!P1 ST.E.64 desc[UR40][R8.64], R106 ;  /* 0x0000006a08009985 */ /* 0x0007e2000c101b28 */
[-C--:B0-----:R-:W-:Y:S02]  /*111b0*/  @!P5 LEA R4, P1, R202, R24.reuse, 0x2 ;  /* 0x00000018ca04d211 */ /* 0x081fe400078210ff */
[----:B----4-:R-:W-:Y:S01]  /*111c0*/  @!P4 LEA R12, P2, R201, R24, 0x2 ;  /* 0x00000018c90cc211 */ /* 0x010fe200078410ff */
[----:B------:R-:W-:Y:S01]  /*111d0*/  @!P0 ST.E.64 desc[UR40][R10.64], R110 ;  /* 0x0000006e0a008985 */ /* 0x000fe2000c101b28 */
[----:B------:R-:W-:-:S02]  /*111e0*/  ISETP.GE.AND P0, PT, R199, UR4, PT ;  /* 0x00000004c7007c0c */ /* 0x000fc4000bf06270 */
[----:B------:R-:W-:Y:S02]  /*111f0*/  @!P5 LEA.HI.X R5, R202, R20, R235, 0x2, P1 ;  /* 0x00000014ca05d211 */ /* 0x000fe400008f14eb */
[----:B------:R-:W-:Y:S02]  /*11200*/  ISETP.GE.AND P1, PT, R198, UR4, PT ;  /* 0x00000004c6007c0c */ /* 0x000fe4000bf26270 */
[C---:B-1----:R-:W-:Y:S01]  /*11210*/  @!P3 LEA R14, P6, R200.reuse, R24, 0x2 ;  /* 0x00000018c80eb211 */ /* 0x042fe200078c10ff */
[----:B------:R0:W-:Y:S01]  /*11220*/  @!P5 ST.E.64 desc[UR40][R4.64], R114 ;  /* 0x000000720400d985 */ /* 0x0001e2000c101b28 */
[-C--:B------:R-:W-:Y:S02]  /*11230*/  @!P4 LEA.HI.X R13, R201, R20.reuse, R234, 0x2, P2 ;  /* 0x00000014c90dc211 */ /* 0x080fe400010f14ea */
[----:B------:R-:W-:Y:S02]  /*11240*/  @!P3 LEA.HI.X R15, R200, R20, R233, 0x2, P6 ;  /* 0x00000014c80fb211 */ /* 0x000fe400030f14e9 */
[----:B------:R-:W-:Y:S01]  /*11250*/  ISETP.GE.AND P2, PT, R195, UR4, PT ;  /* 0x00000004c3007c0c */ /* 0x000fe2000bf46270 */
[----:B------:R1:W-:Y:S01]  /*11260*/  @!P4 ST.E.64 desc[UR40][R12.64], R118 ;  /* 0x000000760c00c985 */ /* 0x0003e2000c101b28 */
[----:B------:R-:W-:-:S02]  /*11270*/  ISETP.GE.AND P4, PT, R197, UR4, PT ;  /* 0x00000004c5007c0c */ /* 0x000fc4000bf86270 */
[C---:B--2---:R-:W-:Y:S01]  /*11280*/  @!P0 LEA R6, P5, R199.reuse, R24, 0x2 ;  /* 0x00000018c7068211 */ /* 0x044fe200078a10ff */
[----:B------:R2:W-:Y:S01]  /*11290*/  @!P3 ST.E.64 desc[UR40][R14.64], R122 ;  /* 0x0000007a0e00b985 */ /* 0x0005e2000c101b28 */
[----:B------:R-:W-:Y:S02]  /*112a0*/  ISETP.GE.AND P3, PT, R196, UR4, PT ;  /* 0x00000004c4007c0c */ /* 0x000fe4000bf66270 */
[----:B------:R-:W-:Y:S02]  /*112b0*/  @!P0 LEA.HI.X R7, R199, R20, R232, 0x2, P5 ;  /* 0x00000014c7078211 */ /* 0x000fe400028f14e8 */
[----:B------:R-:W-:Y:S02]  /*112c0*/  ISETP.GE.AND P5, PT, R194, UR4, PT ;  /* 0x00000004c2007c0c */ /* 0x000fe4000bfa6270 */
[-C--:B---3--:R-:W-:Y:S01]  /*112d0*/  @!P1 LEA R8, P6, R198, R24.reuse, 0x2 ;  /* 0x00000018c6089211 */ /* 0x088fe200078c10ff */
[----:B------:R3:W-:Y:S02]  /*112e0*/  @!P0 ST.E.64 desc[UR40][R6.64], R126 ;  /* 0x0000007e06008985 */ /* 0x0007e4000c101b28 */
[----:B0-----:R-:W-:-:S02]  /*112f0*/  @!P4 LEA R4, P0, R197, R24, 0x2 ;  /* 0x00000018c504c211 */ /* 0x001fc400078010ff */
[----:B------:R-:W-:Y:S02]  /*11300*/  @!P1 LEA.HI.X R9, R198, R20, R231, 0x2, P6 ;  /* 0x00000014c6099211 */ /* 0x000fe400030f14e7 */
[----:B------:R-:W-:Y:S02]  /*11310*/  @!P3 LEA R10, P6, R196, R24, 0x2 ;  /* 0x00000018c40ab211 */ /* 0x000fe400078c10ff */
[----:B------:R-:W-:Y:S01]  /*11320*/  @!P4 LEA.HI.X R5, R197, R20, R230, 0x2, P0 ;  /* 0x00000014c505c211 */ /* 0x000fe200000f14e6 */
[----:B------:R3:W-:Y:S01]  /*11330*/  @!P1 ST.E.64 desc[UR40][R8.64], R130 ;  /* 0x0000008208009985 */ /* 0x0007e2000c101b28 */
[-C--:B-1----:R-:W-:Y:S02]  /*11340*/  @!P2 LEA R12, P1, R195, R24.reuse, 0x2 ;  /* 0x00000018c30ca211 */ /* 0x082fe400078210ff */
[----:B--2---:R-:W-:Y:S01]  /*11350*/  @!P5 LEA R14, P0, R194, R24, 0x2 ;  /* 0x00000018c20ed211 */ /* 0x004fe200078010ff */
        /* <DEDUP_REMOVED lines=9> */
[----:B---3--:R-:W-:-:S04]  /*113f0*/  LEA R4, P0, R193, R24, 0x2 ;  /* 0x00000018c1047211 */ /* 0x008fc800078010ff */
[----:B------:R-:W-:-:S05]  /*11400*/  LEA.HI.X R5, R193, R20, R226, 0x2, P0 ;  /* 0x00000014c1057211 */ /* 0x000fca00000f14e2 */
[----:B------:R0:W-:Y:S01]  /*11410*/  ST.E.64 desc[UR40][R4.64], R150 ;  /* 0x0000009604007985 */ /* 0x0001e2000c101b28 */
[----:B------:R-:W-:Y:S05]  /*11420*/  BRA `(.L_x_2361) ;  /* 0x0000000c00f87947 */ /* 0x000fea0003800000 */
.L_x_2355:
        /* <DEDUP_REMOVED lines=9> */
[----:B------:R-:W-:Y:S01]  /*114c0*/  UISETP.NE.U32.AND UP1, UPT, UR10, URZ, UPT ;  /* 0x0000003f0a00728c */ /* 0x000fe2000bf25070 */
[----:B------:R-:W-:Y:S02]  /*114d0*/  ULDC UR4, c[0x0][0xa88] ;  /* 0x0002a20000047ab9 */ /* 0x000fe40000000800 */
[----:B------:R-:W2:Y:S01]  /*114e0*/  @P1 LDG.E R9, desc[UR40][R4.64] ;  /* 0x0000002804091981 */ /* 0x000ea2000c1e1900 */
[----:B------:R-:W-:Y:S01]  /*114f0*/  UISETP.NE.AND.EX UP1, UPT, UR11, URZ, UPT, UP1 ;  /* 0x0000003f0b00728c */ /* 0x000fe2000bf25310 */
[----:B------:R-:W-:-:S05]  /*11500*/  IMAD.U32 R0, RZ, RZ, UR4 ;  /* 0x00000004ff007e24 */ /* 0x000fca000f8e00ff */
[----:B------:R-:W-:-:S05]  /*11510*/  PLOP3.LUT P2, PT, PT, PT, UP1, 0x80, 0x0 ;  /* 0x000000000000781c */ /* 0x000fca0003f4f018 */
[----:B------:R-:W-:Y:S02]  /*11520*/  @UP1 ULDC.64 UR10, c[0x0][0xc08] ;  /* 0x00030200000a1ab9 */ /* 0x000fe40000000a00 */
[----:B------:R-:W-:-:S06]  /*11530*/  @UP1 UIMAD.WIDE UR10, UR43, 0x4, UR10 ;  /* 0x000000042b0a18a5 */ /* 0x000fcc000f8e020a */
[----:B------:R-:W-:Y:S02]  /*11540*/  IMAD.U32 R6, RZ, RZ, UR10 ;  /* 0x0000000aff067e24 */ /* 0x000fe4000f8e00ff */
[----:B------:R-:W-:-:S05]  /*11550*/  IMAD.U32 R7, RZ, RZ, UR11 ;  /* 0x0000000bff077e24 */ /* 0x000fca000f8e00ff */
[----:B------:R0:W5:Y:S01]  /*11560*/  @P2 LDG.E R0, desc[UR40][R6.64] ;  /* 0x0000002806002981 */ /* 0x000162000c1e1900 */
[----:B------:R-:W-:Y:S01]  /*11570*/  UISETP.NE.AND UP1, UPT, UR9, URZ, UPT ;  /* 0x0000003f0900728c */ /* 0x000fe2000bf25270 */
[----:B------:R-:W-:Y:S01]  /*11580*/  UMOV UR4, URZ ;  /* 0x0000003f00047c82 */ /* 0x000fe20008000000 */
[----:B------:R-:W1:Y:S09]  /*11590*/  S2R R8, SR_TID.X ;  /* 0x0000000000087919 */ /* 0x000e720000002100 */
[----:B------:R-:W-:Y:S01]  /*115a0*/  @!UP1 ULDC UR9, c[0x0][0xad4] ;  /* 0x0002b50000099ab9 */ /* 0x000fe20000000800 */
[----:B-1----:R-:W-:-:S05]  /*115b0*/  VIADD R3, R8, 0xffffff80 ;  /* 0xffffff8008037836 */ /* 0x002fca0000000000 */
[----:B------:R-:W-:Y:S02]  /*115c0*/  ISETP.GT.AND P0, PT, R3, 0x3f, PT ;  /* 0x0000003f0300780c */ /* 0x000fe40003f04270 */
[----:B--2---:R-:W-:Y:S01]  /*115d0*/  @P1 R2UR UR4, R9 ;  /* 0x00000000090412ca */ /* 0x004fe200000e0000 */
[----:B0-----:R-:W-:-:S14]  /*115e0*/  @P2 BRA `(.L_x_2364) ;  /* 0x0000000000102947 */ /* 0x001fdc0003800000 */
[----:B------:R-:W-:Y:S05]  /*115f0*/  @!P1 BRA `(.L_x_2364) ;  /* 0x00000000000c9947 */ /* 0x000fea0003800000 */
[----:B------:R-:W2:Y:S04]  /*11600*/  LDG.E R3, desc[UR40][R4.64] ;  /* 0x0000002804037981 */ /* 0x000ea8000c1e1900 */
[----:B-----5:R-:W2:Y:S02]  /*11610*/  LDG.E R0, desc[UR40][R4.64+0x4] ;  /* 0x0000042804007981 */ /* 0x020ea4000c1e1900 */
[----:B--2---:R-:W-:-:S07]  /*11620*/  IMAD.IADD R0, R0, 0x1, -R3 ;  /* 0x0000000100007824 */ /* 0x004fce00078e0a03 */
.L_x_2364:
[----:B------:R-:W-:Y:S01]  /*11630*/  USHF.R.S32.HI UR16, URZ, 0x1f, UR43 ;  /* 0x0000001f3f107899 */ /* 0x000fe2000801142b */
[----:B------:R-:W-:Y:S01]  /*11640*/  BSSY B1, `(.L_x_2365) ;  /* 0x000003a000017945 */ /* 0x000fe20003800000 */
[----:B------:R-:W-:Y:S02]  /*11650*/  USHF.R.S32.HI UR24, URZ, 0x1f, UR4 ;  /* 0x0000001f3f187899 */ /* 0x000fe40008011404 */
[----:B------:R-:W-:Y:S02]  /*11660*/  USEL UR8, UR43, URZ, !UP0 ;  /* 0x0000003f2b087287 */ /* 0x000fe4000c000000 */
[----:B------:R-:W-:Y:S01]  /*11670*/  USEL UR16, UR16, URZ, !UP0 ;  /* 0x0000003f10107287 */ /* 0x000fe2000c000000 */
[----:B------:R-:W-:Y:S11]  /*11680*/  @P0 BRA `(.L_x_2366) ;  /* 0x0000000000d40947 */ /* 0x000ff60003800000 */
[----:B------:R-:W0:Y:S01]  /*11690*/  LDC R9, c[0x0][0xbe8] ;  /* 0x0002fa00ff097b82 */ /* 0x000e220000000800 */
[----:B------:R-:W-:-:S05]  /*116a0*/  IMAD.U32 R5, RZ, RZ, UR42 ;  /* 0x0000002aff057e24 */ /* 0x000fca000f8e00ff */
[----:B------:R-:W-:Y:S01]  /*116b0*/  IADD3 R6, R5, -0x80, R8 ;  /* 0xffffff8005067810 */ /* 0x000fe20007ffe008 */
[----:B0----5:R-:W-:-:S05]  /*116c0*/  IMAD R3, R0, R9, RZ ;  /* 0x0000000900037224 */ /* 0x021fca00078e02ff */
[----:B------:R-:W-:-:S13]  /*116d0*/  ISETP.GE.AND P0, PT, R6, R3, PT ;  /* 0x000000030600720c */ /* 0x000fda0003f06270 */
[----:B------:R-:W-:Y:S05]  /*116e0*/  @P0 BRA `(.L_x_2366) ;  /* 0x0000000000bc0947 */ /* 0x000fea0003800000 */
[----:B------:R-:W-:Y:S01]  /*116f0*/  ISETP.NE.AND P0, PT, R9, 0x1, PT ;  /* 0x000000010900780c */ /* 0x000fe20003f05270 */
[----:B------:R-:W-:Y:S01]  /*11700*/  UISETP.GT.AND UP0, UPT, UR9, 0x1, UPT ;  /* 0x000000010900788c */ /* 0x000fe2000bf04270 */
[----:B------:R-:W-:Y:S01]  /*11710*/  UMOV UR20, 0x9b8 ;  /* 0x000009b800147882 */ /* 0x000fe20000000000 */
[----:B------:R-:W-:Y:S02]  /*11720*/  ULOP3.LUT UR17, UR45, 0xff, URZ, 0xc0, !UPT ;  /* 0x000000ff2d117892 */ /* 0x000fe4000f8ec03f */
[----:B------:R-:W-:Y:S02]  /*11730*/  USEL UR20, UR20, 0x978, UP0 ;  /* 0x0000097814147887 */ /* 0x000fe40008000000 */
[----:B------:R-:W-:-:S06]  /*11740*/  USEL UR17, UR17, URZ, UP0 ;  /* 0x0000003f11117287 */ /* 0x000fcc0008000000 */
[----:B------:R-:W0:Y:S04]  /*11750*/  @P0 LDC R3, c[0x0][0xbec] ;  /* 0x0002fb00ff030b82 */ /* 0x000e280000000800 */
[----:B------:R-:W-:Y:S01]  /*11760*/  ULDC.64 UR14, c[0x0][UR20+0x220] ;  /* 0x00008800140e7abb */ /* 0x000fe20008000a00 */
[----:B------:R-:W-:Y:S01]  /*11770*/  ULDC.64 UR12, c[0x0][UR20+0x218] ;  /* 0x00008600140c7abb */ /* 0x000fe20008000a00 */
[----:B------:R-:W-:Y:S02]  /*11780*/  ULDC.64 UR18, c[0x0][UR20+0x228] ;  /* 0x00008a0014127abb */ /* 0x000fe40008000a00 */
[----:B------:R-:W1:Y:S01]  /*11790*/  @P0 LDC R5, c[0x0][0xbf0] ;  /* 0x0002fc00ff050b82 */ /* 0x000e620000000800 */
[----:B------:R-:W-:Y:S02]  /*117a0*/  UIMAD UR15, UR15, UR8, URZ ;  /* 0x000000080f0f72a4 */ /* 0x000fe4000f8e023f */
[----:B------:R-:W-:-:S02]  /*117b0*/  UIMAD.WIDE.U32 UR10, UR12, UR44, URZ ;  /* 0x0000002c0c0a72a5 */ /* 0x000fc4000f8e003f */
[----:B------:R-:W-:Y:S02]  /*117c0*/  UIMAD UR21, UR13, UR44, URZ ;  /* 0x0000002c0d1572a4 */ /* 0x000fe4000f8e023f */
[----:B------:R-:W-:Y:S02]  /*117d0*/  UIMAD.WIDE.U32 UR22, UR18, UR17, URZ ;  /* 0x00000011121672a5 */ /* 0x000fe4000f8e003f */
[----:B------:R-:W-:Y:S02]  /*117e0*/  UIMAD.WIDE.U32 UR12, UR14, UR8, URZ ;  /* 0x000000080e0c72a5 */ /* 0x000fe4000f8e003f */
[----:B------:R-:W-:Y:S02]  /*117f0*/  UIMAD UR17, UR19, UR17, URZ ;  /* 0x00000011131172a4 */ /* 0x000fe4000f8e023f */
[----:B------:R-:W-:Y:S02]  /*11800*/  UIMAD UR15, UR14, UR16, UR15 ;  /* 0x000000100e0f72a4 */ /* 0x000fe4000f8e020f */
[----:B------:R-:W-:Y:S01]  /*11810*/  UIADD3 UR10, UP1, UP2, UR12, UR10, UR4 ;  /* 0x0000000a0c0a7290 */ /* 0x000fe2000fa3e004 */
[----:B0-----:R-:W-:Y:S01]  /*11820*/  @P0 IMAD.HI.U32 R4, R6, R3, RZ ;  /* 0x0000000306040227 */ /* 0x001fe200078e00ff */
[----:B------:R-:W-:-:S02]  /*11830*/  UIADD3 UR17, UR23, UR17, URZ ;  /* 0x0000001117117290 */ /* 0x000fc4000fffe03f */
[----:B------:R-:W-:Y:S01]  /*11840*/  UIADD3 UR21, UR11, UR21, URZ ;  /* 0x000000150b157290 */ /* 0x000fe2000fffe03f */
[----:B------:R-:W-:Y:S01]  /*11850*/  IMAD.MOV.U32 R3, RZ, RZ, R6 ;  /* 0x000000ffff037224 */ /* 0x000fe200078e0006 */
[----:B------:R-:W-:Y:S02]  /*11860*/  UIADD3 UR12, UR13, UR15, URZ ;  /* 0x0000000f0d0c7290 */ /* 0x000fe4000fffe03f */
[----:B------:R-:W-:Y:S01]  /*11870*/  IMAD.U32 R8, RZ, RZ, UR17 ;  /* 0x00000011ff087e24 */ /* 0x000fe2000f8e00ff */
[----:B-1----:R-:W-:Y:S01]  /*11880*/  @P0 SHF.R.U32.HI R3, RZ, R5, R4 ;  /* 0x00000005ff030219 */ /* 0x002fe20000011604 */
[----:B------:R-:W-:Y:S01]  /*11890*/  IMAD.U32 R4, RZ, RZ, UR22 ;  /* 0x00000016ff047e24 */ /* 0x000fe2000f8e00ff */
[----:B------:R-:W-:Y:S01]  /*118a0*/  UIADD3.X UR12, UR12, UR21, UR24, UP1, UP2 ;  /* 0x000000150c0c7290 */ /* 0x000fe20008fe4418 */
[----:B------:R-:W-:Y:S01]  /*118b0*/  IMAD.U32 R5, RZ, RZ, UR23 ;  /* 0x00000017ff057e24 */ /* 0x000fe2000f8e00ff */
[--C-:B------:R-:W-:Y:S01]  /*118c0*/  SHF.R.S32.HI R5, RZ, 0x1f, R3.reuse ;  /* 0x0000001fff057819 */ /* 0x100fe20000011403 */
[----:B------:R-:W-:Y:S01]  /*118d0*/  IMAD.MOV R7, RZ, RZ, -R3 ;  /* 0x000000ffff077224 */ /* 0x000fe200078e0a03 */
[----:B------:R-:W-:Y:S01]  /*118e0*/  IADD3 R4, P0, P1, R3, UR10, R4 ;  /* 0x0000000a03047c10 */ /* 0x000fe2000f91e004 */
[----:B------:R-:W-:-:S02]  /*118f0*/  ULDC.64 UR10, c[0x0][UR20+0x210] ;  /* 0x00008400140a7abb */ /* 0x000fc40008000a00 */
[----:B------:R-:W-:Y:S01]  /*11900*/  IMAD R7, R9, R7, R6 ;  /* 0x0000000709077224 */ /* 0x000fe200078e0206 */
[----:B------:R-:W-:Y:S01]  /*11910*/  IADD3.X R5, R5, UR12, R8, P0, P1 ;  /* 0x0000000c05057c10 */ /* 0x000fe200087e2408 */
[----:B------:R-:W-:Y:S01]  /*11920*/  ULDC.64 UR12, c[0x0][0xba8] ;  /* 0x0002ea00000c7ab9 */ /* 0x000fe20000000a00 */
[----:B------:R-:W-:Y:S01]  /*11930*/  @!UP0 ULDC UR12, c[0x0][0xb50] ;  /* 0x0002d400000c8ab9 */ /* 0x000fe20000000800 */
[C---:B------:R-:W-:Y:S01]  /*11940*/  IMAD R6, R7.reuse, UR11, RZ ;  /* 0x0000000b07067c24 */ /* 0x040fe2000f8e02ff */
[----:B------:R-:W-:Y:S01]  /*11950*/  SHF.R.S32.HI R3, RZ, 0x1f, R7 ;  /* 0x0000001fff037819 */ /* 0x000fe20000011407 */
        /* <DEDUP_REMOVED lines=8> */
.L_x_2366:
[----:B------:R-:W-:Y:S05]  /*119e0*/  BSYNC B1 ;  /* 0x0000000000017941 */ /* 0x000fea0003800000 */
.L_x_2365:
[----:B------:R-:W-:-:S06]  /*119f0*/  UISETP.GT.AND UP0, UPT, UR9, 0x1, UPT ;  /* 0x000000010900788c */ /* 0x000fcc000bf04270 */
[----:B------:R-:W-:-:S13]  /*11a00*/  PLOP3.LUT P0, PT, PT, PT, UP0, 0x80, 0x0 ;  /* 0x000000000000781c */ /* 0x000fda0003f0f008 */
[----:B------:R-:W-:Y:S05]  /*11a10*/  @P0 BRA `(.L_x_2361) ;  /* 0x00000008007c0947 */ /* 0x000fea0003800000 */
[----:B------:R-:W1:Y:S01]  /*11a20*/  LDC R11, c[0x0][0xbe8] ;  /* 0x0002fa00ff0b7b82 */ /* 0x000e620000000800 */
[----:B------:R-:W-:Y:S01]  /*11a30*/  ULDC UR14, c[0x0][0xac8] ;  /* 0x0002b200000e7ab9 */ /* 0x000fe20000000800 */
[----:B------:R-:W-:Y:S01]  /*11a40*/  ULDC.64 UR12, c[0x0][0xaa0] ;  /* 0x0002a800000c7ab9 */ /* 0x000fe20000000a00 */
[----:B------:R-:W-:Y:S01]  /*11a50*/  ISETP.GE.AND P1, PT, R192, UR14, PT ;  /* 0x0000000ec0007c0c */ /* 0x000fe2000bf26270 */
[----:B------:R-:W-:Y:S01]  /*11a60*/  UIMAD UR9, UR24, UR12, URZ ;  /* 0x0000000c180972a4 */ /* 0x000fe2000f8e023f */
[C---:B------:R-:W-:Y:S01]  /*11a70*/  ISETP.GE.AND P2, PT, R185.reuse, UR14, PT ;  /* 0x0000000eb9007c0c */ /* 0x040fe2000bf46270 */
[----:B------:R-:W-:Y:S01]  /*11a80*/  UIMAD.WIDE.U32 UR10, UR4, UR12, URZ ;  /* 0x0000000c040a72a5 */ /* 0x000fe2000f8e003f */
[----:B------:R-:W-:Y:S01]  /*11a90*/  SEL R4, RZ, 0xffffffff, P1 ;  /* 0xffffffffff047807 */ /* 0x000fe20000800000 */
[----:B------:R-:W-:Y:S01]  /*11aa0*/  UIMAD UR9, UR4, UR13, UR9 ;  /* 0x0000000d040972a4 */ /* 0x000fe2000f8e0209 */
[----:B0-----:R-:W-:Y:S01]  /*11ab0*/  SEL R3, RZ, 0x1, P2 ;  /* 0x00000001ff037807 */ /* 0x001fe20001000000 */
[C---:B------:R-:W-:Y:S01]  /*11ac0*/  VIADD R35, R185.reuse, 0x80 ;  /* 0x00000080b9237836 */ /* 0x040fe20000000000 */
[----:B------:R-:W-:Y:S01]  /*11ad0*/  ULDC.64 UR12, c[0x0][0xae8] ;  /* 0x0002ba00000c7ab9 */ /* 0x000fe20000000a00 */
[----:B------:R-:W-:Y:S01]  /*11ae0*/  IMAD.SHL.U32 R4, R4, 0x2, RZ ;  /* 0x0000000204047824 */ /* 0x000fe200078e00ff */
[----:B------:R-:W-:Y:S01]  /*11af0*/  UIADD3 UR11, UR11, UR9, URZ ;  /* 0x000000090b0b7290 */ /* 0x000fe2000fffe03f */
[----:B------:R-:W-:Y:S01]  /*11b00*/  VIADD R31, R185, 0xc0 ;  /* 0x000000c0b91f7836 */ /* 0x000fe20000000000 */
[----:B------:R-:W-:Y:S01]  /*11b10*/  ISETP.GE.AND P1, PT, R35, UR14, PT ;  /* 0x0000000e23007c0c */ /* 0x000fe2000bf26270 */
[----:B------:R-:W-:Y:S01]  /*11b20*/  VIADD R29, R185, 0x100 ;  /* 0x00000100b91d7836 */ /* 0x000fe20000000000 */
[----:B------:R-:W-:Y:S01]  /*11b30*/  LOP3.LUT R6, R4, 0x2, R3, 0xe2, !PT ;  /* 0x0000000204067812 */ /* 0x000fe200078ee203 */
[----:B------:R-:W-:Y:S01]  /*11b40*/  IMAD R3, R187, 0x20, R224 ;  /* 0x00000020bb037824 */ /* 0x000fe200078e02e0 */
[----:B------:R-:W-:Y:S01]  /*11b50*/  UIMAD.WIDE.U32 UR10, UR44, UR12, UR10 ;  /* 0x0000000c2c0a72a5 */ /* 0x000fe2000f8e000a */
[----:B------:R-:W-:Y:S01]  /*11b60*/  VIADD R33, R185, 0x140 ;  /* 0x00000140b9217836 */ /* 0x000fe20000000000 */
[----:B------:R-:W-:Y:S01]  /*11b70*/  BSSY B1, `(.L_x_2367) ;  /* 0x0000065000017945 */ /* 0x000fe20003800000 */
[----:B------:R-:W-:Y:S01]  /*11b80*/  VIADD R8, R3, UR42 ;  /* 0x0000002a03087c36 */ /* 0x000fe20008000000 */
[----:B------:R-:W-:Y:S01]  /*11b90*/  SEL R3, RZ, 0xffffffff, P1 ;  /* 0xffffffffff037807 */ /* 0x000fe20000800000 */
[----:B------:R-:W-:Y:S01]  /*11ba0*/  UIMAD UR11, UR44, UR13, UR11 ;  /* 0x0000000d2c0b72a4 */ /* 0x000fe2000f8e020b */
[----:B-1----:R-:W-:Y:S01]  /*11bb0*/  ISETP.NE.AND P0, PT, R11, 0x1, PT ;  /* 0x000000010b00780c */ /* 0x002fe20003f05270 */
[----:B------:R-:W-:Y:S01]  /*11bc0*/  VIADD R37, R185, 0x180 ;  /* 0x00000180b9257836 */ /* 0x000fe20000000000 */
[----:B------:R-:W-:Y:S01]  /*11bd0*/  ISETP.GE.AND P1, PT, R31, UR14, PT ;  /* 0x0000000e1f007c0c */ /* 0x000fe2000bf26270 */
[----:B------:R-:W-:Y:S01]  /*11be0*/  ULDC.64 UR12, c[0x0][0xaf0] ;  /* 0x0002bc00000c7ab9 */ /* 0x000fe20000000a00 */
[----:B------:R-:W-:Y:S01]  /*11bf0*/  IMAD.SHL.U32 R9, R3, 0x4, RZ ;  /* 0x0000000403097824 */ /* 0x000fe200078e00ff */
[----:B------:R-:W-:Y:S01]  /*11c00*/  UIMAD UR16, UR16, UR12, URZ ;  /* 0x0000000c101072a4 */ /* 0x000fe2000f8e023f */
[----:B------:R-:W-:Y:S01]  /*11c10*/  IMAD.MOV.U32 R3, RZ, RZ, R8 ;  /* 0x000000ffff037224 */ /* 0x000fe200078e0008 */
[----:B------:R-:W-:Y:S01]  /*11c20*/  SHF.R.S32.HI R30, RZ, 0x1f, R29 ;  /* 0x0000001fff1e7819 */ /* 0x000fe2000001141d */
[----:B-----5:R-:W-:Y:S01]  /*11c30*/  IMAD R25, R0, R11, RZ ;  /* 0x0000000b00197224 */ /* 0x020fe200078e02ff */
[----:B------:R-:W-:Y:S01]  /*11c40*/  UIMAD UR4, UR8, UR13, UR16 ;  /* 0x0000000d080472a4 */ /* 0x000fe2000f8e0210 */
[----:B------:R-:W-:Y:S01]  /*11c50*/  LOP3.LUT R6, R9, 0x4, R6, 0xe2, !PT ;  /* 0x0000000409067812 */ /* 0x000fe200078ee206 */
[----:B------:R-:W-:Y:S01]  /*11c60*/  UIMAD.WIDE.U32 UR8, UR8, UR12, UR10 ;  /* 0x0000000c080872a5 */ /* 0x000fe2000f8e000a */
[----:B------:R-:W-:Y:S01]  /*11c70*/  VIADD R26, R224, UR42 ;  /* 0x0000002ae01a7c36 */ /* 0x000fe20008000000 */
[----:B------:R-:W0:Y:S01]  /*11c80*/  @P0 LDC R5, c[0x0][0xbec] ;  /* 0x0002fb00ff050b82 */ /* 0x000e220000000800 */
[----:B------:R-:W-:Y:S01]  /*11c90*/  VIADD R27, R185, 0x1c0 ;  /* 0x000001c0b91b7836 */ /* 0x000fe20000000000 */
[----:B------:R-:W-:Y:S01]  /*11ca0*/  UIADD3 UR4, UR9, UR4, URZ ;  /* 0x0000000409047290 */ /* 0x000fe2000fffe03f */
[----:B------:R-:W-:-:S02]  /*11cb0*/  SHF.R.S32.HI R32, RZ, 0x1f, R31 ;  /* 0x0000001fff207819 */ /* 0x000fc4000001141f */
[----:B------:R-:W-:Y:S02]  /*11cc0*/  SHF.R.S32.HI R34, RZ, 0x1f, R37 ;  /* 0x0000001fff227819 */ /* 0x000fe40000011425 */
[----:B------:R-:W-:Y:S01]  /*11cd0*/  SHF.R.S32.HI R28, RZ, 0x1f, R27 ;  /* 0x0000001fff1c7819 */ /* 0x000fe2000001141b */
[----:B------:R-:W1:Y:S01]  /*11ce0*/  @P0 LDC R7, c[0x0][0xbf0] ;  /* 0x0002fc00ff070b82 */ /* 0x000e620000000800 */
[----:B------:R-:W-:Y:S02]  /*11cf0*/  SHF.R.S32.HI R36, RZ, 0x1f, R33 ;  /* 0x0000001fff247819 */ /* 0x000fe40000011421 */
[----:B------:R-:W-:Y:S02]  /*11d00*/  SHF.R.S32.HI R38, RZ, 0x1f, R35 ;  /* 0x0000001fff267819 */ /* 0x000fe40000011423 */
[----:B------:R-:W-:Y:S01]  /*11d10*/  SHF.R.S32.HI R39, RZ, 0x1f, R192 ;  /* 0x0000001fff277819 */ /* 0x000fe200000114c0 */
[----:B0-----:R-:W-:Y:S01]  /*11d20*/  @P0 IMAD.HI.U32 R4, R8, R5, RZ ;  /* 0x0000000508040227 */ /* 0x001fe200078e00ff */
[----:B------:R-:W-:-:S02]  /*11d30*/  SEL R5, RZ, 0xffffffff, P1 ;  /* 0xffffffffff057807 */ /* 0x000fc40000800000 */
[----:B------:R-:W-:-:S04]  /*11d40*/  ISETP.GE.AND P1, PT, R27, UR14, PT ;  /* 0x0000000e1b007c0c */ /* 0x000fc8000bf26270 */
[----:B------:R-:W-:Y:S02]  /*11d50*/  SEL R0, RZ, 0x80, P1 ;  /* 0x00000080ff007807 */ /* 0x000fe40000800000 */
[----:B-1----:R-:W-:Y:S01]  /*11d60*/  @P0 SHF.R.U32.HI R3, RZ, R7, R4 ;  /* 0x00000007ff030219 */ /* 0x002fe20000011604 */
[----:B------:R-:W-:Y:S01]  /*11d70*/  IMAD.SHL.U32 R7, R5, 0x8, RZ ;  /* 0x0000000805077824 */ /* 0x000fe200078e00ff */
[----:B------:R-:W-:Y:S01]  /*11d80*/  ISETP.GE.AND P0, PT, R29, UR14, PT ;  /* 0x0000000e1d007c0c */ /* 0x000fe2000bf06270 */
[----:B------:R-:W-:Y:S02]  /*11d90*/  IMAD.U32 R4, RZ, RZ, UR8 ;  /* 0x00000008ff047e24 */ /* 0x000fe4000f8e00ff */
[----:B------:R-:W-:Y:S01]  /*11da0*/  IMAD.U32 R5, RZ, RZ, UR9 ;  /* 0x00000009ff057e24 */ /* 0x000fe2000f8e00ff */
[----:B------:R-:W-:Y:S01]  /*11db0*/  LOP3.LUT R10, R7, 0x8, R6, 0xe2, !PT ;  /* 0x00000008070a7812 */ /* 0x000fe200078ee206 */
[--C-:B------:R-:W-:Y:S01]  /*11dc0*/  IMAD.MOV R7, RZ, RZ, -R3.reuse ;  /* 0x000000ffff077224 */ /* 0x100fe200078e0a03 */
[----:B------:R-:W-:Y:S01]  /*11dd0*/  SHF.R.S32.HI R6, RZ, 0x1f, R3 ;  /* 0x0000001fff067819 */ /* 0x000fe20000011403 */
[----:B------:R-:W-:Y:S01]  /*11de0*/  ULDC.64 UR8, c[0x0][0xae0] ;  /* 0x0002b80000087ab9 */ /* 0x000fe20000000a00 */
[----:B------:R-:W-:Y:S01]  /*11df0*/  SEL R9, RZ, 0xffffffff, P0 ;  /* 0xffffffffff097807 */ /* 0x000fe20000000000 */
[----:B------:R-:W-:Y:S01]  /*11e00*/  IMAD.U32 R5, RZ, RZ, UR4 ;  /* 0x00000004ff057e24 */ /* 0x000fe2000f8e00ff */
[----:B------:R-:W-:Y:S01]  /*11e10*/  ISETP.GE.AND P0, PT, R33, UR14, PT ;  /* 0x0000000e21007c0c */ /* 0x000fe2000bf06270 */
[----:B------:R-:W-:-:S02]  /*11e20*/  IMAD R6, R6, UR8, RZ ;  /* 0x0000000806067c24 */ /* 0x000fc4000f8e02ff */
[----:B------:R-:W-:Y:S01]  /*11e30*/  IMAD R7, R11, R7, R8 ;  /* 0x000000070b077224 */ /* 0x000fe200078e0208 */
[----:B------:R-:W-:Y:S01]  /*11e40*/  SEL R8, RZ, 0xffffffff, P0 ;  /* 0xffffffffff087807 */ /* 0x000fe20000000000 */
[----:B------:R-:W-:Y:S01]  /*11e50*/  IMAD.SHL.U32 R13, R9, 0x10, RZ ;  /* 0x00000010090d7824 */ /* 0x000fe200078e00ff */
[----:B------:R-:W-:Y:S01]  /*11e60*/  ISETP.GE.AND P0, PT, R37, UR14, PT ;  /* 0x0000000e25007c0c */ /* 0x000fe2000bf06270 */
[C---:B------:R-:W-:Y:S02]  /*11e70*/  IMAD R9, R3.reuse, UR9, R6 ;  /* 0x0000000903097c24 */ /* 0x040fe4000f8e0206 */
[----:B------:R-:W-:Y:S01]  /*11e80*/  IMAD.WIDE.U32 R4, R3, UR8, R4 ;  /* 0x0000000803047c25 */ /* 0x000fe2000f8e0004 */
[----:B------:R-:W-:Y:S01]  /*11e90*/  SHF.R.S32.HI R3, RZ, 0x1f, R7 ;  /* 0x0000001fff037819 */ /* 0x000fe20000011407 */
[----:B------:R-:W-:Y:S01]  /*11ea0*/  ULDC.64 UR8, c[0x0][0xad8] ;  /* 0x0002b60000087ab9 */ /* 0x000fe20000000a00 */
[----:B------:R-:W-:Y:S01]  /*11eb0*/  LOP3.LUT R10, R13, 0x10, R10, 0xe2, !PT ;  /* 0x000000100d0a7812 */ /* 0x000fe200078ee20a */
[----:B------:R-:W-:-:S02]  /*11ec0*/  IMAD.IADD R5, R5, 0x1, R9 ;  /* 0x0000000105057824 */ /* 0x000fc400078e0209 */
[----:B------:R-:W-:Y:S02]  /*11ed0*/  IMAD R6, R3, UR8, RZ ;  /* 0x0000000803067c24 */ /* 0x000fe4000f8e02ff */
[----:B------:R-:W-:-:S04]  /*11ee0*/  IMAD.WIDE.U32 R4, R7, UR8, R4 ;  /* 0x0000000807047c25 */ /* 0x000fc8000f8e0004 */
[----:B------:R-:W-:Y:S01]  /*11ef0*/  IMAD R3, R7, UR9, R6 ;  /* 0x0000000907037c24 */ /* 0x000fe2000f8e0206 */
[----:B------:R-:W-:Y:S01]  /*11f00*/  ULDC.64 UR8, c[0x0][0xa80] ;  /* 0x0002a00000087ab9 */ /* 0x000fe20000000a00 */
[----:B------:R-:W-:Y:S01]  /*11f10*/  SEL R7, RZ, 0x40, P0 ;  /* 0x00000040ff077807 */ /* 0x000fe20000000000 */
[----:B------:R-:W-:Y:S01]  /*11f20*/  IMAD.SHL.U32 R9, R8, 0x20, RZ ;  /* 0x0000002008097824 */ /* 0x000fe200078e00ff */
[----:B------:R-:W-:Y:S01]  /*11f30*/  LEA R20, P0, R4, UR8, 0x1 ;  /* 0x0000000804147c11 */ /* 0x000fe2000f8008ff */
[----:B------:R-:W-:-:S03]  /*11f40*/  IMAD.IADD R3, R5, 0x1, R3 ;  /* 0x0000000105037824 */ /* 0x000fc600078e0203 */
[----:B------:R-:W-:Y:S01]  /*11f50*/  LOP3.LUT R10, R9, 0x20, R10, 0xe2, !PT ;  /* 0x00000020090a7812 */ /* 0x000fe200078ee20a */
[----:B------:R0:W1:Y:S01]  /*11f60*/  SHFL.IDX PT, R6, R20, RZ, 0x181f ;  /* 0x00181fff14067589 */ /* 0x00006200000e0000 */
[----:B------:R-:W-:Y:S02]  /*11f70*/  LEA.HI.X R3, R4, UR9, R3, 0x1, P0 ;  /* 0x0000000904037c11 */ /* 0x000fe400080f0c03 */
[----:B------:R-:W-:Y:S02]  /*11f80*/  ISETP.GE.AND P0, PT, R26, R25, PT ;  /* 0x000000191a00720c */ /* 0x000fe40003f06270 */
[----:B------:R-:W-:Y:S02]  /*11f90*/  LOP3.LUT R21, R10, R7, RZ, 0xfc, !PT ;  /* 0x000000070a157212 */ /* 0x000fe400078efcff */
[----:B------:R0:W2:Y:S02]  /*11fa0*/  SHFL.IDX PT, R7, R3, RZ, 0x181f ;  /* 0x00181fff03077589 */ /* 0x0000a400000e0000 */
        /* <DEDUP_REMOVED lines=33> */
.L_x_2368:
[----:B------:R-:W-:Y:S05]  /*121c0*/  BSYNC B1 ;  /* 0x0000000000017941 */ /* 0x000fea0003800000 */
.L_x_2367:
        /* <DEDUP_REMOVED lines=9> */
[----:B------:R-:W-:-:S05]  /*12260*/  ISETP.GE.AND P2, PT, R29, UR14, PT ;  /* 0x0000000e1d007c0c */ /* 0x000fca000bf46270 */
[----:B-1-3--:R-:W-:Y:S02]  /*12270*/  @!P1 IMAD.WIDE R4, R185, 0x2, R6 ;  /* 0x00000002b9049825 */ /* 0x00afe400078e0206 */
        /* <DEDUP_REMOVED lines=25> */
.L_x_2361:
[----:B------:R-:W-:Y:S05]  /*12410*/  BSYNC B0 ;  /* 0x0000000000007941 */ /* 0x000fea0003800000 */
.L_x_2354:
[----:B------:R-:W-:Y:S02]  /*12420*/  ULDC UR4, c[0x0][0xc3c] ;  /* 0x00030f0000047ab9 */ /* 0x000fe40000000800 */
[----:B------:R-:W-:-:S06]  /*12430*/  UISETP.GE.AND UP0, UPT, UR6, UR4, UPT ;  /* 0x000000040600728c */ /* 0x000fcc000bf06270 */
[----:B------:R-:W-:-:S13]  /*12440*/  PLOP3.LUT P0, PT, PT, PT, UP0, 0x80, 0x0 ;  /* 0x000000000000781c */ /* 0x000fda0003f0f008 */
[----:B------:R-:W-:Y:S05]  /*12450*/  @!P0 BRA `(.L_x_2369) ;  /* 0xfffffeec00cc8947 */ /* 0x000fea000383ffff */
[----:B------:R-:W-:Y:S05]  /*12460*/  EXIT ;  /* 0x000000000000794d */ /* 0x000fea0003800000 */
.L_x_2255:
        /* <DEDUP_REMOVED lines=18> */
.L_x_2370:
        /* <DEDUP_REMOVED lines=43> */
.L_x_2374:
        /* <DEDUP_REMOVED lines=38> */
[----:B------:R-:W-:-:S07]  /*12aa0*/  IMAD.MOV.U32 R5, RZ, RZ, R2 ;  /* 0x000000ffff057224 */ /* 0x000fce00078e0002 */
.L_x_2372:
[----:B------:R-:W-:Y:S02]  /*12ab0*/  IMAD.IADD R10, R9, 0x1, -R4 ;  /* 0x00000001090a7824 */ /* 0x000fe400078e0a04 */
[----:B------:R-:W-:Y:S02]  /*12ac0*/  IMAD.MOV.U32 R3, RZ, RZ, RZ ;  /* 0x000000ffff037224 */ /* 0x000fe400078e00ff */
[----:B------:R-:W-:-:S05]  /*12ad0*/  IMAD R2, R5, UR5, R10 ;  /* 0x0000000505027c24 */ /* 0x000fca000f8e020a */
[----:B------:R-:W-:-:S13]  /*12ae0*/  ISETP.GT.AND P0, PT, R2, UR6, PT ;  /* 0x0000000602007c0c */ /* 0x000fda000bf04270 */
[----:B------:R-:W-:-:S04]  /*12af0*/  VOTE.ANY R2, PT, !P0 ;  /* 0x0000000000027806 */ /* 0x000fc800040e0100 */
[----:B------:R-:W0:Y:S01]  /*12b00*/  POPC R9, R2 ;  /* 0x0000000200097309 */ /* 0x000e220000000000 */
[----:B------:R-:W-:Y:S01]  /*12b10*/  ISETP.NE.AND P0, PT, R2, RZ, PT ;  /* 0x000000ff0200720c */ /* 0x000fe20003f05270 */
[----:B0-----:R0:W1:Y:S04]  /*12b20*/  SHFL.IDX PT, R8, R8, R9, 0x1f ;  /* 0x00001f0908087589 */ /* 0x00106800000e0000 */
[----:B------:R0:W2:Y:S08]  /*12b30*/  SHFL.IDX PT, R4, R7, R9, 0x1f ;  /* 0x00001f0907047589 */ /* 0x0000b000000e0000 */
[----:B------:R-:W-:Y:S05]  /*12b40*/  @!P0 BRA `(.L_x_2375) ;  /* 0x0000000000088947 */ /* 0x000fea0003800000 */
[----:B------:R-:W-:-:S05]  /*12b50*/  VIADD R2, R9, 0xffffffff ;  /* 0xffffffff09027836 */ /* 0x000fca0000000000 */
[----:B------:R3:W4:Y:S02]  /*12b60*/  SHFL.IDX PT, R3, R5, R2, 0x1f ;  /* 0x00001f0205037589 */ /* 0x00072400000e0000 */
.L_x_2375:
[----:B---34-:R-:W-:Y:S01]  /*12b70*/  IMAD R2, R3, UR5, R10 ;  /* 0x0000000503027c24 */ /* 0x018fe2000f8e020a */
[----:B-1----:R-:W-:Y:S01]  /*12b80*/  ISETP.NE.AND P0, PT, R8, 0x1, PT ;  /* 0x000000010800780c */ /* 0x002fe20003f05270 */
[----:B------:R-:W-:-:S03]  /*12b90*/  VIADD R14, R9, UR4 ;  /* 0x00000004090e7c36 */ /* 0x000fc60008000000 */
[----:B------:R1:W-:Y:S01]  /*12ba0*/  STL [R1], R2 ;  /* 0x0000000201007387 */ /* 0x0003e20000100800 */
[----:B------:R-:W-:-:S03]  /*12bb0*/  IADD3 R5, -R2, UR6, RZ ;  /* 0x0000000602057c10 */ /* 0x000fc6000fffe1ff */
[----:B------:R1:W-:Y:S05]  /*12bc0*/  STL [R1+0xc], R14 ;  /* 0x00000c0e01007387 */ /* 0x0003ea0000100800 */
[----:B------:R-:W-:Y:S05]  /*12bd0*/  @!P0 BRA `(.L_x_2376) ;  /* 0x0000000000e08947 */ /* 0x000fea0003800000 */
[----:B0-2---:R-:W-:Y:S02]  /*12be0*/  IABS R7, R4 ;  /* 0x0000000400077213 */ /* 0x005fe40000000000 */
[----:B------:R-:W-:Y:S02]  /*12bf0*/  IABS R9, R8 ;  /* 0x0000000800097213 */ /* 0x000fe40000000000 */
[----:B------:R-:W0:Y:S08]  /*12c00*/  I2F.RP R10, R7 ;  /* 0x00000007000a7306 */ /* 0x000e300000209400 */
[----:B------:R-:W2:Y:S08]  /*12c10*/  I2F.RP R11, R9 ;  /* 0x00000009000b7306 */ /* 0x000eb00000209400 */
[----:B0-----:R-:W1:Y:S08]  /*12c20*/  MUFU.RCP R10, R10 ;  /* 0x0000000a000a7308 */ /* 0x001e700000001000 */
[----:B--2---:R-:W-:Y:S01]  /*12c30*/  MUFU.RCP R11, R11 ;  /* 0x0000000b000b7308 */ /* 0x004fe20000001000 */
[----:B-1----:R-:W-:Y:S01]  /*12c40*/  VIADD R2, R10, 0xffffffe ;  /* 0x0ffffffe0a027836 */ /* 0x002fe20000000000 */
[----:B------:R-:W-:-:S06]  /*12c50*/  IABS R10, R4 ;  /* 0x00000004000a7213 */ /* 0x000fcc0000000000 */
[----:B------:R0:W1:Y:S02]  /*12c60*/  F2I.FTZ.U32.TRUNC.NTZ R3, R2 ;  /* 0x0000000200037305 */ /* 0x000064000021f000 */
[----:B0-----:R-:W-:Y:S02]  /*12c70*/  IMAD.MOV.U32 R2, RZ, RZ, RZ ;  /* 0x000000ffff027224 */ /* 0x001fe400078e00ff */
[----:B-1----:R-:W-:-:S04]  /*12c80*/  IMAD.MOV R12, RZ, RZ, -R3 ;  /* 0x000000ffff0c7224 */ /* 0x002fc800078e0a03 */
[----:B------:R-:W-:-:S04]  /*12c90*/  IMAD R13, R12, R7, RZ ;  /* 0x000000070c0d7224 */ /* 0x000fc800078e02ff */
[----:B------:R-:W-:Y:S01]  /*12ca0*/  IMAD.HI.U32 R3, R3, R13, R2 ;  /* 0x0000000d03037227 */ /* 0x000fe200078e0002 */
[----:B------:R-:W-:-:S03]  /*12cb0*/  IABS R2, R5 ;  /* 0x0000000500027213 */ /* 0x000fc60000000000 */
[----:B------:R-:W-:Y:S02]  /*12cc0*/  IMAD.MOV R13, RZ, RZ, -R10 ;  /* 0x000000ffff0d7224 */ /* 0x000fe400078e0a0a */
[----:B------:R-:W-:-:S04]  /*12cd0*/  IMAD.HI.U32 R10, R3, R2, RZ ;  /* 0x00000002030a7227 */ /* 0x000fc800078e00ff */
[----:B------:R-:W-:Y:S02]  /*12ce0*/  IMAD R2, R10, R13, R2 ;  /* 0x0000000d0a027224 */ /* 0x000fe400078e0202 */
[----:B------:R-:W-:-:S03]  /*12cf0*/  VIADD R3, R11, 0xffffffe ;  /* 0x0ffffffe0b037836 */ /* 0x000fc60000000000 */
[----:B------:R-:W-:-:S03]  /*12d00*/  ISETP.GT.U32.AND P1, PT, R7, R2, PT ;  /* 0x000000020700720c */ /* 0x000fc60003f24070 */
[----:B------:R-:W0:Y:S10]  /*12d10*/  F2I.FTZ.U32.TRUNC.NTZ R3, R3 ;  /* 0x0000000300037305 */ /* 0x000e34000021f000 */
[----:B------:R-:W-:-:S02]  /*12d20*/  @!P1 IMAD.IADD R2, R2, 0x1, -R7 ;  /* 0x0000000102029824 */ /* 0x000fc400078e0a07 */
[----:B------:R-:W-:Y:S01]  /*12d30*/  @!P1 VIADD R10, R10, 0x1 ;  /* 0x000000010a0a9836 */ /* 0x000fe20000000000 */
[----:B------:R-:W-:Y:S02]  /*12d40*/  ISETP.NE.AND P1, PT, R4, RZ, PT ;  /* 0x000000ff0400720c */ /* 0x000fe40003f25270 */
[----:B------:R-:W-:Y:S01]  /*12d50*/  ISETP.GE.U32.AND P0, PT, R2, R7, PT ;  /* 0x000000070200720c */ /* 0x000fe20003f06070 */
[----:B0-----:R-:W-:-:S04]  /*12d60*/  IMAD.MOV R2, RZ, RZ, -R3 ;  /* 0x000000ffff027224 */ /* 0x001fc800078e0a03 */
[----:B------:R-:W-:Y:S02]  /*12d70*/  IMAD R7, R2, R9, RZ ;  /* 0x0000000902077224 */ /* 0x000fe400078e02ff */
[----:B------:R-:W-:-:S04]  /*12d80*/  IMAD.MOV.U32 R2, RZ, RZ, RZ ;  /* 0x000000ffff027224 */ /* 0x000fc800078e00ff */
        /* <DEDUP_REMOVED lines=17> */
[----:B------:R-:W-:Y:S01]  /*12ea0*/  ISETP.GE.AND P2, PT, R2, RZ, PT ;  /* 0x000000ff0200720c */ /* 0x000fe20003f46270 */
[----:B------:R-:W-:-:S04]  /*12eb0*/  IMAD.MOV R2, RZ, RZ, -R10 ;  /* 0x000000ffff027224 */ /* 0x000fc800078e0a0a */
[----:B------:R-:W-:Y:S02]  /*12ec0*/  IMAD R2, R4, R2, R5 ;  /* 0x0000000204027224 */ /* 0x000fe400078e0205 */
        /* <DEDUP_REMOVED lines=8> */
[----:B------:R-:W-:Y:S05]  /*12f50*/  BRA `(.L_x_2377) ;  /* 0x0000000000f47947 */ /* 0x000fea0003800000 */
.L_x_2376:
[----:B-1----:R-:W1:Y:S02]  /*12f60*/  LDC.64 R2, c[0x0][0xc90] ;  /* 0x00032400ff027b82 */ /* 0x002e640000000a00 */
[----:B-1----:R-:W-:-:S05]  /*12f70*/  IMAD.WIDE R2, R14, 0x4, R2 ;  /* 0x000000040e027825 */ /* 0x002fca00078e0202 */
[----:B0-----:R0:W2:Y:S02]  /*12f80*/  LDG.E R7, desc[UR40][R2.64] ;  /* 0x0000002802077981 */ /* 0x0010a4000c1e1900 */
[----:B0-----:R-:W-:Y:S02]  /*12f90*/  IMAD.MOV.U32 R2, RZ, RZ, RZ ;  /* 0x000000ffff027224 */ /* 0x001fe400078e00ff */
[----:B--2---:R-:W-:-:S05]  /*12fa0*/  IMAD R8, R4, R7, RZ ;  /* 0x0000000704087224 */ /* 0x004fca00078e02ff */
[----:B------:R-:W-:-:S04]  /*12fb0*/  IABS R9, R8 ;  /* 0x0000000800097213 */ /* 0x000fc80000000000 */
[----:B------:R-:W0:Y:S08]  /*12fc0*/  I2F.RP R10, R9 ;  /* 0x00000009000a7306 */ /* 0x000e300000209400 */
[----:B0-----:R-:W0:Y:S02]  /*12fd0*/  MUFU.RCP R10, R10 ;  /* 0x0000000a000a7308 */ /* 0x001e240000001000 */
[----:B0-----:R-:W-:-:S06]  /*12fe0*/  VIADD R11, R10, 0xffffffe ;  /* 0x0ffffffe0a0b7836 */ /* 0x001fcc0000000000 */
[----:B------:R-:W0:Y:S02]  /*12ff0*/  F2I.FTZ.U32.TRUNC.NTZ R3, R11 ;  /* 0x0000000b00037305 */ /* 0x000e24000021f000 */
[----:B0-----:R-:W-:-:S04]  /*13000*/  IMAD.MOV R12, RZ, RZ, -R3 ;  /* 0x000000ffff0c7224 */ /* 0x001fc800078e0a03 */
[----:B------:R-:W-:-:S04]  /*13010*/  IMAD R13, R12, R9, RZ ;  /* 0x000000090c0d7224 */ /* 0x000fc800078e02ff */
[----:B------:R-:W-:Y:S01]  /*13020*/  IMAD.HI.U32 R2, R3, R13, R2 ;  /* 0x0000000d03027227 */ /* 0x000fe200078e0002 */
[----:B------:R-:W-:Y:S02]  /*13030*/  IABS R13, R5 ;  /* 0x00000005000d7213 */ /* 0x000fe40000000000 */
[----:B------:R-:W-:-:S03]  /*13040*/  IABS R3, R8 ;  /* 0x0000000800037213 */ /* 0x000fc60000000000 */
[----:B------:R-:W-:-:S04]  /*13050*/  IMAD.HI.U32 R2, R2, R13, RZ ;  /* 0x0000000d02027227 */ /* 0x000fc800078e00ff */
[----:B------:R-:W-:-:S04]  /*13060*/  IMAD.MOV R3, RZ, RZ, -R3 ;  /* 0x000000ffff037224 */ /* 0x000fc800078e0a03 */
        /* <DEDUP_REMOVED lines=11> */
[----:B------:R-:W-:Y:S02]  /*13120*/  IMAD R9, R7, R2, RZ ;  /* 0x0000000207097224 */ /* 0x000fe400078e02ff */
[----:B------:R-:W-:Y:S02]  /*13130*/  IMAD.MOV R2, RZ, RZ, -R2 ;  /* 0x000000ffff027224 */ /* 0x000fe400078e0a02 */
[----:B------:R-:W-:Y:S02]  /*13140*/  IMAD.MOV R10, RZ, RZ, -R9 ;  /* 0x000000ffff0a7224 */ /* 0x000fe400078e0a09 */
[----:B------:R-:W-:Y:S02]  /*13150*/  IMAD R8, R8, R2, R5 ;  /* 0x0000000208087224 */ /* 0x000fe400078e0205 */
[----:B------:R-:W-:Y:S01]  /*13160*/  IMAD.MOV.U32 R2, RZ, RZ, RZ ;  /* 0x000000ffff027224 */ /* 0x000fe200078e00ff */
[----:B------:R-:W-:Y:S02]  /*13170*/  VIADDMNMX R7, R10, UR5, R7, PT ;  /* 0x000000050a077c46 */ /* 0x000fe4000b800107 */
[----:B------:R-:W-:-:S02]  /*13180*/  IADD3 R9, R9, 0x1000000, R8 ;  /* 0x0100000009097810 */ /* 0x000fc40007ffe008 */
[----:B------:R-:W-:-:S04]  /*13190*/  IABS R10, R7 ;  /* 0x00000007000a7213 */ /* 0x000fc80000000000 */
[----:B------:R-:W0:Y:S08]  /*131a0*/  I2F.RP R11, R10 ;  /* 0x0000000a000b7306 */ /* 0x000e300000209400 */
[----:B0-----:R-:W0:Y:S02]  /*131b0*/  MUFU.RCP R11, R11 ;  /* 0x0000000b000b7308 */ /* 0x001e240000001000 */
[----:B0-----:R-:W-:Y:S01]  /*131c0*/  VIADD R3, R11, 0xffffffe ;  /* 0x0ffffffe0b037836 */ /* 0x001fe20000000000 */
[----:B------:R-:W-:-:S05]  /*131d0*/  IABS R11, R7 ;  /* 0x00000007000b7213 */ /* 0x000fca0000000000 */
[----:B------:R-:W0:Y:S02]  /*131e0*/  F2I.FTZ.U32.TRUNC.NTZ R3, R3 ;  /* 0x0000000300037305 */ /* 0x000e24000021f000 */
[----:B0-----:R-:W-:-:S04]  /*131f0*/  IMAD.MOV R5, RZ, RZ, -R3 ;  /* 0x000000ffff057224 */ /* 0x001fc800078e0a03 */
[----:B------:R-:W-:-:S04]  /*13200*/  IMAD R5, R5, R10, RZ ;  /* 0x0000000a05057224 */ /* 0x000fc800078e02ff */
[----:B------:R-:W-:Y:S01]  /*13210*/  IMAD.HI.U32 R2, R3, R5, R2 ;  /* 0x0000000503027227 */ /* 0x000fe200078e0002 */
[----:B------:R-:W-:-:S03]  /*13220*/  IABS R5, R8 ;  /* 0x0000000800057213 */ /* 0x000fc60000000000 */
[----:B------:R-:W-:Y:S02]  /*13230*/  IMAD.MOV R3, RZ, RZ, -R11 ;  /* 0x000000ffff037224 */ /* 0x000fe400078e0a0b */
        /* <DEDUP_REMOVED lines=11> */
[----:B------:R-:W-:Y:S01]  /*132f0*/  @!P1 LOP3.LUT R2, RZ, R7, RZ, 0x33, !PT ;  /* 0x00000007ff029212 */ /* 0x000fe200078e33ff */
[----:B------:R-:W-:-:S04]  /*13300*/  IMAD.MOV R7, RZ, RZ, -R7 ;  /* 0x000000ffff077224 */ /* 0x000fc800078e0a07 */
[----:B------:R-:W-:-:S05]  /*13310*/  IMAD R3, R2, R7, R9 ;  /* 0x0000000702037224 */ /* 0x000fca00078e0209 */
[----:B------:R1:W-:Y:S02]  /*13320*/  STL [R1+0x8], R3 ;  /* 0x0000080301007387 */ /* 0x0003e40000100800 */
.L_x_2377:
[----:B01----:R-:W-:-:S05]  /*13330*/  LOP3.LUT R3, RZ, R2, RZ, 0x33, !PT ;  /* 0x00000002ff037212 */ /* 0x003fca00078e33ff */
[----:B------:R-:W-:-:S05]  /*13340*/  IMAD.IADD R2, R4, 0x1, R3 ;  /* 0x0000000104027824 */ /* 0x000fca00078e0203 */
[----:B------:R1:W-:Y:S01]  /*13350*/  STL [R1+0x4], R2 ;  /* 0x0000040201007387 */ /* 0x0003e20000100800 */
[----:B------:R-:W-:Y:S05]  /*13360*/  BRA `(.L_x_2378) ;  /* 0x0000000000107947 */ /* 0x000fea0003800000 */
.L_x_2373:
[----:B------:R-:W-:Y:S01]  /*13370*/  IMAD.U32 R2, RZ, RZ, UR6 ;  /* 0x00000006ff027e24 */ /* 0x000fe2000f8e00ff */
[----:B------:R0:W-:Y:S04]  /*13380*/  STL [R1+0x4], RZ ;  /* 0x000004ff01007387 */ /* 0x0001e80000100800 */
[----:B------:R0:W-:Y:S04]  /*13390*/  STL [R1+0x8], RZ ;  /* 0x000008ff01007387 */ /* 0x0001e80000100800 */
[----:B------:R0:W-:Y:S02]  /*133a0*/  STL [R1], R2 ;  /* 0x0000000201007387 */ /* 0x0001e40000100800 */
.L_x_2378:
[----:B------:R-:W2:Y:S04]  /*133b0*/  LDL R8, [R1] ;  /* 0x0000000001087983 */ /* 0x000ea80000100800 */
[----:B------:R-:W2:Y:S04]  /*133c0*/  LDL R9, [R1+0x4] ;  /* 0x0000040001097983 */ /* 0x000ea80000100800 */
[----:B------:R-:W2:Y:S04]  /*133d0*/  LDL R10, [R1+0x8] ;  /* 0x00000800010a7983 */ /* 0x000ea80000100800 */
[----:B------:R-:W2:Y:S01]  /*133e0*/  LDL R11, [R1+0xc] ;  /* 0x00000c00010b7983 */ /* 0x000ea20000100800 */
[----:B------:R-:W-:-:S13]  /*133f0*/  ISETP.NE.AND P0, PT, R0, RZ, PT ;  /* 0x000000ff0000720c */ /* 0x000fda0003f05270 */
[----:B------:R-:W3:Y:S01]  /*13400*/  @!P0 S2R R3, SR_CgaCtaId ;  /* 0x0000000000038919 */ /* 0x000ee20000008800 */
[----:B------:R-:W-:-:S04]  /*13410*/  @!P0 MOV R0, 0x400 ;  /* 0x0000040000008802 */ /* 0x000fc80000000f00 */
[----:B---3--:R-:W-:-:S05]  /*13420*/  @!P0 LEA R0, R3, R0, 0x18 ;  /* 0x0000000003008211 */ /* 0x008fca00078ec0ff */
[----:B--2---:R2:W-:Y:S01]  /*13430*/  @!P0 STS.128 [R0+0x28cd0], R8 ;  /* 0x028cd00800008388 */ /* 0x0045e20000000c00 */
[----:B------:R-:W-:Y:S06]  /*13440*/  BAR.ARV 0x5, 0x180 ;  /* 0x0146000000007b1d */ /* 0x000fec0000002000 */
.L_x_2371:
[----:B--2---:R-:W2:Y:S01]  /*13450*/  LDL R0, [R1+0xc] ;  /* 0x00000c0001007983 */ /* 0x004ea20000100800 */
[----:B------:R-:W-:-:S03]  /*13460*/  ULDC UR4, c[0x0][0xc3c] ;  /* 0x00030f0000047ab9 */ /* 0x000fc60000000800 */
[----:B------:R3:W-:Y:S01]  /*13470*/  STL [R1+0x10], RZ ;  /* 0x000010ff01007387 */ /* 0x0007e20000100800 */
[----:B--2---:R-:W-:Y:S01]  /*13480*/  ISETP.GE.AND P0, PT, R0, UR4, PT ;  /* 0x0000000400007c0c */ /* 0x004fe2000bf06270 */
[----:B------:R-:W-:-:S05]  /*13490*/  IMAD.MOV.U32 R0, RZ, RZ, 0x1 ;  /* 0x00000001ff007424 */ /* 0x000fca00078e00ff */
[----:B------:R3:W-:Y:S04]  /*134a0*/  STL [R1+0x14], R0 ;  /* 0x0000140001007387 */ /* 0x0007e80000100800 */
[----:B------:R3:W-:Y:S03]  /*134b0*/  STL [R1+0x48], RZ ;  /* 0x000048ff01007387 */ /* 0x0007e60000100800 */
[----:B------:R-:W-:Y:S05]  /*134c0*/  @P0 BRA `(.L_x_2379) ;  /* 0x00000068009c0947 */ /* 0x000fea0003800000 */
[----:B------:R-:W2:Y:S01]  /*134d0*/  S2UR UR5, SR_CgaCtaId ;  /* 0x00000000000579c3 */ /* 0x000ea20000008800 */
[C---:B---3--:R-:W-:Y:S01]  /*134e0*/  IMAD.SHL.U32 R0, R6.reuse, 0x8, RZ ;  /* 0x0000000806007824 */ /* 0x048fe200078e00ff */
[----:B------:R-:W-:Y:S01]  /*134f0*/  LOP3.LUT R4, R6, 0x7f, RZ, 0xc0, !PT ;  /* 0x0000007f06047812 */ /* 0x000fe200078ec0ff */
[----:B------:R-:W-:Y:S01]  /*13500*/  UMOV UR4, 0x400 ;  /* 0x0000040000047882 */ /* 0x000fe20000000000 */
[----:B------:R-:W-:Y:S01]  /*13510*/  BSSY B8, `(.L_x_2379) ;  /* 0x00006a2000087945 */ /* 0x000fe20003800000 */
[----:B------:R-:W-:Y:S01]  /*13520*/  ULDC UR37, c[0x0][0xc] ;  /* 0x0000030000257ab9 */ /* 0x000fe20000000800 */
[----:B------:R-:W-:Y:S01]  /*13530*/  LOP3.LUT R3, R0, 0x1f8, RZ, 0xc0, !PT ;  /* 0x000001f800037812 */ /* 0x000fe200078ec0ff */
[----:B01----:R-:W-:Y:S01]  /*13540*/  IMAD.SHL.U32 R2, R4, 0x8, RZ ;  /* 0x0000000804027824 */ /* 0x003fe200078e00ff */
[----:B------:R-:W-:Y:S01]  /*13550*/  ULDC.64 UR38, c[0x0][0x198] ;  /* 0x0000660000267ab9 */ /* 0x000fe20000000a00 */
[----:B------:R-:W-:Y:S01]  /*13560*/  IMAD.MOV.U32 R0, RZ, RZ, 0x1 ;  /* 0x00000001ff007424 */ /* 0x000fe200078e00ff */
[----:B------:R-:W-:Y:S01]  /*13570*/  LOP3.LUT R3, R3, 0x38, R6, 0x78, !PT ;  /* 0x0000003803037812 */ /* 0x000fe200078e7806 */
[----:B------:R-:W-:-:S03]  /*13580*/  IMAD.SHL.U32 R6, R6, 0x10, RZ ;  /* 0x0000001006067824 */ /* 0x000fc600078e00ff */
[----:B------:R-:W-:Y:S02]  /*13590*/  LOP3.LUT R2, R3, 0x200, R2, 0xf8, !PT ;  /* 0x0000020003027812 */ /* 0x000fe400078ef802 */
[----:B------:R-:W-:-:S04]  /*135a0*/  SHF.R.U32.HI R3, RZ, 0x3, R4 ;  /* 0x00000003ff037819 */ /* 0x000fc80000011604 */
[----:B------:R-:W-:Y:S01]  /*135b0*/  LOP3.LUT R3, R3, 0x70, R6, 0xf8, !PT ;  /* 0x0000007003037812 */ /* 0x000fe200078ef806 */
[----:B--2---:R-:W-:-:S06]  /*135c0*/  ULEA UR4, UR5, UR4, 0x18 ;  /* 0x0000000405047291 */ /* 0x004fcc000f8ec03f */
[----:B------:R-:W-:-:S04]  /*135d0*/  IMAD.U32 R19, RZ, RZ, UR4 ;  /* 0x00000004ff137e24 */ /* 0x000fc8000f8e00ff */
[----:B------:R-:W-:-:S05]  /*135e0*/  IMAD R2, R2, 0x2, R19 ;  /* 0x0000000202027824 */ /* 0x000fca00078e0213 */
[----:B------:R0:W-:Y:S04]  /*135f0*/  STL [R1+0x54], R2 ;  /* 0x0000540201007387 */ /* 0x0001e80000100800 */
[----:B------:R0:W-:Y:S04]  /*13600*/  STL [R1+0x48], RZ ;  /* 0x000048ff01007387 */ /* 0x0001e80000100800 */
[----:B------:R0:W-:Y:S04]  /*13610*/  STL [R1+0x14], R0 ;  /* 0x0000140001007387 */ /* 0x0001e80000100800 */
[----:B------:R0:W-:Y:S02]  /*13620*/  STL [R1+0x10], RZ ;  /* 0x000010ff01007387 */ /* 0x0001e40000100800 */
.L_x_2507:
[----:B--2---:R-:W2:Y:S01]  /*13630*/  LDL R9, [R1+0xc] ;  /* 0x00000c0001097983 */ /* 0x004ea20000100800 */
[----:B------:R-:W-:Y:S05]  /*13640*/  YIELD ;  /* 0x0000000000007946 */ /* 0x000fea0003800000 */
[----:B------:R-:W-:Y:S01]  /*13650*/  ULDC.64 UR4, c[0x0][0xa28] ;  /* 0x00028a0000047ab9 */ /* 0x000fe20000000a00 */
[----:B0-----:R-:W-:Y:S01]  /*13660*/  IMAD.MOV.U32 R0, RZ, RZ, RZ ;  /* 0x000000ffff007224 */ /* 0x001fe200078e00ff */
[----:B------:R-:W-:Y:S01]  /*13670*/  ISETP.NE.U32.AND P0, PT, RZ, UR4, PT ;  /* 0x00000004ff007c0c */ /* 0x000fe2000bf05070 */
[----:B-1----:R-:W0:Y:S01]  /*13680*/  LDC.64 R4, c[0x0][0xa00] ;  /* 0x00028000ff047b82 */ /* 0x002e220000000a00 */
[----:B------:R-:W-:Y:S01]  /*13690*/  IMAD.MOV.U32 R10, RZ, RZ, RZ ;  /* 0x000000ffff0a7224 */ /* 0x000fe200078e00ff */
[----:B------:R-:W-:Y:S01]  /*136a0*/  ULDC.64 UR6, c[0x0][0xa08] ;  /* 0x0002820000067ab9 */ /* 0x000fe20000000a00 */
[----:B------:R-:W-:Y:S01]  /*136b0*/  ISETP.NE.AND.EX P0, PT, RZ, UR5, PT, P0 ;  /* 0x00000005ff007c0c */ /* 0x000fe2000bf05300 */
[----:B------:R-:W-:-:S12]  /*136c0*/  ULDC.64 UR4, c[0x0][0xa18] ;  /* 0x0002860000047ab9 */ /* 0x000fd80000000a00 */
[----:B------:R-:W2:Y:S02]  /*136d0*/  @P0 LDC.64 R2, c[0x0][0xa28] ;  /* 0x00028a00ff020b82 */ /* 0x000ea40000000a00 */
[----:B--2---:R-:W-:-:S05]  /*136e0*/  @P0 IMAD.WIDE R2, R9, 0x4, R2 ;  /* 0x0000000409020825 */ /* 0x004fca00078e0202 */
[----:B------:R1:W5:Y:S01]  /*136f0*/  @P0 LDG.E R0, desc[UR40][R2.64] ;  /* 0x0000002802000981 */ /* 0x000362000c1e1900 */
[----:B------:R-:W-:Y:S01]  /*13700*/  ISETP.NE.U32.AND P0, PT, RZ, UR4, PT ;  /* 0x00000004ff007c0c */ /* 0x000fe2000bf05070 */
[----:B0-----:R-:W-:Y:S01]  /*13710*/  IMAD.WIDE R4, R9, 0x4, R4 ;  /* 0x0000000409047825 */ /* 0x001fe200078e0204 */
[----:B------:R-:W-:Y:S02]  /*13720*/  ISETP.NE.U32.AND P1, PT, RZ, UR6, PT ;  /* 0x00000006ff007c0c */ /* 0x000fe4000bf25070 */
[----:B------:R-:W-:Y:S01]  /*13730*/  ISETP.NE.AND.EX P2, PT, RZ, UR5, PT, P0 ;  /* 0x00000005ff007c0c */ /* 0x000fe2000bf45300 */
[----:B------:R-:W-:Y:S01]  /*13740*/  ULDC.64 UR4, c[0x0][0xa00] ;  /* 0x0002800000047ab9 */ /* 0x000fe20000000a00 */
[----:B------:R-:W-:Y:S01]  /*13750*/  ISETP.NE.AND.EX P1, PT, RZ, UR7, PT, P1 ;  /* 0x00000007ff007c0c */ /* 0x000fe2000bf25310 */
[----:B------:R-:W-:Y:S01]  /*13760*/  IMAD.MOV.U32 R8, RZ, RZ, RZ ;  /* 0x000000ffff087224 */ /* 0x000fe200078e00ff */
[----:B------:R-:W-:Y:S01]  /*13770*/  ISETP.NE.U32.AND P0, PT, RZ, UR4, PT ;  /* 0x00000004ff007c0c */ /* 0x000fe2000bf05070 */
[----:B-1----:R-:W0:Y:S03]  /*13780*/  LDC.64 R2, c[0x0][0xa08] ;  /* 0x00028200ff027b82 */ /* 0x002e260000000a00 */
[----:B------:R-:W-:-:S05]  /*13790*/  ISETP.NE.AND.EX P0, PT, RZ, UR5, PT, P0 ;  /* 0x00000005ff007c0c */ /* 0x000fca000bf05300 */
[----:B------:R-:W1:Y:S08]  /*137a0*/  @P2 LDC.64 R6, c[0x0][0xa18] ;  /* 0x00028600ff062b82 */ /* 0x000e700000000a00 */
[----:B------:R-:W2:Y:S01]  /*137b0*/  @P0 LDG.E R10, desc[UR40][R4.64] ;  /* 0x00000028040a0981 */ /* 0x000ea2000c1e1900 */
[----:B------:R-:W-:Y:S01]  /*137c0*/  ULDC UR4, c[0x0][0x288] ;  /* 0x0000a20000047ab9 */ /* 0x000fe20000000800 */
[----:B0-----:R-:W-:-:S05]  /*137d0*/  IMAD.WIDE R2, R9, 0x4, R2 ;  /* 0x0000000409027825 */ /* 0x001fca00078e0202 */
[----:B------:R-:W5:Y:S01]  /*137e0*/  @P1 LDG.E R8, desc[UR40][R2.64] ;  /* 0x0000002802081981 */ /* 0x000f62000c1e1900 */
[----:B-1----:R-:W-:-:S03]  /*137f0*/  @P2 IMAD.WIDE R6, R9, 0x4, R6 ;  /* 0x0000000409062825 */ /* 0x002fc600078e0206 */
        /* <DEDUP_REMOVED lines=14> */
[----:B------:R-:W0:Y:S04]  /*138e0*/  LDG.E R6, desc[UR40][R4.64] ;  /* 0x0000002804067981 */ /* 0x000e28000c1e1900 */
[----:B------:R-:W0:Y:S02]  /*138f0*/  LDG.E R4, desc[UR40][R4.64+0x4] ;  /* 0x0000042804047981 */ /* 0x000e24000c1e1900 */
[----:B0-----:R-:W-:-:S05]  /*13900*/  IMAD.IADD R10, R4, 0x1, -R6 ;  /* 0x00000001040a7824 */ /* 0x001fca00078e0a06 */
[----:B------:R1:W-:Y:S02]  /*13910*/  STL [R1+0x28], R10 ;  /* 0x0000280a01007387 */ /* 0x0003e40000100800 */
.L_x_2380:
[----:B------:R-:W2:Y:S01]  /*13920*/  LDL.LU R5, [R1+0x8] ;  /* 0x0000080001057983 */ /* 0x000ea20000300800 */
[----:B------:R-:W-:Y:S02]  /*13930*/  ULDC.64 UR4, c[0x0][0xa20] ;  /* 0x0002880000047ab9 */ /* 0x000fe40000000a00 */
[----:B------:R-:W-:-:S04]  /*13940*/  ISETP.NE.U32.AND P0, PT, RZ, UR4, PT ;  /* 0x00000004ff007c0c */ /* 0x000fc8000bf05070 */
[----:B------:R-:W-:Y:S02]  /*13950*/  ISETP.NE.AND.EX P0, PT, RZ, UR5, PT, P0 ;  /* 0x00000005ff007c0c */ /* 0x000fe4000bf05300 */
[C---:B--2---:R-:W-:Y:S02]  /*13960*/  LOP3.LUT R6, R5.reuse, 0xff000000, RZ, 0xc0, !PT ;  /* 0xff00000005067812 */ /* 0x044fe400078ec0ff */
[C---:B------:R-:W-:Y:S02]  /*13970*/  LOP3.LUT R4, R5.reuse, 0xff0000, RZ, 0xc0, !PT ;  /* 0x00ff000005047812 */ /* 0x040fe400078ec0ff */
[----:B------:R-:W-:Y:S02]  /*13980*/  SHF.R.U32.HI R6, RZ, 0x8, R6 ;  /* 0x00000008ff067819 */ /* 0x000fe40000011606 */
[----:B------:R-:W-:Y:S02]  /*13990*/  LOP3.LUT R17, R5, 0xffff, RZ, 0xc0, !PT ;  /* 0x0000ffff05117812 */ /* 0x000fe400078ec0ff */
[----:B------:R-:W-:Y:S01]  /*139a0*/  LEA.HI R6, R4, R6, RZ, 0x10 ;  /* 0x0000000604067211 */ /* 0x000fe200078f80ff */
[----:B-----5:R-:W-:-:S05]  /*139b0*/  IMAD.IADD R4, R8, 0x1, R0 ;  /* 0x0000000108047824 */ /* 0x020fca00078e0200 */
[----:B------:R2:W-:Y:S01]  /*139c0*/  STL [R1+0x18], R4 ;  /* 0x0000180401007387 */ /* 0x0005e20000100800 */
[----:B------:R-:W-:Y:S05]  /*139d0*/  @!P0 BRA `(.L_x_2381) ;  /* 0x0000000000108947 */ /* 0x000fea0003800000 */
[----:B------:R-:W3:Y:S02]  /*139e0*/  LDC.64 R2, c[0x0][0xa20] ;  /* 0x00028800ff027b82 */ /* 0x000ee40000000a00 */
[----:B---3--:R-:W-:-:S05]  /*139f0*/  IMAD.WIDE R2, R9, 0x4, R2 ;  /* 0x0000000409027825 */ /* 0x008fca00078e0202 */
[----:B------:R3:W5:Y:S01]  /*13a00*/  LDG.E R7, desc[UR40][R2.64] ;  /* 0x0000002802077981 */ /* 0x000762000c1e1900 */
[----:B------:R-:W-:Y:S05]  /*13a10*/  BRA `(.L_x_2382) ;  /* 0x0000000000107947 */ /* 0x000fea0003800000 */
.L_x_2381:
[----:B------:R-:W-:Y:S05]  /*13a20*/  @!P1 BRA `(.L_x_2382) ;  /* 0x00000000000c9947 */ /* 0x000fea0003800000 */
[----:B------:R-:W3:Y:S04]  /*13a30*/  LDG.E R7, desc[UR40][R2.64] ;  /* 0x0000002802077981 */ /* 0x000ee8000c1e1900 */
[----:B------:R-:W3:Y:S02]  /*13a40*/  LDG.E R2, desc[UR40][R2.64+0x4] ;  /* 0x0000042802027981 */ /* 0x000ee4000c1e1900 */
[----:B---3--:R-:W-:-:S07]  /*13a50*/  IMAD.IADD R7, R2, 0x1, -R7 ;  /* 0x0000000102077824 */ /* 0x008fce00078e0a07 */
.L_x_2382:
[----:B--2---:R-:W2:Y:S01]  /*13a60*/  LDL.LU R4, [R1+0x4] ;  /* 0x0000040001047983 */ /* 0x004ea20000300800 */
[----:B---3--:R-:W3:Y:S01]  /*13a70*/  LDC R2, c[0x0][0x448] ;  /* 0x00011200ff027b82 */ /* 0x008ee20000000800 */
[----:B-----5:R-:W-:Y:S01]  /*13a80*/  IMAD.IADD R0, R7, 0x1, -R0 ;  /* 0x0000000107007824 */ /* 0x020fe200078e0a00 */
[----:B---3--:R-:W-:-:S13]  /*13a90*/  ISETP.NE.AND P1, PT, R2, 0x1, PT ;  /* 0x000000010200780c */ /* 0x008fda0003f25270 */
[----:B------:R-:W3:Y:S08]  /*13aa0*/  @P1 LDC R3, c[0x0][0x44c] ;  /* 0x00011300ff031b82 */ /* 0x000ef00000000800 */
[----:B------:R-:W4:Y:S01]  /*13ab0*/  @P1 LDC R2, c[0x0][0x450] ;  /* 0x00011400ff021b82 */ /* 0x000f220000000800 */
[----:B--2---:R-:W-:-:S04]  /*13ac0*/  IMAD.SHL.U32 R11, R4, 0x40, RZ ;  /* 0x00000040040b7824 */ /* 0x004fc800078e00ff */
[----:B------:R-:W-:Y:S01]  /*13ad0*/  VIADD R4, R11, 0x3f ;  /* 0x0000003f0b047836 */ /* 0x000fe20000000000 */
[----:B------:R2:W-:Y:S03]  /*13ae0*/  STL [R1+0x24], R11 ;  /* 0x0000240b01007387 */ /* 0x0005e60000100800 */
[----:B---3--:R-:W-:-:S04]  /*13af0*/  @P1 IMAD.HI.U32 R3, R4, R3, RZ ;  /* 0x0000000304031227 */ /* 0x008fc800078e00ff */
[----:B------:R-:W-:Y:S01]  /*13b00*/  IMAD.MOV.U32 R7, RZ, RZ, R4 ;  /* 0x000000ffff077224 */ /* 0x000fe200078e0004 */
[----:B----4-:R-:W-:Y:S01]  /*13b10*/  @P1 SHF.R.U32.HI R7, RZ, R2, R3 ;  /* 0x00000002ff071219 */ /* 0x010fe20000011603 */
[----:B------:R-:W-:-:S05]  /*13b20*/  VIADD R4, R0, 0x3f ;  /* 0x0000003f00047836 */ /* 0x000fca0000000000 */
[----:B------:R-:W-:-:S04]  /*13b30*/  SHF.R.S32.HI R2, RZ, 0x1f, R4 ;  /* 0x0000001fff027819 */ /* 0x000fc80000011404 */
[----:B------:R-:W-:Y:S02]  /*13b40*/  LEA.HI R4, R2, R4, RZ, 0x6 ;  /* 0x0000000402047211 */ /* 0x000fe400078f30ff */
[----:B------:R-:W-:Y:S02]  /*13b50*/  IADD3 R2, R0, 0x1, -R10 ;  /* 0x0000000100027810 */ /* 0x000fe40007ffe80a */
[----:B------:R-:W-:-:S03]  /*13b60*/  SHF.R.S32.HI R9, RZ, 0x6, R4 ;  /* 0x00000006ff097819 */ /* 0x000fc60000011404 */
[----:B------:R-:W-:Y:S02]  /*13b70*/  IMAD.IADD R7, R2, 0x1, R7 ;  /* 0x0000000102077824 */ /* 0x000fe400078e0207 */
[----:B------:R-:W3:Y:S01]  /*13b80*/  LDC.64 R2, c[0x0][0x9e0] ;  /* 0x00027800ff027b82 */ /* 0x000ee20000000a00 */
[----:B------:R2:W-:Y:S01]  /*13b90*/  STL [R1+0x58], R9 ;  /* 0x0000580901007387 */ /* 0x0005e20000100800 */
[----:B---3--:R-:W-:Y:S01]  /*13ba0*/  ISETP.GE.AND P2, PT, R3, 0x1, PT ;  /* 0x000000010300780c */ /* 0x008fe20003f46270 */
[----:B------:R-:W-:-:S12]  /*13bb0*/  IMAD.IADD R2, R7, 0x1, R2 ;  /* 0x0000000107027824 */ /* 0x000fd800078e0202 */
[----:B--2---:R-:W-:Y:S05]  /*13bc0*/  @!P2 BRA `(.L_x_2383) ;  /* 0x000000000048a947 */ /* 0x004fea0003800000 */
[C---:B------:R-:W-:Y:S01]  /*13bd0*/  ISETP.GT.AND P0, PT, R7.reuse, RZ, PT ;  /* 0x000000ff0700720c */ /* 0x040fe20003f04270 */
[----:B------:R-:W-:Y:S01]  /*13be0*/  BSSY B0, `(.L_x_2384) ;  /* 0x000000e000007945 */ /* 0x000fe20003800000 */
[----:B------:R-:W-:-:S11]  /*13bf0*/  VIADD R8, R7, 0xffffffff ;  /* 0xffffffff07087836 */ /* 0x000fd60000000000 */
[----:B------:R-:W-:Y:S05]  /*13c00*/  @P0 BRA `(.L_x_2385) ;  /* 0x00000000001c0947 */ /* 0x000fea0003800000 */
[----:B------:R-:W-:Y:S01]  /*13c10*/  ISETP.NE.AND P0, PT, R3, 0x1, PT ;  /* 0x000000010300780c */ /* 0x000fe20003f05270 */
[----:B------:R-:W-:-:S12]  /*13c20*/  IMAD.MOV R7, RZ, RZ, -R7 ;  /* 0x000000ffff077224 */ /* 0x000fd800078e0a07 */
[----:B------:R-:W2:Y:S02]  /*13c30*/  @P0 LDC.64 R4, c[0x0][0x9e8] ;  /* 0x00027a00ff040b82 */ /* 0x000ea40000000a00 */
[----:B--2---:R-:W-:-:S05]  /*13c40*/  @P0 IMAD.HI.U32 R4, R7, R4, RZ ;  /* 0x0000000407040227 */ /* 0x004fca00078e00ff */
[----:B------:R-:W-:-:S04]  /*13c50*/  @P0 SHF.R.U32.HI R7, RZ, R5, R4 ;  /* 0x00000005ff070219 */ /* 0x000fc80000011604 */
[----:B------:R-:W-:Y:S01]  /*13c60*/  LOP3.LUT R8, RZ, R7, RZ, 0x33, !PT ;  /* 0x00000007ff087212 */ /* 0x000fe200078e33ff */
[----:B------:R-:W-:Y:S06]  /*13c70*/  BRA `(.L_x_2386) ;  /* 0x0000000000107947 */ /* 0x000fec0003800000 */
.L_x_2385:
[----:B------:R-:W-:-:S13]  /*13c80*/  ISETP.NE.AND P0, PT, R3, 0x1, PT ;  /* 0x000000010300780c */ /* 0x000fda0003f05270 */
[----:B------:R-:W2:Y:S02]  /*13c90*/  @P0 LDC.64 R4, c[0x0][0x9e8] ;  /* 0x00027a00ff040b82 */ /* 0x000ea40000000a00 */
[----:B--2---:R-:W-:-:S05]  /*13ca0*/  @P0 IMAD.HI.U32 R4, R8, R4, RZ ;  /* 0x0000000408040227 */ /* 0x004fca00078e00ff */
[----:B------:R-:W-:-:S07]  /*13cb0*/  @P0 SHF.R.U32.HI R8, RZ, R5, R4 ;  /* 0x00000005ff080219 */ /* 0x000fce0000011604 */
.L_x_2386:
[----:B------:R-:W-:Y:S05]  /*13cc0*/  BSYNC B0 ;  /* 0x0000000000007941 */ /* 0x000fea0003800000 */
.L_x_2384:
[----:B------:R-:W-:-:S05]  /*13cd0*/  IMAD R8, R8, R3, R3 ;  /* 0x0000000308087224 */ /* 0x000fca00078e0203 */
[----:B------:R-:W-:-:S07]  /*13ce0*/  VIMNMX R2, R2, R8, PT ;  /* 0x0000000802027248 */ /* 0x000fce0003fe0100 */
.L_x_2383:
[----:B------:R-:W2:Y:S01]  /*13cf0*/  @P1 LDC R4, c[0x0][0x44c] ;  /* 0x00011300ff041b82 */ /* 0x000ea20000000800 */
[----:B------:R-:W-:Y:S01]  /*13d00*/  IMAD.MOV.U32 R5, RZ, RZ, R11 ;  /* 0x000000ffff057224 */ /* 0x000fe200078e000b */
[----:B------:R-:W-:Y:S01]  /*13d10*/  ULDC UR4, c[0x0][0x9dc] ;  /* 0x0002770000047ab9 */ /* 0x000fe20000000800 */
[----:B------:R-:W-:-:S05]  /*13d20*/  VIADD R2, R2, 0x3f ;  /* 0x0000003f02027836 */ /* 0x000fca0000000000 */
[----:B------:R-:W3:Y:S01]  /*13d30*/  @P1 LDC R7, c[0x0][0x450] ;  /* 0x00011400ff071b82 */ /* 0x000ee20000000800 */
[----:B--2---:R-:W-:-:S05]  /*13d40*/  @P1 IMAD.HI.U32 R4, R11, R4, RZ ;  /* 0x000000040b041227 */ /* 0x004fca00078e00ff */
[----:B---3--:R-:W-:-:S04]  /*13d50*/  @P1 SHF.R.U32.HI R5, RZ, R7, R4 ;  /* 0x00000007ff051219 */ /* 0x008fc80000011604 */
[----:B------:R-:W-:Y:S02]  /*13d60*/  IADD3 R7, R5, R0, -R10 ;  /* 0x0000000005077210 */ /* 0x000fe40007ffe80a */
[----:B------:R-:W-:-:S04]  /*13d70*/  SHF.R.S32.HI R0, RZ, 0x1f, R2 ;  /* 0x0000001fff007819 */ /* 0x000fc80000011402 */
[----:B------:R-:W-:Y:S01]  /*13d80*/  LEA.HI R0, R0, R2, RZ, 0x6 ;  /* 0x0000000200007211 */ /* 0x000fe200078f30ff */
[----:B------:R-:W-:-:S03]  /*13d90*/  VIADD R2, R7, -UR4 ;  /* 0x8000000407027c36 */ /* 0x000fc60008000000 */
[----:B------:R-:W-:-:S04]  /*13da0*/  SHF.R.S32.HI R4, RZ, 0x6, R0 ;  /* 0x00000006ff047819 */ /* 0x000fc80000011400 */
[----:B------:R-:W-:Y:S01]  /*13db0*/  VIMNMX R0, R9, R4, PT ;  /* 0x0000000409007248 */ /* 0x000fe20003fe0100 */
[----:B------:R2:W-:Y:S01]  /*13dc0*/  STL [R1+0x50], R4 ;  /* 0x0000500401007387 */ /* 0x0005e20000100800 */
[----:B------:R-:W-:Y:S05]  /*13dd0*/  @!P2 BRA `(.L_x_2387) ;  /* 0x000000000044a947 */ /* 0x000fea0003800000 */
[----:B------:R-:W-:Y:S01]  /*13de0*/  ISETP.GT.AND P0, PT, R7, -0x1, PT ;  /* 0xffffffff0700780c */ /* 0x000fe20003f04270 */
[----:B------:R-:W-:-:S12]  /*13df0*/  BSSY B0, `(.L_x_2388) ;  /* 0x000000d000007945 */ /* 0x000fd80003800000 */
[----:B------:R-:W-:Y:S05]  /*13e00*/  @P0 BRA `(.L_x_2389) ;  /* 0x00000000001c0947 */ /* 0x000fea0003800000 */
[----:B------:R-:W-:Y:S02]  /*13e10*/  ISETP.NE.AND P0, PT, R3, 0x1, PT ;  /* 0x000000010300780c */ /* 0x000fe40003f05270 */
[----:B------:R-:W-:-:S11]  /*13e20*/  LOP3.LUT R7, RZ, R7, RZ, 0x33, !PT ;  /* 0x00000007ff077212 */ /* 0x000fd600078e33ff */
[----:B--2---:R-:W2:Y:S02]  /*13e30*/  @P0 LDC.64 R4, c[0x0][0x9e8] ;  /* 0x00027a00ff040b82 */ /* 0x004ea40000000a00 */
[----:B--2---:R-:W-:-:S05]  /*13e40*/  @P0 IMAD.HI.U32 R4, R7, R4, RZ ;  /* 0x0000000407040227 */ /* 0x004fca00078e00ff */
[----:B------:R-:W-:-:S04]  /*13e50*/  @P0 SHF.R.U32.HI R7, RZ, R5, R4 ;  /* 0x00000005ff070219 */ /* 0x000fc80000011604 */
[----:B------:R-:W-:Y:S01]  /*13e60*/  LOP3.LUT R7, RZ, R7, RZ, 0x33, !PT ;  /* 0x00000007ff077212 */ /* 0x000fe200078e33ff */
[----:B------:R-:W-:Y:S06]  /*13e70*/  BRA `(.L_x_2390) ;  /* 0x0000000000107947 */ /* 0x000fec0003800000 */
.L_x_2389:
[----:B------:R-:W-:-:S13]  /*13e80*/  ISETP.NE.AND P0, PT, R3, 0x1, PT ;  /* 0x000000010300780c */ /* 0x000fda0003f05270 */
[----:B--2---:R-:W2:Y:S02]  /*13e90*/  @P0 LDC.64 R4, c[0x0][0x9e8] ;  /* 0x00027a00ff040b82 */ /* 0x004ea40000000a00 */
[----:B--2---:R-:W-:-:S05]  /*13ea0*/  @P0 IMAD.HI.U32 R4, R7, R4, RZ ;  /* 0x0000000407040227 */ /* 0x004fca00078e00ff */
[----:B------:R-:W-:-:S07]  /*13eb0*/  @P0 SHF.R.U32.HI R7, RZ, R5, R4 ;  /* 0x00000005ff070219 */ /* 0x000fce0000011604 */
.L_x_2390:
[----:B------:R-:W-:Y:S05]  /*13ec0*/  BSYNC B0 ;  /* 0x0000000000007941 */ /* 0x000fea0003800000 */
.L_x_2388:
[----:B------:R-:W-:-:S05]  /*13ed0*/  IMAD R3, R7, R3, RZ ;  /* 0x0000000307037224 */ /* 0x000fca00078e02ff */
[----:B------:R-:W-:-:S07]  /*13ee0*/  VIMNMX R2, R2, R3, !PT ;  /* 0x0000000302027248 */ /* 0x000fce0007fe0100 */
.L_x_2387:
[----:B------:R-:W-:Y:S01]  /*13ef0*/  SHF.R.S32.HI R3, RZ, 0x1f, R2 ;  /* 0x0000001fff037819 */ /* 0x000fe20000011402 */
[----:B------:R-:W-:Y:S01]  /*13f00*/  IMAD.MOV.U32 R5, RZ, RZ, RZ ;  /* 0x000000ffff057224 */ /* 0x000fe200078e00ff */
[----:B--2---:R-:W-:Y:S01]  /*13f10*/  SHF.R.U32.HI R4, RZ, 0x10, R6 ;  /* 0x00000010ff047819 */ /* 0x004fe20000011606 */
[----:B------:R-:W-:Y:S01]  /*13f20*/  BSSY B0, `(.L_x_2391) ;  /* 0x0000029000007945 */ /* 0x000fe20003800000 */
[----:B------:R-:W-:Y:S01]  /*13f30*/  LEA.HI R3, R3, R2, RZ, 0x6 ;  /* 0x0000000203037211 */ /* 0x000fe200078f30ff */
[----:B01----:R-:W-:Y:S01]  /*13f40*/  IMAD.MOV.U32 R10, RZ, RZ, R5 ;  /* 0x000000ffff0a7224 */ /* 0x003fe200078e0005 */
[----:B------:R-:W-:Y:S02]  /*13f50*/  ISETP.NE.AND P0, PT, R4, RZ, PT ;  /* 0x000000ff0400720c */ /* 0x000fe40003f05270 */
[----:B------:R-:W-:Y:S02]  /*13f60*/  SHF.R.S32.HI R3, RZ, 0x6, R3 ;  /* 0x00000006ff037819 */ /* 0x000fe40000011403 */
[----:B------:R-:W-:-:S02]  /*13f70*/  LOP3.LUT R8, R6, 0xff, RZ, 0xc0, !PT ;  /* 0x000000ff06087812 */ /* 0x000fc400078ec0ff */
[----:B------:R-:W-:-:S04]  /*13f80*/  VIMNMX R9, RZ, R3, !PT ;  /* 0x00000003ff097248 */ /* 0x000fc80007fe0100 */
[----:B------:R-:W-:Y:S01]  /*13f90*/  ISETP.GT.AND P1, PT, R0, R9, PT ;  /* 0x000000090000720c */ /* 0x000fe20003f24270 */
[----:B------:R0:W-:Y:S02]  /*13fa0*/  STL [R1+0x34], R9 ;  /* 0x0000340901007387 */ /* 0x0001e40000100800 */
[----:B------:R-:W1:Y:S02]  /*13fb0*/  @!P0 LDC R4, c[0x0][0x9f0] ;  /* 0x00027c00ff048b82 */ /* 0x000e640000000800 */
[----:B------:R0:W-:Y:S04]  /*13fc0*/  STL [R1+0x38], R5 ;  /* 0x0000380501007387 */ /* 0x0001e80000100800 */
[----:B------:R0:W-:Y:S04]  /*13fd0*/  STL [R1+0x4c], R8 ;  /* 0x00004c0801007387 */ /* 0x0001e80000100800 */
[----:B------:R-:W-:Y:S05]  /*13fe0*/  @!P1 BRA `(.L_x_2392) ;  /* 0x0000000000709947 */ /* 0x000fea0003800000 */
[-C--:B01----:R-:W-:Y:S02]  /*13ff0*/  IABS R5, R4.reuse ;  /* 0x0000000400057213 */ /* 0x083fe40000000000 */
[----:B------:R-:W-:Y:S02]  /*14000*/  IABS R7, R4 ;  /* 0x0000000400077213 */ /* 0x000fe40000000000 */
[----:B------:R-:W0:Y:S03]  /*14010*/  I2F.RP R2, R5 ;  /* 0x0000000500027306 */ /* 0x000e260000209400 */
[----:B------:R-:W-:-:S05]  /*14020*/  IMAD.MOV R7, RZ, RZ, -R7 ;  /* 0x000000ffff077224 */ /* 0x000fca00078e0a07 */
[----:B0-----:R-:W0:Y:S02]  /*14030*/  MUFU.RCP R2, R2 ;  /* 0x0000000200027308 */ /* 0x001e240000001000 */
[----:B0-----:R-:W-:-:S06]  /*14040*/  VIADD R2, R2, 0xffffffe ;  /* 0x0ffffffe02027836 */ /* 0x001fcc0000000000 */
[----:B------:R-:W0:Y:S02]  /*14050*/  F2I.FTZ.U32.TRUNC.NTZ R3, R2 ;  /* 0x0000000200037305 */ /* 0x000e24000021f000 */
[----:B0-----:R-:W-:-:S04]  /*14060*/  IMAD.MOV R2, RZ, RZ, -R3 ;  /* 0x000000ffff027224 */ /* 0x001fc800078e0a03 */
[----:B------:R-:W-:Y:S02]  /*14070*/  IMAD R6, R2, R5, RZ ;  /* 0x0000000502067224 */ /* 0x000fe400078e02ff */
[----:B------:R-:W-:-:S04]  /*14080*/  IMAD.MOV.U32 R2, RZ, RZ, RZ ;  /* 0x000000ffff027224 */ /* 0x000fc800078e00ff */
[----:B------:R-:W-:Y:S01]  /*14090*/  IMAD.HI.U32 R6, R3, R6, R2 ;  /* 0x0000000603067227 */ /* 0x000fe200078e0002 */
[----:B------:R-:W-:-:S05]  /*140a0*/  IADD3 R3, R4, -0x1, R0 ;  /* 0xffffffff04037810 */ /* 0x000fca0007ffe000 */
[----:B------:R-:W-:-:S05]  /*140b0*/  IMAD.IADD R3, R3, 0x1, -R9 ;  /* 0x0000000103037824 */ /* 0x000fca00078e0a09 */
[----:B------:R-:W-:Y:S02]  /*140c0*/  IABS R2, R3 ;  /* 0x0000000300027213 */ /* 0x000fe40000000000 */
[----:B------:R-:W-:-:S03]  /*140d0*/  LOP3.LUT R3, R3, R4, RZ, 0x3c, !PT ;  /* 0x0000000403037212 */ /* 0x000fc600078e3cff */
        /* <DEDUP_REMOVED lines=13> */
.L_x_2392:
[----:B------:R-:W-:Y:S05]  /*141b0*/  BSYNC B0 ;  /* 0x0000000000007941 */ /* 0x000fea0003800000 */
.L_x_2391:
[----:B------:R-:W-:Y:S01]  /*141c0*/  IMAD.MOV.U32 R3, RZ, RZ, R10 ;  /* 0x000000ffff037224 */ /* 0x000fe200078e000a */
[----:B------:R-:W-:Y:S03]  /*141d0*/  BSSY B7, `(.L_x_2393) ;  /* 0x00004b8000077945 */ /* 0x000fe60003800000 */
[----:B------:R-:W-:-:S05]  /*141e0*/  IMAD R2, R8, R3, R9 ;  /* 0x0000000308027224 */ /* 0x000fca00078e0209 */
[----:B------:R-:W-:Y:S01]  /*141f0*/  VIADDMNMX R0, R2, R3, R0, PT ;  /* 0x0000000302007246 */ /* 0x000fe20003800100 */
[----:B------:R3:W-:Y:S03]  /*14200*/  STL [R1+0x1c], R2 ;  /* 0x00001c0201007387 */ /* 0x0007e60000100800 */
[----:B------:R-:W-:Y:S01]  /*14210*/  ISETP.GT.AND P0, PT, R0, R2, PT ;  /* 0x000000020000720c */ /* 0x000fe20003f04270 */
[----:B------:R3:W-:-:S12]  /*14220*/  STL [R1+0x30], R0 ;  /* 0x0000300001007387 */ /* 0x0007d80000100800 */
[----:B---3--:R-:W-:Y:S05]  /*14230*/  @P0 BRA `(.L_x_2394) ;  /* 0x0000000000480947 */ /* 0x008fea0003800000 */
[----:B------:R-:W3:Y:S02]  /*14240*/  S2R R2, SR_TID.X ;  /* 0x0000000000027919 */ /* 0x000ee40000002100 */
[----:B---3--:R-:W-:-:S04]  /*14250*/  LOP3.LUT R2, R2, 0x7f, RZ, 0xc0, !PT ;  /* 0x0000007f02027812 */ /* 0x008fc800078ec0ff */
[----:B------:R-:W-:-:S13]  /*14260*/  ISETP.NE.AND P0, PT, R2, RZ, PT ;  /* 0x000000ff0200720c */ /* 0x000fda0003f05270 */
[----:B------:R-:W-:Y:S05]  /*14270*/  @P0 BRA `(.L_x_2395) ;  /* 0x0000004800b40947 */ /* 0x000fea0003800000 */
[----:B0-----:R-:W0:Y:S01]  /*14280*/  S2R R5, SR_LANEID ;  /* 0x0000000000057919 */ /* 0x001e220000000000 */
[----:B------:R-:W-:Y:S01]  /*14290*/  VOTEU.ANY UR4, UPT, PT ;  /* 0x0000000000047886 */ /* 0x000fe200038e0100 */
[----:B------:R-:W3:Y:S01]  /*142a0*/  LDC.64 R2, c[0x0][0xc60] ;  /* 0x00031800ff027b82 */ /* 0x000ee20000000a00 */
[----:B------:R-:W0:Y:S02]  /*142b0*/  FLO.U32 R0, UR4 ;  /* 0x0000000400007d00 */ /* 0x000e2400080e0000 */
[----:B0-----:R-:W-:-:S06]  /*142c0*/  ISETP.EQ.U32.AND P0, PT, R0, R5, PT ;  /* 0x000000050000720c */ /* 0x001fcc0003f02070 */
[----:B------:R-:W3:Y:S07]  /*142d0*/  POPC R5, UR4 ;  /* 0x0000000400057d09 */ /* 0x000eee0008000000 */
[----:B---3--:R-:W3:Y:S01]  /*142e0*/  @P0 ATOMG.E.ADD.STRONG.GPU PT, R3, desc[UR40][R2.64], R5 ;  /* 0x00000005020309a8 */ /* 0x008ee200081ee1e8 */
[----:B-1----:R-:W0:Y:S02]  /*142f0*/  S2R R4, SR_LTMASK ;  /* 0x0000000000047919 */ /* 0x002e240000003900 */
[----:B0-----:R-:W-:-:S04]  /*14300*/  LOP3.LUT R4, R4, UR4, RZ, 0xc0, !PT ;  /* 0x0000000404047c12 */ /* 0x001fc8000f8ec0ff */
[----:B------:R-:W0:Y:S01]  /*14310*/  POPC R7, R4 ;  /* 0x0000000400077309 */ /* 0x000e220000000000 */
[----:B---3--:R-:W0:Y:S02]  /*14320*/  SHFL.IDX PT, R0, R3, R0, 0x1f ;  /* 0x00001f0003007589 */ /* 0x008e2400000e0000 */
[----:B0-----:R-:W-:-:S05]  /*14330*/  IADD3 R0, R0, UR37, R7 ;  /* 0x0000002500007c10 */ /* 0x001fca000fffe007 */
[----:B------:R4:W-:Y:S01]  /*14340*/  STL [R1], R0 ;  /* 0x0000000001007387 */ /* 0x0009e20000100800 */
[----:B------:R-:W-:Y:S05]  /*14350*/  BRA `(.L_x_2395) ;  /* 0x00000048007c7947 */ /* 0x000fea0003800000 */
.L_x_2394:
        /* <DEDUP_REMOVED lines=10> */
[----:B0-----:R-:W-:Y:S02]  /*14400*/  IMAD.U32 R5, RZ, RZ, UR7 ;  /* 0x00000007ff057e24 */ /* 0x001fe4000f8e00ff */
[----:B------:R-:W-:Y:S02]  /*14410*/  IMAD.U32 R6, RZ, RZ, UR8 ;  /* 0x00000008ff067e24 */ /* 0x000fe4000f8e00ff */
[----:B------:R-:W-:-:S02]  /*14420*/  IMAD.U32 R7, RZ, RZ, UR9 ;  /* 0x00000009ff077e24 */ /* 0x000fc4000f8e00ff */
[----:B--2---:R-:W-:Y:S02]  /*14430*/  IMAD.U32 R10, RZ, RZ, UR4 ;  /* 0x00000004ff0a7e24 */ /* 0x004fe4000f8e00ff */
[----:B------:R-:W-:Y:S02]  /*14440*/  IMAD.U32 R11, RZ, RZ, UR5 ;  /* 0x00000005ff0b7e24 */ /* 0x000fe4000f8e00ff */
[----:B------:R-:W-:Y:S02]  /*14450*/  IMAD.MOV.U32 R8, RZ, RZ, 0x70 ;  /* 0x00000070ff087424 */ /* 0x000fe400078e00ff */
[----:B------:R-:W-:Y:S02]  /*14460*/  IMAD.MOV.U32 R12, RZ, RZ, 0x1 ;  /* 0x00000001ff0c7424 */ /* 0x000fe400078e00ff */
[----:B------:R-:W-:-:S07]  /*14470*/  IMAD.MOV.U32 R13, RZ, RZ, RZ ;  /* 0x000000ffff0d7224 */ /* 0x000fce00078e00ff */
[----:B------:R-:W-:-:S07]  /*14480*/  LEPC R20, `(.L_x_2397) ;  /* 0x000000001014794e */ /* 0x000fce0000000000 */
[----:B-1----:R-:W-:Y:S05]  /*14490*/  CALL.ABS.NOINC R2 ;  /* 0x0000000002007343 */ /* 0x002fea0003c00000 */
.L_x_2397:
[----:B------:R-:W-:Y:S05]  /*144a0*/  BSYNC B6 ;  /* 0x0000000000067941 */ /* 0x000fea0003800000 */
.L_x_2396:
        /* <DEDUP_REMOVED lines=10> */
[----:B0-----:R-:W-:Y:S02]  /*14550*/  IMAD.U32 R5, RZ, RZ, UR7 ;  /* 0x00000007ff057e24 */ /* 0x001fe4000f8e00ff */
[----:B------:R-:W-:Y:S02]  /*14560*/  IMAD.U32 R6, RZ, RZ, UR8 ;  /* 0x00000008ff067e24 */ /* 0x000fe4000f8e00ff */
[----:B------:R-:W-:-:S02]  /*14570*/  IMAD.U32 R7, RZ, RZ, UR9 ;  /* 0x00000009ff077e24 */ /* 0x000fc4000f8e00ff */
[----:B--2---:R-:W-:Y:S02]  /*14580*/  IMAD.U32 R10, RZ, RZ, UR4 ;  /* 0x00000004ff0a7e24 */ /* 0x004fe4000f8e00ff */
[----:B------:R-:W-:Y:S02]  /*14590*/  IMAD.U32 R11, RZ, RZ, UR5 ;  /* 0x00000005ff0b7e24 */ /* 0x000fe4000f8e00ff */
[----:B------:R-:W-:Y:S02]  /*145a0*/  IMAD.MOV.U32 R8, RZ, RZ, 0x70 ;  /* 0x00000070ff087424 */ /* 0x000fe400078e00ff */
[----:B------:R-:W-:Y:S02]  /*145b0*/  IMAD.MOV.U32 R12, RZ, RZ, 0x1 ;  /* 0x00000001ff0c7424 */ /* 0x000fe400078e00ff */
[----:B---3--:R-:W-:-:S07]  /*145c0*/  IMAD.MOV.U32 R13, RZ, RZ, RZ ;  /* 0x000000ffff0d7224 */ /* 0x008fce00078e00ff */
[----:B------:R-:W-:-:S07]  /*145d0*/  LEPC R20, `(.L_x_2400) ;  /* 0x000000001014794e */ /* 0x000fce0000000000 */
[----:B----4-:R-:W-:Y:S05]  /*145e0*/  CALL.ABS.NOINC R2 ;  /* 0x0000000002007343 */ /* 0x010fea0003c00000 */
.L_x_2400:
        /* <DEDUP_REMOVED lines=15> */
.L_x_2399:
[----:B------:R-:W-:Y:S05]  /*146e0*/  BSYNC B6 ;  /* 0x0000000000067941 */ /* 0x000fea0003800000 */
.L_x_2398:
[----:B------:R-:W3:Y:S01]  /*146f0*/  LDL R0, [R1+0xc] ;  /* 0x00000c0001007983 */ /* 0x000ee20000100800 */
[----:B------:R-:W-:Y:S02]  /*14700*/  ULDC.64 UR4, c[0x0][0x9f8] ;  /* 0x00027e0000047ab9 */ /* 0x000fe40000000a00 */
[----:B------:R-:W-:Y:S01]  /*14710*/  ISETP.NE.U32.AND P0, PT, RZ, UR4, PT ;  /* 0x00000004ff007c0c */ /* 0x000fe2000bf05070 */
[----:B------:R-:W4:Y:S03]  /*14720*/  LDL R16, [R1+0x30] ;  /* 0x0000300001107983 */ /* 0x000f260000100800 */
[----:B------:R-:W-:Y:S01]  /*14730*/  ISETP.NE.AND.EX P0, PT, RZ, UR5, PT, P0 ;  /* 0x00000005ff007c0c */ /* 0x000fe2000bf05300 */
[----:B------:R-:W-:-:S12]  /*14740*/  ULDC.64 UR4, c[0x0][0xa08] ;  /* 0x0002820000047ab9 */ /* 0x000fd80000000a00 */
[----:B------:R-:W5:Y:S01]  /*14750*/  @P0 LDC.64 R2, c[0x0][0x9f8] ;  /* 0x00027e00ff020b82 */ /* 0x000f620000000a00 */
[----:B---3--:R-:W-:Y:S02]  /*14760*/  IMAD.MOV.U32 R7, RZ, RZ, R0 ;  /* 0x000000ffff077224 */ /* 0x008fe400078e0000 */
[----:B-----5:R-:W-:-:S05]  /*14770*/  @P0 IMAD.WIDE R2, R0, 0x4, R2 ;  /* 0x0000000400020825 */ /* 0x020fca00078e0202 */
[----:B------:R3:W0:Y:S01]  /*14780*/  @P0 LDG.E R7, desc[UR40][R2.64] ;  /* 0x0000002802070981 */ /* 0x000622000c1e1900 */
[----:B----4-:R-:W-:Y:S01]  /*14790*/  VIADD R0, R16, 0xffffffff ;  /* 0xffffffff10007836 */ /* 0x010fe20000000000 */
[----:B---3--:R-:W3:Y:S02]  /*147a0*/  LDC.64 R2, c[0x0][0x418] ;  /* 0x00010600ff027b82 */ /* 0x008ee40000000a00 */
[----:B---3--:R-:W-:Y:S01]  /*147b0*/  LOP3.LUT P0, RZ, R2, UR4, RZ, 0xfc, !PT ;  /* 0x0000000402ff7c12 */ /* 0x008fe2000f80fcff */
[----:B------:R-:W-:-:S03]  /*147c0*/  UMOV UR4, 0xffffffff ;  /* 0xffffffff00047882 */ /* 0x000fc60000000000 */
[----:B------:R-:W-:Y:S02]  /*147d0*/  LOP3.LUT P0, RZ, R3, UR5, RZ, 0xfc, P0 ;  /* 0x0000000503ff7c12 */ /* 0x000fe4000800fcff */
[----:B0-----:R-:W-:Y:S01]  /*147e0*/  SHF.R.S32.HI R8, RZ, 0x1f, R7 ;  /* 0x0000001fff087819 */ /* 0x001fe20000011407 */
[----:B------:R0:W-:Y:S01]  /*147f0*/  STL [R1+0x4], R7 ;  /* 0x0000040701007387 */ /* 0x0001e20000100800 */
[----:B------:R-:W-:-:S03]  /*14800*/  SEL R16, R7, RZ, !P0 ;  /* 0x000000ff07107207 */ /* 0x000fc60004000000 */
[----:B------:R0:W-:Y:S01]  /*14810*/  STL [R1+0x8], R8 ;  /* 0x0000080801007387 */ /* 0x0001e20000100800 */
[----:B------:R-:W-:Y:S05]  /*14820*/  BRA.DIV UR4, `(.L_x_2401) ;  /* 0x0000005e04ac7947 */ /* 0x000fea000b800000 */
[----:B-1----:R-:W1:Y:S02]  /*14830*/  S2R R4, SR_TID.X ;  /* 0x0000000000047919 */ /* 0x002e640000002100 */
[----:B-1----:R-:W-:-:S04]  /*14840*/  SHF.R.U32.HI R4, RZ, 0x5, R4 ;  /* 0x00000005ff047819 */ /* 0x002fc80000011604 */
[----:B------:R-:W-:-:S05]  /*14850*/  LOP3.LUT R4, R4, 0x3, RZ, 0xc0, !PT ;  /* 0x0000000304047812 */ /* 0x000fca00078ec0ff */
[----:B------:R1:W3:Y:S02]  /*14860*/  SHFL.IDX PT, R14, R4, RZ, 0x1f ;  /* 0x00001fff040e7589 */ /* 0x0002e400000e0000 */
.L_x_2524:
        /* <DEDUP_REMOVED lines=9> */
.L_x_2527:
        /* <DEDUP_REMOVED lines=9> */
[----:B-1----:R-:W1:Y:S02]  /*14990*/  @P0 LDC.64 R4, c[0x0][0x440] ;  /* 0x00011000ff040b82 */ /* 0x002e640000000a00 */
        /* <DEDUP_REMOVED lines=14> */
.L_x_2404:
[----:B------:R-:W4:Y:S04]  /*14a80*/  LDL R0, [R1+0x10] ;  /* 0x0000100001007983 */ /* 0x000f280000100800 */
[----:B---3--:R-:W3:Y:S01]  /*14a90*/  LDL R2, [R1+0x14] ;  /* 0x0000140001027983 */ /* 0x008ee20000100800 */
[----:B----4-:R-:W-:Y:S01]  /*14aa0*/  IMAD R0, R0, 0x8, R19 ;  /* 0x0000000800007824 */ /* 0x010fe200078e0213 */
[----:B---3--:R-:W-:-:S04]  /*14ab0*/  SHF.L.U32 R2, R2, 0x1f, RZ ;  /* 0x0000001f02027819 */ /* 0x008fc800000006ff */
[----:B------:R-:W3:Y:S02]  /*14ac0*/  SYNCS.PHASECHK.TRANS64.TRYWAIT P0, [R0+URZ+0x28c40], R2 ;  /* 0x028c4002000075a7 */ /* 0x000ee4000800017f */
[----:B---3--:R-:W-:Y:S05]  /*14ad0*/  @!P0 BRA `(.L_x_2405) ;  /* 0x0000005c00548947 */ /* 0x008fea0003800000 */
.L_x_2528:
        /* <DEDUP_REMOVED lines=11> */
.L_x_2406:
[----:B------:R-:W4:Y:S04]  /*14b90*/  LDL R3, [R1+0x10] ;  /* 0x0000100001037983 */ /* 0x000f280000100800 */
[----:B-1----:R-:W2:Y:S04]  /*14ba0*/  LDL R4, [R1+0x20] ;  /* 0x0000200001047983 */ /* 0x002ea80000100800 */
        /* <DEDUP_REMOVED lines=21> */
.L_x_2402:
[----:B------:R-:W3:Y:S01]  /*14d00*/  LDL.LU R3, [R1+0x3c] ;  /* 0x00003c0001037983 */ /* 0x000ee20000300800 */
[----:B------:R-:W-:Y:S05]  /*14d10*/  WARPSYNC.ALL ;  /* 0x0000000000007948 */ /* 0x000fea0003800000 */
[----:B------:R-:W-:Y:S01]  /*14d20*/  ULDC.64 UR4, c[0x0][0x298] ;  /* 0x0000a60000047ab9 */ /* 0x000fe20000000a00 */
[----:B------:R-:W-:Y:S01]  /*14d30*/  BSSY B6, `(.L_x_2407) ;  /* 0x000001c000067945 */ /* 0x000fe20003800000 */
[----:B------:R-:W-:Y:S01]  /*14d40*/  BAR.SYNC.DEFER_BLOCKING 0x8, 0x100 ;  /* 0x0204000000007b1d */ /* 0x000fe20000010000 */
[----:B---3--:R-:W-:Y:S01]  /*14d50*/  SHF.R.S32.HI R0, RZ, 0x1f, R3 ;  /* 0x0000001fff007819 */ /* 0x008fe20000011403 */
[----:B-1----:R-:W-:-:S04]  /*14d60*/  IMAD.WIDE.U32 R4, R3, UR4, RZ ;  /* 0x0000000403047c25 */ /* 0x002fc8000f8e00ff */
[----:B------:R-:W-:Y:S01]  /*14d70*/  IMAD R2, R0, UR4, RZ ;  /* 0x0000000400027c24 */ /* 0x000fe2000f8e02ff */
[----:B------:R1:W-:Y:S01]  /*14d80*/  STL.64 [R1+0x40], R4 ;  /* 0x0000400401007387 */ /* 0x0003e20000100a00 */
[----:B------:R-:W-:Y:S02]  /*14d90*/  VIADD R0, R19, 0x20400 ;  /* 0x0002040013007836 */ /* 0x000fe40000000000 */
[----:B------:R-:W-:-:S03]  /*14da0*/  IMAD R2, R3, UR5, R2 ;  /* 0x0000000503027c24 */ /* 0x000fc6000f8e0202 */
[----:B------:R-:W-:Y:S01]  /*14db0*/  LOP3.LUT P0, RZ, R0, 0x3ff, RZ, 0xc0, !PT ;  /* 0x000003ff00ff7812 */ /* 0x000fe2000780c0ff */
[----:B------:R-:W-:-:S05]  /*14dc0*/  IMAD.IADD R0, R5, 0x1, R2 ;  /* 0x0000000105007824 */ /* 0x000fca00078e0202 */
[----:B------:R1:W-:Y:S07]  /*14dd0*/  STL [R1+0x3c], R0 ;  /* 0x00003c0001007387 */ /* 0x0003ee0000100800 */
        /* <DEDUP_REMOVED lines=9> */
[----:B0-----:R-:W-:-:S02]  /*14e70*/  IMAD.U32 R7, RZ, RZ, UR7 ;  /* 0x00000007ff077e24 */ /* 0x001fc4000f8e00ff */
[----:B--2---:R-:W-:Y:S02]  /*14e80*/  IMAD.U32 R10, RZ, RZ, UR8 ;  /* 0x00000008ff0a7e24 */ /* 0x004fe4000f8e00ff */
[----:B------:R-:W-:Y:S02]  /*14e90*/  IMAD.U32 R11, RZ, RZ, UR9 ;  /* 0x00000009ff0b7e24 */ /* 0x000fe4000f8e00ff */
[----:B------:R-:W-:Y:S02]  /*14ea0*/  IMAD.MOV.U32 R8, RZ, RZ, 0x70 ;  /* 0x00000070ff087424 */ /* 0x000fe400078e00ff */
[----:B------:R-:W-:Y:S02]  /*14eb0*/  IMAD.MOV.U32 R12, RZ, RZ, 0x1 ;  /* 0x00000001ff0c7424 */ /* 0x000fe400078e00ff */
[----:B------:R-:W-:-:S07]  /*14ec0*/  IMAD.MOV.U32 R13, RZ, RZ, RZ ;  /* 0x000000ffff0d7224 */ /* 0x000fce00078e00ff */
[----:B------:R-:W-:-:S07]  /*14ed0*/  LEPC R20, `(.L_x_2408) ;  /* 0x000000001014794e */ /* 0x000fce0000000000 */
[----:B-1----:R-:W-:Y:S05]  /*14ee0*/  CALL.ABS.NOINC R2 ;  /* 0x0000000002007343 */ /* 0x002fea0003c00000 */
.L_x_2408:
[----:B------:R-:W-:Y:S05]  /*14ef0*/  BSYNC B6 ;  /* 0x0000000000067941 */ /* 0x000fea0003800000 */
.L_x_2407:
[----:B-1----:R-:W3:Y:S01]  /*14f00*/  LDL.LU R0, [R1+0x3c] ;  /* 0x00003c0001007983 */ /* 0x002ee20000300800 */
[----:B------:R-:W-:Y:S01]  /*14f10*/  ULDC.64 UR6, c[0x0][0xa00] ;  /* 0x0002800000067ab9 */ /* 0x000fe20000000a00 */
[----:B------:R-:W-:Y:S01]  /*14f20*/  ULDC.64 UR4, c[0x0][0x2d8] ;  /* 0x0000b60000047ab9 */ /* 0x000fe20000000a00 */
[----:B0-----:R-:W0:Y:S01]  /*14f30*/  LDC R7, c[0x0][0x448] ;  /* 0x00011200ff077b82 */ /* 0x001e220000000800 */
[----:B------:R-:W3:Y:S04]  /*14f40*/  LDL.LU.64 R2, [R1+0x40] ;  /* 0x0000400001027983 */ /* 0x000ee80000300a00 */
[----:B------:R-:W4:Y:S04]  /*14f50*/  LDL R5, [R1+0xc] ;  /* 0x00000c0001057983 */ /* 0x000f280000100800 */
[----:B------:R-:W2:Y:S01]  /*14f60*/  LDL R12, [R1+0x24] ;  /* 0x00002400010c7983 */ /* 0x000ea20000100800 */
[----:B------:R-:W-:Y:S01]  /*14f70*/  ISETP.NE.U32.AND P0, PT, RZ, UR6, PT ;  /* 0x00000006ff007c0c */ /* 0x000fe2000bf05070 */
[----:B------:R-:W-:-:S03]  /*14f80*/  ULDC UR6, c[0x0][0x2b8] ;  /* 0x0000ae0000067ab9 */ /* 0x000fc60000000800 */
[----:B------:R-:W-:Y:S01]  /*14f90*/  ISETP.NE.AND.EX P0, PT, RZ, UR7, PT, P0 ;  /* 0x00000007ff007c0c */ /* 0x000fe2000bf05300 */
[----:B------:R-:W1:Y:S02]  /*14fa0*/  S2R R8, SR_TID.X ;  /* 0x0000000000087919 */ /* 0x000e640000002100 */
[----:B-1----:R-:W-:Y:S02]  /*14fb0*/  IMAD.SHL.U32 R8, R8, 0x10, RZ ;  /* 0x0000001008087824 */ /* 0x002fe400078e00ff */
[----:B---3--:R-:W-:Y:S01]  /*14fc0*/  IMAD.MOV.U32 R3, RZ, RZ, R0 ;  /* 0x000000ffff037224 */ /* 0x008fe200078e0000 */
[----:B----4-:R-:W-:-:S04]  /*14fd0*/  SHF.R.S32.HI R0, RZ, 0x1f, R5 ;  /* 0x0000001fff007819 */ /* 0x010fc80000011405 */
[----:B------:R-:W-:Y:S02]  /*14fe0*/  SEL R4, R0, RZ, !P0 ;  /* 0x000000ff00047207 */ /* 0x000fe40004000000 */
[----:B------:R-:W-:Y:S02]  /*14ff0*/  SEL R0, R5, RZ, !P0 ;  /* 0x000000ff05007207 */ /* 0x000fe40004000000 */
[----:B------:R-:W1:Y:S01]  /*15000*/  S2R R5, SR_TID.X ;  /* 0x0000000000057919 */ /* 0x000e620000002100 */
[----:B------:R-:W-:-:S04]  /*15010*/  IMAD.WIDE.U32 R2, R17, UR4, R2 ;  /* 0x0000000411027c25 */ /* 0x000fc8000f8e0002 */
[----:B------:R-:W-:Y:S01]  /*15020*/  IMAD R3, R17, UR5, R3 ;  /* 0x0000000511037c24 */ /* 0x000fe2000f8e0203 */
[----:B------:R-:W-:Y:S02]  /*15030*/  ULDC.64 UR4, c[0x0][0x2e0] ;  /* 0x0000b80000047ab9 */ /* 0x000fe40000000a00 */
[----:B------:R-:W-:Y:S02]  /*15040*/  IMAD R4, R4, UR4, RZ ;  /* 0x0000000404047c24 */ /* 0x000fe4000f8e02ff */
[----:B------:R-:W-:-:S04]  /*15050*/  IMAD.WIDE.U32 R2, R0, UR4, R2 ;  /* 0x0000000400027c25 */ /* 0x000fc8000f8e0002 */
[----:B------:R-:W-:Y:S01]  /*15060*/  IMAD R0, R0, UR5, R4 ;  /* 0x0000000500007c24 */ /* 0x000fe2000f8e0204 */
[----:B0-----:R-:W-:Y:S01]  /*15070*/  ISETP.NE.AND P0, PT, R7, 0x1, PT ;  /* 0x000000010700780c */ /* 0x001fe20003f05270 */
[----:B------:R-:W0:Y:S01]  /*15080*/  S2R R9, SR_TID.X ;  /* 0x0000000000097919 */ /* 0x000e220000002100 */
[----:B------:R-:W-:-:S11]  /*15090*/  ULDC.64 UR4, c[0x0][0x2d0] ;  /* 0x0000b40000047ab9 */ /* 0x000fd60000000a00 */
[----:B------:R-:W3:Y:S01]  /*150a0*/  @P0 LDC R6, c[0x0][0x450] ;  /* 0x00011400ff060b82 */ /* 0x000ee20000000800 */
[----:B-1----:R-:W-:-:S04]  /*150b0*/  LOP3.LUT R5, R5, 0x7f, RZ, 0xc0, !PT ;  /* 0x0000007f05057812 */ /* 0x002fc800078ec0ff */
[----:B------:R-:W-:-:S04]  /*150c0*/  SHF.R.U32.HI R5, RZ, 0x3, R5 ;  /* 0x00000003ff057819 */ /* 0x000fc80000011605 */
[----:B------:R-:W-:Y:S02]  /*150d0*/  LOP3.LUT R8, R5, 0x70, R8, 0xf8, !PT ;  /* 0x0000007005087812 */ /* 0x000fe400078ef808 */
[----:B------:R-:W1:Y:S03]  /*150e0*/  @P0 LDC R5, c[0x0][0x44c] ;  /* 0x00011300ff050b82 */ /* 0x000e660000000800 */
[----:B--2---:R-:W-:Y:S02]  /*150f0*/  IMAD.IADD R4, R8, 0x1, R12 ;  /* 0x0000000108047824 */ /* 0x004fe400078e020c */
[----:B------:R2:W5:Y:S01]  /*15100*/  LDL R8, [R1+0x54] ;  /* 0x0000540001087983 */ /* 0x0005620000100800 */
[----:B------:R-:W-:Y:S02]  /*15110*/  IMAD.IADD R3, R3, 0x1, R0 ;  /* 0x0000000103037824 */ /* 0x000fe400078e0200 */
[----:B------:R-:W-:Y:S01]  /*15120*/  IMAD.MOV.U32 R0, RZ, RZ, R4 ;  /* 0x000000ffff007224 */ /* 0x000fe200078e0004 */
[----:B------:R-:W4:Y:S01]  /*15130*/  S2R R10, SR_TID.X ;  /* 0x00000000000a7919 */ /* 0x000f220000002100 */
[----:B-1----:R-:W-:-:S05]  /*15140*/  @P0 IMAD.HI.U32 R5, R4, R5, RZ ;  /* 0x0000000504050227 */ /* 0x002fca00078e00ff */
[----:B---3--:R-:W-:-:S05]  /*15150*/  @P0 SHF.R.U32.HI R0, RZ, R6, R5 ;  /* 0x00000006ff000219 */ /* 0x008fca0000011605 */
        /* <DEDUP_REMOVED lines=8> */
[----:B------:R-:W-:Y:S01]  /*151e0*/  SHF.R.S32.HI R0, RZ, 0x1f, R4 ;  /* 0x0000001fff007819 */ /* 0x000fe20000011404 */
[----:B0-----:R-:W-:-:S04]  /*151f0*/  IMAD.SHL.U32 R9, R9, 0x8, RZ ;  /* 0x0000000809097824 */ /* 0x001fc800078e00ff */
[----:B------:R-:W-:Y:S02]  /*15200*/  IMAD R0, R0, UR4, RZ ;  /* 0x0000000400007c24 */ /* 0x000fe4000f8e02ff */
[----:B------:R-:W-:-:S04]  /*15210*/  IMAD.WIDE.U32 R2, R4, UR4, R2 ;  /* 0x0000000404027c25 */ /* 0x000fc8000f8e0002 */
[----:B------:R-:W-:Y:S01]  /*15220*/  IMAD R0, R4, UR5, R0 ;  /* 0x0000000504007c24 */ /* 0x000fe2000f8e0200 */
[----:B------:R-:W-:Y:S01]  /*15230*/  ULDC.64 UR4, c[0x0][0x280] ;  /* 0x0000a00000047ab9 */ /* 0x000fe20000000a00 */
[----:B------:R-:W-:Y:S02]  /*15240*/  LOP3.LUT R9, R9, 0x38, RZ, 0xc0, !PT ;  /* 0x0000003809097812 */ /* 0x000fe400078ec0ff */
[----:B------:R-:W-:Y:S01]  /*15250*/  IMAD.IADD R0, R3, 0x1, R0 ;  /* 0x0000000103007824 */ /* 0x000fe200078e0200 */
[----:B------:R-:W-:Y:S01]  /*15260*/  LEA R4, P1, R2, UR4, 0x1 ;  /* 0x0000000402047c11 */ /* 0x000fe2000f8208ff */
[----:B------:R-:W-:Y:S01]  /*15270*/  UMOV UR4, 0xffffffff ;  /* 0xffffffff00047882 */ /* 0x000fe20000000000 */
[----:B----4-:R-:W-:Y:S02]  /*15280*/  LOP3.LUT R10, R10, 0x7f, RZ, 0xc0, !PT ;  /* 0x0000007f0a0a7812 */ /* 0x010fe400078ec0ff */
[----:B------:R-:W-:Y:S02]  /*15290*/  ISETP.GE.AND P0, PT, R9, UR6, PT ;  /* 0x0000000609007c0c */ /* 0x000fe4000bf06270 */
[----:B------:R-:W-:-:S02]  /*152a0*/  LEA.HI.X R0, R2, UR5, R0, 0x1, P1 ;  /* 0x0000000502007c11 */ /* 0x000fc400088f0c00 */
[----:B------:R-:W-:Y:S01]  /*152b0*/  SHF.R.U32.HI R10, RZ, 0x3, R10 ;  /* 0x00000003ff0a7819 */ /* 0x000fe2000001160a */
[----:B--2---:R-:W-:Y:S08]  /*152c0*/  BRA.DIV UR4, `(.L_x_2409) ;  /* 0x00000056046c7947 */ /* 0x004ff0000b800000 */
[----:B------:R-:W2:Y:S04]  /*152d0*/  LDL.LU R6, [R1+0x28] ;  /* 0x0000280001067983 */ /* 0x000ea80000300800 */
[----:B------:R-:W3:Y:S01]  /*152e0*/  LDL.LU R5, [R1+0x24] ;  /* 0x0000240001057983 */ /* 0x000ee20000300800 */
[----:B--2---:R-:W-:-:S03]  /*152f0*/  IMAD R2, R6, R7, RZ ;  /* 0x0000000706027224 */ /* 0x004fc600078e02ff */
[----:B------:R-:W0:Y:S01]  /*15300*/  SHFL.IDX PT, R7, R4, RZ, 0x181f ;  /* 0x00181fff04077589 */ /* 0x000e2200000e0000 */
[----:B---3--:R-:W-:-:S03]  /*15310*/  IMAD.IADD R3, R10, 0x1, R5 ;  /* 0x000000010a037824 */ /* 0x008fc600078e0205 */
[----:B------:R-:W1:Y:S01]  /*15320*/  SHFL.IDX PT, R6, R0, RZ, 0x181f ;  /* 0x00181fff00067589 */ /* 0x000e6200000e0000 */
[C---:B------:R-:W-:Y:S01]  /*15330*/  VIADD R5, R3.reuse, 0x10 ;  /* 0x0000001003057836 */ /* 0x040fe20000000000 */
        /* <DEDUP_REMOVED lines=19> */
[----:B------:R-:W-:Y:S04]  /*15470*/  SHFL.IDX PT, R4, R4, 0x3, 0x181f ;  /* 0x00781f0004047f89 */ /* 0x000fe800000e0000 */
[----:B0-----:R-:W0:Y:S04]  /*15480*/  SHFL.IDX PT, R6, R0, 0x2, 0x181f ;  /* 0x00581f0000067f89 */ /* 0x001e2800000e0000 */
[----:B------:R-:W2:Y:S01]  /*15490*/  SHFL.IDX PT, R0, R0, 0x3, 0x181f ;  /* 0x00781f0000007f89 */ /* 0x000ea200000e0000 */
[----:B-1----:R-:W-:-:S05]  /*154a0*/  @!P1 LEA R5, P2, R9, R5, 0x1 ;  /* 0x0000000509059211 */ /* 0x002fca00078408ff */
[----:B0-----:R-:W-:-:S04]  /*154b0*/  @!P1 IMAD.X R6, RZ, RZ, R6, P2 ;  /* 0x000000ffff069224 */ /* 0x001fc800010e0606 */
[----:B------:R-:W-:Y:S02]  /*154c0*/  @!P1 IMAD.MOV.U32 R7, RZ, RZ, R6 ;  /* 0x000000ffff079224 */ /* 0x000fe400078e0006 */
[----:B------:R-:W-:-:S05]  /*154d0*/  @!P1 IMAD.MOV.U32 R6, RZ, RZ, R5 ;  /* 0x000000ffff069224 */ /* 0x000fca00078e0005 */
[----:B--2---:R0:W-:Y:S02]  /*154e0*/  @!P1 LDGSTS.E.BYPASS.LTC128B.128 [R8+0x21400], desc[UR40][R6.64], !P0 ;  /* 0x2140000006089fae */ /* 0x0041e4000c101d68 */
.L_x_2537:
[----:B------:R-:W-:-:S05]  /*154f0*/  VIADD R3, R3, 0x30 ;  /* 0x0000003003037836 */ /* 0x000fca0000000000 */
[----:B------:R-:W-:-:S13]  /*15500*/  ISETP.GE.AND P1, PT, R3, R2, PT ;  /* 0x000000020300720c */ /* 0x000fda0003f26270 */
[----:B------:R-:W-:-:S05]  /*15510*/  @!P1 LEA R2, P2, R9, R4, 0x1 ;  /* 0x0000000409029211 */ /* 0x000fca00078408ff */
[----:B------:R-:W-:-:S05]  /*15520*/  @!P1 IMAD.X R3, RZ, RZ, R0, P2 ;  /* 0x000000ffff039224 */ /* 0x000fca00010e0600 */
[----:B------:R-:W-:Y:S01]  /*15530*/  @!PT LDS RZ, [RZ] ;  /* 0x00000000fffff984 */ /* 0x000fe20000000800 */
[----:B------:R-:W-:Y:S01]  /*15540*/  @!PT LDS RZ, [RZ] ;  /* 0x00000000fffff984 */ /* 0x000fe20000000800 */
[----:B------:R-:W-:Y:S01]  /*15550*/  @!PT LDS RZ, [RZ] ;  /* 0x00000000fffff984 */ /* 0x000fe20000000800 */
[----:B------:R1:W-:Y:S01]  /*15560*/  @!P1 LDGSTS.E.BYPASS.LTC128B.128 [R8+0x21c00], desc[UR40][R2.64], !P0 ;  /* 0x21c0000002089fae */ /* 0x0003e2000c101d68 */
[----:B------:R-:W-:Y:S01]  /*15570*/  PLOP3.LUT P0, PT, PT, PT, PT, 0x80, 0x0 ;  /* 0x000000000000781c */ /* 0x000fe20003f0f070 */
[----:B------:R-:W-:-:S12]  /*15580*/  NOP ;  /* 0x0000000000007918 */ /* 0x000fd80000000000 */
.L_x_2410:
[----:B------:R-:W-:Y:S02]  /*15590*/  PLOP3.LUT P1, PT, P1, P0, PT, 0xa2, 0x0 ;  /* 0x000000000000781c */ /* 0x000fe40000f21472 */
[----:B------:R-:W-:-:S08]  /*155a0*/  @P0 R2UR P1, UR4, R19 ;  /* 0x00000000130402ca */ /* 0x000fd00000020000 */
[----:B------:R-:W-:-:S05]  /*155b0*/  @P0 PLOP3.LUT P0, PT, P1, PT, PT, 0x80, 0x0 ;  /* 0x000000000000081c */ /* 0x000fca0000f0f070 */
[----:B------:R-:W-:Y:S01]  /*155c0*/  @!P1 SYNCS.ARRIVE.TRANS64.RED.A0T1 RZ, [UR4+0x28c00], RZ ;  /* 0x028c00ffffff99a7 */ /* 0x000fe20008200404 */
[----:B------:R-:W-:Y:S07]  /*155d0*/  @!P1 ARRIVES.LDGSTSBAR.64.TRANSCNT [UR4+0x28c00] ;  /* 0x028c0000ff0099b0 */ /* 0x000fee0008000a84 */
[----:B------:R-:W-:Y:S05]  /*155e0*/  @P0 BRA.U.ANY `(.L_x_2410) ;  /* 0xfffffffd00e80947 */ /* 0x000fea000393ffff */
[----:B-1----:R-:W2:Y:S02]  /*155f0*/  LDL.LU R2, [R1+0x48] ;  /* 0x0000480001027983 */ /* 0x002ea40000300800 */
        /* <DEDUP_REMOVED lines=9> */
[----:B------:R-:W2:Y:S03]  /*15690*/  SYNCS.PHASECHK.TRANS64.TRYWAIT P0, [R19+URZ+0x28c20], R0 ;  /* 0x028c2000130075a7 */ /* 0x000ea6000800017f */
[----:B-12---:R-:W-:Y:S05]  /*156a0*/  @!P0 BRA `(.L_x_2412) ;  /* 0x0000005400b88947 */ /* 0x006fea0003800000 */
.L_x_2538:
[----:B------:R-:W-:Y:S05]  /*156b0*/  BSYNC B0 ;  /* 0x0000000000007941 */ /* 0x000fea0003800000 */
.L_x_2411:
[----:B------:R-:W-:Y:S01]  /*156c0*/  LOP3.LUT P0, RZ, R18, 0x1, RZ, 0xc0, !PT ;  /* 0x0000000112ff7812 */ /* 0x000fe2000780c0ff */
[----:B------:R-:W-:-:S12]  /*156d0*/  BSSY B0, `(.L_x_2413) ;  /* 0x0000097000007945 */ /* 0x000fd80003800000 */
[----:B------:R-:W-:Y:S05]  /*156e0*/  @!P0 BRA `(.L_x_2414) ;  /* 0x0000000800548947 */ /* 0x000fea0003800000 */
[----:B------:R-:W1:Y:S04]  /*156f0*/  LDL R4, [R1+0x10] ;  /* 0x0000100001047983 */ /* 0x000e680000100800 */
[----:B------:R-:W2:Y:S01]  /*15700*/  LDL R2, [R1+0x14] ;  /* 0x0000140001027983 */ /* 0x000ea20000100800 */
[----:B------:R-:W-:Y:S01]  /*15710*/  BSSY B1, `(.L_x_2415) ;  /* 0x0000008000017945 */ /* 0x000fe20003800000 */
[----:B------:R-:W3:Y:S02]  /*15720*/  S2R R3, SR_TID.X ;  /* 0x0000000000037919 */ /* 0x000ee40000002100 */
[----:B---3--:R-:W-:-:S04]  /*15730*/  LOP3.LUT R3, R3, 0x7f, RZ, 0xc0, !PT ;  /* 0x0000007f03037812 */ /* 0x008fc800078ec0ff */
[----:B------:R-:W-:Y:S01]  /*15740*/  ISETP.NE.AND P1, PT, R3, RZ, PT ;  /* 0x000000ff0300720c */ /* 0x000fe20003f25270 */
[----:B-1----:R-:W-:Y:S01]  /*15750*/  IMAD R0, R4, 0x8, R19 ;  /* 0x0000000804007824 */ /* 0x002fe200078e0213 */
[----:B--2---:R-:W-:-:S04]  /*15760*/  SHF.L.U32 R2, R2, 0x1f, RZ ;  /* 0x0000001f02027819 */ /* 0x004fc800000006ff */
[----:B------:R-:W1:Y:S02]  /*15770*/  SYNCS.PHASECHK.TRANS64.TRYWAIT P0, [R0+URZ+0x28c60], R2 ;  /* 0x028c6002000075a7 */ /* 0x000e64000800017f */
[----:B-1----:R-:W-:Y:S05]  /*15780*/  @!P0 BRA `(.L_x_2416) ;  /* 0x0000005400948947 */ /* 0x002fea0003800000 */
.L_x_2539:
[----:B------:R-:W-:Y:S05]  /*15790*/  BSYNC B1 ;  /* 0x0000000000017941 */ /* 0x000fea0003800000 */
.L_x_2415:
[----:B------:R-:W-:Y:S04]  /*157a0*/  BSSY B1, `(.L_x_2417) ;  /* 0x0000009000017945 */ /* 0x000fe80003800000 */
[----:B------:R-:W-:Y:S05]  /*157b0*/  @P1 BRA `(.L_x_2418) ;  /* 0x00000000001c1947 */ /* 0x000fea0003800000 */
[----:B------:R-:W2:Y:S01]  /*157c0*/  S2R R3, SR_TID.X ;  /* 0x0000000000037919 */ /* 0x000ea20000002100 */
[----:B-1----:R-:W-:-:S04]  /*157d0*/  IMAD.MOV.U32 R2, RZ, RZ, 0x10000 ;  /* 0x00010000ff027424 */ /* 0x002fc800078e00ff */
[----:B------:R3:W-:Y:S01]  /*157e0*/  SYNCS.ARRIVE.TRANS64 RZ, [R0+URZ+0x28c50], R2 ;  /* 0x028c500200ff79a7 */ /* 0x0007e2000800003f */
[----:B--2---:R-:W-:-:S04]  /*157f0*/  LOP3.LUT R3, R3, 0x1f, RZ, 0xc0, !PT ;  /* 0x0000001f03037812 */ /* 0x004fc800078ec0ff */
[----:B------:R-:W-:-:S13]  /*15800*/  ISETP.NE.AND P0, PT, R3, RZ, PT ;  /* 0x000000ff0300720c */ /* 0x000fda0003f05270 */
[----:B---3--:R-:W-:Y:S05]  /*15810*/  @!P0 BRA `(.L_x_2418) ;  /* 0x0000000000048947 */ /* 0x008fea0003800000 */
[----:B------:R-:W-:Y:S01]  /*15820*/  BPT.TRAP 0x1 ;  /* 0x000000040000795c */ /* 0x000fe20000300000 */
.L_x_2418:
[----:B------:R-:W-:Y:S05]  /*15830*/  BSYNC B1 ;  /* 0x0000000000017941 */ /* 0x000fea0003800000 */
.L_x_2417:
[----:B------:R-:W2:Y:S04]  /*15840*/  LDL R4, [R1+0x18] ;  /* 0x0000180001047983 */ /* 0x000ea80000100800 */
[----:B------:R-:W2:Y:S04]  /*15850*/  LDL.LU R3, [R1+0x20] ;  /* 0x0000200001037983 */ /* 0x000ea80000300800 */
[----:B-1----:R-:W3:Y:S01]  /*15860*/  LDL R2, [R1+0x10] ;  /* 0x0000100001027983 */ /* 0x002ee20000100800 */
        /* <DEDUP_REMOVED lines=10> */
.L_x_2419:
        /* <DEDUP_REMOVED lines=10> */
[----:B------:R-:W-:Y:S01]  /*159b0*/  PLOP3.LUT P0, PT, PT, PT, PT, 0x80, 0x0 ;  /* 0x000000000000781c */ /* 0x000fe20003f0f070 */
[----:B------:R-:W-:Y:S01]  /*159c0*/  VIADD R4, R2, 0x2400 ;  /* 0x0000240002047836 */ /* 0x000fe20000000000 */
[----:B------:R-:W-:Y:S01]  /*159d0*/  UMOV UR6, 0x0 ;  /* 0x0000000000067882 */ /* 0x000fe20000000000 */
[----:B------:R-:W-:Y:S01]  /*159e0*/  UMOV UR7, 0x14f00000 ;  /* 0x14f0000000077882 */ /* 0x000fe20000000000 */
[----:B------:R-:W-:-:S09]  /*159f0*/  UMOV UR10, 0x40 ;  /* 0x00000040000a7882 */ /* 0x000fd20000000000 */
.L_x_2420:
        /* <DEDUP_REMOVED lines=15> */
.L_x_2421:
        /* <DEDUP_REMOVED lines=15> */
.L_x_2422:
        /* <DEDUP_REMOVED lines=15> */
.L_x_2423:
        /* <DEDUP_REMOVED lines=15> */
.L_x_2424:
        /* <DEDUP_REMOVED lines=15> */
.L_x_2425:
        /* <DEDUP_REMOVED lines=15> */
.L_x_2426:
        /* <DEDUP_REMOVED lines=10> */
.L_x_2414:
[----:B------:R-:W-:Y:S05]  /*16040*/  BSYNC B0 ;  /* 0x0000000000007941 */ /* 0x000fea0003800000 */
.L_x_2413:
[----:B------:R-:W1:Y:S04]  /*16050*/  LDL R4, [R1+0x30] ;  /* 0x0000300001047983 */ /* 0x000e680000100800 */
[----:B------:R-:W2:Y:S01]  /*16060*/  LDL R5, [R1+0x1c] ;  /* 0x00001c0001057983 */ /* 0x000ea20000100800 */
[----:B------:R-:W-:Y:S01]  /*16070*/  BSSY B0, `(.L_x_2427) ;  /* 0x00002b1000007945 */ /* 0x000fe20003800000 */
[----:B-1----:R-:W-:-:S05]  /*16080*/  VIADD R0, R4, 0xfffffffe ;  /* 0xfffffffe04007836 */ /* 0x002fca0000000000 */
[----:B--2---:R-:W-:-:S13]  /*16090*/  ISETP.GE.AND P0, PT, R0, R5, PT ;  /* 0x000000050000720c */ /* 0x004fda0003f06270 */
[----:B------:R-:W-:Y:S05]  /*160a0*/  @!P0 BRA `(.L_x_2428) ;  /* 0x0000002800b48947 */ /* 0x000fea0003800000 */
[----:B------:R-:W2:Y:S04]  /*160b0*/  LDL.LU R9, [R1+0x4c] ;  /* 0x00004c0001097983 */ /* 0x000ea80000300800 */
[----:B0-----:R-:W3:Y:S04]  /*160c0*/  LDL.LU R8, [R1+0x38] ;  /* 0x0000380001087983 */ /* 0x001ee80000300800 */
[----:B------:R-:W4:Y:S04]  /*160d0*/  LDL.LU R7, [R1+0x50] ;  /* 0x0000500001077983 */ /* 0x000f280000300800 */
[----:B------:R-:W5:Y:S04]  /*160e0*/  LDL.LU R6, [R1+0x34] ;  /* 0x0000340001067983 */ /* 0x000f680000300800 */
[----:B------:R-:W5:Y:S01]  /*160f0*/  LDL.LU R4, [R1+0x58] ;  /* 0x0000580001047983 */ /* 0x000f620000300800 */
[----:B------:R-:W-:Y:S01]  /*16100*/  LOP3.LUT R5, RZ, R5, RZ, 0x33, !PT ;  /* 0x00000005ff057212 */ /* 0x000fe200078e33ff */
[----:B------:R-:W-:Y:S01]  /*16110*/  BSSY B2, `(.L_x_2429) ;  /* 0x00000eb000027945 */ /* 0x000fe20003800000 */
[----:B--2---:R-:W-:-:S04]  /*16120*/  VIADD R2, R9, 0x1 ;  /* 0x0000000109027836 */ /* 0x004fc80000000000 */
[----:B---3--:R-:W-:Y:S01]  /*16130*/  IMAD R2, R2, R8, RZ ;  /* 0x0000000802027224 */ /* 0x008fe200078e02ff */
[----:B----4-:R-:W-:-:S04]  /*16140*/  LOP3.LUT R3, RZ, R7, RZ, 0x33, !PT ;  /* 0x00000007ff037212 */ /* 0x010fc800078e33ff */
[----:B------:R-:W-:-:S04]  /*16150*/  LOP3.LUT R2, RZ, R2, RZ, 0x33, !PT ;  /* 0x00000002ff027212 */ /* 0x000fc800078e33ff */
[----:B-----5:R-:W-:Y:S02]  /*16160*/  VIADDMNMX R2, R2, -R6, R3, !PT ;  /* 0x8000000602027246 */ /* 0x020fe40007800103 */
[----:B------:R-:W-:-:S04]  /*16170*/  LOP3.LUT R4, RZ, R4, RZ, 0x33, !PT ;  /* 0x00000004ff047212 */ /* 0x000fc800078e33ff */
[----:B------:R-:W-:-:S04]  /*16180*/  VIMNMX R4, R2, R4, !PT ;  /* 0x0000000402047248 */ /* 0x000fc80007fe0100 */
[----:B------:R-:W-:Y:S02]  /*16190*/  VIADDMNMX R5, R4, 0x2, R5, !PT ;  /* 0x0000000204057846 */ /* 0x000fe40007800105 */
[----:B------:R-:W-:-:S05]  /*161a0*/  LOP3.LUT R2, RZ, R4, RZ, 0x33, !PT ;  /* 0x00000004ff027212 */ /* 0x000fca00078e33ff */
        /* <DEDUP_REMOVED lines=39> */
.L_x_2433:
        /* <DEDUP_REMOVED lines=8> */
.L_x_2540:
[----:B------:R-:W-:Y:S05]  /*164a0*/  BSYNC B3 ;  /* 0x0000000000037941 */ /* 0x000fea0003800000 */
.L_x_2434:
        /* <DEDUP_REMOVED lines=9> */
.L_x_2437:
[----:B------:R-:W-:Y:S05]  /*16540*/  BSYNC B3 ;  /* 0x0000000000037941 */ /* 0x000fea0003800000 */
.L_x_2436:
[----:B------:R-:W2:Y:S04]  /*16550*/  LDL R6, [R1+0x10] ;  /* 0x0000100001067983 */ /* 0x000ea80000100800 */
[----:B------:R-:W3:Y:S01]  /*16560*/  LDL R7, [R1+0x18] ;  /* 0x0000180001077983 */ /* 0x000ee20000100800 */
[----:B------:R-:W-:Y:S01]  /*16570*/  IMAD.MOV.U32 R10, RZ, RZ, RZ ;  /* 0x000000ffff0a7224 */ /* 0x000fe200078e00ff */
        /* <DEDUP_REMOVED lines=10> */
.L_x_2438:
        /* <DEDUP_REMOVED lines=13> */
.L_x_2541:
[----:B------:R-:W-:Y:S05]  /*166f0*/  BSYNC B3 ;  /* 0x0000000000037941 */ /* 0x000fea0003800000 */
.L_x_2439:
        /* <DEDUP_REMOVED lines=11> */
.L_x_2442:
[----:B------:R-:W-:Y:S05]  /*167b0*/  BSYNC B3 ;  /* 0x0000000000037941 */ /* 0x000fea0003800000 */
.L_x_2441:
[----:B-12---:R-:W2:Y:S01]  /*167c0*/  LDL R2, [R1+0x10] ;  /* 0x0000100001027983 */ /* 0x006ea20000100800 */
        /* <DEDUP_REMOVED lines=9> */
.L_x_2443:
        /* <DEDUP_REMOVED lines=15> */
.L_x_2444:
        /* <DEDUP_REMOVED lines=15> */
.L_x_2445:
        /* <DEDUP_REMOVED lines=15> */
.L_x_2446:
        /* <DEDUP_REMOVED lines=15> */
.L_x_2447:
        /* <DEDUP_REMOVED lines=15> */
.L_x_2448:
        /* <DEDUP_REMOVED lines=15> */
.L_x_2449:
        /* <DEDUP_REMOVED lines=15> */
.L_x_2450:
        /* <DEDUP_REMOVED lines=10> */
.L_x_2432:
[----:B------:R-:W-:Y:S05]  /*16f90*/  BSYNC B1 ;  /* 0x0000000000017941 */ /* 0x000fea0003800000 */
.L_x_2431:
[----:B------:R-:W2:Y:S02]  /*16fa0*/  LDL.LU R6, [R1+0x30] ;  /* 0x0000300001067983 */ /* 0x000ea40000300800 */
[----:B--2---:R-:W-:-:S07]  /*16fb0*/  VIADD R0, R6, 0xfffffffd ;  /* 0xfffffffd06007836 */ /* 0x004fce0000000000 */
.L_x_2430:
[----:B------:R-:W-:Y:S05]  /*16fc0*/  BSYNC B2 ;  /* 0x0000000000027941 */ /* 0x000fea0003800000 */
.L_x_2429:
[----:B------:R-:W-:-:S05]  /*16fd0*/  VIADD R5, R5, 0xfffffffe ;  /* 0xfffffffe05057836 */ /* 0x000fca0000000000 */
[----:B------:R-:W-:-:S13]  /*16fe0*/  ISETP.NE.AND P0, PT, R5, R4, PT ;  /* 0x000000040500720c */ /* 0x000fda0003f05270 */
[----:B------:R-:W-:Y:S05]  /*16ff0*/  @!P0 BRA `(.L_x_2428) ;  /* 0x0000001800e08947 */ /* 0x000fea0003800000 */
.L_x_2491:
        /* <DEDUP_REMOVED lines=10> */
[----:B------:R-:W-:Y:S06]  /*170a0*/  @!P1 BRA `(.L_x_2452) ;  /* 0x0000000c00349947 */ /* 0x000fec0003800000 */
        /* <DEDUP_REMOVED lines=24> */
.L_x_2453:
        /* <DEDUP_REMOVED lines=8> */
.L_x_2542:
[----:B------:R-:W-:Y:S05]  /*172b0*/  BSYNC B2 ;  /* 0x0000000000027941 */ /* 0x000fea0003800000 */
.L_x_2454:
        /* <DEDUP_REMOVED lines=9> */
.L_x_2457:
[----:B------:R-:W-:Y:S05]  /*17350*/  BSYNC B2 ;  /* 0x0000000000027941 */ /* 0x000fea0003800000 */
.L_x_2456:
        /* <DEDUP_REMOVED lines=12> */
.L_x_2458:
        /* <DEDUP_REMOVED lines=13> */
.L_x_2543:
[----:B------:R-:W-:Y:S05]  /*174f0*/  BSYNC B2 ;  /* 0x0000000000027941 */ /* 0x000fea0003800000 */
.L_x_2459:
        /* <DEDUP_REMOVED lines=11> */
.L_x_2462:
[----:B------:R-:W-:Y:S05]  /*175b0*/  BSYNC B2 ;  /* 0x0000000000027941 */ /* 0x000fea0003800000 */
.L_x_2461:
        /* <DEDUP_REMOVED lines=9> */
.L_x_2463:
        /* <DEDUP_REMOVED lines=15> */
.L_x_2464:
        /* <DEDUP_REMOVED lines=15> */
.L_x_2465:
        /* <DEDUP_REMOVED lines=15> */
.L_x_2466:
        /* <DEDUP_REMOVED lines=15> */
.L_x_2467:
        /* <DEDUP_REMOVED lines=15> */
.L_x_2468:
        /* <DEDUP_REMOVED lines=15> */
.L_x_2469:
        /* <DEDUP_REMOVED lines=15> */
.L_x_2470:
        /* <DEDUP_REMOVED lines=10> */
.L_x_2452:
[----:B------:R-:W-:Y:S05]  /*17d80*/  BSYNC B1 ;  /* 0x0000000000017941 */ /* 0x000fea0003800000 */
.L_x_2451:
        /* <DEDUP_REMOVED lines=35> */
.L_x_2473:
        /* <DEDUP_REMOVED lines=8> */
.L_x_2544:
[----:B------:R-:W-:Y:S05]  /*18040*/  BSYNC B2 ;  /* 0x0000000000027941 */ /* 0x000fea0003800000 */
.L_x_2474:
        /* <DEDUP_REMOVED lines=9> */
.L_x_2477:
[----:B------:R-:W-:Y:S05]  /*180e0*/  BSYNC B2 ;  /* 0x0000000000027941 */ /* 0x000fea0003800000 */
.L_x_2476:
        /* <DEDUP_REMOVED lines=13> */
.L_x_2478:
        /* <DEDUP_REMOVED lines=13> */
.L_x_2545:
[----:B------:R-:W-:Y:S05]  /*18290*/  BSYNC B2 ;  /* 0x0000000000027941 */ /* 0x000fea0003800000 */
.L_x_2479:
        /* <DEDUP_REMOVED lines=11> */
.L_x_2482:
[----:B------:R-:W-:Y:S05]  /*18350*/  BSYNC B2 ;  /* 0x0000000000027941 */ /* 0x000fea0003800000 */
.L_x_2481:
        /* <DEDUP_REMOVED lines=10> */
.L_x_2483:
        /* <DEDUP_REMOVED lines=15> */
.L_x_2484:
        /* <DEDUP_REMOVED lines=15> */
.L_x_2485:
        /* <DEDUP_REMOVED lines=15> */
.L_x_2486:
        /* <DEDUP_REMOVED lines=15> */
.L_x_2487:
        /* <DEDUP_REMOVED lines=15> */
.L_x_2488:
        /* <DEDUP_REMOVED lines=15> */
.L_x_2489:
        /* <DEDUP_REMOVED lines=15> */
.L_x_2490:
        /* <DEDUP_REMOVED lines=10> */
.L_x_2472:
[----:B------:R-:W-:Y:S05]  /*18b30*/  BSYNC B1 ;  /* 0x0000000000017941 */ /* 0x000fea0003800000 */
.L_x_2471:
[----:B------:R-:W2:Y:S01]  /*18b40*/  LDL R2, [R1+0x1c] ;  /* 0x00001c0001027983 */ /* 0x000ea20000100800 */
[----:B------:R-:W-:Y:S01]  /*18b50*/  VIADD R0, R0, 0xfffffffe ;  /* 0xfffffffe00007836 */ /* 0x000fe20000000000 */
[----:B--2---:R-:W-:-:S13]  /*18b60*/  ISETP.GT.AND P0, PT, R6, R2, PT ;  /* 0x000000020600720c */ /* 0x004fda0003f04270 */
[----:B------:R-:W-:Y:S05]  /*18b70*/  @P0 BRA `(.L_x_2491) ;  /* 0xffffffe400200947 */ /* 0x000fea000383ffff */
.L_x_2428:
[----:B------:R-:W-:Y:S05]  /*18b80*/  BSYNC B0 ;  /* 0x0000000000007941 */ /* 0x000fea0003800000 */
.L_x_2427:
        /* <DEDUP_REMOVED lines=19> */
[----:B0-----:R-:W0:Y:S02]  /*18cc0*/  S2R R6, SR_LTMASK ;  /* 0x0000000000067919 */ /* 0x001e240000003900 */
[----:B0-----:R-:W-:-:S04]  /*18cd0*/  LOP3.LUT R6, R6, UR4, RZ, 0xc0, !PT ;  /* 0x0000000406067c12 */ /* 0x001fc8000f8ec0ff */
[----:B------:R-:W0:Y:S01]  /*18ce0*/  POPC R7, R6 ;  /* 0x0000000600077309 */ /* 0x000e220000000000 */
[----:B--2---:R-:W0:Y:S02]  /*18cf0*/  SHFL.IDX PT, R4, R3, R4, 0x1f ;  /* 0x00001f0403047589 */ /* 0x004e2400000e0000 */
[----:B0-----:R-:W-:-:S05]  /*18d00*/  IADD3 R2, R4, UR37, R7 ;  /* 0x0000002504027c10 */ /* 0x001fca000fffe007 */
[----:B------:R2:W-:Y:S02]  /*18d10*/  STL [R1], R2 ;  /* 0x0000000201007387 */ /* 0x0005e40000100800 */
.L_x_2493:
[----:B------:R-:W-:Y:S05]  /*18d20*/  BSYNC B0 ;  /* 0x0000000000007941 */ /* 0x000fea0003800000 */
.L_x_2492:
[----:B------:R-:W-:-:S05]  /*18d30*/  SEL R0, R0, RZ, P0 ;  /* 0x000000ff00007207 */ /* 0x000fca0000000000 */
[----:B------:R3:W-:Y:S02]  /*18d40*/  STL [R1+0x10], R0 ;  /* 0x0000100001007387 */ /* 0x0007e40000100800 */
.L_x_2395:
[----:B------:R-:W-:Y:S05]  /*18d50*/  BSYNC B7 ;  /* 0x0000000000077941 */ /* 0x000fea0003800000 */
.L_x_2393:
        /* <DEDUP_REMOVED lines=8> */
[----:B01----:R-:W0:Y:S04]  /*18de0*/  LDS.128 R4, [R19+0x28cd0] ;  /* 0x028cd00013047984 */ /* 0x003e280000000c00 */
[----:B0-----:R1:W-:Y:S04]  /*18df0*/  STL.64 [R1], R4 ;  /* 0x0000000401007387 */ /* 0x0013e80000100a00 */
[----:B------:R1:W-:Y:S01]  /*18e00*/  STL.64 [R1+0x8], R6 ;  /* 0x0000080601007387 */ /* 0x0003e20000100a00 */
[----:B------:R-:W-:Y:S06]  /*18e10*/  BAR.ARV 0x4, 0x180 ;  /* 0x0106000000007b1d */ /* 0x000fec0000002000 */
[----:B------:R-:W-:Y:S05]  /*18e20*/  BRA `(.L_x_2495) ;  /* 0x0000001000307947 */ /* 0x000fea0003800000 */
.L_x_2494:
[----:B------:R-:W5:Y:S01]  /*18e30*/  S2R R16, SR_TID.X ;  /* 0x0000000000107919 */ /* 0x000f620000002100 */
[----:B------:R-:W-:Y:S01]  /*18e40*/  UMOV UR4, 0xffffffff ;  /* 0xffffffff00047882 */ /* 0x000fe20000000000 */
[----:B-----5:R-:W-:-:S04]  /*18e50*/  LOP3.LUT R16, R16, 0x1f, RZ, 0xc0, !PT ;  /* 0x0000001f10107812 */ /* 0x020fc800078ec0ff */
[----:B------:R-:W-:Y:S01]  /*18e60*/  ISETP.NE.AND P0, PT, R16, 0x1f, PT ;  /* 0x0000001f1000780c */ /* 0x000fe20003f05270 */
[----:B------:R-:W-:-:S12]  /*18e70*/  BRA.DIV UR4, `(.L_x_2496) ;  /* 0x0000002204647947 */ /* 0x000fd8000b800000 */
[----:B-1----:R-:W2:Y:S01]  /*18e80*/  LDL.LU R3, [R1] ;  /* 0x0000000001037983 */ /* 0x002ea20000300800 */
[----:B------:R-:W-:-:S03]  /*18e90*/  ULDC UR4, c[0x0][0xc3c] ;  /* 0x00030f0000047ab9 */ /* 0x000fc60000000800 */
[----:B0-----:R-:W3:Y:S01]  /*18ea0*/  LDL R8, [R1+0xc] ;  /* 0x00000c0001087983 */ /* 0x001ee20000100800 */
[----:B--2---:R-:W-:Y:S02]  /*18eb0*/  IMAD.MOV.U32 R10, RZ, RZ, R3 ;  /* 0x000000ffff0a7224 */ /* 0x004fe400078e0003 */
[----:B---34-:R-:W-:-:S05]  /*18ec0*/  IMAD.IADD R0, R8, 0x1, R16 ;  /* 0x0000000108007824 */ /* 0x018fca00078e0210 */
        /* <DEDUP_REMOVED lines=16> */
[----:B---3--:R-:W-:Y:S01]  /*18fd0*/  @!P1 IMAD.MOV.U32 R7, RZ, RZ, R6 ;  /* 0x000000ffff079224 */ /* 0x008fe200078e0006 */
        /* <DEDUP_REMOVED lines=19> */
.L_x_2555:
[----:B------:R-:W-:Y:S02]  /*19110*/  ULDC UR4, c[0x0][0xc38] ;  /* 0x00030e0000047ab9 */ /* 0x000fe40000000800 */
[----:B------:R-:W-:-:S04]  /*19120*/  IMAD.U32 R8, RZ, RZ, UR4 ;  /* 0x00000004ff087e24 */ /* 0x000fc8000f8e00ff */
[----:B-1----:R-:W-:-:S04]  /*19130*/  IMAD R9, R14, R8, RZ ;  /* 0x000000080e097224 */ /* 0x002fc800078e02ff */
[----:B------:R-:W-:-:S05]  /*19140*/  IMAD.IADD R0, R0, 0x1, R9 ;  /* 0x0000000100007824 */ /* 0x000fca00078e0209 */
[----:B------:R-:W-:-:S13]  /*19150*/  ISETP.GT.AND P6, PT, R0, R4, PT ;  /* 0x000000040000720c */ /* 0x000fda0003fc4270 */
[----:B------:R-:W-:Y:S05]  /*19160*/  @P6 BRA `(.L_x_2497) ;  /* 0x0000000000ac6947 */ /* 0x000fea0003800000 */
.L_x_2500:
        /* <DEDUP_REMOVED lines=37> */
.L_x_2563:
[----:B------:R-:W-:Y:S02]  /*193c0*/  ULDC UR4, c[0x0][0xc38] ;  /* 0x00030e0000047ab9 */ /* 0x000fe40000000800 */
[----:B------:R-:W-:-:S04]  /*193d0*/  IMAD.U32 R8, RZ, RZ, UR4 ;  /* 0x00000004ff087e24 */ /* 0x000fc8000f8e00ff */
[----:B-1----:R-:W-:-:S04]  /*193e0*/  IMAD R9, R14, R8, RZ ;  /* 0x000000080e097224 */ /* 0x002fc800078e02ff */
[----:B------:R-:W-:-:S05]  /*193f0*/  IMAD.IADD R0, R9, 0x1, R0 ;  /* 0x0000000109007824 */ /* 0x000fca00078e0200 */
[----:B------:R-:W-:-:S13]  /*19400*/  ISETP.GT.AND P6, PT, R0, R4, PT ;  /* 0x000000040000720c */ /* 0x000fda0003fc4270 */
[----:B------:R-:W-:Y:S05]  /*19410*/  @!P6 BRA `(.L_x_2500) ;  /* 0xfffffffc0054e947 */ /* 0x000fea000383ffff */
.L_x_2497:
[----:B------:R-:W-:Y:S01]  /*19420*/  IMAD.IADD R9, R0, 0x1, -R9 ;  /* 0x0000000100097824 */ /* 0x000fe200078e0a09 */
[----:B------:R-:W-:-:S03]  /*19430*/  UMOV UR4, 0xffffffff ;  /* 0xffffffff00047882 */ /* 0x000fc60000000000 */
[----:B------:R-:W-:-:S05]  /*19440*/  IMAD R3, R2, R8, R9 ;  /* 0x0000000802037224 */ /* 0x000fca00078e0209 */
[----:B------:R-:W-:Y:S01]  /*19450*/  ISETP.GT.AND P6, PT, R3, R4, PT ;  /* 0x000000040300720c */ /* 0x000fe20003fc4270 */
[----:B------:R-:W-:-:S12]  /*19460*/  BRA.DIV UR4, `(.L_x_2501) ;  /* 0x0000002204f07947 */ /* 0x000fd8000b800000 */
[----:B------:R-:W2:Y:S01]  /*19470*/  LDL.LU R11, [R1+0xc] ;  /* 0x00000c00010b7983 */ /* 0x000ea20000300800 */
[----:B------:R-:W-:-:S04]  /*19480*/  VOTE.ANY R3, PT, !P6 ;  /* 0x0000000000037806 */ /* 0x000fc800070e0100 */
[----:B------:R-:W1:Y:S02]  /*19490*/  POPC R10, R3 ;  /* 0x00000003000a7309 */ /* 0x000e640000000000 */
[----:B-1----:R2:W1:Y:S04]  /*194a0*/  SHFL.IDX PT, R0, R5, R10, 0x1f ;  /* 0x00001f0a05007589 */ /* 0x00246800000e0000 */
[----:B------:R3:W4:Y:S01]  /*194b0*/  SHFL.IDX PT, R7, R7, R10, 0x1f ;  /* 0x00001f0a07077589 */ /* 0x00072200000e0000 */
[----:B--2---:R-:W-:-:S05]  /*194c0*/  IMAD.IADD R5, R10, 0x1, R11 ;  /* 0x000000010a057824 */ /* 0x004fca00078e020b */
[----:B-1--4-:R3:W-:Y:S02]  /*194d0*/  STL [R1+0xc], R5 ;  /* 0x00000c0501007387 */ /* 0x0127e40000100800 */
.L_x_2568:
[----:B------:R-:W-:-:S13]  /*194e0*/  ISETP.NE.AND P0, PT, R3, RZ, PT ;  /* 0x000000ff0300720c */ /* 0x000fda0003f05270 */
[----:B------:R-:W-:Y:S05]  /*194f0*/  @!P0 BRA `(.L_x_2502) ;  /* 0x0000000000108947 */ /* 0x000fea0003800000 */
[----:B------:R-:W-:Y:S01]  /*19500*/  UMOV UR4, 0xffffffff ;  /* 0xffffffff00047882 */ /* 0x000fe20000000000 */
[----:B------:R-:W-:Y:S02]  /*19510*/  VIADD R12, R10, 0xffffffff ;  /* 0xffffffff0a0c7836 */ /* 0x000fe40000000000 */
[----:B------:R-:W-:Y:S05]  /*19520*/  BRA.DIV UR4, `(.L_x_2503) ;  /* 0x0000002604287947 */ /* 0x000fea000b800000 */
[----:B------:R2:W4:Y:S02]  /*19530*/  SHFL.IDX PT, R6, R2, R12, 0x1f ;  /* 0x00001f0c02067589 */ /* 0x00052400000e0000 */
.L_x_2502:
[----:B----4-:R-:W-:Y:S01]  /*19540*/  IMAD R3, R6, R8, R9 ;  /* 0x0000000806037224 */ /* 0x010fe200078e0209 */
[----:B------:R-:W-:-:S03]  /*19550*/  ISETP.NE.AND P0, PT, R7, 0x1, PT ;  /* 0x000000010700780c */ /* 0x000fc60003f05270 */
[----:B------:R-:W-:Y:S01]  /*19560*/  IMAD.IADD R4, R4, 0x1, -R3 ;  /* 0x0000000104047824 */ /* 0x000fe200078e0a03 */
[----:B------:R4:W-:Y:S09]  /*19570*/  STL [R1], R3 ;  /* 0x0000000301007387 */ /* 0x0009f20000100800 */
[----:B------:R-:W-:Y:S05]  /*19580*/  @!P0 BRA `(.L_x_2504) ;  /* 0x0000000000e48947 */ /* 0x000fea0003800000 */
[----:B-1-3--:R-:W-:-:S04]  /*19590*/  IABS R5, R0 ;  /* 0x0000000000057213 */ /* 0x00afc80000000000 */
[----:B------:R-:W1:Y:S08]  /*195a0*/  I2F.RP R6, R5 ;  /* 0x0000000500067306 */ /* 0x000e700000209400 */
[----:B-1----:R-:W1:Y:S02]  /*195b0*/  MUFU.RCP R6, R6 ;  /* 0x0000000600067308 */ /* 0x002e640000001000 */
[----:B-1----:R-:W-:-:S06]  /*195c0*/  VIADD R9, R6, 0xffffffe ;  /* 0x0ffffffe06097836 */ /* 0x002fcc0000000000 */
[----:B----4-:R-:W0:Y:S02]  /*195d0*/  F2I.FTZ.U32.TRUNC.NTZ R3, R9 ;  /* 0x0000000900037305 */ /* 0x010e24000021f000 */
[----:B0-2---:R-:W-:-:S04]  /*195e0*/  IMAD.MOV R2, RZ, RZ, -R3 ;  /* 0x000000ffff027224 */ /* 0x005fc800078e0a03 */
[----:B------:R-:W-:Y:S02]  /*195f0*/  IMAD R11, R2, R5, RZ ;  /* 0x00000005020b7224 */ /* 0x000fe400078e02ff */
[----:B------:R-:W-:-:S04]  /*19600*/  IMAD.MOV.U32 R2, RZ, RZ, RZ ;  /* 0x000000ffff027224 */ /* 0x000fc800078e00ff */
[----:B------:R-:W-:Y:S01]  /*19610*/  IMAD.HI.U32 R8, R3, R11, R2 ;  /* 0x0000000b03087227 */ /* 0x000fe200078e0002 */
[----:B------:R-:W-:Y:S02]  /*19620*/  IABS R3, R4 ;  /* 0x0000000400037213 */ /* 0x000fe40000000000 */
[----:B------:R-:W-:-:S03]  /*19630*/  IABS R2, R0 ;  /* 0x0000000000027213 */ /* 0x000fc60000000000 */
[----:B------:R-:W-:-:S04]  /*19640*/  IMAD.HI.U32 R8, R8, R3, RZ ;  /* 0x0000000308087227 */ /* 0x000fc800078e00ff */
[----:B------:R-:W-:-:S04]  /*19650*/  IMAD.MOV R2, RZ, RZ, -R2 ;  /* 0x000000ffff027224 */ /* 0x000fc800078e0a02 */
[----:B------:R-:W-:-:S05]  /*19660*/  IMAD R2, R8, R2, R3 ;  /* 0x0000000208027224 */ /* 0x000fca00078e0203 */
[----:B------:R-:W-:-:S13]  /*19670*/  ISETP.GT.U32.AND P1, PT, R5, R2, PT ;  /* 0x000000020500720c */ /* 0x000fda0003f24070 */
[----:B------:R-:W-:Y:S02]  /*19680*/  @!P1 IMAD.IADD R2, R2, 0x1, -R5 ;  /* 0x0000000102029824 */ /* 0x000fe400078e0a05 */
[----:B------:R-:W-:Y:S01]  /*19690*/  @!P1 VIADD R8, R8, 0x1 ;  /* 0x0000000108089836 */ /* 0x000fe20000000000 */
[----:B------:R-:W-:Y:S02]  /*196a0*/  ISETP.NE.AND P1, PT, R0, RZ, PT ;  /* 0x000000ff0000720c */ /* 0x000fe40003f25270 */
[----:B------:R-:W-:Y:S02]  /*196b0*/  ISETP.GE.U32.AND P0, PT, R2, R5, PT ;  /* 0x000000050200720c */ /* 0x000fe40003f06070 */
[----:B------:R-:W-:-:S04]  /*196c0*/  IABS R5, R7 ;  /* 0x0000000700057213 */ /* 0x000fc80000000000 */
        /* <DEDUP_REMOVED lines=9> */
[----:B------:R-:W-:-:S03]  /*19760*/  LOP3.LUT R2, R4, R0, RZ, 0x3c, !PT ;  /* 0x0000000004027212 */ /* 0x000fc600078e3cff */
[----:B------:R-:W-:Y:S01]  /*19770*/  IMAD.MOV.U32 R3, RZ, RZ, R8 ;  /* 0x000000ffff037224 */ /* 0x000fe200078e0008 */
[----:B------:R-:W-:Y:S02]  /*19780*/  ISETP.GE.AND P2, PT, R2, RZ, PT ;  /* 0x000000ff0200720c */ /* 0x000fe40003f46270 */
[----:B------:R-:W-:-:S05]  /*19790*/  IABS R8, R7 ;  /* 0x0000000700087213 */ /* 0x000fca0000000000 */
[----:B------:R-:W-:-:S06]  /*197a0*/  IMAD.MOV R8, RZ, RZ, -R8 ;  /* 0x000000ffff087224 */ /* 0x000fcc00078e0a08 */
        /* <DEDUP_REMOVED lines=9> */
[----:B------:R-:W-:Y:S01]  /*19840*/  ISETP.GE.U32.AND P0, PT, R2, R5, PT ;  /* 0x000000050200720c */ /* 0x000fe20003f06070 */
[----:B------:R-:W-:Y:S01]  /*19850*/  IMAD.MOV R5, RZ, RZ, -R3 ;  /* 0x000000ffff057224 */ /* 0x000fe200078e0a03 */
[----:B------:R-:W-:-:S03]  /*19860*/  LOP3.LUT R2, R3, R7, RZ, 0x3c, !PT ;  /* 0x0000000703027212 */ /* 0x000fc600078e3cff */
[----:B------:R-:W-:Y:S01]  /*19870*/  IMAD R4, R0, R5, R4 ;  /* 0x0000000500047224 */ /* 0x000fe200078e0204 */
        /* <DEDUP_REMOVED lines=10> */
.L_x_2504:
[----:B-1-3--:R-:W3:Y:S01]  /*19920*/  LDL R5, [R1+0xc] ;  /* 0x00000c0001057983 */ /* 0x00aee20000100800 */
[----:B0-2-4-:R-:W3:Y:S02]  /*19930*/  LDC.64 R2, c[0x0][0xc90] ;  /* 0x00032400ff027b82 */ /* 0x015ee40000000a00 */
[----:B---3--:R-:W-:-:S05]  /*19940*/  IMAD.WIDE R2, R5, 0x4, R2 ;  /* 0x0000000405027825 */ /* 0x008fca00078e0202 */
[----:B------:R-:W2:Y:S02]  /*19950*/  LDG.E R6, desc[UR40][R2.64] ;  /* 0x0000002802067981 */ /* 0x000ea4000c1e1900 */
[----:B--2---:R-:W-:-:S05]  /*19960*/  IMAD R5, R0, R6, RZ ;  /* 0x0000000600057224 */ /* 0x004fca00078e02ff */
[----:B------:R-:W-:-:S04]  /*19970*/  IABS R7, R5 ;  /* 0x0000000500077213 */ /* 0x000fc80000000000 */
[----:B------:R-:W0:Y:S08]  /*19980*/  I2F.RP R10, R7 ;  /* 0x00000007000a7306 */ /* 0x000e300000209400 */
[----:B0-----:R-:W0:Y:S02]  /*19990*/  MUFU.RCP R10, R10 ;  /* 0x0000000a000a7308 */ /* 0x001e240000001000 */
[----:B0-----:R-:W-:-:S06]  /*199a0*/  VIADD R11, R10, 0xffffffe ;  /* 0x0ffffffe0a0b7836 */ /* 0x001fcc0000000000 */
[----:B------:R-:W0:Y:S02]  /*199b0*/  F2I.FTZ.U32.TRUNC.NTZ R3, R11 ;  /* 0x0000000b00037305 */ /* 0x000e24000021f000 */
[----:B0-----:R-:W-:-:S04]  /*199c0*/  IMAD.MOV R2, RZ, RZ, -R3 ;  /* 0x000000ffff027224 */ /* 0x001fc800078e0a03 */
        /* <DEDUP_REMOVED lines=18> */
[----:B------:R-:W-:Y:S02]  /*19af0*/  IMAD R7, R6, R2, RZ ;  /* 0x0000000206077224 */ /* 0x000fe400078e02ff */
[----:B------:R-:W-:Y:S02]  /*19b00*/  IMAD.MOV R2, RZ, RZ, -R2 ;  /* 0x000000ffff027224 */ /* 0x000fe400078e0a02 */
[----:B------:R-:W-:Y:S02]  /*19b10*/  IMAD.MOV R3, RZ, RZ, -R7 ;  /* 0x000000ffff037224 */ /* 0x000fe400078e0a07 */
[----:B------:R-:W-:-:S03]  /*19b20*/  IMAD R4, R5, R2, R4 ;  /* 0x0000000205047224 */ /* 0x000fc600078e0204 */
[----:B------:R-:W-:Y:S02]  /*19b30*/  VIADDMNMX R6, R3, R8, R6, PT ;  /* 0x0000000803067246 */ /* 0x000fe40003800106 */
[----:B------:R-:W-:Y:S02]  /*19b40*/  IADD3 R7, R7, 0x1000000, R4 ;  /* 0x0100000007077810 */ /* 0x000fe40007ffe004 */
        /* <DEDUP_REMOVED lines=25> */
[----:B------:R-:W-:Y:S02]  /*19ce0*/  IMAD R3, R2, R6, R7 ;  /* 0x0000000602037224 */ /* 0x000fe400078e0207 */
[----:B------:R-:W-:-:S03]  /*19cf0*/  IMAD.MOV.U32 R4, RZ, RZ, R2 ;  /* 0x000000ffff047224 */ /* 0x000fc600078e0002 */
[----:B------:R1:W-:Y:S04]  /*19d00*/  STL [R1+0x8], R3 ;  /* 0x0000080301007387 */ /* 0x0003e80000100800 */
.L_x_2505:
[----:B-1----:R-:W-:-:S05]  /*19d10*/  LOP3.LUT R3, RZ, R4, RZ, 0x33, !PT ;  /* 0x00000004ff037212 */ /* 0x002fca00078e33ff */
[----:B------:R-:W-:-:S05]  /*19d20*/  IMAD.IADD R0, R0, 0x1, R3 ;  /* 0x0000000100007824 */ /* 0x000fca00078e0203 */
[----:B------:R1:W-:Y:S01]  /*19d30*/  STL [R1+0x4], R0 ;  /* 0x0000040001007387 */ /* 0x0003e20000100800 */
[----:B------:R-:W-:Y:S05]  /*19d40*/  BRA `(.L_x_2506) ;  /* 0x0000000000287947 */ /* 0x000fea0003800000 */
.L_x_2498:
        /* <DEDUP_REMOVED lines=10> */
.L_x_2506:
[----:B0-----:R-:W2:Y:S04]  /*19df0*/  LDL R3, [R1+0x8] ;  /* 0x0000080001037983 */ /* 0x001ea80000100800 */
[----:B------:R-:W3:Y:S04]  /*19e00*/  LDL R2, [R1+0xc] ;  /* 0x00000c0001027983 */ /* 0x000ee80000100800 */
[----:B------:R-:W4:Y:S04]  /*19e10*/  LDL R5, [R1+0x4] ;  /* 0x0000040001057983 */ /* 0x000f280000100800 */
[----:B------:R-:W4:Y:S01]  /*19e20*/  LDL R4, [R1] ;  /* 0x0000000001047983 */ /* 0x000f220000100800 */
[----:B-1----:R-:W0:Y:S01]  /*19e30*/  S2R R0, SR_TID.X ;  /* 0x0000000000007919 */ /* 0x002e220000002100 */
        /* <DEDUP_REMOVED lines=11> */
.L_x_2495:
[----:B---34-:R-:W3:Y:S01]  /*19ef0*/  LDL R0, [R1+0xc] ;  /* 0x00000c0001007983 */ /* 0x018ee20000100800 */
[----:B------:R-:W-:Y:S02]  /*19f00*/  ULDC UR4, c[0x0][0xc3c] ;  /* 0x00030f0000047ab9 */ /* 0x000fe40000000800 */
[----:B---3--:R-:W-:-:S13]  /*19f10*/  ISETP.GE.AND P0, PT, R0, UR4, PT ;  /* 0x0000000400007c0c */ /* 0x008fda000bf06270 */
[----:B------:R-:W-:Y:S05]  /*19f20*/  @!P0 BRA `(.L_x_2507) ;  /* 0xffffff9400c08947 */ /* 0x000fea000383ffff */
[----:B------:R-:W-:Y:S05]  /*19f30*/  BSYNC B8 ;  /* 0x0000000000087941 */ /* 0x000fea0003800000 */
.L_x_2379:
[----:B---3--:R-:W3:Y:S01]  /*19f40*/  LDL.LU R0, [R1+0x48] ;  /* 0x0000480001007983 */ /* 0x008ee20000300800 */
[----:B------:R-:W-:Y:S01]  /*19f50*/  BSSY B0, `(.L_x_2508) ;  /* 0x000000b000007945 */ /* 0x000fe20003800000 */
[----:B01----:R-:W0:Y:S01]  /*19f60*/  S2R R5, SR_CgaCtaId ;  /* 0x0000000000057919 */ /* 0x003e220000008800 */
[----:B---3--:R-:W-:-:S05]  /*19f70*/  VIADD R0, R0, 0x1 ;  /* 0x0000000100007836 */ /* 0x008fca0000000000 */
[----:B--2---:R-:W-:-:S04]  /*19f80*/  LEA.HI R2, R0, R0, RZ, 0x1 ;  /* 0x0000000000027211 */ /* 0x004fc800078f08ff */
[----:B------:R-:W-:-:S05]  /*19f90*/  LOP3.LUT R3, R2, 0xfffffffe, RZ, 0xc0, !PT ;  /* 0xfffffffe02037812 */ /* 0x000fca00078ec0ff */
[----:B------:R-:W-:Y:S01]  /*19fa0*/  IMAD.IADD R3, R0, 0x1, -R3 ;  /* 0x0000000100037824 */ /* 0x000fe200078e0a03 */
[----:B------:R-:W-:-:S04]  /*19fb0*/  MOV R0, 0x400 ;  /* 0x0000040000007802 */ /* 0x000fc80000000f00 */
[----:B0-----:R-:W-:Y:S02]  /*19fc0*/  LEA R0, R5, R0, 0x18 ;  /* 0x0000000005007211 */ /* 0x001fe400078ec0ff */
[----:B------:R-:W-:-:S04]  /*19fd0*/  SHF.L.U32 R3, R3, 0x1f, RZ ;  /* 0x0000001f03037819 */ /* 0x000fc800000006ff */
[----:B------:R-:W0:Y:S02]  /*19fe0*/  SYNCS.PHASECHK.TRANS64.TRYWAIT P0, [R0+URZ+0x28c20], R3 ;  /* 0x028c2003000075a7 */ /* 0x000e24000800017f */
[----:B0-----:R-:W-:Y:S05]  /*19ff0*/  @!P0 BRA `(.L_x_2509) ;  /* 0x00000018009c8947 */ /* 0x001fea0003800000 */
.L_x_2571:
[----:B------:R-:W-:Y:S05]  /*1a000*/  BSYNC B0 ;  /* 0x0000000000007941 */ /* 0x000fea0003800000 */
.L_x_2508:
[----:B------:R-:W-:-:S03]  /*1a010*/  UMOV UR4, 0xffffffff ;  /* 0xffffffff00047882 */ /* 0x000fc60000000000 */
[----:B------:R-:W-:Y:S05]  /*1a020*/  BRA.DIV UR4, `(.L_x_2510) ;  /* 0x0000001a04a47947 */ /* 0x000fea000b800000 */
[----:B------:R-:W1:Y:S02]  /*1a030*/  S2R R2, SR_TID.X ;  /* 0x0000000000027919 */ /* 0x000e640000002100 */
[----:B-1----:R-:W-:-:S04]  /*1a040*/  SHF.R.U32.HI R2, RZ, 0x5, R2 ;  /* 0x00000005ff027819 */ /* 0x002fc80000011602 */
[----:B------:R-:W-:-:S05]  /*1a050*/  LOP3.LUT R2, R2, 0x3, RZ, 0xc0, !PT ;  /* 0x0000000302027812 */ /* 0x000fca00078ec0ff */
[----:B------:R1:W2:Y:S02]  /*1a060*/  SHFL.IDX PT, R14, R2, RZ, 0x1f ;  /* 0x00001fff020e7589 */ /* 0x0002a400000e0000 */
.L_x_2574:
[----:B--2---:R-:W-:Y:S01]  /*1a070*/  ISETP.NE.AND P0, PT, R14, RZ, PT ;  /* 0x000000ff0e00720c */ /* 0x004fe20003f05270 */
[----:B------:R-:W-:-:S12]  /*1a080*/  BSSY B0, `(.L_x_2511) ;  /* 0x0000027000007945 */ /* 0x000fd80003800000 */
[----:B------:R-:W-:Y:S05]  /*1a090*/  @P0 BRA `(.L_x_2512) ;  /* 0x0000000000940947 */ /* 0x000fea0003800000 */
[----:B------:R-:W-:-:S03]  /*1a0a0*/  UMOV UR4, 0xffffffff ;  /* 0xffffffff00047882 */ /* 0x000fc60000000000 */
[----:B------:R-:W-:Y:S05]  /*1a0b0*/  BRA.DIV UR4, `(.L_x_2513) ;  /* 0x0000001a04b47947 */ /* 0x000fea000b800000 */
[----:B------:R-:W-:-:S13]  /*1a0c0*/  ELECT P6, URZ, PT ;  /* 0x00000000003f782f */ /* 0x000fda00038c0000 */
.L_x_2577:
[----:B------:R-:W-:Y:S05]  /*1a0d0*/  @!P6 BRA `(.L_x_2512) ;  /* 0x000000000084e947 */ /* 0x000fea0003800000 */
[----:B------:R-:W-:-:S06]  /*1a0e0*/  ULOP3.LUT UR4, UR36, 0x2, URZ, 0xfc, !UPT ;  /* 0x0000000224047892 */ /* 0x000fcc000f8efc3f */
[----:B-1----:R-:W-:-:S05]  /*1a0f0*/  IMAD.U32 R2, RZ, RZ, UR4 ;  /* 0x00000004ff027e24 */ /* 0x002fca000f8e00ff */
[----:B------:R-:W-:-:S13]  /*1a100*/  ISETP.NE.AND P2, PT, R2, 0x3, PT ;  /* 0x000000030200780c */ /* 0x000fda0003f45270 */
[----:B------:R-:W-:Y:S05]  /*1a110*/  @!P2 BRA `(.L_x_2514) ;  /* 0x000000000004a947 */ /* 0x000fea0003800000 */
[----:B------:R-:W-:Y:S01]  /*1a120*/  BPT.TRAP 0x1 ;  /* 0x000000040000795c */ /* 0x000fe20000300000 */
.L_x_2514:
[----:B0-----:R-:W2:Y:S04]  /*1a130*/  LDL R3, [R1+0x10] ;  /* 0x0000100001037983 */ /* 0x001ea80000100800 */
[----:B------:R-:W3:Y:S01]  /*1a140*/  LDL.LU R7, [R1+0x14] ;  /* 0x0000140001077983 */ /* 0x000ee20000300800 */
[----:B------:R-:W-:-:S04]  /*1a150*/  VIADD R2, R0, 0x28c40 ;  /* 0x00028c4000027836 */ /* 0x000fc80000000000 */
[C---:B--2---:R-:W-:Y:S02]  /*1a160*/  IMAD R6, R3.reuse, 0x8, R2 ;  /* 0x0000000803067824 */ /* 0x044fe400078e0202 */
[----:B------:R-:W-:Y:S01]  /*1a170*/  VIADD R3, R3, 0x1 ;  /* 0x0000000103037836 */ /* 0x000fe20000000000 */
[----:B---3--:R-:W-:-:S04]  /*1a180*/  SHF.L.U32 R5, R7, 0x1f, RZ ;  /* 0x0000001f07057819 */ /* 0x008fc800000006ff */
[C---:B------:R-:W-:Y:S01]  /*1a190*/  ISETP.NE.AND P1, PT, R3.reuse, 0x2, PT ;  /* 0x000000020300780c */ /* 0x040fe20003f25270 */
[----:B------:R-:W0:Y:S03]  /*1a1a0*/  SYNCS.PHASECHK.TRANS64.TRYWAIT P0, [R6+URZ], R5 ;  /* 0x00000005060075a7 */ /* 0x000e26000800017f */
[----:B------:R-:W-:Y:S02]  /*1a1b0*/  SEL R4, RZ, 0x1, P1 ;  /* 0x00000001ff047807 */ /* 0x000fe40000800000 */
[----:B------:R-:W-:Y:S02]  /*1a1c0*/  SEL R3, R3, RZ, P1 ;  /* 0x000000ff03037207 */ /* 0x000fe40000800000 */
[----:B------:R-:W-:-:S03]  /*1a1d0*/  LOP3.LUT R4, R7, R4, RZ, 0x3c, !PT ;  /* 0x0000000407047212 */ /* 0x000fc600078e3cff */
[----:B------:R-:W-:Y:S01]  /*1a1e0*/  IMAD R7, R3, 0x8, R2 ;  /* 0x0000000803077824 */ /* 0x000fe200078e0202 */
[----:B------:R-:W-:Y:S01]  /*1a1f0*/  SHF.L.U32 R2, R4, 0x1f, RZ ;  /* 0x0000001f04027819 */ /* 0x000fe200000006ff */
[----:B0-----:R-:W-:Y:S06]  /*1a200*/  @!P0 BRA `(.L_x_2515) ;  /* 0x0000001800808947 */ /* 0x001fec0003800000 */
.L_x_2578:
[----:B------:R-:W1:Y:S02]  /*1a210*/  SYNCS.PHASECHK.TRANS64.TRYWAIT P0, [R7+URZ], R2 ;  /* 0x00000002070075a7 */ /* 0x000e64000800017f */
[----:B-1----:R-:W-:Y:S05]  /*1a220*/  @!P0 BRA `(.L_x_2516) ;  /* 0x00000018008c8947 */ /* 0x002fea0003800000 */
.L_x_2579:
[----:B------:R-:W-:Y:S05]  /*1a230*/  @!P2 BRA `(.L_x_2517) ;  /* 0x000000000004a947 */ /* 0x000fea0003800000 */
[----:B------:R-:W-:Y:S01]  /*1a240*/  BPT.TRAP 0x1 ;  /* 0x000000040000795c */ /* 0x000fe20000300000 */
.L_x_2517:
[----:B------:R-:W2:Y:S01]  /*1a250*/  LDL.LU R4, [R1+0x10] ;  /* 0x0000100001047983 */ /* 0x000ea20000300800 */
[----:B------:R-:W-:-:S04]  /*1a260*/  VIADD R0, R0, 0x28c60 ;  /* 0x00028c6000007836 */ /* 0x000fc80000000000 */
[----:B--2---:R-:W-:-:S04]  /*1a270*/  IMAD R4, R4, 0x8, R0 ;  /* 0x0000000804047824 */ /* 0x004fc800078e0200 */
[----:B------:R-:W2:Y:S02]  /*1a280*/  SYNCS.PHASECHK.TRANS64.TRYWAIT P0, [R4+URZ], R5 ;  /* 0x00000005040075a7 */ /* 0x000ea4000800017f */
[----:B--2---:R-:W-:Y:S05]  /*1a290*/  @!P0 BRA `(.L_x_2518) ;  /* 0x0000001800848947 */ /* 0x004fea0003800000 */
.L_x_2580:
[----:B------:R-:W-:-:S07]  /*1a2a0*/  IMAD R3, R3, 0x8, R0 ;  /* 0x0000000803037824 */ /* 0x000fce00078e0200 */
.L_x_2519:
[----:B---3--:R3:W4:Y:S02]  /*1a2b0*/  SYNCS.PHASECHK.TRANS64.TRYWAIT P0, [R3+URZ], R2 ;  /* 0x00000002030075a7 */ /* 0x008724000800017f */
[----:B----4-:R-:W-:Y:S05]  /*1a2c0*/  @!P0 NANOSLEEP.SYNCS 0x989680 ;  /* 0x009896800000895d */ /* 0x010fea0003900000 */
[----:B------:R-:W4:Y:S02]  /*1a2d0*/  @!P0 SYNCS.PHASECHK.TRANS64 P0, [R3+URZ], R2 ;  /* 0x00000002030085a7 */ /* 0x000f24000800007f */
[----:B----4-:R-:W-:Y:S05]  /*1a2e0*/  @!P0 BRA `(.L_x_2519) ;  /* 0xfffffffc00f08947 */ /* 0x010fea000383ffff */
.L_x_2512:
[----:B------:R-:W-:Y:S05]  /*1a2f0*/  BSYNC B0 ;  /* 0x0000000000007941 */ /* 0x000fea0003800000 */
.L_x_2511:
[----:B------:R-:W-:Y:S05]  /*1a300*/  EXIT ;  /* 0x000000000000794d */ /* 0x000fea0003800000 */
.L_x_2270:
[----:B0-----:R-:W-:-:S04]  /*1a310*/  IMAD.U32 R3, RZ, RZ, UR23 ;  /* 0x00000017ff037e24 */ /* 0x001fc8000f8e00ff */
[----:B------:R0:W1:Y:S03]  /*1a320*/  SYNCS.PHASECHK.TRANS64.TRYWAIT P1, [R3+URZ+0x28c50], R0 ;  /* 0x028c5000030075a7 */ /* 0x000066000802017f */
[----:B-1----:R-:W-:Y:S05]  /*1a330*/  @!P1 NANOSLEEP.SYNCS 0x989680 ;  /* 0x009896800000995d */ /* 0x002fea0003900000 */
[----:B------:R-:W1:Y:S02]  /*1a340*/  @!P1 SYNCS.PHASECHK.TRANS64 P1, [R3+URZ+0x28c50], R0 ;  /* 0x028c5000030095a7 */ /* 0x000e64000802007f */
[----:B-1----:R-:W-:Y:S05]  /*1a350*/  @!P1 BRA `(.L_x_2270) ;  /* 0xfffffffc00ec9947 */ /* 0x002fea000383ffff */
[----:B------:R-:W-:Y:S05]  /*1a360*/  BRA `(.L_x_2520) ;  /* 0xfffffe80008c7947 */ /* 0x000fea000383ffff */
.L_x_2275:
[----:B-1----:R-:W-:-:S04]  /*1a370*/  IMAD.U32 R3, RZ, RZ, UR23 ;  /* 0x00000017ff037e24 */ /* 0x002fc8000f8e00ff */
[----:B------:R1:W2:Y:S03]  /*1a380*/  SYNCS.PHASECHK.TRANS64.TRYWAIT P1, [R3+URZ+0x28c50], R0 ;  /* 0x028c5000030075a7 */ /* 0x0002a6000802017f */
[----:B--2---:R-:W-:Y:S05]  /*1a390*/  @!P1 NANOSLEEP.SYNCS 0x989680 ;  /* 0x009896800000995d */ /* 0x004fea0003900000 */
[----:B------:R-:W2:Y:S02]  /*1a3a0*/  @!P1 SYNCS.PHASECHK.TRANS64 P1, [R3+URZ+0x28c50], R0 ;  /* 0x028c5000030095a7 */ /* 0x000ea4000802007f */
[----:B--2---:R-:W-:Y:S05]  /*1a3b0*/  @!P1 BRA `(.L_x_2275) ;  /* 0xfffffffc00ec9947 */ /* 0x004fea000383ffff */
[----:B------:R-:W-:Y:S05]  /*1a3c0*/  BRA `(.L_x_2274) ;  /* 0xfffffe8c00907947 */ /* 0x000fea000383ffff */
.L_x_2285:
[----:B0-----:R-:W-:-:S04]  /*1a3d0*/  IMAD.U32 R3, RZ, RZ, UR46 ;  /* 0x0000002eff037e24 */ /* 0x001fc8000f8e00ff */
[----:B------:R0:W1:Y:S03]  /*1a3e0*/  SYNCS.PHASECHK.TRANS64.TRYWAIT P1, [R3+URZ+0x28c00], R0 ;  /* 0x028c0000030075a7 */ /* 0x000066000802017f */
[----:B-1----:R-:W-:Y:S05]  /*1a3f0*/  @!P1 NANOSLEEP.SYNCS 0x989680 ;  /* 0x009896800000995d */ /* 0x002fea0003900000 */
[----:B------:R-:W1:Y:S02]  /*1a400*/  @!P1 SYNCS.PHASECHK.TRANS64 P1, [R3+URZ+0x28c00], R0 ;  /* 0x028c0000030095a7 */ /* 0x000e64000802007f */
[----:B-1----:R-:W-:Y:S05]  /*1a410*/  @!P1 BRA `(.L_x_2285) ;  /* 0xfffffffc00ec9947 */ /* 0x002fea000383ffff */
[----:B------:R-:W-:Y:S05]  /*1a420*/  BRA `(.L_x_2521) ;  /* 0xfffffea400b47947 */ /* 0x000fea000383ffff */
.L_x_2289:
[----:B--2---:R2:W3:Y:S02]  /*1a430*/  SYNCS.PHASECHK.TRANS64.TRYWAIT P1, [R7+URZ+0x28c30], R8 ;  /* 0x028c3008070075a7 */ /* 0x0044e4000802017f */
[----:B---3--:R-:W-:Y:S05]  /*1a440*/  @!P1 NANOSLEEP.SYNCS 0x989680 ;  /* 0x009896800000995d */ /* 0x008fea0003900000 */
[----:B------:R-:W3:Y:S02]  /*1a450*/  @!P1 SYNCS.PHASECHK.TRANS64 P1, [R7+URZ+0x28c30], R8 ;  /* 0x028c3008070095a7 */ /* 0x000ee4000802007f */
[----:B---3--:R-:W-:Y:S05]  /*1a460*/  @!P1 BRA `(.L_x_2289) ;  /* 0xfffffffc00f09947 */ /* 0x008fea000383ffff */
[----:B------:R-:W-:Y:S05]  /*1a470*/  BRA `(.L_x_2288) ;  /* 0xfffffea400d07947 */ /* 0x000fea000383ffff */
.L_x_2301:
[----:B---3--:R3:W0:Y:S02]  /*1a480*/  SYNCS.PHASECHK.TRANS64.TRYWAIT P2, [R7+URZ+0x28c50], R8 ;  /* 0x028c5008070075a7 */ /* 0x008624000804017f */
[----:B0-----:R-:W-:Y:S05]  /*1a490*/  @!P2 NANOSLEEP.SYNCS 0x989680 ;  /* 0x009896800000a95d */ /* 0x001fea0003900000 */
[----:B------:R-:W0:Y:S02]  /*1a4a0*/  @!P2 SYNCS.PHASECHK.TRANS64 P2, [R7+URZ+0x28c50], R8 ;  /* 0x028c50080700a5a7 */ /* 0x000e24000804007f */
[----:B0-----:R-:W-:Y:S05]  /*1a4b0*/  @!P2 BRA `(.L_x_2301) ;  /* 0xfffffffc00f0a947 */ /* 0x001fea000383ffff */
[----:B------:R-:W-:Y:S05]  /*1a4c0*/  BRA `(.L_x_2300) ;  /* 0xfffffec000707947 */ /* 0x000fea000383ffff */
.L_x_2309:
[----:B-1----:R-:W-:-:S04]  /*1a4d0*/  IMAD.U32 R8, RZ, RZ, UR27 ;  /* 0x0000001bff087e24 */ /* 0x002fc8000f8e00ff */
[----:B------:R1:W2:Y:S03]  /*1a4e0*/  SYNCS.PHASECHK.TRANS64.TRYWAIT P2, [R8+URZ+0x28c30], R7 ;  /* 0x028c3007080075a7 */ /* 0x0002a6000804017f */
[----:B--2---:R-:W-:Y:S05]  /*1a4f0*/  @!P2 NANOSLEEP.SYNCS 0x989680 ;  /* 0x009896800000a95d */ /* 0x004fea0003900000 */
[----:B------:R-:W2:Y:S02]  /*1a500*/  @!P2 SYNCS.PHASECHK.TRANS64 P2, [R8+URZ+0x28c30], R7 ;  /* 0x028c30070800a5a7 */ /* 0x000ea4000804007f */
[----:B--2---:R-:W-:Y:S05]  /*1a510*/  @!P2 BRA `(.L_x_2309) ;  /* 0xfffffffc00eca947 */ /* 0x004fea000383ffff */
[----:B------:R-:W-:Y:S05]  /*1a520*/  BRA `(.L_x_2308) ;  /* 0xfffffec400c47947 */ /* 0x000fea000383ffff */
.L_x_2321:
[----:B--2---:R2:W3:Y:S02]  /*1a530*/  SYNCS.PHASECHK.TRANS64.TRYWAIT P2, [R10+URZ+0x28c50], R7 ;  /* 0x028c50070a0075a7 */ /* 0x0044e4000804017f */
[----:B---3--:R-:W-:Y:S05]  /*1a540*/  @!P2 NANOSLEEP.SYNCS 0x989680 ;  /* 0x009896800000a95d */ /* 0x008fea0003900000 */
[----:B------:R-:W3:Y:S02]  /*1a550*/  @!P2 SYNCS.PHASECHK.TRANS64 P2, [R10+URZ+0x28c50], R7 ;  /* 0x028c50070a00a5a7 */ /* 0x000ee4000804007f */
[----:B---3--:R-:W-:Y:S05]  /*1a560*/  @!P2 BRA `(.L_x_2321) ;  /* 0xfffffffc00f0a947 */ /* 0x008fea000383ffff */
[----:B------:R-:W-:Y:S05]  /*1a570*/  BRA `(.L_x_2320) ;  /* 0xfffffee8001c7947 */ /* 0x000fea000383ffff */
.L_x_2330:
[----:B-1----:R-:W-:-:S04]  /*1a580*/  IMAD.U32 R6, RZ, RZ, UR24 ;  /* 0x00000018ff067e24 */ /* 0x002fc8000f8e00ff */
[----:B------:R1:W3:Y:S03]  /*1a590*/  SYNCS.PHASECHK.TRANS64.TRYWAIT P2, [R6+URZ+0x28c30], R7 ;  /* 0x028c3007060075a7 */ /* 0x0002e6000804017f */
[----:B---3--:R-:W-:Y:S05]  /*1a5a0*/  @!P2 NANOSLEEP.SYNCS 0x989680 ;  /* 0x009896800000a95d */ /* 0x008fea0003900000 */
[----:B------:R-:W3:Y:S02]  /*1a5b0*/  @!P2 SYNCS.PHASECHK.TRANS64 P2, [R6+URZ+0x28c30], R7 ;  /* 0x028c30070600a5a7 */ /* 0x000ee4000804007f */
[----:B---3--:R-:W-:Y:S05]  /*1a5c0*/  @!P2 BRA `(.L_x_2330) ;  /* 0xfffffffc00eca947 */ /* 0x008fea000383ffff */
[----:B------:R-:W-:Y:S05]  /*1a5d0*/  BRA `(.L_x_2329) ;  /* 0xfffffeec00b87947 */ /* 0x000fea000383ffff */
.L_x_2334:
[----:B--2---:R2:W4:Y:S02]  /*1a5e0*/  SYNCS.PHASECHK.TRANS64.TRYWAIT P2, [R10+URZ+0x28c50], R7 ;  /* 0x028c50070a0075a7 */ /* 0x004524000804017f */
[----:B----4-:R-:W-:Y:S05]  /*1a5f0*/  @!P2 NANOSLEEP.SYNCS 0x989680 ;  /* 0x009896800000a95d */ /* 0x010fea0003900000 */
[----:B------:R-:W4:Y:S02]  /*1a600*/  @!P2 SYNCS.PHASECHK.TRANS64 P2, [R10+URZ+0x28c50], R7 ;  /* 0x028c50070a00a5a7 */ /* 0x000f24000804007f */
[----:B----4-:R-:W-:Y:S05]  /*1a610*/  @!P2 BRA `(.L_x_2334) ;  /* 0xfffffffc00f0a947 */ /* 0x010fea000383ffff */
[----:B------:R-:W-:Y:S05]  /*1a620*/  BRA `(.L_x_2333) ;  /* 0xffffff0000d87947 */ /* 0x000fea000383ffff */
.L_x_2340:
[----:B---3--:R-:W-:-:S04]  /*1a630*/  IMAD.U32 R5, RZ, RZ, UR26 ;  /* 0x0000001aff057e24 */ /* 0x008fc8000f8e00ff */
[----:B------:R3:W0:Y:S03]  /*1a640*/  SYNCS.PHASECHK.TRANS64.TRYWAIT P2, [R5+URZ+0x28c30], R8 ;  /* 0x028c3008050075a7 */ /* 0x000626000804017f */
[----:B0-----:R-:W-:Y:S05]  /*1a650*/  @!P2 NANOSLEEP.SYNCS 0x989680 ;  /* 0x009896800000a95d */ /* 0x001fea0003900000 */
[----:B------:R-:W0:Y:S02]  /*1a660*/  @!P2 SYNCS.PHASECHK.TRANS64 P2, [R5+URZ+0x28c30], R8 ;  /* 0x028c30080500a5a7 */ /* 0x000e24000804007f */
[----:B0-----:R-:W-:Y:S05]  /*1a670*/  @!P2 BRA `(.L_x_2340) ;  /* 0xfffffffc00eca947 */ /* 0x001fea000383ffff */
[----:B------:R-:W-:Y:S05]  /*1a680*/  BRA `(.L_x_2339) ;  /* 0xffffff0400cc7947 */ /* 0x000fea000383ffff */
.L_x_2352:
[----:B---3--:R3:W4:Y:S02]  /*1a690*/  SYNCS.PHASECHK.TRANS64.TRYWAIT P2, [R9+URZ+0x28c50], R8 ;  /* 0x028c5008090075a7 */ /* 0x008724000804017f */
[----:B----4-:R-:W-:Y:S05]  /*1a6a0*/  @!P2 NANOSLEEP.SYNCS 0x989680 ;  /* 0x009896800000a95d */ /* 0x010fea0003900000 */
[----:B------:R-:W4:Y:S02]  /*1a6b0*/  @!P2 SYNCS.PHASECHK.TRANS64 P2, [R9+URZ+0x28c50], R8 ;  /* 0x028c50080900a5a7 */ /* 0x000f24000804007f */
[----:B----4-:R-:W-:Y:S05]  /*1a6c0*/  @!P2 BRA `(.L_x_2352) ;  /* 0xfffffffc00f0a947 */ /* 0x010fea000383ffff */
[----:B------:R-:W-:Y:S05]  /*1a6d0*/  BRA `(.L_x_2351) ;  /* 0xffffff24009c7947 */ /* 0x000fea000383ffff */
.L_x_2401:
[----:B-1----:R-:W1:Y:S01]  /*1a6e0*/  S2R R4, SR_TID.X ;  /* 0x0000000000047919 */ /* 0x002e620000002100 */
[----:B------:R-:W-:Y:S01]  /*1a6f0*/  BSSY B0, `(.L_x_2522) ;  /* 0x000000a000007945 */ /* 0x000fe20003800000 */
[----:B------:R-:W-:Y:S02]  /*1a700*/  IMAD.MOV.U32 R12, RZ, RZ, RZ ;  /* 0x000000ffff0c7224 */ /* 0x000fe400078e00ff */
[----:B------:R-:W-:Y:S02]  /*1a710*/  IMAD.MOV.U32 R11, RZ, RZ, 0x1f ;  /* 0x0000001fff0b7424 */ /* 0x000fe400078e00ff */
[----:B------:R-:W-:Y:S01]  /*1a720*/  IMAD.MOV.U32 R15, RZ, RZ, -0x1 ;  /* 0xffffffffff0f7424 */ /* 0x000fe200078e00ff */
[----:B-1----:R-:W-:-:S04]  /*1a730*/  SHF.R.U32.HI R4, RZ, 0x5, R4 ;  /* 0x00000005ff047819 */ /* 0x002fc80000011604 */
[----:B------:R-:W-:-:S05]  /*1a740*/  LOP3.LUT R4, R4, 0x3, RZ, 0xc0, !PT ;  /* 0x0000000304047812 */ /* 0x000fca00078ec0ff */
[----:B------:R-:W-:-:S07]  /*1a750*/  IMAD.MOV.U32 R13, RZ, RZ, R4 ;  /* 0x000000ffff0d7224 */ /* 0x000fce00078e0004 */
[----:B0-2---:R-:W-:Y:S05]  /*1a760*/  WARPSYNC.COLLECTIVE R15, `(.L_x_2523) ;  /* 0x000000000f087348 */ /* 0x005fea0003c00000 */
[----:B------:R1:W3:Y:S02]  /*1a770*/  SHFL.IDX P6, R14, R13, R12, R11 ;  /* 0x0000000c0d0e7389 */ /* 0x0002e400000c000b */
[----:B0123--:R-:W-:Y:S01]  /*1a780*/  ENDCOLLECTIVE ;  /* 0x000000000000791b */ /* 0x00ffe20003800000 */
.L_x_2523:
[----:B------:R-:W-:Y:S05]  /*1a790*/  BSYNC B0 ;  /* 0x0000000000007941 */ /* 0x000fea0003800000 */
.L_x_2522:
[----:B------:R-:W-:Y:S05]  /*1a7a0*/  BRA `(.L_x_2524) ;  /* 0xffffffa000307947 */ /* 0x000fea000383ffff */
.L_x_2403:
[----:B------:R-:W-:Y:S01]  /*1a7b0*/  BSSY B0, `(.L_x_2525) ;  /* 0x0000006000007945 */ /* 0x000fe20003800000 */
[----:B------:R-:W-:-:S07]  /*1a7c0*/  IMAD.MOV.U32 R15, RZ, RZ, -0x1 ;  /* 0xffffffffff0f7424 */ /* 0x000fce00078e00ff */
[----:B012---:R-:W-:Y:S05]  /*1a7d0*/  WARPSYNC.COLLECTIVE R15, `(.L_x_2526) ;  /* 0x000000000f0c7348 */ /* 0x007fea0003c00000 */
[----:B------:R-:W-:Y:S02]  /*1a7e0*/  ELECT P6, UR62, PT ;  /* 0x00000000003e782f */ /* 0x000fe400038c0000 */
[----:B------:R-:W-:Y:S01]  /*1a7f0*/  MOV R14, UR62 ;  /* 0x0000003e000e7c02 */ /* 0x000fe20008000f00 */
[----:B012---:R-:W-:Y:S10]  /*1a800*/  ENDCOLLECTIVE ;  /* 0x000000000000791b */ /* 0x007ff40003800000 */
.L_x_2526:
[----:B------:R-:W-:Y:S05]  /*1a810*/  BSYNC B0 ;  /* 0x0000000000007941 */ /* 0x000fea0003800000 */
.L_x_2525:
[----:B------:R-:W-:Y:S05]  /*1a820*/  BRA `(.L_x_2527) ;  /* 0xffffffa000347947 */ /* 0x000fea000383ffff */
.L_x_2405:
[----:B---3--:R3:W4:Y:S02]  /*1a830*/  SYNCS.PHASECHK.TRANS64.TRYWAIT P0, [R0+URZ+0x28c40], R2 ;  /* 0x028c4002000075a7 */ /* 0x008724000800017f */
[----:B----4-:R-:W-:Y:S05]  /*1a840*/  @!P0 NANOSLEEP.SYNCS 0x989680 ;  /* 0x009896800000895d */ /* 0x010fea0003900000 */
[----:B------:R-:W4:Y:S02]  /*1a850*/  @!P0 SYNCS.PHASECHK.TRANS64 P0, [R0+URZ+0x28c40], R2 ;  /* 0x028c4002000085a7 */ /* 0x000f24000800007f */
[----:B----4-:R-:W-:Y:S05]  /*1a860*/  @!P0 BRA `(.L_x_2405) ;  /* 0xfffffffc00f08947 */ /* 0x010fea000383ffff */
[----:B------:R-:W-:Y:S05]  /*1a870*/  BRA `(.L_x_2528) ;  /* 0xffffffa000987947 */ /* 0x000fea000383ffff */
.L_x_2409:
[----:B------:R-:W2:Y:S01]  /*1a880*/  LDL.LU R11, [R1+0x28] ;  /* 0x00002800010b7983 */ /* 0x000ea20000300800 */
[----:B------:R-:W-:Y:S02]  /*1a890*/  IMAD.MOV.U32 R5, RZ, RZ, R12 ;  /* 0x000000ffff057224 */ /* 0x000fe400078e000c */
[----:B------:R-:W-:Y:S02]  /*1a8a0*/  IMAD.MOV.U32 R13, RZ, RZ, R0 ;  /* 0x000000ffff0d7224 */ /* 0x000fe400078e0000 */
[----:B------:R-:W-:Y:S02]  /*1a8b0*/  IMAD.MOV.U32 R12, RZ, RZ, RZ ;  /* 0x000000ffff0c7224 */ /* 0x000fe400078e00ff */
[----:B------:R-:W-:Y:S02]  /*1a8c0*/  IMAD.MOV.U32 R15, RZ, RZ, -0x1 ;  /* 0xffffffffff0f7424 */ /* 0x000fe400078e00ff */
[----:B------:R-:W-:-:S04]  /*1a8d0*/  IMAD.IADD R3, R10, 0x1, R5 ;  /* 0x000000010a037824 */ /* 0x000fc800078e0205 */
[----:B------:R-:W-:Y:S02]  /*1a8e0*/  VIADD R5, R3, 0x10 ;  /* 0x0000001003057836 */ /* 0x000fe40000000000 */
[----:B--2---:R-:W-:Y:S02]  /*1a8f0*/  IMAD R2, R11, R7, RZ ;  /* 0x000000070b027224 */ /* 0x004fe400078e02ff */
[----:B------:R-:W-:-:S03]  /*1a900*/  IMAD.MOV.U32 R11, RZ, RZ, 0x181f ;  /* 0x0000181fff0b7424 */ /* 0x000fc600078e00ff */
[----:B------:R-:W-:-:S13]  /*1a910*/  ISETP.GE.AND P1, PT, R3, R2, PT ;  /* 0x000000020300720c */ /* 0x000fda0003f26270 */
[----:B-----5:R-:W-:Y:S05]  /*1a920*/  WARPSYNC.COLLECTIVE R15, `(.L_x_2529) ;  /* 0x000000000f087348 */ /* 0x020fea0003c00000 */
[----:B------:R0:W1:Y:S02]  /*1a930*/  SHFL.IDX P6, R14, R13, R12, R11 ;  /* 0x0000000c0d0e7389 */ /* 0x00006400000c000b */
[----:B01---5:R-:W-:Y:S01]  /*1a940*/  ENDCOLLECTIVE ;  /* 0x000000000000791b */ /* 0x023fe20003800000 */
.L_x_2529:
[----:B------:R-:W-:Y:S02]  /*1a950*/  IMAD.MOV.U32 R13, RZ, RZ, R4 ;  /* 0x000000ffff0d7224 */ /* 0x000fe400078e0004 */
[----:B------:R-:W-:-:S07]  /*1a960*/  IMAD.MOV.U32 R6, RZ, RZ, R14 ;  /* 0x000000ffff067224 */ /* 0x000fce00078e000e */
[----:B------:R-:W-:Y:S05]  /*1a970*/  WARPSYNC.COLLECTIVE R15, `(.L_x_2530) ;  /* 0x000000000f087348 */ /* 0x000fea0003c00000 */
[----:B------:R0:W1:Y:S02]  /*1a980*/  SHFL.IDX P6, R14, R13, R12, R11 ;  /* 0x0000000c0d0e7389 */ /* 0x00006400000c000b */
[----:B01----:R-:W-:Y:S01]  /*1a990*/  ENDCOLLECTIVE ;  /* 0x000000000000791b */ /* 0x003fe20003800000 */
.L_x_2530:
[----:B------:R-:W-:Y:S02]  /*1a9a0*/  IMAD.MOV.U32 R13, RZ, RZ, R0 ;  /* 0x000000ffff0d7224 */ /* 0x000fe400078e0000 */
[----:B------:R-:W-:Y:S02]  /*1a9b0*/  IMAD.MOV.U32 R12, RZ, RZ, 0x1 ;  /* 0x00000001ff0c7424 */ /* 0x000fe400078e00ff */
[----:B------:R-:W-:-:S07]  /*1a9c0*/  IMAD.MOV.U32 R7, RZ, RZ, R14 ;  /* 0x000000ffff077224 */ /* 0x000fce00078e000e */
[----:B------:R-:W-:Y:S05]  /*1a9d0*/  WARPSYNC.COLLECTIVE R15, `(.L_x_2531) ;  /* 0x000000000f087348 */ /* 0x000fea0003c00000 */
[----:B------:R0:W1:Y:S02]  /*1a9e0*/  SHFL.IDX P6, R14, R13, R12, R11 ;  /* 0x0000000c0d0e7389 */ /* 0x00006400000c000b */
[----:B01----:R-:W-:Y:S01]  /*1a9f0*/  ENDCOLLECTIVE ;  /* 0x000000000000791b */ /* 0x003fe20003800000 */
.L_x_2531:
        /* <DEDUP_REMOVED lines=15> */
.L_x_2532:
[----:B------:R-:W-:Y:S02]  /*1aaf0*/  IMAD.MOV.U32 R13, RZ, RZ, R0 ;  /* 0x000000ffff0d7224 */ /* 0x000fe400078e0000 */
[----:B------:R-:W-:Y:S02]  /*1ab00*/  IMAD.MOV.U32 R12, RZ, RZ, 0x2 ;  /* 0x00000002ff0c7424 */ /* 0x000fe400078e00ff */
[----:B------:R-:W-:-:S07]  /*1ab10*/  IMAD.MOV.U32 R5, RZ, RZ, R14 ;  /* 0x000000ffff057224 */ /* 0x000fce00078e000e */
[----:B------:R-:W-:Y:S05]  /*1ab20*/  WARPSYNC.COLLECTIVE R15, `(.L_x_2533) ;  /* 0x000000000f087348 */ /* 0x000fea0003c00000 */
[----:B------:R0:W1:Y:S02]  /*1ab30*/  SHFL.IDX P6, R14, R13, R12, R11 ;  /* 0x0000000c0d0e7389 */ /* 0x00006400000c000b */
[----:B01----:R-:W-:Y:S01]  /*1ab40*/  ENDCOLLECTIVE ;  /* 0x000000000000791b */ /* 0x003fe20003800000 */
.L_x_2533:
        /* <DEDUP_REMOVED lines=15> */
.L_x_2534:
[----:B------:R-:W-:Y:S02]  /*1ac40*/  IMAD.MOV.U32 R13, RZ, RZ, R0 ;  /* 0x000000ffff0d7224 */ /* 0x000fe400078e0000 */
[----:B------:R-:W-:Y:S02]  /*1ac50*/  IMAD.MOV.U32 R12, RZ, RZ, 0x3 ;  /* 0x00000003ff0c7424 */ /* 0x000fe400078e00ff */
[----:B------:R-:W-:-:S07]  /*1ac60*/  IMAD.MOV.U32 R5, RZ, RZ, R14 ;  /* 0x000000ffff057224 */ /* 0x000fce00078e000e */
[----:B------:R-:W-:Y:S05]  /*1ac70*/  WARPSYNC.COLLECTIVE R15, `(.L_x_2535) ;  /* 0x000000000f087348 */ /* 0x000fea0003c00000 */
[----:B------:R0:W1:Y:S02]  /*1ac80*/  SHFL.IDX P6, R14, R13, R12, R11 ;  /* 0x0000000c0d0e7389 */ /* 0x00006400000c000b */
[----:B01----:R-:W-:Y:S01]  /*1ac90*/  ENDCOLLECTIVE ;  /* 0x000000000000791b */ /* 0x003fe20003800000 */
.L_x_2535:
        /* <DEDUP_REMOVED lines=13> */
.L_x_2536:
[----:B------:R-:W-:Y:S01]  /*1ad70*/  IMAD.MOV.U32 R4, RZ, RZ, R14 ;  /* 0x000000ffff047224 */ /* 0x000fe200078e000e */
[----:B------:R-:W-:Y:S06]  /*1ad80*/  BRA `(.L_x_2537) ;  /* 0xffffffa400d87947 */ /* 0x000fec000383ffff */
.L_x_2412:
[----:B-1----:R1:W2:Y:S02]  /*1ad90*/  SYNCS.PHASECHK.TRANS64.TRYWAIT P0, [R19+URZ+0x28c20], R0 ;  /* 0x028c2000130075a7 */ /* 0x0022a4000800017f */
[----:B--2---:R-:W-:Y:S05]  /*1ada0*/  @!P0 NANOSLEEP.SYNCS 0x989680 ;  /* 0x009896800000895d */ /* 0x004fea0003900000 */
[----:B------:R-:W2:Y:S02]  /*1adb0*/  @!P0 SYNCS.PHASECHK.TRANS64 P0, [R19+URZ+0x28c20], R0 ;  /* 0x028c2000130085a7 */ /* 0x000ea4000800007f */
[----:B--2---:R-:W-:Y:S05]  /*1adc0*/  @!P0 BRA `(.L_x_2412) ;  /* 0xfffffffc00f08947 */ /* 0x004fea000383ffff */
[----:B------:R-:W-:Y:S05]  /*1add0*/  BRA `(.L_x_2538) ;  /* 0xffffffa800347947 */ /* 0x000fea000383ffff */
.L_x_2416:
[----:B-1----:R1:W2:Y:S02]  /*1ade0*/  SYNCS.PHASECHK.TRANS64.TRYWAIT P0, [R0+URZ+0x28c60], R2 ;  /* 0x028c6002000075a7 */ /* 0x0022a4000800017f */
[----:B--2---:R-:W-:Y:S05]  /*1adf0*/  @!P0 NANOSLEEP.SYNCS 0x989680 ;  /* 0x009896800000895d */ /* 0x004fea0003900000 */
[----:B------:R-:W2:Y:S02]  /*1ae00*/  @!P0 SYNCS.PHASECHK.TRANS64 P0, [R0+URZ+0x28c60], R2 ;  /* 0x028c6002000085a7 */ /* 0x000ea4000800007f */
[----:B--2---:R-:W-:Y:S05]  /*1ae10*/  @!P0 BRA `(.L_x_2416) ;  /* 0xfffffffc00f08947 */ /* 0x004fea000383ffff */
[----:B------:R-:W-:Y:S05]  /*1ae20*/  BRA `(.L_x_2539) ;  /* 0xffffffa800587947 */ /* 0x000fea000383ffff */
.L_x_2435:
[----:B-1----:R1:W2:Y:S02]  /*1ae30*/  SYNCS.PHASECHK.TRANS64.TRYWAIT P0, [R3+URZ+0x28c40], R2 ;  /* 0x028c4002030075a7 */ /* 0x0022a4000800017f */
[----:B--2---:R-:W-:Y:S05]  /*1ae40*/  @!P0 NANOSLEEP.SYNCS 0x989680 ;  /* 0x009896800000895d */ /* 0x004fea0003900000 */
[----:B------:R-:W2:Y:S02]  /*1ae50*/  @!P0 SYNCS.PHASECHK.TRANS64 P0, [R3+URZ+0x28c40], R2 ;  /* 0x028c4002030085a7 */ /* 0x000ea4000800007f */
[----:B--2---:R-:W-:Y:S05]  /*1ae60*/  @!P0 BRA `(.L_x_2435) ;  /* 0xfffffffc00f08947 */ /* 0x004fea000383ffff */
[----:B------:R-:W-:Y:S05]  /*1ae70*/  BRA `(.L_x_2540) ;  /* 0xffffffb400887947 */ /* 0x000fea000383ffff */
.L_x_2440:
[----:B--2---:R2:W3:Y:S02]  /*1ae80*/  SYNCS.PHASECHK.TRANS64.TRYWAIT P0, [R3+URZ+0x28c60], R2 ;  /* 0x028c6002030075a7 */ /* 0x0044e4000800017f */
[----:B---3--:R-:W-:Y:S05]  /*1ae90*/  @!P0 NANOSLEEP.SYNCS 0x989680 ;  /* 0x009896800000895d */ /* 0x008fea0003900000 */
[----:B------:R-:W3:Y:S02]  /*1aea0*/  @!P0 SYNCS.PHASECHK.TRANS64 P0, [R3+URZ+0x28c60], R2 ;  /* 0x028c6002030085a7 */ /* 0x000ee4000800007f */
[----:B---3--:R-:W-:Y:S05]  /*1aeb0*/  @!P0 BRA `(.L_x_2440) ;  /* 0xfffffffc00f08947 */ /* 0x008fea000383ffff */
[----:B------:R-:W-:Y:S05]  /*1aec0*/  BRA `(.L_x_2541) ;  /* 0xffffffb800087947 */ /* 0x000fea000383ffff */
.L_x_2455:
[----:B0-----:R0:W1:Y:S02]  /*1aed0*/  SYNCS.PHASECHK.TRANS64.TRYWAIT P0, [R4+URZ+0x28c40], R2 ;  /* 0x028c4002040075a7 */ /* 0x001064000800017f */
[----:B-1----:R-:W-:Y:S05]  /*1aee0*/  @!P0 NANOSLEEP.SYNCS 0x989680 ;  /* 0x009896800000895d */ /* 0x002fea0003900000 */
[----:B------:R-:W1:Y:S02]  /*1aef0*/  @!P0 SYNCS.PHASECHK.TRANS64 P0, [R4+URZ+0x28c40], R2 ;  /* 0x028c4002040085a7 */ /* 0x000e64000800007f */
[----:B-1----:R-:W-:Y:S05]  /*1af00*/  @!P0 BRA `(.L_x_2455) ;  /* 0xfffffffc00f08947 */ /* 0x002fea000383ffff */
[----:B------:R-:W-:Y:S05]  /*1af10*/  BRA `(.L_x_2542) ;  /* 0xffffffc000e47947 */ /* 0x000fea000383ffff */
.L_x_2460:
[----:B-1----:R1:W2:Y:S02]  /*1af20*/  SYNCS.PHASECHK.TRANS64.TRYWAIT P0, [R4+URZ+0x28c60], R2 ;  /* 0x028c6002040075a7 */ /* 0x0022a4000800017f */
[----:B--2---:R-:W-:Y:S05]  /*1af30*/  @!P0 NANOSLEEP.SYNCS 0x989680 ;  /* 0x009896800000895d */ /* 0x004fea0003900000 */
[----:B------:R-:W2:Y:S02]  /*1af40*/  @!P0 SYNCS.PHASECHK.TRANS64 P0, [R4+URZ+0x28c60], R2 ;  /* 0x028c6002040085a7 */ /* 0x000ea4000800007f */
[----:B--2---:R-:W-:Y:S05]  /*1af50*/  @!P0 BRA `(.L_x_2460) ;  /* 0xfffffffc00f08947 */ /* 0x004fea000383ffff */
[----:B------:R-:W-:Y:S05]  /*1af60*/  BRA `(.L_x_2543) ;  /* 0xffffffc400607947 */ /* 0x000fea000383ffff */
.L_x_2475:
[----:B-1----:R1:W2:Y:S02]  /*1af70*/  SYNCS.PHASECHK.TRANS64.TRYWAIT P0, [R4+URZ+0x28c40], R2 ;  /* 0x028c4002040075a7 */ /* 0x0022a4000800017f */
[----:B--2---:R-:W-:Y:S05]  /*1af80*/  @!P0 NANOSLEEP.SYNCS 0x989680 ;  /* 0x009896800000895d */ /* 0x004fea0003900000 */
[----:B------:R-:W2:Y:S02]  /*1af90*/  @!P0 SYNCS.PHASECHK.TRANS64 P0, [R4+URZ+0x28c40], R2 ;  /* 0x028c4002040085a7 */ /* 0x000ea4000800007f */
[----:B--2---:R-:W-:Y:S05]  /*1afa0*/  @!P0 BRA `(.L_x_2475) ;  /* 0xfffffffc00f08947 */ /* 0x004fea000383ffff */
[----:B------:R-:W-:Y:S05]  /*1afb0*/  BRA `(.L_x_2544) ;  /* 0xffffffd000207947 */ /* 0x000fea000383ffff */
.L_x_2480:
[----:B0-----:R0:W2:Y:S02]  /*1afc0*/  SYNCS.PHASECHK.TRANS64.TRYWAIT P0, [R4+URZ+0x28c60], R2 ;  /* 0x028c6002040075a7 */ /* 0x0010a4000800017f */
[----:B--2---:R-:W-:Y:S05]  /*1afd0*/  @!P0 NANOSLEEP.SYNCS 0x989680 ;  /* 0x009896800000895d */ /* 0x004fea0003900000 */
[----:B------:R-:W2:Y:S02]  /*1afe0*/  @!P0 SYNCS.PHASECHK.TRANS64 P0, [R4+URZ+0x28c60], R2 ;  /* 0x028c6002040085a7 */ /* 0x000ea4000800007f */
[----:B--2---:R-:W-:Y:S05]  /*1aff0*/  @!P0 BRA `(.L_x_2480) ;  /* 0xfffffffc00f08947 */ /* 0x004fea000383ffff */
[----:B------:R-:W-:Y:S05]  /*1b000*/  BRA `(.L_x_2545) ;  /* 0xffffffd000a07947 */ /* 0x000fea000383ffff */
.L_x_2496:
[----:B---34-:R-:W3:Y:S01]  /*1b010*/  LDL R0, [R1] ;  /* 0x0000000001007983 */ /* 0x018ee20000100800 */
[----:B------:R-:W-:Y:S01]  /*1b020*/  BSSY B0, `(.L_x_2546) ;  /* 0x0000008000007945 */ /* 0x000fe20003800000 */
[----:B------:R-:W-:Y:S02]  /*1b030*/  IMAD.MOV.U32 R12, RZ, RZ, RZ ;  /* 0x000000ffff0c7224 */ /* 0x000fe400078e00ff */
[----:B------:R-:W-:Y:S02]  /*1b040*/  IMAD.MOV.U32 R11, RZ, RZ, 0x1f ;  /* 0x0000001fff0b7424 */ /* 0x000fe400078e00ff */
[----:B------:R-:W-:Y:S02]  /*1b050*/  IMAD.MOV.U32 R15, RZ, RZ, -0x1 ;  /* 0xffffffffff0f7424 */ /* 0x000fe400078e00ff */
[----:B---3--:R-:W-:-:S07]  /*1b060*/  IMAD.MOV.U32 R13, RZ, RZ, R0 ;  /* 0x000000ffff0d7224 */ /* 0x008fce00078e0000 */
[----:B012---:R-:W-:Y:S05]  /*1b070*/  WARPSYNC.COLLECTIVE R15, `(.L_x_2547) ;  /* 0x000000000f087348 */ /* 0x007fea0003c00000 */
[----:B------:R3:W4:Y:S02]  /*1b080*/  SHFL.IDX P6, R14, R13, R12, R11 ;  /* 0x0000000c0d0e7389 */ /* 0x00072400000c000b */
[----:B01234-:R-:W-:Y:S01]  /*1b090*/  ENDCOLLECTIVE ;  /* 0x000000000000791b */ /* 0x01ffe20003800000 */
.L_x_2547:
[----:B------:R-:W-:Y:S05]  /*1b0a0*/  BSYNC B0 ;  /* 0x0000000000007941 */ /* 0x000fea0003800000 */
.L_x_2546:
        /* <DEDUP_REMOVED lines=9> */
.L_x_2548:
        /* <DEDUP_REMOVED lines=14> */
[C---:B------:R-:W-:Y:S02]  /*1b220*/  ISETP.GE.U32.AND P3, PT, R16.reuse, 0x4, PT ;  /* 0x000000041000780c */ /* 0x040fe40003f66070 */
[C---:B------:R-:W-:Y:S02]  /*1b230*/  ISETP.GE.U32.AND P4, PT, R16.reuse, 0x8, PT ;  /* 0x000000081000780c */ /* 0x040fe40003f86070 */
[C---:B------:R-:W-:Y:S01]  /*1b240*/  ISETP.GE.U32.AND P5, PT, R16.reuse, 0x10, PT ;  /* 0x000000101000780c */ /* 0x040fe20003fa6070 */
[----:B--2---:R-:W-:Y:S02]  /*1b250*/  @!P1 IMAD.MOV.U32 R5, RZ, RZ, R8 ;  /* 0x000000ffff059224 */ /* 0x004fe400078e0008 */
[----:B---3--:R-:W-:Y:S01]  /*1b260*/  @!P1 IMAD.MOV.U32 R7, RZ, RZ, R6 ;  /* 0x000000ffff079224 */ /* 0x008fe200078e0006 */
[----:B------:R-:W-:Y:S01]  /*1b270*/  ISETP.NE.AND P1, PT, R16, RZ, PT ;  /* 0x000000ff1000720c */ /* 0x000fe20003f25270 */
[----:B------:R-:W-:-:S02]  /*1b280*/  IMAD.MOV.U32 R6, RZ, RZ, RZ ;  /* 0x000000ffff067224 */ /* 0x000fc400078e00ff */
[----:B------:R-:W-:-:S04]  /*1b290*/  IMAD R2, R7, R5, RZ ;  /* 0x0000000507027224 */ /* 0x000fc800078e02ff */
[----:B------:R-:W-:-:S07]  /*1b2a0*/  IMAD.MOV.U32 R13, RZ, RZ, R2 ;  /* 0x000000ffff0d7224 */ /* 0x000fce00078e0002 */
[----:B------:R-:W-:Y:S05]  /*1b2b0*/  WARPSYNC.COLLECTIVE R15, `(.L_x_2549) ;  /* 0x000000000f087348 */ /* 0x000fea0003c00000 */
[----:B------:R0:W1:Y:S02]  /*1b2c0*/  SHFL.UP P6, R14, R13, R12, R11 ;  /* 0x0400000c0d0e7389 */ /* 0x00006400000c000b */
[----:B01----:R-:W-:Y:S01]  /*1b2d0*/  ENDCOLLECTIVE ;  /* 0x000000000000791b */ /* 0x003fe20003800000 */
.L_x_2549:
[----:B------:R-:W-:Y:S01]  /*1b2e0*/  IMAD.MOV.U32 R12, RZ, RZ, 0x2 ;  /* 0x00000002ff0c7424 */ /* 0x000fe200078e00ff */
[----:B------:R-:W-:-:S05]  /*1b2f0*/  SEL R3, R14, RZ, P1 ;  /* 0x000000ff0e037207 */ /* 0x000fca0000800000 */
[----:B------:R-:W-:-:S04]  /*1b300*/  IMAD.IADD R2, R2, 0x1, R3 ;  /* 0x0000000102027824 */ /* 0x000fc800078e0203 */
[----:B------:R-:W-:-:S07]  /*1b310*/  IMAD.MOV.U32 R13, RZ, RZ, R2 ;  /* 0x000000ffff0d7224 */ /* 0x000fce00078e0002 */
[----:B------:R-:W-:Y:S05]  /*1b320*/  WARPSYNC.COLLECTIVE R15, `(.L_x_2550) ;  /* 0x000000000f087348 */ /* 0x000fea0003c00000 */
[----:B------:R0:W1:Y:S02]  /*1b330*/  SHFL.UP P6, R14, R13, R12, R11 ;  /* 0x0400000c0d0e7389 */ /* 0x00006400000c000b */
[----:B01----:R-:W-:Y:S01]  /*1b340*/  ENDCOLLECTIVE ;  /* 0x000000000000791b */ /* 0x003fe20003800000 */
.L_x_2550:
[----:B------:R-:W-:Y:S01]  /*1b350*/  IMAD.MOV.U32 R12, RZ, RZ, 0x4 ;  /* 0x00000004ff0c7424 */ /* 0x000fe200078e00ff */
[----:B------:R-:W-:-:S05]  /*1b360*/  SEL R3, R14, RZ, P2 ;  /* 0x000000ff0e037207 */ /* 0x000fca0001000000 */
[----:B------:R-:W-:-:S04]  /*1b370*/  IMAD.IADD R2, R2, 0x1, R3 ;  /* 0x0000000102027824 */ /* 0x000fc800078e0203 */
[----:B------:R-:W-:-:S07]  /*1b380*/  IMAD.MOV.U32 R13, RZ, RZ, R2 ;  /* 0x000000ffff0d7224 */ /* 0x000fce00078e0002 */
[----:B------:R-:W-:Y:S05]  /*1b390*/  WARPSYNC.COLLECTIVE R15, `(.L_x_2551) ;  /* 0x000000000f087348 */ /* 0x000fea0003c00000 */
[----:B------:R0:W1:Y:S02]  /*1b3a0*/  SHFL.UP P6, R14, R13, R12, R11 ;  /* 0x0400000c0d0e7389 */ /* 0x00006400000c000b */
[----:B01----:R-:W-:Y:S01]  /*1b3b0*/  ENDCOLLECTIVE ;  /* 0x000000000000791b */ /* 0x003fe20003800000 */
.L_x_2551:
[----:B------:R-:W-:Y:S01]  /*1b3c0*/  IMAD.MOV.U32 R12, RZ, RZ, 0x8 ;  /* 0x00000008ff0c7424 */ /* 0x000fe200078e00ff */
[----:B------:R-:W-:-:S05]  /*1b3d0*/  SEL R3, R14, RZ, P3 ;  /* 0x000000ff0e037207 */ /* 0x000fca0001800000 */
[----:B------:R-:W-:-:S04]  /*1b3e0*/  IMAD.IADD R2, R2, 0x1, R3 ;  /* 0x0000000102027824 */ /* 0x000fc800078e0203 */
[----:B------:R-:W-:-:S07]  /*1b3f0*/  IMAD.MOV.U32 R13, RZ, RZ, R2 ;  /* 0x000000ffff0d7224 */ /* 0x000fce00078e0002 */
[----:B------:R-:W-:Y:S05]  /*1b400*/  WARPSYNC.COLLECTIVE R15, `(.L_x_2552) ;  /* 0x000000000f087348 */ /* 0x000fea0003c00000 */
[----:B------:R0:W1:Y:S02]  /*1b410*/  SHFL.UP P6, R14, R13, R12, R11 ;  /* 0x0400000c0d0e7389 */ /* 0x00006400000c000b */
[----:B01----:R-:W-:Y:S01]  /*1b420*/  ENDCOLLECTIVE ;  /* 0x000000000000791b */ /* 0x003fe20003800000 */
.L_x_2552:
[----:B------:R-:W-:Y:S01]  /*1b430*/  IMAD.MOV.U32 R12, RZ, RZ, 0x10 ;  /* 0x00000010ff0c7424 */ /* 0x000fe200078e00ff */
[----:B------:R-:W-:-:S05]  /*1b440*/  SEL R3, R14, RZ, P4 ;  /* 0x000000ff0e037207 */ /* 0x000fca0002000000 */
[----:B------:R-:W-:-:S04]  /*1b450*/  IMAD.IADD R2, R2, 0x1, R3 ;  /* 0x0000000102027824 */ /* 0x000fc800078e0203 */
[----:B------:R-:W-:-:S07]  /*1b460*/  IMAD.MOV.U32 R13, RZ, RZ, R2 ;  /* 0x000000ffff0d7224 */ /* 0x000fce00078e0002 */
[----:B------:R-:W-:Y:S05]  /*1b470*/  WARPSYNC.COLLECTIVE R15, `(.L_x_2553) ;  /* 0x000000000f087348 */ /* 0x000fea0003c00000 */
[----:B------:R0:W1:Y:S02]  /*1b480*/  SHFL.UP P6, R14, R13, R12, R11 ;  /* 0x0400000c0d0e7389 */ /* 0x00006400000c000b */
[----:B01----:R-:W-:Y:S01]  /*1b490*/  ENDCOLLECTIVE ;  /* 0x000000000000791b */ /* 0x003fe20003800000 */
.L_x_2553:
        /* <DEDUP_REMOVED lines=8> */
.L_x_2554:
[----:B------:R-:W-:Y:S05]  /*1b520*/  BRA `(.L_x_2555) ;  /* 0xffffffd800f87947 */ /* 0x000fea000383ffff */
.L_x_2499:
        /* <DEDUP_REMOVED lines=8> */
.L_x_2557:
[----:B------:R-:W-:Y:S05]  /*1b5b0*/  BSYNC B0 ;  /* 0x0000000000007941 */ /* 0x000fea0003800000 */
.L_x_2556:
        /* <DEDUP_REMOVED lines=9> */
.L_x_2558:
[----:B------:R-:W-:Y:S01]  /*1b650*/  IMAD.MOV.U32 R12, RZ, RZ, 0x4 ;  /* 0x00000004ff0c7424 */ /* 0x000fe200078e00ff */
[----:B------:R-:W-:-:S05]  /*1b660*/  SEL R3, R14, RZ, P2 ;  /* 0x000000ff0e037207 */ /* 0x000fca0001000000 */
[----:B------:R-:W-:-:S04]  /*1b670*/  IMAD.IADD R2, R2, 0x1, R3 ;  /* 0x0000000102027824 */ /* 0x000fc800078e0203 */
[----:B------:R-:W-:-:S07]  /*1b680*/  IMAD.MOV.U32 R13, RZ, RZ, R2 ;  /* 0x000000ffff0d7224 */ /* 0x000fce00078e0002 */
[----:B------:R-:W-:Y:S05]  /*1b690*/  WARPSYNC.COLLECTIVE R15, `(.L_x_2559) ;  /* 0x000000000f087348 */ /* 0x000fea0003c00000 */
[----:B------:R0:W1:Y:S02]  /*1b6a0*/  SHFL.UP P6, R14, R13, R12, R11 ;  /* 0x0400000c0d0e7389 */ /* 0x00006400000c000b */
[----:B01----:R-:W-:Y:S01]  /*1b6b0*/  ENDCOLLECTIVE ;  /* 0x000000000000791b */ /* 0x003fe20003800000 */
.L_x_2559:
[----:B------:R-:W-:Y:S01]  /*1b6c0*/  IMAD.MOV.U32 R12, RZ, RZ, 0x8 ;  /* 0x00000008ff0c7424 */ /* 0x000fe200078e00ff */
[----:B------:R-:W-:-:S05]  /*1b6d0*/  SEL R3, R14, RZ, P3 ;  /* 0x000000ff0e037207 */ /* 0x000fca0001800000 */
[----:B------:R-:W-:-:S04]  /*1b6e0*/  IMAD.IADD R2, R2, 0x1, R3 ;  /* 0x0000000102027824 */ /* 0x000fc800078e0203 */
[----:B------:R-:W-:-:S07]  /*1b6f0*/  IMAD.MOV.U32 R13, RZ, RZ, R2 ;  /* 0x000000ffff0d7224 */ /* 0x000fce00078e0002 */
[----:B------:R-:W-:Y:S05]  /*1b700*/  WARPSYNC.COLLECTIVE R15, `(.L_x_2560) ;  /* 0x000000000f087348 */ /* 0x000fea0003c00000 */
[----:B------:R0:W1:Y:S02]  /*1b710*/  SHFL.UP P6, R14, R13, R12, R11 ;  /* 0x0400000c0d0e7389 */ /* 0x00006400000c000b */
[----:B01----:R-:W-:Y:S01]  /*1b720*/  ENDCOLLECTIVE ;  /* 0x000000000000791b */ /* 0x003fe20003800000 */
.L_x_2560:
[----:B------:R-:W-:Y:S01]  /*1b730*/  IMAD.MOV.U32 R12, RZ, RZ, 0x10 ;  /* 0x00000010ff0c7424 */ /* 0x000fe200078e00ff */
[----:B------:R-:W-:-:S05]  /*1b740*/  SEL R3, R14, RZ, P4 ;  /* 0x000000ff0e037207 */ /* 0x000fca0002000000 */
[----:B------:R-:W-:-:S04]  /*1b750*/  IMAD.IADD R2, R2, 0x1, R3 ;  /* 0x0000000102027824 */ /* 0x000fc800078e0203 */
[----:B------:R-:W-:-:S07]  /*1b760*/  IMAD.MOV.U32 R13, RZ, RZ, R2 ;  /* 0x000000ffff0d7224 */ /* 0x000fce00078e0002 */
[----:B------:R-:W-:Y:S05]  /*1b770*/  WARPSYNC.COLLECTIVE R15, `(.L_x_2561) ;  /* 0x000000000f087348 */ /* 0x000fea0003c00000 */
[----:B------:R0:W1:Y:S02]  /*1b780*/  SHFL.UP P6, R14, R13, R12, R11 ;  /* 0x0400000c0d0e7389 */ /* 0x00006400000c000b */
[----:B01----:R-:W-:Y:S01]  /*1b790*/  ENDCOLLECTIVE ;  /* 0x000000000000791b */ /* 0x003fe20003800000 */
.L_x_2561:
        /* <DEDUP_REMOVED lines=8> */
.L_x_2562:
[----:B------:R-:W-:Y:S05]  /*1b820*/  BRA `(.L_x_2563) ;  /* 0xffffffd800e47947 */ /* 0x000fea000383ffff */
.L_x_2501:
[----:B------:R-:W-:Y:S01]  /*1b830*/  BSSY B0, `(.L_x_2564) ;  /* 0x0000006000007945 */ /* 0x000fe20003800000 */
[----:B------:R-:W-:Y:S01]  /*1b840*/  PLOP3.LUT P6, PT, P6, PT, PT, 0x8, 0x0 ;  /* 0x000000000000781c */ /* 0x000fe200037ce170 */
[----:B------:R-:W-:-:S12]  /*1b850*/  IMAD.MOV.U32 R15, RZ, RZ, -0x1 ;  /* 0xffffffffff0f7424 */ /* 0x000fd800078e00ff */
[----:B0-----:R-:W-:Y:S05]  /*1b860*/  WARPSYNC.COLLECTIVE R15, `(.L_x_2565) ;  /* 0x000000000f087348 */ /* 0x001fea0003c00000 */
[----:B------:R-:W-:Y:S01]  /*1b870*/  VOTE.ANY R14, PT, P6 ;  /* 0x00000000000e7806 */ /* 0x000fe200030e0100 */
[----:B0-----:R-:W-:Y:S06]  /*1b880*/  ENDCOLLECTIVE ;  /* 0x000000000000791b */ /* 0x001fec0003800000 */
.L_x_2565:
[----:B------:R-:W-:Y:S05]  /*1b890*/  BSYNC B0 ;  /* 0x0000000000007941 */ /* 0x000fea0003800000 */
.L_x_2564:
[----:B------:R0:W5:Y:S01]  /*1b8a0*/  LDL.LU R16, [R1+0xc] ;  /* 0x00000c0001107983 */ /* 0x0001620000300800 */
[----:B------:R-:W-:Y:S02]  /*1b8b0*/  IMAD.MOV.U32 R3, RZ, RZ, R14 ;  /* 0x000000ffff037224 */ /* 0x000fe400078e000e */
[----:B------:R-:W-:Y:S02]  /*1b8c0*/  IMAD.MOV.U32 R13, RZ, RZ, R5 ;  /* 0x000000ffff0d7224 */ /* 0x000fe400078e0005 */
[----:B------:R-:W1:Y:S01]  /*1b8d0*/  POPC R10, R3 ;  /* 0x00000003000a7309 */ /* 0x000e620000000000 */
[----:B------:R-:W-:Y:S02]  /*1b8e0*/  IMAD.MOV.U32 R11, RZ, RZ, 0x1f ;  /* 0x0000001fff0b7424 */ /* 0x000fe400078e00ff */
[----:B------:R-:W-:Y:S02]  /*1b8f0*/  IMAD.MOV.U32 R15, RZ, RZ, -0x1 ;  /* 0xffffffffff0f7424 */ /* 0x000fe400078e00ff */
[----:B01----:R-:W-:-:S07]  /*1b900*/  IMAD.MOV.U32 R12, RZ, RZ, R10 ;  /* 0x000000ffff0c7224 */ /* 0x003fce00078e000a */
[----:B-----5:R-:W-:Y:S05]  /*1b910*/  WARPSYNC.COLLECTIVE R15, `(.L_x_2566) ;  /* 0x000000000f087348 */ /* 0x020fea0003c00000 */
[----:B------:R0:W1:Y:S02]  /*1b920*/  SHFL.IDX P6, R14, R13, R12, R11 ;  /* 0x0000000c0d0e7389 */ /* 0x00006400000c000b */
[----:B01---5:R-:W-:Y:S01]  /*1b930*/  ENDCOLLECTIVE ;  /* 0x000000000000791b */ /* 0x023fe20003800000 */
.L_x_2566:
[----:B------:R-:W-:Y:S02]  /*1b940*/  IMAD.MOV.U32 R13, RZ, RZ, R7 ;  /* 0x000000ffff0d7224 */ /* 0x000fe400078e0007 */
[----:B------:R-:W-:-:S07]  /*1b950*/  IMAD.MOV.U32 R0, RZ, RZ, R14 ;  /* 0x000000ffff007224 */ /* 0x000fce00078e000e */
[----:B------:R-:W-:Y:S05]  /*1b960*/  WARPSYNC.COLLECTIVE R15, `(.L_x_2567) ;  /* 0x000000000f087348 */ /* 0x000fea0003c00000 */
[----:B------:R0:W1:Y:S02]  /*1b970*/  SHFL.IDX P6, R14, R13, R12, R11 ;  /* 0x0000000c0d0e7389 */ /* 0x00006400000c000b */
[----:B01----:R-:W-:Y:S01]  /*1b980*/  ENDCOLLECTIVE ;  /* 0x000000000000791b */ /* 0x003fe20003800000 */
.L_x_2567:
[----:B------:R-:W-:Y:S02]  /*1b990*/  IMAD.MOV.U32 R7, RZ, RZ, R14 ;  /* 0x000000ffff077224 */ /* 0x000fe400078e000e */
[----:B------:R-:W-:-:S05]  /*1b9a0*/  IMAD.IADD R5, R10, 0x1, R16 ;  /* 0x000000010a057824 */ /* 0x000fca00078e0210 */
[----:B------:R1:W-:Y:S01]  /*1b9b0*/  STL [R1+0xc], R5 ;  /* 0x00000c0501007387 */ /* 0x0003e20000100800 */
[----:B------:R-:W-:Y:S05]  /*1b9c0*/  BRA `(.L_x_2568) ;  /* 0xffffffd800c47947 */ /* 0x000fea000383ffff */
.L_x_2503:
[----:B------:R-:W-:Y:S01]  /*1b9d0*/  BSSY B0, `(.L_x_2569) ;  /* 0x0000007000007945 */ /* 0x000fe20003800000 */
[----:B------:R-:W-:Y:S02]  /*1b9e0*/  IMAD.MOV.U32 R13, RZ, RZ, R2 ;  /* 0x000000ffff0d7224 */ /* 0x000fe400078e0002 */
[----:B------:R-:W-:Y:S02]  /*1b9f0*/  IMAD.MOV.U32 R11, RZ, RZ, 0x1f ;  /* 0x0000001fff0b7424 */ /* 0x000fe400078e00ff */
[----:B------:R-:W-:-:S07]  /*1ba00*/  IMAD.MOV.U32 R15, RZ, RZ, -0x1 ;  /* 0xffffffffff0f7424 */ /* 0x000fce00078e00ff */
[----:B01-3--:R-:W-:Y:S05]  /*1ba10*/  WARPSYNC.COLLECTIVE R15, `(.L_x_2570) ;  /* 0x000000000f087348 */ /* 0x00bfea0003c00000 */
[----:B------:R2:W4:Y:S02]  /*1ba20*/  SHFL.IDX P6, R14, R13, R12, R11 ;  /* 0x0000000c0d0e7389 */ /* 0x00052400000c000b */
[----:B01234-:R-:W-:Y:S01]  /*1ba30*/  ENDCOLLECTIVE ;  /* 0x000000000000791b */ /* 0x01ffe20003800000 */
.L_x_2570:
[----:B------:R-:W-:Y:S05]  /*1ba40*/  BSYNC B0 ;  /* 0x0000000000007941 */ /* 0x000fea0003800000 */
.L_x_2569:
[----:B------:R-:W-:Y:S01]  /*1ba50*/  IMAD.MOV.U32 R6, RZ, RZ, R14 ;  /* 0x000000ffff067224 */ /* 0x000fe200078e000e */
[----:B------:R-:W-:Y:S06]  /*1ba60*/  BRA `(.L_x_2502) ;  /* 0xffffffd800b47947 */ /* 0x000fec000383ffff */
.L_x_2509:
[----:B0-----:R0:W1:Y:S02]  /*1ba70*/  SYNCS.PHASECHK.TRANS64.TRYWAIT P0, [R0+URZ+0x28c20], R3 ;  /* 0x028c2003000075a7 */ /* 0x001064000800017f */
[----:B-1----:R-:W-:Y:S05]  /*1ba80*/  @!P0 NANOSLEEP.SYNCS 0x989680 ;  /* 0x009896800000895d */ /* 0x002fea0003900000 */
[----:B------:R-:W1:Y:S02]  /*1ba90*/  @!P0 SYNCS.PHASECHK.TRANS64 P0, [R0+URZ+0x28c20], R3 ;  /* 0x028c2003000085a7 */ /* 0x000e64000800007f */
[----:B-1----:R-:W-:Y:S05]  /*1baa0*/  @!P0 BRA `(.L_x_2509) ;  /* 0xfffffffc00f08947 */ /* 0x002fea000383ffff */
[----:B------:R-:W-:Y:S05]  /*1bab0*/  BRA `(.L_x_2571) ;  /* 0xffffffe400507947 */ /* 0x000fea000383ffff */
.L_x_2510:
        /* <DEDUP_REMOVED lines=11> */
.L_x_2573:
[----:B------:R-:W-:Y:S05]  /*1bb70*/  BSYNC B0 ;  /* 0x0000000000007941 */ /* 0x000fea0003800000 */
.L_x_2572:
[----:B------:R-:W-:Y:S05]  /*1bb80*/  BRA `(.L_x_2574) ;  /* 0xffffffe400387947 */ /* 0x000fea000383ffff */
.L_x_2513:
[----:B------:R-:W-:Y:S01]  /*1bb90*/  BSSY B1, `(.L_x_2575) ;  /* 0x0000006000017945 */ /* 0x000fe20003800000 */
[----:B------:R-:W-:-:S07]  /*1bba0*/  IMAD.MOV.U32 R15, RZ, RZ, -0x1 ;  /* 0xffffffffff0f7424 */ /* 0x000fce00078e00ff */
[----:B01----:R-:W-:Y:S05]  /*1bbb0*/  WARPSYNC.COLLECTIVE R15, `(.L_x_2576) ;  /* 0x000000000f0c7348 */ /* 0x003fea0003c00000 */
[----:B------:R-:W-:Y:S02]  /*1bbc0*/  ELECT P6, UR62, PT ;  /* 0x00000000003e782f */ /* 0x000fe400038c0000 */
[----:B------:R-:W-:Y:S01]  /*1bbd0*/  MOV R14, UR62 ;  /* 0x0000003e000e7c02 */ /* 0x000fe20008000f00 */
[----:B01----:R-:W-:Y:S10]  /*1bbe0*/  ENDCOLLECTIVE ;  /* 0x000000000000791b */ /* 0x003ff40003800000 */
.L_x_2576:
[----:B------:R-:W-:Y:S05]  /*1bbf0*/  BSYNC B1 ;  /* 0x0000000000017941 */ /* 0x000fea0003800000 */
.L_x_2575:
[----:B------:R-:W-:Y:S05]  /*1bc00*/  BRA `(.L_x_2577) ;  /* 0xffffffe400307947 */ /* 0x000fea000383ffff */
.L_x_2515:
[----:B0-----:R0:W1:Y:S02]  /*1bc10*/  SYNCS.PHASECHK.TRANS64.TRYWAIT P0, [R6+URZ], R5 ;  /* 0x00000005060075a7 */ /* 0x001064000800017f */
[----:B-1----:R-:W-:Y:S05]  /*1bc20*/  @!P0 NANOSLEEP.SYNCS 0x989680 ;  /* 0x009896800000895d */ /* 0x002fea0003900000 */
[----:B------:R-:W1:Y:S02]  /*1bc30*/  @!P0 SYNCS.PHASECHK.TRANS64 P0, [R6+URZ], R5 ;  /* 0x00000005060085a7 */ /* 0x000e64000800007f */
[----:B-1----:R-:W-:Y:S05]  /*1bc40*/  @!P0 BRA `(.L_x_2515) ;  /* 0xfffffffc00f08947 */ /* 0x002fea000383ffff */
[----:B------:R-:W-:Y:S05]  /*1bc50*/  BRA `(.L_x_2578) ;  /* 0xffffffe4006c7947 */ /* 0x000fea000383ffff */
.L_x_2516:
[----:B-1----:R1:W2:Y:S02]  /*1bc60*/  SYNCS.PHASECHK.TRANS64.TRYWAIT P0, [R7+URZ], R2 ;  /* 0x00000002070075a7 */ /* 0x0022a4000800017f */
[----:B--2---:R-:W-:Y:S05]  /*1bc70*/  @!P0 NANOSLEEP.SYNCS 0x989680 ;  /* 0x009896800000895d */ /* 0x004fea0003900000 */
[----:B------:R-:W2:Y:S02]  /*1bc80*/  @!P0 SYNCS.PHASECHK.TRANS64 P0, [R7+URZ], R2 ;  /* 0x00000002070085a7 */ /* 0x000ea4000800007f */
[----:B--2---:R-:W-:Y:S05]  /*1bc90*/  @!P0 BRA `(.L_x_2516) ;  /* 0xfffffffc00f08947 */ /* 0x004fea000383ffff */
[----:B------:R-:W-:Y:S05]  /*1bca0*/  BRA `(.L_x_2579) ;  /* 0xffffffe400607947 */ /* 0x000fea000383ffff */
.L_x_2518:
[----:B--2---:R2:W3:Y:S02]  /*1bcb0*/  SYNCS.PHASECHK.TRANS64.TRYWAIT P0, [R4+URZ], R5 ;  /* 0x00000005040075a7 */ /* 0x0044e4000800017f */
[----:B---3--:R-:W-:Y:S05]  /*1bcc0*/  @!P0 NANOSLEEP.SYNCS 0x989680 ;  /* 0x009896800000895d */ /* 0x008fea0003900000 */
[----:B------:R-:W3:Y:S02]  /*1bcd0*/  @!P0 SYNCS.PHASECHK.TRANS64 P0, [R4+URZ], R5 ;  /* 0x00000005040085a7 */ /* 0x000ee4000800007f */
[----:B---3--:R-:W-:Y:S05]  /*1bce0*/  @!P0 BRA `(.L_x_2518) ;  /* 0xfffffffc00f08947 */ /* 0x008fea000383ffff */
[----:B------:R-:W-:Y:S05]  /*1bcf0*/  BRA `(.L_x_2580) ;  /* 0xffffffe400687947 */ /* 0x000fea000383ffff */
.L_x_2581:
        /* <DEDUP_REMOVED lines=16> */
.L_x_5874:


//--------------------- .text._ZN7cutlass13device_kernelIN5flash11enable_sm90INS1_16FlashAttnFwdSm90INS1_25CollectiveMainloopFwdSm90ILi2EN4cute5tupleIJNS5_1CILi1EEES8_S8_EEENS6_IJNS7_ILi64EEESA_SA_EEELi512ENS_6half_tEfNS_4arch4Sm90ELb0ELb1ELb0ELb1ELb0ELb1ELb0ELb0ELb0ELb1ELb1ELb0EEENS1_21CollectiveEpilogueFwdINS6_IJSA_NS7_ILi512EEESA_EEES9_SC_SE_Li256ELb1ELb1ELb1ELb0EEENS1_36VarlenDynamicPersistentTileSchedulerILi64ELi64ELi256ELi128ELb1ELb1ELb1ELb1ELb0ELb1EEEEEEEEEvNT_6ParamsE --------------------------
	.section	.text._ZN7cutlass13device_kernelIN5flash11enable_sm90INS1_16FlashAttnFwdSm90INS1_25CollectiveMainloopFwdSm90ILi2EN4cute5tupleIJNS5_1CILi1EEES8_S8_EEENS6_IJNS7_ILi64EEESA_SA_EEELi512ENS_6half_tEfNS_4arch4Sm90ELb0ELb1ELb0ELb1ELb0ELb1ELb0ELb0ELb0ELb1ELb1ELb0EEENS1_21CollectiveEpilogueFwdINS6_IJSA_NS7_ILi512EEESA_EEES9_SC_SE_Li256ELb1ELb1ELb1ELb0EEENS1_36VarlenDynamicPersistentTileSchedulerILi64ELi64ELi256ELi128ELb1ELb1ELb1ELb1ELb0ELb1EEEEEEEEEvNT_6ParamsE,"ax",@progbits
	.align	128
.text._ZN7cutlass13device_kernelIN5flash11enable_sm90INS1_16FlashAttnFwdSm90INS1_25CollectiveMainloopFwdSm90ILi2EN4cute5tupleIJNS5_1CILi1EEES8_S8_EEENS6_IJNS7_ILi64EEESA_SA_EEELi512ENS_6half_tEfNS_4arch4Sm90ELb0ELb1ELb0ELb1ELb0ELb1ELb0ELb0ELb0ELb1ELb1ELb0EEENS1_21CollectiveEpilogueFwdINS6_IJSA_NS7_ILi512EEESA_EEES9_SC_SE_Li256ELb1ELb1ELb1ELb0EEENS1_36VarlenDynamicPersistentTileSchedulerILi64ELi64ELi256ELi128ELb1ELb1ELb1ELb1ELb0ELb1EEEEEEEEEvNT_6ParamsE:
        .type           _ZN7cutlass13device_kernelIN5flash11enable_sm90INS1_16FlashAttnFwdSm90INS1_25CollectiveMainloopFwdSm90ILi2EN4cute5tupleIJNS5_1CILi1EEES8_S8_EEENS6_IJNS7_ILi64EEESA_SA_EEELi512ENS_6half_tEfNS_4arch4Sm90ELb0ELb1ELb0ELb1ELb0ELb1ELb0ELb0ELb0ELb1ELb1ELb0EEENS1_21CollectiveEpilogueFwdINS6_IJSA_NS7_ILi512EEESA_EEES9_SC_SE_Li256ELb1ELb1ELb1ELb0EEENS1_36VarlenDynamicPersistentTileSchedulerILi64ELi64ELi256ELi128ELb1ELb1ELb1ELb1ELb0ELb1EEEEEEEEEvNT_6ParamsE,@function
        .size           _ZN7cutlass13device_kernelIN5flash11enable_sm90INS1_16FlashAttnFwdSm90INS1_25CollectiveMainloopFwdSm90ILi2EN4cute5tupleIJNS5_1CILi1EEES8_S8_EEENS6_IJNS7_ILi64EEESA_SA_EEELi512ENS_6half_tEfNS_4arch4Sm90ELb0ELb1ELb0ELb1ELb0ELb1ELb0ELb0ELb0ELb1ELb1ELb0EEENS1_21CollectiveEpilogueFwdINS6_IJSA_NS7_ILi512EEESA_EEES9_SC_SE_Li256ELb1ELb1ELb1ELb0EEENS1_36VarlenDynamicPersistentTileSchedulerILi64ELi64ELi256ELi128ELb1ELb1ELb1ELb1ELb0ELb1EEEEEEEEEvNT_6ParamsE,(.L_x_5875 - _ZN7cutlass13device_kernelIN5flash11enable_sm90INS1_16FlashAttnFwdSm90INS1_25CollectiveMainloopFwdSm90ILi2EN4cute5tupleIJNS5_1CILi1EEES8_S8_EEENS6_IJNS7_ILi64EEESA_SA_EEELi512ENS_6half_tEfNS_4arch4Sm90ELb0ELb1ELb0ELb1ELb0ELb1ELb0ELb0ELb0ELb1ELb1ELb0EEENS1_21CollectiveEpilogueFwdINS6_IJSA_NS7_ILi512EEESA_EEES9_SC_SE_Li256ELb1ELb1ELb1ELb0EEENS1_36VarlenDynamicPersistentTileSchedulerILi64ELi64ELi256ELi128ELb1ELb1ELb1ELb1ELb0ELb1EEEEEEEEEvNT_6ParamsE)
        .other          _ZN7cutlass13device_kernelIN5flash11enable_sm90INS1_16FlashAttnFwdSm90INS1_25CollectiveMainloopFwdSm90ILi2EN4cute5tupleIJNS5_1CILi1EEES8_S8_EEENS6_IJNS7_ILi64EEESA_SA_EEELi512ENS_6half_tEfNS_4arch4Sm90ELb0ELb1ELb0ELb1ELb0ELb1ELb0ELb0ELb0ELb1ELb1ELb0EEENS1_21CollectiveEpilogueFwdINS6_IJSA_NS7_ILi512EEESA_EEES9_SC_SE_Li256ELb1ELb1ELb1ELb0EEENS1_36VarlenDynamicPersistentTileSchedulerILi64ELi64ELi256ELi128ELb1ELb1ELb1ELb1ELb0ELb1EEEEEEEEEvNT_6ParamsE,@"STO_CUDA_ENTRY STV_DEFAULT"
_ZN7cutlass13device_kernelIN5flash11enable_sm90INS1_16FlashAttnFwdSm90INS1_25CollectiveMainloopFwdSm90ILi2EN4cute5tupleIJNS5_1CILi1EEES8_S8_EEENS6_IJNS7_ILi64EEESA_SA_EEELi512ENS_6half_tEfNS_4arch4Sm90ELb0ELb1ELb0ELb1ELb0ELb1ELb0ELb0ELb0ELb1ELb1ELb0EEENS1_21CollectiveEpilogueFwdINS6_IJSA_NS7_ILi512EEESA_EEES9_SC_SE_Li256ELb1ELb1ELb1ELb0EEENS1_36VarlenDynamicPersistentTileSchedulerILi64ELi64ELi256ELi128ELb1ELb1ELb1ELb1ELb0ELb1EEEEEEEEEvNT_6ParamsE:
        /* <DEDUP_REMOVED lines=24> */
.L_x_2583:
[----:B------:R-:W-:Y:S05]  /*0180*/  BSYNC B0 ;  /* 0x0000000000007941 */ /* 0x000fea0003800000 */
.L_x_2582:
        /* <DEDUP_REMOVED lines=37> */
.L_x_2584:
        /* <DEDUP_REMOVED lines=22> */
.L_x_2585:
        /* <DEDUP_REMOVED lines=18> */
.L_x_2586:
        /* <DEDUP_REMOVED lines=22> */
.L_x_2587:
        /* <DEDUP_REMOVED lines=22> */
.L_x_2588:
        /* <DEDUP_REMOVED lines=8> */
.L_x_2591:
        /* <DEDUP_REMOVED lines=34> */
[----:B------:R-:W-:Y:S01]  /*0bc0*/  LOP3.LUT R9, R7, 0xffffff80, RZ, 0xc0, !PT ;  /* 0xffffff8007097812 */ /* 0x000fe200078ec0ff */
[C---:B------:R-:W-:Y:S01]  /*0bd0*/  IMAD.IADD R13, R6.reuse, 0x1, -R13 ;  /* 0x00000001060d7824 */ /* 0x040fe200078e0a0d */
[--C-:B------:R-:W-:Y:S01]  /*0be0*/  SHF.R.S32.HI R203, RZ, 0x5, R4.reuse ;  /* 0x00000005ffcb7819 */ /* 0x100fe20000011404 */
[----:B------:R-:W-:Y:S01]  /*0bf0*/  IMAD.IADD R3, R6, 0x1, -R3 ;  /* 0x0000000106037824 */ /* 0x000fe200078e0a03 */
[----:B------:R-:W-:Y:S01]  /*0c00*/  LEA.HI R0, R0, R5, RZ, 0x1 ;  /* 0x0000000500007211 */ /* 0x000fe200078f08ff */
[----:B------:R-:W-:Y:S01]  /*0c10*/  IMAD.IADD R9, R6, 0x1, -R9 ;  /* 0x0000000106097824 */ /* 0x000fe200078e0a09 */
[----:B------:R-:W-:Y:S01]  /*0c20*/  LOP3.LUT R11, R10, 0xfffffffc, RZ, 0xc0, !PT ;  /* 0xfffffffc0a0b7812 */ /* 0x000fe200078ec0ff */
[----:B------:R-:W-:Y:S01]  /*0c30*/  IMAD.SHL.U32 R193, R13, 0x8, RZ ;  /* 0x000000080dc17824 */ /* 0x000fe200078e00ff */
[----:B------:R-:W-:Y:S02]  /*0c40*/  SHF.R.S32.HI R4, RZ, 0x1f, R4 ;  /* 0x0000001fff047819 */ /* 0x000fe40000011404 */
[----:B------:R-:W-:Y:S01]  /*0c50*/  SHF.R.S32.HI R8, RZ, 0x1f, R3 ;  /* 0x0000001fff087819 */ /* 0x000fe20000011403 */
[----:B------:R-:W-:Y:S01]  /*0c60*/  IMAD.IADD R188, R6, 0x1, -R11 ;  /* 0x0000000106bc7824 */ /* 0x000fe200078e0a0b */
[----:B------:R-:W-:Y:S01]  /*0c70*/  LOP3.LUT R0, R0, 0x1ffffffe, RZ, 0xc0, !PT ;  /* 0x1ffffffe00007812 */ /* 0x000fe200078ec0ff */
[C---:B------:R-:W-:Y:S01]  /*0c80*/  VIADD R218, R193.reuse, 0x40 ;  /* 0x00000040c1da7836 */ /* 0x040fe20000000000 */
[----:B------:R-:W-:Y:S01]  /*0c90*/  LEA.HI R4, R4, R203, RZ, 0x2 ;  /* 0x000000cb04047211 */ /* 0x000fe200078f10ff */
[----:B------:R-:W-:Y:S01]  /*0ca0*/  VIADD R216, R193, 0xc0 ;  /* 0x000000c0c1d87836 */ /* 0x000fe20000000000 */
[----:B------:R-:W-:Y:S01]  /*0cb0*/  SHF.R.S32.HI R6, RZ, 0x1f, R9 ;  /* 0x0000001fff067819 */ /* 0x000fe20000011409 */
[----:B------:R-:W-:Y:S01]  /*0cc0*/  IMAD.IADD R0, R5, 0x1, -R0 ;  /* 0x0000000105007824 */ /* 0x000fe200078e0a00 */
[----:B------:R-:W-:Y:S01]  /*0cd0*/  LEA.HI R12, R8, R3, RZ, 0x3 ;  /* 0x00000003080c7211 */ /* 0x000fe200078f18ff */
[C---:B------:R-:W-:Y:S01]  /*0ce0*/  VIADD R217, R193.reuse, 0x80 ;  /* 0x00000080c1d97836 */ /* 0x040fe20000000000 */
[----:B------:R-:W-:Y:S01]  /*0cf0*/  SHF.R.S32.HI R20, RZ, 0x7, R7 ;  /* 0x00000007ff147819 */ /* 0x000fe20000011407 */
[----:B------:R-:W-:Y:S01]  /*0d00*/  IMAD.SHL.U32 R0, R0, 0x8, RZ ;  /* 0x0000000800007824 */ /* 0x000fe200078e00ff */
[----:B------:R-:W-:Y:S01]  /*0d10*/  LOP3.LUT R4, R4, 0x3ffffc, RZ, 0xc0, !PT ;  /* 0x003ffffc04047812 */ /* 0x000fe200078ec0ff */
[----:B------:R-:W-:Y:S01]  /*0d20*/  VIADD R215, R193, 0x100 ;  /* 0x00000100c1d77836 */ /* 0x000fe20000000000 */
[----:B------:R-:W-:Y:S01]  /*0d30*/  LEA.HI R5, R6, R9, RZ, 0x2 ;  /* 0x0000000906057211 */ /* 0x000fe200078f10ff */
[----:B------:R-:W-:Y:S01]  /*0d40*/  IMAD R15, R20, 0x100, R3 ;  /* 0x00000100140f7824 */ /* 0x000fe200078e0203 */
[C---:B------:R-:W-:Y:S01]  /*0d50*/  LOP3.LUT R14, R12.reuse, 0xfffffff8, RZ, 0xc0, !PT ;  /* 0xfffffff80c0e7812 */ /* 0x040fe200078ec0ff */
[----:B------:R-:W-:Y:S01]  /*0d60*/  IMAD.IADD R4, R203, 0x1, -R4 ;  /* 0x00000001cb047824 */ /* 0x000fe200078e0a04 */
[----:B------:R-:W-:Y:S01]  /*0d70*/  SHF.R.S32.HI R184, RZ, 0x2, R10 ;  /* 0x00000002ffb87819 */ /* 0x000fe2000001140a */
[----:B------:R-:W-:Y:S01]  /*0d80*/  IMAD.SHL.U32 R12, R12, 0x40, RZ ;  /* 0x000000400c0c7824 */ /* 0x000fe200078e00ff */
[--C-:B------:R-:W-:Y:S01]  /*0d90*/  SHF.R.S32.HI R8, RZ, 0x2, R5.reuse ;  /* 0x00000002ff087819 */ /* 0x100fe20000011405 */
[----:B------:R-:W-:Y:S01]  /*0da0*/  IMAD.IADD R14, R3, 0x1, -R14 ;  /* 0x00000001030e7824 */ /* 0x000fe200078e0a0e */
[----:B------:R-:W-:Y:S01]  /*0db0*/  SHF.R.S32.HI R11, RZ, 0x1f, R5 ;  /* 0x0000001fff0b7819 */ /* 0x000fe20000011405 */
[----:B------:R-:W-:Y:S01]  /*0dc0*/  IMAD R17, R4, 0x10, R15 ;  /* 0x0000001004117824 */ /* 0x000fe200078e020f */
[----:B------:R-:W-:Y:S01]  /*0dd0*/  LOP3.LUT R4, R5, 0x7ffffffc, RZ, 0xc0, !PT ;  /* 0x7ffffffc05047812 */ /* 0x000fe200078ec0ff */
[----:B------:R-:W-:Y:S01]  /*0de0*/  VIADD R15, R184, 0x20 ;  /* 0x00000020b80f7836 */ /* 0x000fe20000000000 */
[----:B------:R-:W-:Y:S01]  /*0df0*/  LEA.HI R11, R11, R8, RZ, 0x3 ;  /* 0x000000080b0b7211 */ /* 0x000fe200078f18ff */
[----:B------:R-:W-:Y:S01]  /*0e00*/  IMAD.SHL.U32 R3, R14, 0x40, RZ ;  /* 0x000000400e037824 */ /* 0x000fe200078e00ff */
[----:B------:R-:W-:Y:S01]  /*0e10*/  LOP3.LUT R12, R12, 0x7ffffe00, RZ, 0xc0, !PT ;  /* 0x7ffffe000c0c7812 */ /* 0x000fe200078ec0ff */
[----:B------:R-:W-:Y:S01]  /*0e20*/  STL [R1+0x4c], R20 ;  /* 0x00004c1401007387 */ /* 0x000fe20000100800 */
        /* <DEDUP_REMOVED lines=10> */
[----:B------:R-:W-:Y:S01]  /*0ed0*/  SHF.R.U32.HI R3, RZ, 0x3, R3 ;  /* 0x00000003ff037819 */ /* 0x000fe20000011603 */
[----:B------:R-:W-:Y:S01]  /*0ee0*/  IMAD.SHL.U32 R5, R5, 0x40, RZ ;  /* 0x0000004005057824 */ /* 0x000fe200078e00ff */
[----:B------:R-:W-:Y:S01]  /*0ef0*/  LEA.HI R7, R7, R20, RZ, 0x1 ;  /* 0x0000001407077211 */ /* 0x000fe200078f08ff */
[----:B------:R-:W-:Y:S01]  /*0f00*/  IMAD.SHL.U32 R16, R188, 0x8, RZ ;  /* 0x00000008bc107824 */ /* 0x000fe200078e00ff */
[----:B------:R-:W-:Y:S01]  /*0f10*/  LEA.HI R6, R6, R9, RZ, 0x5 ;  /* 0x0000000906067211 */ /* 0x000fe200078f28ff */
[----:B------:R0:W-:Y:S01]  /*0f20*/  STL [R1+0x6c], R8 ;  /* 0x00006c0801007387 */ /* 0x0001e20000100800 */
[----:B------:R-:W-:Y:S01]  /*0f30*/  LOP3.LUT R3, R0, R3, RZ, 0x3c, !PT ;  /* 0x0000000300037212 */ /* 0x000fe200078e3cff */
[----:B------:R-:W-:Y:S01]  /*0f40*/  IMAD.SHL.U32 R186, R4, 0x2, RZ ;  /* 0x0000000204ba7824 */ /* 0x000fe200078e00ff */
[----:B------:R-:W-:-:S02]  /*0f50*/  LOP3.LUT R7, R7, 0xfffffe, RZ, 0xc0, !PT ;  /* 0x00fffffe07077812 */ /* 0x000fc400078ec0ff */
[----:B------:R-:W-:Y:S02]  /*0f60*/  LOP3.LUT R15, R15, 0x1c0, RZ, 0xc0, !PT ;  /* 0x000001c00f0f7812 */ /* 0x000fe400078ec0ff */
[----:B------:R-:W-:Y:S01]  /*0f70*/  SHF.R.S32.HI R6, RZ, 0x5, R6 ;  /* 0x00000005ff067819 */ /* 0x000fe20000011406 */
[----:B------:R-:W-:Y:S01]  /*0f80*/  IMAD.IADD R7, R20, 0x1, -R7 ;  /* 0x0000000114077824 */ /* 0x000fe200078e0a07 */
[----:B------:R-:W-:Y:S02]  /*0f90*/  SHF.R.U32.HI R9, RZ, 0x3, R15 ;  /* 0x00000003ff097819 */ /* 0x000fe4000001160f */
[----:B0-----:R-:W-:Y:S01]  /*0fa0*/  LOP3.LUT R8, R5, 0xfffffe00, RZ, 0xc0, !PT ;  /* 0xfffffe0005087812 */ /* 0x001fe200078ec0ff */
[----:B------:R-:W-:Y:S01]  /*0fb0*/  IMAD.IADD R5, R12, 0x1, R3 ;  /* 0x000000010c057824 */ /* 0x000fe200078e0203 */
[----:B------:R-:W-:Y:S01]  /*0fc0*/  SHF.R.S32.HI R3, RZ, 0x1f, R10 ;  /* 0x0000001fff037819 */ /* 0x000fe2000001140a */
[----:B------:R-:W-:Y:S01]  /*0fd0*/  IMAD R191, R6, 0x10, R11 ;  /* 0x0000001006bf7824 */ /* 0x000fe200078e020b */
[----:B------:R-:W-:Y:S01]  /*0fe0*/  LOP3.LUT R15, R15, 0x38, R16, 0xf8, !PT ;  /* 0x000000380f0f7812 */ /* 0x000fe200078ef810 */
[----:B------:R-:W-:Y:S01]  /*0ff0*/  IMAD.SHL.U32 R6, R7, 0x100, RZ ;  /* 0x0000010007067824 */ /* 0x000fe200078e00ff */
[----:B------:R-:W-:Y:S01]  /*1000*/  LEA.HI R0, R188, R188, RZ, 0x1 ;  /* 0x000000bcbc007211 */ /* 0x000fe200078f08ff */
[----:B------:R-:W-:Y:S01]  /*1010*/  IMAD R196, R5, 0x2, R2 ;  /* 0x0000000205c47824 */ /* 0x000fe200078e0202 */
[----:B------:R-:W-:Y:S01]  /*1020*/  LEA.HI R3, R3, R184, RZ, 0x3 ;  /* 0x000000b803037211 */ /* 0x000fe200078f18ff */
[----:B------:R-:W-:Y:S01]  /*1030*/  IMAD.IADD R194, R186, 0x1, R6 ;  /* 0x00000001bac27824 */ /* 0x000fe200078e0206 */
[----:B------:R-:W-:Y:S01]  /*1040*/  LOP3.LUT R15, R8, R15, R9, 0xf6, !PT ;  /* 0x0000000f080f7212 */ /* 0x000fe200078ef609 */
[----:B------:R0:W-:Y:S01]  /*1050*/  STL [R1+0x68], R6 ;  /* 0x0000680601007387 */ /* 0x0001e20000100800 */
[----:B------:R-:W-:Y:S01]  /*1060*/  LOP3.LUT R9, R0, 0x1ffffffe, RZ, 0xc0, !PT ;  /* 0x1ffffffe00097812 */ /* 0x000fe200078ec0ff */
[C---:B------:R-:W-:Y:S01]  /*1070*/  VIADD R25, R194.reuse, 0x10 ;  /* 0x00000010c2197836 */ /* 0x040fe20000000000 */
[----:B------:R-:W-:Y:S01]  /*1080*/  LOP3.LUT R3, R3, 0xfffffff8, RZ, 0xc0, !PT ;  /* 0xfffffff803037812 */ /* 0x000fe200078ec0ff */
[----:B------:R-:W-:Y:S01]  /*1090*/  VIADD R22, R194, 0x28 ;  /* 0x00000028c2167836 */ /* 0x000fe20000000000 */
[----:B------:R-:W-:Y:S01]  /*10a0*/  R2P PR, R14, 0x6 ;  /* 0x000000060e007804 */ /* 0x000fe20000000000 */
[----:B------:R-:W-:Y:S01]  /*10b0*/  IMAD.IADD R0, R188, 0x1, -R9 ;  /* 0x00000001bc007824 */ /* 0x000fe200078e0a09 */
[----:B------:R-:W-:Y:S01]  /*10c0*/  SHF.R.S32.HI R4, RZ, 0x1f, R218 ;  /* 0x0000001fff047819 */ /* 0x000fe200000114da */
[----:B------:R-:W-:Y:S01]  /*10d0*/  IMAD.IADD R195, R184, 0x1, -R3 ;  /* 0x00000001b8c37824 */ /* 0x000fe200078e0a03 */
[----:B------:R-:W-:Y:S01]  /*10e0*/  SHF.R.S32.HI R4, RZ, 0x1f, R216 ;  /* 0x0000001fff047819 */ /* 0x000fe200000114d8 */
[----:B------:R-:W-:Y:S01]  /*10f0*/  IMAD R4, R15, 0x2, R2 ;  /* 0x000000020f047824 */ /* 0x000fe200078e0202 */
[----:B------:R-:W-:Y:S01]  /*1100*/  SHF.R.S32.HI R3, RZ, 0x1f, R217 ;  /* 0x0000001fff037819 */ /* 0x000fe200000114d9 */
[C---:B------:R-:W-:Y:S01]  /*1110*/  VIADD R15, R194.reuse, 0x40 ;  /* 0x00000040c20f7836 */ /* 0x040fe20000000000 */
[----:B------:R-:W-:Y:S01]  /*1120*/  SHF.R.S32.HI R3, RZ, 0x1f, R215 ;  /* 0x0000001fff037819 */ /* 0x000fe200000114d7 */
[C---:B------:R-:W-:Y:S01]  /*1130*/  VIADD R12, R194.reuse, 0x58 ;  /* 0x00000058c20c7836 */ /* 0x040fe20000000000 */
[----:B------:R-:W-:Y:S01]  /*1140*/  SHF.R.S32.HI R3, RZ, 0x1f, R194 ;  /* 0x0000001fff037819 */ /* 0x000fe200000114c2 */
[----:B------:R-:W-:Y:S01]  /*1150*/  VIADD R9, R194, 0x70 ;  /* 0x00000070c2097836 */ /* 0x000fe20000000000 */
[----:B------:R1:W-:Y:S01]  /*1160*/  STL [R1+0x64], R4 ;  /* 0x0000640401007387 */ /* 0x0003e20000100800 */
[----:B------:R-:W-:Y:S01]  /*1170*/  IMAD R201, R0, 0x8, R191 ;  /* 0x0000000800c97824 */ /* 0x000fe200078e02bf */
[----:B------:R-:W-:Y:S01]  /*1180*/  SHF.R.S32.HI R0, RZ, 0x1f, R25 ;  /* 0x0000001fff007819 */ /* 0x000fe20000011419 */
[C---:B0-----:R-:W-:Y:S01]  /*1190*/  VIADD R6, R194.reuse, 0x88 ;  /* 0x00000088c2067836 */ /* 0x041fe20000000000 */
[----:B------:R-:W-:Y:S01]  /*11a0*/  SHF.R.S32.HI R0, RZ, 0x1f, R22 ;  /* 0x0000001fff007819 */ /* 0x000fe20000011416 */
[C---:B------:R-:W-:Y:S01]  /*11b0*/  VIADD R3, R194.reuse, 0x98 ;  /* 0x00000098c2037836 */ /* 0x040fe20000000000 */
[----:B------:R-:W-:Y:S01]  /*11c0*/  SHF.R.S32.HI R0, RZ, 0x1f, R15 ;  /* 0x0000001fff007819 */ /* 0x000fe2000001140f */
[C---:B------:R-:W-:Y:S01]  /*11d0*/  VIADD R237, R194.reuse, 0xa0 ;  /* 0x000000a0c2ed7836 */ /* 0x040fe20000000000 */
[----:B------:R-:W-:Y:S01]  /*11e0*/  SHF.R.S32.HI R0, RZ, 0x1f, R12 ;  /* 0x0000001fff007819 */ /* 0x000fe2000001140c */
[----:B------:R-:W-:Y:S01]  /*11f0*/  VIADD R230, R194, 0xb0 ;  /* 0x000000b0c2e67836 */ /* 0x000fe20000000000 */
[----:B------:R-:W-:Y:S01]  /*1200*/  SEL R198, R198, 0xffffffc0, !P2 ;  /* 0xffffffc0c6c67807 */ /* 0x000fe20005000000 */
[C---:B-1----:R-:W-:Y:S01]  /*1210*/  VIADD R4, R194.reuse, 0x90 ;  /* 0x00000090c2047836 */ /* 0x042fe20000000000 */
        /* <DEDUP_REMOVED lines=53> */
[----:B------:R-:W-:-:S02]  /*1570*/  VIADD R200, R188, 0x10 ;  /* 0x00000010bcc87836 */ /* 0x000fc40000000000 */
[----:B------:R-:W-:-:S07]  /*1580*/  IMAD.IADD R198, R198, 0x1, R197 ;  /* 0x00000001c6c67824 */ /* 0x000fce00078e02c5 */
.L_x_2810:
[----:B------:R-:W-:Y:S01]  /*1590*/  ULDC.64 UR4, c[0x0][0xa28] ;  /* 0x00028a0000047ab9 */ /* 0x000fe20000000a00 */
[----:B01--4-:R-:W0:Y:S01]  /*15a0*/  LDC.64 R4, c[0x0][0xa08] ;  /* 0x00028200ff047b82 */ /* 0x013e220000000a00 */
[----:B------:R-:W-:Y:S01]  /*15b0*/  ISETP.NE.U32.AND P0, PT, RZ, UR4, PT ;  /* 0x00000004ff007c0c */ /* 0x000fe2000bf05070 */
[----:B------:R-:W-:Y:S01]  /*15c0*/  IMAD.MOV.U32 R10, RZ, RZ, RZ ;  /* 0x000000ffff0a7224 */ /* 0x000fe200078e00ff */
[----:B------:R-:W-:Y:S01]  /*15d0*/  ULDC.64 UR6, c[0x0][0xa20] ;  /* 0x0002880000067ab9 */ /* 0x000fe20000000a00 */
[----:B------:R-:W-:Y:S01]  /*15e0*/  IMAD.MOV.U32 R24, RZ, RZ, RZ ;  /* 0x000000ffff187224 */ /* 0x000fe200078e00ff */
[----:B------:R-:W-:Y:S01]  /*15f0*/  ISETP.NE.AND.EX P0, PT, RZ, UR5, PT, P0 ;  /* 0x00000005ff007c0c */ /* 0x000fe2000bf05300 */
[----:B------:R-:W-:Y:S02]  /*1600*/  ULDC.64 UR4, c[0x0][0xa18] ;  /* 0x0002860000047ab9 */ /* 0x000fe40000000a00 */
[----:B------:R-:W-:-:S04]  /*1610*/  ISETP.NE.U32.AND P1, PT, RZ, UR4, PT ;  /* 0x00000004ff007c0c */ /* 0x000fc8000bf25070 */
[----:B------:R-:W-:Y:S01]  /*1620*/  ISETP.NE.AND.EX P1, PT, RZ, UR5, PT, P1 ;  /* 0x00000005ff007c0c */ /* 0x000fe2000bf25310 */
[----:B------:R-:W-:Y:S02]  /*1630*/  ULDC.64 UR4, c[0x0][0xa08] ;  /* 0x0002820000047ab9 */ /* 0x000fe40000000a00 */
[----:B------:R-:W-:-:S03]  /*1640*/  ISETP.NE.U32.AND P3, PT, RZ, UR4, PT ;  /* 0x00000004ff007c0c */ /* 0x000fc6000bf65070 */
[----:B------:R-:W1:Y:S01]  /*1650*/  @P0 LDC.64 R6, c[0x0][0xa28] ;  /* 0x00028a00ff060b82 */ /* 0x000e620000000a00 */
[----:B------:R-:W-:Y:S01]  /*1660*/  ISETP.NE.AND.EX P3, PT, RZ, UR5, PT, P3 ;  /* 0x00000005ff007c0c */ /* 0x000fe2000bf65330 */
[----:B0-----:R-:W-:-:S06]  /*1670*/  IMAD.WIDE R4, R79, 0x4, R4 ;  /* 0x000000044f047825 */ /* 0x001fcc00078e0204 */
[----:B------:R-:W0:Y:S01]  /*1680*/  @P1 LDC.64 R8, c[0x0][0xa18] ;  /* 0x00028600ff081b82 */ /* 0x000e220000000a00 */
[----:B------:R-:W-:Y:S02]  /*1690*/  ULDC UR4, c[0x0][0x288] ;  /* 0x0000a20000047ab9 */ /* 0x000fe40000000800 */
[----:B------:R-:W-:Y:S01]  /*16a0*/  IMAD.U32 R22, RZ, RZ, UR4 ;  /* 0x00000004ff167e24 */ /* 0x000fe2000f8e00ff */
[----:B------:R-:W-:Y:S02]  /*16b0*/  ULDC.64 UR4, c[0x0][0x418] ;  /* 0x0001060000047ab9 */ /* 0x000fe40000000a00 */
[----:B--2---:R2:W5:Y:S01]  /*16c0*/  @P3 LDG.E R24, desc[UR42][R4.64] ;  /* 0x0000002a04183981 */ /* 0x004562000c1e1900 */
[----:B-1----:R-:W-:-:S05]  /*16d0*/  @P0 IMAD.WIDE R6, R79, 0x4, R6 ;  /* 0x000000044f060825 */ /* 0x002fca00078e0206 */
[----:B------:R2:W5:Y:S01]  /*16e0*/  @P0 LDG.E R10, desc[UR42][R6.64] ;  /* 0x0000002a060a0981 */ /* 0x000562000c1e1900 */
[----:B0-----:R-:W-:-:S05]  /*16f0*/  @P1 IMAD.WIDE R8, R79, 0x4, R8 ;  /* 0x000000044f081825 */ /* 0x001fca00078e0208 */
[----:B------:R2:W5:Y:S01]  /*1700*/  @P1 LDG.E R22, desc[UR42][R8.64] ;  /* 0x0000002a08161981 */ /* 0x000562000c1e1900 */
[----:B------:R-:W-:Y:S01]  /*1710*/  UISETP.NE.U32.AND UP0, UPT, UR4, URZ, UPT ;  /* 0x0000003f0400728c */ /* 0x000fe2000bf05070 */
[C---:B------:R-:W-:Y:S02]  /*1720*/  LOP3.LUT R3, R78.reuse, 0xff000000, RZ, 0xc0, !PT ;  /* 0xff0000004e037812 */ /* 0x040fe400078ec0ff */
[----:B------:R-:W-:Y:S01]  /*1730*/  ULDC UR4, c[0x0][0x424] ;  /* 0x0001090000047ab9 */ /* 0x000fe20000000800 */
[----:B------:R-:W-:Y:S01]  /*1740*/  UISETP.NE.AND.EX UP0, UPT, UR5, URZ, UPT, UP0 ;  /* 0x0000003f0500728c */ /* 0x000fe2000bf05300 */
[----:B------:R-:W-:Y:S02]  /*1750*/  ISETP.NE.U32.AND P2, PT, RZ, UR6, PT ;  /* 0x00000006ff007c0c */ /* 0x000fe4000bf45070 */
[----:B------:R-:W-:Y:S01]  /*1760*/  ULDC UR5, c[0x0][0x2f0] ;  /* 0x0000bc0000057ab9 */ /* 0x000fe20000000800 */
[----:B------:R-:W-:Y:S01]  /*1770*/  USEL UR4, UR4, 0x1, UP0 ;  /* 0x0000000104047887 */ /* 0x000fe20008000000 */
[----:B------:R-:W-:-:S02]  /*1780*/  LOP3.LUT R0, R78, 0xff0000, RZ, 0xc0, !PT ;  /* 0x00ff00004e007812 */ /* 0x000fc400078ec0ff */
[----:B------:R-:W-:Y:S01]  /*1790*/  SHF.R.U32.HI R3, RZ, 0x8, R3 ;  /* 0x00000008ff037819 */ /* 0x000fe20000011603 */
[----:B------:R-:W-:Y:S01]  /*17a0*/  UIMAD UR4, UR4, UR5, URZ ;  /* 0x00000005040472a4 */ /* 0x000fe2000f8e023f */
[----:B------:R-:W-:Y:S02]  /*17b0*/  ISETP.NE.AND.EX P2, PT, RZ, UR7, PT, P2 ;  /* 0x00000007ff007c0c */ /* 0x000fe4000bf45320 */
[----:B------:R-:W-:Y:S01]  /*17c0*/  ULDC UR5, c[0x0][0x348] ;  /* 0x0000d20000057ab9 */ /* 0x000fe20000000800 */
[----:B------:R-:W-:Y:S01]  /*17d0*/  LEA.HI R205, R0, R3, RZ, 0x10 ;  /* 0x0000000300cd7211 */ /* 0x000fe200078f80ff */
[----:B------:R-:W-:Y:S01]  /*17e0*/  IMAD.MOV.U32 R214, RZ, RZ, R79 ;  /* 0x000000ffffd67224 */ /* 0x000fe200078e004f */
[----:B------:R-:W-:Y:S01]  /*17f0*/  LOP3.LUT R204, R78, 0xffff, RZ, 0xc0, !PT ;  /* 0x0000ffff4ecc7812 */ /* 0x000fe200078ec0ff */
[----:B--2---:R-:W-:Y:S07]  /*1800*/  @P1 BRA `(.L_x_2593) ;  /* 0x0000000000241947 */ /* 0x004fee0003800000 */
        /* <DEDUP_REMOVED lines=9> */
.L_x_2593:
[----:B------:R-:W-:Y:S02]  /*18a0*/  IMAD.U32 R40, RZ, RZ, UR5 ;  /* 0x00000005ff287e24 */ /* 0x000fe4000f8e00ff */
[----:B------:R-:W-:Y:S01]  /*18b0*/  IMAD.U32 R25, RZ, RZ, UR4 ;  /* 0x00000004ff197e24 */ /* 0x000fe2000f8e00ff */
[----:B------:R-:W-:Y:S06]  /*18c0*/  @!P2 BRA `(.L_x_2594) ;  /* 0x000000000010a947 */ /* 0x000fec0003800000 */
[----:B------:R-:W0:Y:S02]  /*18d0*/  LDC.64 R4, c[0x0][0xa20] ;  /* 0x00028800ff047b82 */ /* 0x000e240000000a00 */
[----:B0-----:R-:W-:-:S05]  /*18e0*/  IMAD.WIDE R4, R79, 0x4, R4 ;  /* 0x000000044f047825 */ /* 0x001fca00078e0204 */
[----:B------:R0:W5:Y:S01]  /*18f0*/  LDG.E R25, desc[UR42][R4.64] ;  /* 0x0000002a04197981 */ /* 0x000162000c1e1900 */
[----:B------:R-:W-:Y:S05]  /*1900*/  BRA `(.L_x_2595) ;  /* 0x0000000000107947 */ /* 0x000fea0003800000 */
.L_x_2594:
[----:B------:R-:W-:Y:S05]  /*1910*/  @!P3 BRA `(.L_x_2595) ;  /* 0x00000000000cb947 */ /* 0x000fea0003800000 */
[----:B------:R-:W2:Y:S04]  /*1920*/  LDG.E R0, desc[UR42][R4.64] ;  /* 0x0000002a04007981 */ /* 0x000ea8000c1e1900 */
[----:B------:R-:W2:Y:S02]  /*1930*/  LDG.E R25, desc[UR42][R4.64+0x4] ;  /* 0x0000042a04197981 */ /* 0x000ea4000c1e1900 */
[----:B--2---:R-:W-:-:S07]  /*1940*/  IMAD.IADD R25, R25, 0x1, -R0 ;  /* 0x0000000119197824 */ /* 0x004fce00078e0a00 */
.L_x_2595:
[----:B------:R-:W-:Y:S01]  /*1950*/  ULDC.64 UR4, c[0x0][0xa10] ;  /* 0x0002840000047ab9 */ /* 0x000fe20000000a00 */
[----:B0-----:R-:W0:Y:S01]  /*1960*/  LDC R4, c[0x0][0x448] ;  /* 0x00011200ff047b82 */ /* 0x001e220000000800 */
[----:B------:R-:W-:-:S04]  /*1970*/  ISETP.NE.U32.AND P0, PT, RZ, UR4, PT ;  /* 0x00000004ff007c0c */ /* 0x000fc8000bf05070 */
[----:B------:R-:W-:Y:S01]  /*1980*/  ISETP.NE.AND.EX P0, PT, RZ, UR5, PT, P0 ;  /* 0x00000005ff007c0c */ /* 0x000fe2000bf05300 */
[----:B------:R-:W-:Y:S02]  /*1990*/  ULDC.64 UR4, c[0x0][0xa30] ;  /* 0x00028c0000047ab9 */ /* 0x000fe40000000a00 */
[----:B------:R-:W-:-:S04]  /*19a0*/  ISETP.NE.U32.AND P1, PT, RZ, UR4, PT ;  /* 0x00000004ff007c0c */ /* 0x000fc8000bf25070 */
[----:B------:R-:W-:-:S06]  /*19b0*/  ISETP.NE.AND.EX P1, PT, RZ, UR5, PT, P1 ;  /* 0x00000005ff007c0c */ /* 0x000fcc000bf25310 */
[----:B------:R-:W1:Y:S08]  /*19c0*/  @P0 LDC.64 R6, c[0x0][0xa10] ;  /* 0x00028400ff060b82 */ /* 0x000e700000000a00 */
[----:B------:R-:W2:Y:S01]  /*19d0*/  @P1 LDC.64 R8, c[0x0][0xa30] ;  /* 0x00028c00ff081b82 */ /* 0x000ea20000000a00 */
[----:B-1----:R-:W-:-:S05]  /*19e0*/  @P0 IMAD.WIDE R6, R79, 0x4, R6 ;  /* 0x000000044f060825 */ /* 0x002fca00078e0206 */
[----:B------:R-:W3:Y:S04]  /*19f0*/  @P0 LDG.E R0, desc[UR42][R6.64] ;  /* 0x0000002a06000981 */ /* 0x000ee8000c1e1900 */
[----:B------:R-:W3:Y:S01]  /*1a00*/  @P0 LDG.E R3, desc[UR42][R6.64+0x4] ;  /* 0x0000042a06030981 */ /* 0x000ee2000c1e1900 */
[----:B-----5:R-:W-:Y:S02]  /*1a10*/  IMAD.MOV.U32 R76, RZ, RZ, R25 ;  /* 0x000000ffff4c7224 */ /* 0x020fe400078e0019 */
[----:B--2---:R-:W-:-:S05]  /*1a20*/  @P1 IMAD.WIDE R8, R79, 0x4, R8 ;  /* 0x000000044f081825 */ /* 0x004fca00078e0208 */
[----:B------:R1:W5:Y:S01]  /*1a30*/  @P1 LDG.E R76, desc[UR42][R8.64] ;  /* 0x0000002a084c1981 */ /* 0x000362000c1e1900 */
[----:B0-----:R-:W-:Y:S01]  /*1a40*/  ISETP.NE.AND P1, PT, R4, 0x1, PT ;  /* 0x000000010400780c */ /* 0x001fe20003f25270 */
[----:B------:R-:W-:Y:S01]  /*1a50*/  IMAD.SHL.U32 R192, R77, 0x40, RZ ;  /* 0x000000404dc07824 */ /* 0x000fe200078e00ff */
[----:B------:R-:W0:Y:S01]  /*1a60*/  LDC.64 R4, c[0x0][0x9e0] ;  /* 0x00027800ff047b82 */ /* 0x000e220000000a00 */
[----:B------:R-:W-:-:S10]  /*1a70*/  IMAD.IADD R13, R25, 0x1, -R10 ;  /* 0x00000001190d7824 */ /* 0x000fd400078e0a0a */
[----:B------:R-:W2:Y:S08]  /*1a80*/  @P1 LDC R11, c[0x0][0x44c] ;  /* 0x00011300ff0b1b82 */ /* 0x000eb00000000800 */
[----:B------:R-:W4:Y:S01]  /*1a90*/  @P1 LDC R12, c[0x0][0x450] ;  /* 0x00011400ff0c1b82 */ /* 0x000f220000000800 */
[----:B0-----:R-:W-:Y:S01]  /*1aa0*/  ISETP.GE.AND P2, PT, R5, 0x1, PT ;  /* 0x000000010500780c */ /* 0x001fe20003f46270 */
[----:B---3--:R-:W-:-:S02]  /*1ab0*/  @P0 IMAD.IADD R40, R3, 0x1, -R0 ;  /* 0x0000000103280824 */ /* 0x008fc400078e0a00 */
[----:B------:R-:W-:Y:S02]  /*1ac0*/  VIADD R0, R192, 0x3f ;  /* 0x0000003fc0007836 */ /* 0x000fe40000000000 */
[----:B------:R-:W-:Y:S02]  /*1ad0*/  IMAD.IADD R23, R13, 0x1, R40 ;  /* 0x000000010d177824 */ /* 0x000fe400078e0228 */
[----:B--2---:R-:W-:-:S03]  /*1ae0*/  @P1 IMAD.HI.U32 R3, R0, R11, RZ ;  /* 0x0000000b00031227 */ /* 0x004fc600078e00ff */
[C---:B------:R-:W-:Y:S01]  /*1af0*/  IADD3 R7, R23.reuse, 0x1, -R22 ;  /* 0x0000000117077810 */ /* 0x040fe20007ffe816 */
[----:B------:R-:W-:Y:S01]  /*1b00*/  IMAD.MOV.U32 R6, RZ, RZ, R0 ;  /* 0x000000ffff067224 */ /* 0x000fe200078e0000 */
[----:B----4-:R-:W-:Y:S01]  /*1b10*/  @P1 SHF.R.U32.HI R6, RZ, R12, R3 ;  /* 0x0000000cff061219 */ /* 0x010fe20000011603 */
[----:B------:R-:W-:-:S04]  /*1b20*/  VIADD R0, R23, 0x3f ;  /* 0x0000003f17007836 */ /* 0x000fc80000000000 */
[----:B-1----:R-:W-:Y:S01]  /*1b30*/  IMAD.IADD R9, R7, 0x1, R6 ;  /* 0x0000000107097824 */ /* 0x002fe200078e0206 */
[----:B------:R-:W-:-:S03]  /*1b40*/  SHF.R.S32.HI R3, RZ, 0x1f, R0 ;  /* 0x0000001fff037819 */ /* 0x000fc60000011400 */
[----:B------:R-:W-:Y:S01]  /*1b50*/  IMAD.IADD R4, R9, 0x1, R4 ;  /* 0x0000000109047824 */ /* 0x000fe200078e0204 */
[----:B------:R-:W-:-:S04]  /*1b60*/  LEA.HI R3, R3, R0, RZ, 0x6 ;  /* 0x0000000003037211 */ /* 0x000fc800078f30ff */
[----:B------:R-:W-:Y:S01]  /*1b70*/  SHF.R.S32.HI R43, RZ, 0x6, R3 ;  /* 0x00000006ff2b7819 */ /* 0x000fe20000011403 */
[----:B------:R-:W-:Y:S06]  /*1b80*/  @!P2 BRA `(.L_x_2596) ;  /* 0x000000000048a947 */ /* 0x000fec0003800000 */
[C---:B------:R-:W-:Y:S01]  /*1b90*/  ISETP.GT.AND P0, PT, R9.reuse, RZ, PT ;  /* 0x000000ff0900720c */ /* 0x040fe20003f04270 */
[----:B------:R-:W-:Y:S01]  /*1ba0*/  BSSY B0, `(.L_x_2597) ;  /* 0x000000e000007945 */ /* 0x000fe20003800000 */
[----:B------:R-:W-:-:S11]  /*1bb0*/  VIADD R0, R9, 0xffffffff ;  /* 0xffffffff09007836 */ /* 0x000fd60000000000 */
[----:B------:R-:W-:Y:S05]  /*1bc0*/  @P0 BRA `(.L_x_2598) ;  /* 0x00000000001c0947 */ /* 0x000fea0003800000 */
[----:B------:R-:W-:Y:S01]  /*1bd0*/  ISETP.NE.AND P0, PT, R5, 0x1, PT ;  /* 0x000000010500780c */ /* 0x000fe20003f05270 */
[----:B------:R-:W-:-:S12]  /*1be0*/  IMAD.MOV R3, RZ, RZ, -R9 ;  /* 0x000000ffff037224 */ /* 0x000fd800078e0a09 */
[----:B------:R-:W0:Y:S02]  /*1bf0*/  @P0 LDC.64 R6, c[0x0][0x9e8] ;  /* 0x00027a00ff060b82 */ /* 0x000e240000000a00 */
[----:B0-----:R-:W-:-:S05]  /*1c00*/  @P0 IMAD.HI.U32 R0, R3, R6, RZ ;  /* 0x0000000603000227 */ /* 0x001fca00078e00ff */
[----:B------:R-:W-:-:S04]  /*1c10*/  @P0 SHF.R.U32.HI R3, RZ, R7, R0 ;  /* 0x00000007ff030219 */ /* 0x000fc80000011600 */
[----:B------:R-:W-:Y:S01]  /*1c20*/  LOP3.LUT R0, RZ, R3, RZ, 0x33, !PT ;  /* 0x00000003ff007212 */ /* 0x000fe200078e33ff */
[----:B------:R-:W-:Y:S06]  /*1c30*/  BRA `(.L_x_2599) ;  /* 0x0000000000107947 */ /* 0x000fec0003800000 */
.L_x_2598:
[----:B------:R-:W-:-:S13]  /*1c40*/  ISETP.NE.AND P0, PT, R5, 0x1, PT ;  /* 0x000000010500780c */ /* 0x000fda0003f05270 */
[----:B------:R-:W0:Y:S02]  /*1c50*/  @P0 LDC.64 R6, c[0x0][0x9e8] ;  /* 0x00027a00ff060b82 */ /* 0x000e240000000a00 */
[----:B0-----:R-:W-:-:S05]  /*1c60*/  @P0 IMAD.HI.U32 R6, R0, R6, RZ ;  /* 0x0000000600060227 */ /* 0x001fca00078e00ff */
[----:B------:R-:W-:-:S07]  /*1c70*/  @P0 SHF.R.U32.HI R0, RZ, R7, R6 ;  /* 0x00000007ff000219 */ /* 0x000fce0000011606 */
.L_x_2599:
[----:B------:R-:W-:Y:S05]  /*1c80*/  BSYNC B0 ;  /* 0x0000000000007941 */ /* 0x000fea0003800000 */
.L_x_2597:
[----:B------:R-:W-:-:S05]  /*1c90*/  IMAD R3, R0, R5, R5 ;  /* 0x0000000500037224 */ /* 0x000fca00078e0205 */
[----:B------:R-:W-:-:S07]  /*1ca0*/  VIMNMX R4, R4, R3, PT ;  /* 0x0000000304047248 */ /* 0x000fce0003fe0100 */
.L_x_2596:
[----:B------:R-:W0:Y:S01]  /*1cb0*/  @P1 LDC R7, c[0x0][0x44c] ;  /* 0x00011300ff071b82 */ /* 0x000e220000000800 */
[----:B------:R-:W-:Y:S01]  /*1cc0*/  VIADD R4, R4, 0x3f ;  /* 0x0000003f04047836 */ /* 0x000fe20000000000 */
[----:B------:R-:W-:Y:S01]  /*1cd0*/  ULDC UR4, c[0x0][0x9dc] ;  /* 0x0002770000047ab9 */ /* 0x000fe20000000800 */
[----:B------:R-:W-:-:S03]  /*1ce0*/  IMAD.MOV.U32 R6, RZ, RZ, R192 ;  /* 0x000000ffff067224 */ /* 0x000fc600078e00c0 */
[----:B------:R-:W-:Y:S02]  /*1cf0*/  SHF.R.S32.HI R3, RZ, 0x1f, R4 ;  /* 0x0000001fff037819 */ /* 0x000fe40000011404 */
[----:B------:R-:W1:Y:S02]  /*1d00*/  @P1 LDC R9, c[0x0][0x450] ;  /* 0x00011400ff091b82 */ /* 0x000e640000000800 */
[----:B------:R-:W-:Y:S01]  /*1d10*/  LEA.HI R3, R3, R4, RZ, 0x6 ;  /* 0x0000000403037211 */ /* 0x000fe200078f30ff */
[----:B0-----:R-:W-:-:S05]  /*1d20*/  @P1 IMAD.HI.U32 R0, R192, R7, RZ ;  /* 0x00000007c0001227 */ /* 0x001fca00078e00ff */
[----:B-1----:R-:W-:Y:S02]  /*1d30*/  @P1 SHF.R.U32.HI R6, RZ, R9, R0 ;  /* 0x00000009ff061219 */ /* 0x002fe40000011600 */
[----:B------:R-:W-:Y:S02]  /*1d40*/  SHF.R.S32.HI R0, RZ, 0x6, R3 ;  /* 0x00000006ff007819 */ /* 0x000fe40000011403 */
[----:B------:R-:W-:Y:S02]  /*1d50*/  IADD3 R3, R6, R23, -R22 ;  /* 0x0000001706037210 */ /* 0x000fe40007ffe816 */
[----:B------:R-:W-:-:S03]  /*1d60*/  VIMNMX R8, R43, R0, PT ;  /* 0x000000002b087248 */ /* 0x000fc60003fe0100 */
[----:B------:R-:W-:Y:S01]  /*1d70*/  VIADD R0, R3, -UR4 ;  /* 0x8000000403007c36 */ /* 0x000fe20008000000 */
[----:B------:R-:W-:Y:S06]  /*1d80*/  @!P2 BRA `(.L_x_2600) ;  /* 0x000000000044a947 */ /* 0x000fec0003800000 */
[----:B------:R-:W-:Y:S01]  /*1d90*/  ISETP.GT.AND P0, PT, R3, -0x1, PT ;  /* 0xffffffff0300780c */ /* 0x000fe20003f04270 */
[----:B------:R-:W-:-:S12]  /*1da0*/  BSSY B0, `(.L_x_2601) ;  /* 0x000000d000007945 */ /* 0x000fd80003800000 */
[----:B------:R-:W-:Y:S05]  /*1db0*/  @P0 BRA `(.L_x_2602) ;  /* 0x00000000001c0947 */ /* 0x000fea0003800000 */
[----:B------:R-:W-:Y:S02]  /*1dc0*/  ISETP.NE.AND P0, PT, R5, 0x1, PT ;  /* 0x000000010500780c */ /* 0x000fe40003f05270 */
[----:B------:R-:W-:-:S11]  /*1dd0*/  LOP3.LUT R3, RZ, R3, RZ, 0x33, !PT ;  /* 0x00000003ff037212 */ /* 0x000fd600078e33ff */
[----:B------:R-:W0:Y:S02]  /*1de0*/  @P0 LDC.64 R6, c[0x0][0x9e8] ;  /* 0x00027a00ff060b82 */ /* 0x000e240000000a00 */
[----:B0-----:R-:W-:-:S05]  /*1df0*/  @P0 IMAD.HI.U32 R4, R3, R6, RZ ;  /* 0x0000000603040227 */ /* 0x001fca00078e00ff */
[----:B------:R-:W-:-:S04]  /*1e00*/  @P0 SHF.R.U32.HI R3, RZ, R7, R4 ;  /* 0x00000007ff030219 */ /* 0x000fc80000011604 */
[----:B------:R-:W-:Y:S01]  /*1e10*/  LOP3.LUT R3, RZ, R3, RZ, 0x33, !PT ;  /* 0x00000003ff037212 */ /* 0x000fe200078e33ff */
[----:B------:R-:W-:Y:S06]  /*1e20*/  BRA `(.L_x_2603) ;  /* 0x0000000000107947 */ /* 0x000fec0003800000 */
.L_x_2602:
[----:B------:R-:W-:-:S13]  /*1e30*/  ISETP.NE.AND P0, PT, R5, 0x1, PT ;  /* 0x000000010500780c */ /* 0x000fda0003f05270 */
[----:B------:R-:W0:Y:S02]  /*1e40*/  @P0 LDC.64 R6, c[0x0][0x9e8] ;  /* 0x00027a00ff060b82 */ /* 0x000e240000000a00 */
[----:B0-----:R-:W-:-:S05]  /*1e50*/  @P0 IMAD.HI.U32 R4, R3, R6, RZ ;  /* 0x0000000603040227 */ /* 0x001fca00078e00ff */
[----:B------:R-:W-:-:S07]  /*1e60*/  @P0 SHF.R.U32.HI R3, RZ, R7, R4 ;  /* 0x00000007ff030219 */ /* 0x000fce0000011604 */
.L_x_2603:
[----:B------:R-:W-:Y:S05]  /*1e70*/  BSYNC B0 ;  /* 0x0000000000007941 */ /* 0x000fea0003800000 */
.L_x_2601:
[----:B------:R-:W-:-:S05]  /*1e80*/  IMAD R3, R3, R5, RZ ;  /* 0x0000000503037224 */ /* 0x000fca00078e02ff */
[----:B------:R-:W-:-:S07]  /*1e90*/  VIMNMX R0, R0, R3, !PT ;  /* 0x0000000300007248 */ /* 0x000fce0007fe0100 */
.L_x_2600:
[----:B------:R-:W-:Y:S01]  /*1ea0*/  SHF.R.S32.HI R3, RZ, 0x1f, R0 ;  /* 0x0000001fff037819 */ /* 0x000fe20000011400 */
[----:B------:R-:W-:Y:S01]  /*1eb0*/  BSSY B0, `(.L_x_2604) ;  /* 0x0000028000007945 */ /* 0x000fe20003800000 */
[----:B------:R-:W-:Y:S02]  /*1ec0*/  LOP3.LUT R220, R205, 0xff, RZ, 0xc0, !PT ;  /* 0x000000ffcddc7812 */ /* 0x000fe400078ec0ff */
[----:B------:R-:W-:Y:S02]  /*1ed0*/  LEA.HI R3, R3, R0, RZ, 0x6 ;  /* 0x0000000003037211 */ /* 0x000fe400078f30ff */
[----:B------:R-:W-:Y:S02]  /*1ee0*/  SHF.R.U32.HI R205, RZ, 0x10, R205 ;  /* 0x00000010ffcd7819 */ /* 0x000fe400000116cd */
[----:B------:R-:W-:-:S04]  /*1ef0*/  SHF.R.S32.HI R3, RZ, 0x6, R3 ;  /* 0x00000006ff037819 */ /* 0x000fc80000011403 */
[----:B------:R-:W-:Y:S01]  /*1f00*/  VIMNMX R9, RZ, R3, !PT ;  /* 0x00000003ff097248 */ /* 0x000fe20007fe0100 */
[----:B------:R-:W-:-:S03]  /*1f10*/  IMAD.MOV.U32 R3, RZ, RZ, RZ ;  /* 0x000000ffff037224 */ /* 0x000fc600078e00ff */
[----:B------:R-:W-:-:S13]  /*1f20*/  ISETP.GT.AND P0, PT, R8, R9, PT ;  /* 0x000000090800720c */ /* 0x000fda0003f04270 */
[----:B------:R-:W-:Y:S05]  /*1f30*/  @!P0 BRA `(.L_x_2605) ;  /* 0x00000000007c8947 */ /* 0x000fea0003800000 */
[----:B------:R-:W-:Y:S01]  /*1f40*/  ISETP.NE.AND P0, PT, R205, RZ, PT ;  /* 0x000000ffcd00720c */ /* 0x000fe20003f05270 */
[----:B------:R-:W-:-:S03]  /*1f50*/  ULDC UR4, c[0x0][0x9f0] ;  /* 0x00027c0000047ab9 */ /* 0x000fc60000000800 */
[----:B------:R-:W-:-:S04]  /*1f60*/  SEL R11, R205, UR4, P0 ;  /* 0x00000004cd0b7c07 */ /* 0x000fc80008000000 */
[-C--:B------:R-:W-:Y:S02]  /*1f70*/  IABS R6, R11.reuse ;  /* 0x0000000b00067213 */ /* 0x080fe40000000000 */
[----:B------:R-:W-:Y:S02]  /*1f80*/  IADD3 R0, R11, -0x1, R8 ;  /* 0xffffffff0b007810 */ /* 0x000fe40007ffe008 */
[----:B------:R-:W0:Y:S01]  /*1f90*/  I2F.RP R3, R6 ;  /* 0x0000000600037306 */ /* 0x000e220000209400 */
[----:B------:R-:W-:Y:S02]  /*1fa0*/  IABS R12, R11 ;  /* 0x0000000b000c7213 */ /* 0x000fe40000000000 */
[----:B------:R-:W-:-:S05]  /*1fb0*/  IMAD.IADD R0, R0, 0x1, -R9 ;  /* 0x0000000100007824 */ /* 0x000fca00078e0a09 */
        /* <DEDUP_REMOVED lines=10> */
[----:B------:R-:W-:-:S04]  /*2060*/  IMAD.HI.U32 R5, R5, R7, R4 ;  /* 0x0000000705057227 */ /* 0x000fc800078e0004 */
[----:B------:R-:W-:-:S04]  /*2070*/  IMAD.MOV.U32 R4, RZ, RZ, R10 ;  /* 0x000000ffff047224 */ /* 0x000fc800078e000a */
        /* <DEDUP_REMOVED lines=11> */
.L_x_2605:
[----:B------:R-:W-:Y:S05]  /*2130*/  BSYNC B0 ;  /* 0x0000000000007941 */ /* 0x000fea0003800000 */
.L_x_2604:
[----:B------:R-:W-:Y:S01]  /*2140*/  IMAD R0, R220, R3, R9 ;  /* 0x00000003dc007224 */ /* 0x000fe200078e0209 */
        /* <DEDUP_REMOVED lines=35> */
.L_x_2608:
[----:B------:R-:W-:Y:S05]  /*2380*/  BSYNC B6 ;  /* 0x0000000000067941 */ /* 0x000fea0003800000 */
.L_x_2607:
        /* <DEDUP_REMOVED lines=20> */
.L_x_2610:
[----:B------:R-:W-:Y:S05]  /*24d0*/  BSYNC B6 ;  /* 0x0000000000067941 */ /* 0x000fea0003800000 */
.L_x_2609:
[----:B------:R-:W-:Y:S01]  /*24e0*/  ULDC.64 UR4, c[0x0][0x9f8] ;  /* 0x00027e0000047ab9 */ /* 0x000fe20000000a00 */
[----:B------:R-:W0:Y:S01]  /*24f0*/  LDC.64 R60, c[0x0][0x300] ;  /* 0x0000c000ff3c7b82 */ /* 0x000e220000000a00 */
[----:B------:R-:W-:Y:S01]  /*2500*/  ISETP.NE.U32.AND P0, PT, RZ, UR4, PT ;  /* 0x00000004ff007c0c */ /* 0x000fe2000bf05070 */
[----:B------:R-:W-:Y:S01]  /*2510*/  IMAD.IADD R39, R24, 0x1, R25 ;  /* 0x0000000118277824 */ /* 0x000fe200078e0219 */
[----:B------:R-:W-:Y:S02]  /*2520*/  ULDC.64 UR6, c[0x0][0xa08] ;  /* 0x0002820000067ab9 */ /* 0x000fe40000000a00 */
[----:B------:R-:W-:Y:S01]  /*2530*/  ISETP.NE.AND.EX P0, PT, RZ, UR5, PT, P0 ;  /* 0x00000005ff007c0c */ /* 0x000fe2000bf05300 */
[----:B------:R-:W-:Y:S02]  /*2540*/  ULDC.64 UR4, c[0x0][0x308] ;  /* 0x0000c20000047ab9 */ /* 0x000fe40000000a00 */
[----:B------:R-:W1:Y:S01]  /*2550*/  LDC.64 R58, c[0x0][0x3f8] ;  /* 0x0000fe00ff3a7b82 */ /* 0x000e620000000a00 */
[----:B------:R-:W-:-:S07]  /*2560*/  SHF.R.S32.HI R17, RZ, 0x1f, R16 ;  /* 0x0000001fff117819 */ /* 0x000fce0000011410 */
[----:B------:R-:W2:Y:S08]  /*2570*/  LDC R51, c[0x0][0x3f4] ;  /* 0x0000fd00ff337b82 */ /* 0x000eb00000000800 */
[----:B------:R-:W3:Y:S02]  /*2580*/  @P0 LDC.64 R4, c[0x0][0x9f8] ;  /* 0x00027e00ff040b82 */ /* 0x000ee40000000a00 */
[----:B---3--:R-:W-:-:S05]  /*2590*/  @P0 IMAD.WIDE R4, R79, 0x4, R4 ;  /* 0x000000044f040825 */ /* 0x008fca00078e0204 */
        /* <DEDUP_REMOVED lines=9> */
[----:B------:R-:W-:Y:S01]  /*2630*/  SHF.R.S32.HI R189, RZ, 0x1f, R188 ;  /* 0x0000001fffbd7819 */ /* 0x000fe200000114bc */
[----:B------:R-:W-:Y:S01]  /*2640*/  IMAD R3, R39, R61, R0 ;  /* 0x0000003d27037224 */ /* 0x000fe200078e0200 */
[----:B---3--:R-:W3:Y:S01]  /*2650*/  LDC.64 R4, c[0x0][0x408] ;  /* 0x00010200ff047b82 */ /* 0x008ee20000000a00 */
[----:B------:R-:W-:Y:S01]  /*2660*/  IMAD R8, R72, R60, RZ ;  /* 0x0000003c48087224 */ /* 0x000fe200078e02ff */
[----:B--2---:R-:W-:Y:S01]  /*2670*/  ISETP.GE.AND P1, PT, R16, R51, PT ;  /* 0x000000331000720c */ /* 0x004fe20003f26270 */
[----:B------:R-:W-:Y:S01]  /*2680*/  IMAD.IADD R7, R7, 0x1, R3 ;  /* 0x0000000107077824 */ /* 0x000fe200078e0203 */
[----:B------:R-:W-:Y:S01]  /*2690*/  LOP3.LUT R57, R57, 0x1c0, RZ, 0xc0, !PT ;  /* 0x000001c039397812 */ /* 0x000fe200078ec0ff */
[----:B-1----:R-:W-:Y:S01]  /*26a0*/  IMAD R3, R72, R58, RZ ;  /* 0x0000003a48037224 */ /* 0x002fe200078e02ff */
[----:B------:R-:W-:Y:S01]  /*26b0*/  IADD3 R38, P2, R184, R39, RZ ;  /* 0x00000027b8267210 */ /* 0x000fe20007f5e0ff */
[----:B------:R-:W-:Y:S01]  /*26c0*/  IMAD.WIDE.U32 R20, R204, UR4, R6 ;  /* 0x00000004cc147c25 */ /* 0x000fe2000f8e0006 */
[----:B------:R-:W-:-:S02]  /*26d0*/  SHF.R.U32.HI R53, RZ, 0x3, R57 ;  /* 0x00000003ff357819 */ /* 0x000fc40000011639 */
[----:B------:R-:W-:Y:S01]  /*26e0*/  P2R R73, PR, RZ, 0x2 ;  /* 0x00000002ff497803 */ /* 0x000fe20000000000 */
[----:B------:R-:W-:Y:S01]  /*26f0*/  IMAD R21, R204, UR5, R21 ;  /* 0x00000005cc157c24 */ /* 0x000fe2000f8e0215 */
[----:B------:R-:W-:Y:S01]  /*2700*/  ULDC.64 UR4, c[0x0][0x330] ;  /* 0x0000cc0000047ab9 */ /* 0x000fe20000000a00 */
[----:B------:R-:W-:Y:S01]  /*2710*/  IMAD R8, R184, R61, R8 ;  /* 0x0000003db8087224 */ /* 0x000fe200078e0208 */
[----:B------:R-:W-:Y:S01]  /*2720*/  SHF.L.U64.HI R61, R60, 0x6, R61 ;  /* 0x000000063c3d7819 */ /* 0x000fe2000001023d */
[----:B------:R-:W-:-:S04]  /*2730*/  IMAD.WIDE.U32 R28, R204, UR4, R16 ;  /* 0x00000004cc1c7c25 */ /* 0x000fc8000f8e0010 */
[----:B------:R-:W-:Y:S01]  /*2740*/  IMAD R29, R204, UR5, R29 ;  /* 0x00000005cc1d7c24 */ /* 0x000fe2000f8e021d */
[----:B------:R-:W-:Y:S01]  /*2750*/  ULDC.64 UR4, c[0x0][0x310] ;  /* 0x0000c40000047ab9 */ /* 0x000fe20000000a00 */
[C---:B------:R-:W-:Y:S01]  /*2760*/  IMAD R11, R184.reuse, R59, R3 ;  /* 0x0000003bb80b7224 */ /* 0x040fe200078e0203 */
[----:B------:R-:W-:Y:S01]  /*2770*/  SEL R3, R51, RZ, P1 ;  /* 0x000000ff33037207 */ /* 0x000fe20000800000 */
[----:B------:R-:W-:Y:S01]  /*2780*/  IMAD.WIDE.U32 R30, R184, R58, R188 ;  /* 0x0000003ab81e7225 */ /* 0x000fe200078e00bc */
[----:B---3--:R-:W-:Y:S02]  /*2790*/  SHF.L.U64.HI R56, R4, 0x6, R5 ;  /* 0x0000000604387819 */ /* 0x008fe40000010205 */
[----:B0-----:R-:W-:Y:S01]  /*27a0*/  LEA.HI R52, R52, 0x8, RZ, 0x19 ;  /* 0x0000000834347811 */ /* 0x001fe200078fc8ff */
[----:B------:R-:W-:-:S04]  /*27b0*/  IMAD.WIDE.U32 R34, R184, R4, R188 ;  /* 0x00000004b8227225 */ /* 0x000fc800078e00bc */
[----:B------:R-:W-:-:S04]  /*27c0*/  IMAD.WIDE.U32 R36, R184, R4, R16 ;  /* 0x00000004b8247225 */ /* 0x000fc800078e0010 */
[----:B------:R-:W-:Y:S02]  /*27d0*/  IMAD.IADD R3, R16, 0x1, R3 ;  /* 0x0000000110037824 */ /* 0x000fe400078e0203 */
[----:B------:R-:W-:-:S03]  /*27e0*/  IMAD.WIDE.U32 R32, R184, R58, R16 ;  /* 0x0000003ab8207225 */ /* 0x000fc600078e0010 */
[----:B------:R-:W-:Y:S01]  /*27f0*/  SHF.R.S32.HI R62, RZ, 0x1f, R3 ;  /* 0x0000001fff3e7819 */ /* 0x000fe20000011403 */
[----:B------:R-:W-:Y:S02]  /*2800*/  IMAD.IADD R31, R31, 0x1, R11 ;  /* 0x000000011f1f7824 */ /* 0x000fe400078e020b */
[----:B------:R-:W-:Y:S01]  /*2810*/  IMAD.IADD R33, R11, 0x1, R33 ;  /* 0x000000010b217824 */ /* 0x000fe200078e0221 */
[----:B------:R-:W-:Y:S01]  /*2820*/  LEA.HI R62, R62, R3, RZ, 0x3 ;  /* 0x000000033e3e7211 */ /* 0x000fe200078f18ff */
[----:B-----5:R-:W-:-:S03]  /*2830*/  IMAD.WIDE.U32 R30, R76, R58, R30 ;  /* 0x0000003a4c1e7225 */ /* 0x020fc600078e001e */
[----:B------:R-:W-:Y:S01]  /*2840*/  LOP3.LUT R47, R62, 0xfffffff8, RZ, 0xc0, !PT ;  /* 0xfffffff83e2f7812 */ /* 0x000fe200078ec0ff */
[----:B------:R-:W-:-:S03]  /*2850*/  IMAD.WIDE.U32 R32, R76, R58, R32 ;  /* 0x0000003a4c207225 */ /* 0x000fc600078e0020 */
[----:B------:R-:W-:Y:S01]  /*2860*/  SHF.R.S32.HI R44, RZ, 0x1f, R47 ;  /* 0x0000001fff2c7819 */ /* 0x000fe2000001142f */
[----:B------:R-:W-:Y:S02]  /*2870*/  VIADD R54, R16, 0x20 ;  /* 0x0000002010367836 */ /* 0x000fe40000000000 */
[----:B------:R-:W-:Y:S02]  /*2880*/  IMAD.SHL.U32 R55, R4, 0x40, RZ ;  /* 0x0000004004377824 */ /* 0x000fe400078e00ff */
[----:B------:R-:W-:Y:S02]  /*2890*/  IMAD.SHL.U32 R51, R51, 0x2, RZ ;  /* 0x0000000233337824 */ /* 0x000fe400078e00ff */
[----:B------:R-:W-:Y:S01]  /*28a0*/  IMAD.X R39, R9, 0x1, R72, P2 ;  /* 0x0000000109277824 */ /* 0x000fe200010e0648 */
[----:B----4-:R-:W-:Y:S02]  /*28b0*/  SHF.R.S32.HI R0, RZ, 0x1f, R79 ;  /* 0x0000001fff007819 */ /* 0x010fe4000001144f */
[----:B------:R-:W-:-:S02]  /*28c0*/  SEL R79, R79, RZ, !P0 ;  /* 0x000000ff4f4f7207 */ /* 0x000fc40004000000 */
[----:B------:R-:W-:-:S03]  /*28d0*/  SEL R0, R0, RZ, !P0 ;  /* 0x000000ff00007207 */ /* 0x000fc60004000000 */
[----:B------:R-:W-:-:S04]  /*28e0*/  IMAD.WIDE.U32 R20, R79, UR4, R20 ;  /* 0x000000044f147c25 */ /* 0x000fc8000f8e0014 */
[----:B------:R-:W-:-:S04]  /*28f0*/  IMAD R6, R0, UR4, RZ ;  /* 0x0000000400067c24 */ /* 0x000fc8000f8e02ff */
[----:B------:R-:W-:Y:S01]  /*2900*/  IMAD R65, R79, UR5, R6 ;  /* 0x000000054f417c24 */ /* 0x000fe2000f8e0206 */
[----:B------:R-:W-:Y:S01]  /*2910*/  ULDC.64 UR4, c[0x0][0x338] ;  /* 0x0000ce0000047ab9 */ /* 0x000fe20000000a00 */
[----:B------:R-:W-:-:S04]  /*2920*/  IMAD.WIDE.U32 R6, R184, R60, R16 ;  /* 0x0000003cb8067225 */ /* 0x000fc800078e0010 */
[----:B------:R-:W-:Y:S01]  /*2930*/  IMAD R0, R0, UR4, RZ ;  /* 0x0000000400007c24 */ /* 0x000fe2000f8e02ff */
[----:B------:R-:W-:Y:S01]  /*2940*/  IADD3 R64, P0, R20, R6, RZ ;  /* 0x0000000614407210 */ /* 0x000fe20007f1e0ff */
[----:B------:R-:W-:Y:S02]  /*2950*/  IMAD.IADD R65, R21, 0x1, R65 ;  /* 0x0000000115417824 */ /* 0x000fe400078e0241 */
[----:B------:R-:W-:Y:S01]  /*2960*/  IMAD.WIDE.U32 R28, R79, UR4, R28 ;  /* 0x000000044f1c7c25 */ /* 0x000fe2000f8e001c */
[----:B------:R-:W-:Y:S02]  /*2970*/  ULDC UR4, c[0x0][0x2f4] ;  /* 0x0000bd0000047ab9 */ /* 0x000fe40000000800 */
[----:B------:R-:W-:Y:S01]  /*2980*/  IADD3.X R63, R65, R7, R8, P0, !PT ;  /* 0x00000007413f7210 */ /* 0x000fe200007fe408 */
[----:B------:R-:W-:Y:S01]  /*2990*/  IMAD R79, R79, UR5, R0 ;  /* 0x000000054f4f7c24 */ /* 0x000fe2000f8e0200 */
[----:B------:R-:W-:Y:S01]  /*29a0*/  ISETP.GE.AND P0, PT, R16, UR4, PT ;  /* 0x0000000410007c0c */ /* 0x000fe2000bf06270 */
[----:B------:R-:W-:Y:S01]  /*29b0*/  IMAD R0, R72, R4, RZ ;  /* 0x0000000448007224 */ /* 0x000fe200078e02ff */
[----:B------:R-:W-:Y:S01]  /*29c0*/  ISETP.GE.AND P1, PT, R54, UR4, PT ;  /* 0x0000000436007c0c */ /* 0x000fe2000bf26270 */
[----:B------:R-:W-:-:S02]  /*29d0*/  IMAD.SHL.U32 R60, R60, 0x40, RZ ;  /* 0x000000403c3c7824 */ /* 0x000fc400078e00ff */
[----:B------:R-:W-:-:S04]  /*29e0*/  IMAD R7, R184, R5, R0 ;  /* 0x00000005b8077224 */ /* 0x000fc800078e0200 */
[----:B------:R-:W-:Y:S02]  /*29f0*/  IMAD.IADD R35, R35, 0x1, R7 ;  /* 0x0000000123237824 */ /* 0x000fe400078e0207 */
[----:B------:R-:W-:Y:S01]  /*2a00*/  IMAD.IADD R37, R7, 0x1, R37 ;  /* 0x0000000107257824 */ /* 0x000fe200078e0225 */
[----:B------:R-:W-:Y:S01]  /*2a10*/  SHF.R.S32.HI R7, RZ, 0x1f, R76 ;  /* 0x0000001fff077819 */ /* 0x000fe2000001144c */
[----:B------:R-:W-:-:S04]  /*2a20*/  IMAD.WIDE.U32 R34, R76, R4, R34 ;  /* 0x000000044c227225 */ /* 0x000fc800078e0022 */
[C---:B------:R-:W-:Y:S02]  /*2a30*/  IMAD R0, R7.reuse, R58, RZ ;  /* 0x0000003a07007224 */ /* 0x040fe400078e02ff */
[-C--:B------:R-:W-:Y:S02]  /*2a40*/  IMAD R7, R7, R4.reuse, RZ ;  /* 0x0000000407077224 */ /* 0x080fe400078e02ff */
[C---:B------:R-:W-:Y:S01]  /*2a50*/  IMAD R3, R76.reuse, R59, R0 ;  /* 0x0000003b4c037224 */ /* 0x040fe200078e0200 */
[----:B------:R-:W-:Y:S01]  /*2a60*/  LOP3.LUT R0, R57, 0x18, R16, 0xf8, !PT ;  /* 0x0000001839007812 */ /* 0x000fe200078ef810 */
[----:B------:R-:W-:Y:S01]  /*2a70*/  IMAD R7, R76, R5, R7 ;  /* 0x000000054c077224 */ /* 0x000fe200078e0207 */
[----:B------:R-:W-:Y:S01]  /*2a80*/  SHF.L.U64.HI R59, R58, 0x6, R59 ;  /* 0x000000063a3b7819 */ /* 0x000fe2000001023b */
[----:B------:R-:W-:Y:S01]  /*2a90*/  IMAD.WIDE.U32 R36, R76, R4, R36 ;  /* 0x000000044c247225 */ /* 0x000fe200078e0024 */
[----:B------:R-:W-:-:S03]  /*2aa0*/  LOP3.LUT R0, R0, R53, RZ, 0x3c, !PT ;  /* 0x0000003500007212 */ /* 0x000fc600078e3cff */
[----:B------:R-:W-:Y:S02]  /*2ab0*/  IMAD.IADD R49, R31, 0x1, R3 ;  /* 0x000000011f317824 */ /* 0x000fe400078e0203 */
[----:B------:R-:W-:Y:S01]  /*2ac0*/  IMAD R50, R203, 0x200, R0 ;  /* 0x00000200cb327824 */ /* 0x000fe200078e0200 */
[----:B------:R-:W-:Y:S01]  /*2ad0*/  LOP3.LUT R0, R57, 0x38, R62, 0xf8, !PT ;  /* 0x0000003839007812 */ /* 0x000fe200078ef83e */
[----:B------:R-:W-:Y:S02]  /*2ae0*/  IMAD.IADD R48, R3, 0x1, R33 ;  /* 0x0000000103307824 */ /* 0x000fe400078e0221 */
[----:B------:R-:W-:Y:S01]  /*2af0*/  IMAD.SHL.U32 R58, R58, 0x40, RZ ;  /* 0x000000403a3a7824 */ /* 0x000fe200078e00ff */
[----:B------:R-:W-:Y:S01]  /*2b00*/  LOP3.LUT R0, R0, R53, RZ, 0x3c, !PT ;  /* 0x0000003500007212 */ /* 0x000fe200078e3cff */
[----:B------:R-:W-:Y:S02]  /*2b10*/  IMAD.IADD R46, R35, 0x1, R7 ;  /* 0x00000001232e7824 */ /* 0x000fe400078e0207 */
[----:B------:R-:W-:-:S02]  /*2b20*/  IMAD.IADD R45, R7, 0x1, R37 ;  /* 0x00000001072d7824 */ /* 0x000fc400078e0225 */
[----:B------:R-:W-:Y:S02]  /*2b30*/  IMAD R3, R203, 0x200, R0 ;  /* 0x00000200cb037824 */ /* 0x000fe400078e0200 */
[----:B------:R-:W-:-:S07]  /*2b40*/  IMAD.IADD R0, R29, 0x1, R79 ;  /* 0x000000011d007824 */ /* 0x000fce00078e024f */
.L_x_2640:
        /* <DEDUP_REMOVED lines=10> */
[----:B--2---:R-:W-:Y:S02]  /*2bf0*/  IMAD.SHL.U32 R27, R185, 0x1000, RZ ;  /* 0x00001000b91b7824 */ /* 0x004fe400078e00ff */
        /* <DEDUP_REMOVED lines=26> */
[----:B------:R-:W-:Y:S01]  /*2da0*/  ULDC.64 UR4, c[0x0][0x3e8] ;  /* 0x0000fa0000047ab9 */ /* 0x000fe20000000a00 */
[----:B------:R-:W-:Y:S01]  /*2db0*/  IMAD.MOV.U32 R6, RZ, RZ, R34 ;  /* 0x000000ffff067224 */ /* 0x000fe200078e0022 */
[----:B------:R-:W-:Y:S01]  /*2dc0*/  ULDC.64 UR6, c[0x0][0x400] ;  /* 0x0001000000067ab9 */ /* 0x000fe20000000a00 */
[----:B------:R-:W-:Y:S02]  /*2dd0*/  IMAD.MOV.U32 R7, RZ, RZ, R46 ;  /* 0x000000ffff077224 */ /* 0x000fe400078e002e */
[-C--:B------:R-:W-:Y:S02]  /*2de0*/  IMAD R5, R68, R55.reuse, R8 ;  /* 0x0000003744057224 */ /* 0x080fe400078e0208 */
[----:B------:R-:W-:Y:S01]  /*2df0*/  IMAD.WIDE.U32 R8, R41, R55, R6 ;  /* 0x0000003729087225 */ /* 0x000fe200078e0006 */
[----:B------:R-:W-:-:S03]  /*2e00*/  IADD3 R7, P3, R30, R4, RZ ;  /* 0x000000041e077210 */ /* 0x000fc60007f7e0ff */
[----:B------:R-:W-:Y:S01]  /*2e10*/  IMAD.IADD R5, R9, 0x1, R5 ;  /* 0x0000000109057824 */ /* 0x000fe200078e0205 */
[----:B------:R-:W-:Y:S01]  /*2e20*/  LEA R4, P5, R8, UR6, 0x1 ;  /* 0x0000000608047c11 */ /* 0x000fe2000f8a08ff */
[----:B------:R-:W-:Y:S01]  /*2e30*/  IMAD.X R10, R70, 0x1, R49, P3 ;  /* 0x00000001460a7824 */ /* 0x000fe200018e0631 */
[C---:B------:R-:W-:Y:S02]  /*2e40*/  LEA R6, P3, R7.reuse, UR4, 0x1 ;  /* 0x0000000407067c11 */ /* 0x040fe4000f8608ff */
[----:B------:R-:W-:Y:S02]  /*2e50*/  LEA.HI.X R5, R8, UR7, R5, 0x1, P5 ;  /* 0x0000000708057c11 */ /* 0x000fe4000a8f0c05 */
[----:B------:R-:W-:Y:S02]  /*2e60*/  CS2R R8, SRZ ;  /* 0x0000000000087805 */ /* 0x000fe4000001ff00 */
[----:B------:R-:W-:Y:S02]  /*2e70*/  LEA.HI.X R7, R7, UR5, R10, 0x1, P3 ;  /* 0x0000000507077c11 */ /* 0x000fe400098f0c0a */
[----:B------:R-:W-:-:S02]  /*2e80*/  CS2R R10, SRZ ;  /* 0x00000000000a7805 */ /* 0x000fc4000001ff00 */
[-C--:B------:R-:W-:Y:S02]  /*2e90*/  ISETP.GE.AND P5, PT, R188, R69.reuse, PT ;  /* 0x00000045bc00720c */ /* 0x080fe40003fa6270 */
[----:B------:R-:W-:-:S11]  /*2ea0*/  ISETP.GE.AND P3, PT, R200, R69, PT ;  /* 0x00000045c800720c */ /* 0x000fd60003f66270 */
[----:B------:R0:W5:Y:S04]  /*2eb0*/  @!P5 LDG.E.64 R14, desc[UR42][R6.64] ;  /* 0x0000002a060ed981 */ /* 0x000168000c1e1b00 */
[----:B------:R0:W5:Y:S04]  /*2ec0*/  @!P3 LDG.E.64 R8, desc[UR42][R6.64+0x20] ;  /* 0x0000202a0608b981 */ /* 0x000168000c1e1b00 */
[----:B------:R0:W5:Y:S04]  /*2ed0*/  @!P5 LDG.E.64 R24, desc[UR42][R4.64] ;  /* 0x0000002a0418d981 */ /* 0x000168000c1e1b00 */
[----:B------:R0:W5:Y:S02]  /*2ee0*/  @!P3 LDG.E.64 R10, desc[UR42][R4.64+0x20] ;  /* 0x0000202a040ab981 */ /* 0x000164000c1e1b00 */
.L_x_2615:
[----:B------:R-:W-:Y:S05]  /*2ef0*/  BSYNC B1 ;  /* 0x0000000000017941 */ /* 0x000fea0003800000 */
.L_x_2614:
        /* <DEDUP_REMOVED lines=16> */
.L_x_2616:
[----:B------:R-:W-:Y:S01]  /*3000*/  IMAD R74, R185, 0x8, R2 ;  /* 0x00000008b94a7824 */ /* 0x000fe200078e0202 */
[----:B------:R-:W-:Y:S01]  /*3010*/  SHF.L.U32 R77, R187, 0x1f, RZ ;  /* 0x0000001fbb4d7819 */ /* 0x000fe200000006ff */
[----:B------:R-:W-:Y:S03]  /*3020*/  BSSY B1, `(.L_x_2617) ;  /* 0x0000003000017945 */ /* 0x000fe60003800000 */
[----:B------:R-:W0:Y:S02]  /*3030*/  SYNCS.PHASECHK.TRANS64.TRYWAIT P5, [R74+URZ+0x28c90], R77 ;  /* 0x028c904d4a0075a7 */ /* 0x000e2400080a017f */
[----:B0-----:R-:W-:Y:S05]  /*3040*/  @!P5 BRA `(.L_x_2618) ;  /* 0x000001f80068d947 */ /* 0x001fea0003800000 */
.L_x_3015:
[----:B------:R-:W-:Y:S05]  /*3050*/  BSYNC B1 ;  /* 0x0000000000017941 */ /* 0x000fea0003800000 */
.L_x_2617:
        /* <DEDUP_REMOVED lines=48> */
.L_x_2623:
[----:B------:R-:W-:Y:S05]  /*3360*/  BSYNC B2 ;  /* 0x0000000000027941 */ /* 0x000fea0003800000 */
.L_x_2622:
[----:B--2---:R1:W-:Y:S02]  /*3370*/  STG.E.128 desc[UR42][R12.64], R4 ;  /* 0x000000040c007986 */ /* 0x0043e4000c101d2a */
.L_x_2621:
[----:B------:R-:W-:Y:S05]  /*3380*/  BSYNC B1 ;  /* 0x0000000000017941 */ /* 0x000fea0003800000 */
.L_x_2620:
        /* <DEDUP_REMOVED lines=51> */
.L_x_2625:
[----:B------:R-:W-:Y:S05]  /*36c0*/  BSYNC B1 ;  /* 0x0000000000017941 */ /* 0x000fea0003800000 */
.L_x_2624:
[----:B-1----:R1:W-:Y:S01]  /*36d0*/  STG.E.128 desc[UR42][R12.64+0x40], R4 ;  /* 0x000040040c007986 */ /* 0x0023e2000c101d2a */
[----:B------:R-:W-:Y:S05]  /*36e0*/  BRA `(.L_x_2619) ;  /* 0x0000000c00207947 */ /* 0x000fea0003800000 */
.L_x_2613:
[----:B------:R-:W-:Y:S01]  /*36f0*/  IMAD R75, R41, -0x40, R40 ;  /* 0xffffffc0294b7824 */ /* 0x000fe200078e0228 */
[----:B------:R-:W-:-:S04]  /*3700*/  ISETP.GE.AND P4, PT, R16, R69, PT ;  /* 0x000000451000720c */ /* 0x000fc80003f86270 */
[----:B------:R-:W-:-:S04]  /*3710*/  VIMNMX R75, R75, 0x40, PT ;  /* 0x000000404b4b7848 */ /* 0x000fc80003fe0100 */
[----:B------:R-:W-:-:S13]  /*3720*/  ISETP.GE.OR P3, PT, R184, R75, P4 ;  /* 0x0000004bb800720c */ /* 0x000fda0002766670 */
[----:B------:R-:W0:Y:S01]  /*3730*/  @!P3 LDC.64 R10, c[0x0][0x3e8] ;  /* 0x0000fa00ff0abb82 */ /* 0x000e220000000a00 */
[----:B------:R-:W-:Y:S01]  /*3740*/  @!P3 IADD3 R6, P5, R32, R4, RZ ;  /* 0x000000042006b210 */ /* 0x000fe20007fbe0ff */
[----:B------:R-:W-:Y:S02]  /*3750*/  @!P3 IMAD R4, R56, R41, RZ ;  /* 0x000000293804b224 */ /* 0x000fe400078e02ff */
[----:B------:R-:W-:Y:S02]  /*3760*/  @!P3 IMAD.MOV.U32 R5, RZ, RZ, R45 ;  /* 0x000000ffff05b224 */ /* 0x000fe400078e002d */
[----:B------:R-:W-:Y:S02]  /*3770*/  @!P3 IMAD R25, R68, R55, R4 ;  /* 0x000000374419b224 */ /* 0x000fe400078e0204 */
[----:B------:R-:W1:Y:S01]  /*3780*/  @!P3 LDC.64 R12, c[0x0][0x400] ;  /* 0x00010000ff0cbb82 */ /* 0x000e620000000a00 */
[----:B------:R-:W-:Y:S02]  /*3790*/  @!P3 IMAD.MOV.U32 R4, RZ, RZ, R36 ;  /* 0x000000ffff04b224 */ /* 0x000fe400078e0024 */
[----:B------:R-:W-:-:S02]  /*37a0*/  @!P3 IMAD.X R7, R70, 0x1, R48, P5 ;  /* 0x000000014607b824 */ /* 0x000fc400028e0630 */
[----:B------:R-:W-:Y:S01]  /*37b0*/  @!P3 IMAD.WIDE.U32 R8, R41, R55, R4 ;  /* 0x000000372908b225 */ /* 0x000fe200078e0004 */
[----:B------:R-:W-:-:S03]  /*37c0*/  CS2R R4, SRZ ;  /* 0x0000000000047805 */ /* 0x000fc6000001ff00 */
[----:B------:R-:W-:Y:S01]  /*37d0*/  @!P3 IMAD.IADD R9, R25, 0x1, R9 ;  /* 0x000000011909b824 */ /* 0x000fe200078e0209 */
[----:B0-----:R-:W-:-:S04]  /*37e0*/  @!P3 LEA R10, P5, R6, R10, 0x1 ;  /* 0x0000000a060ab211 */ /* 0x001fc800078a08ff */
[----:B------:R-:W-:Y:S02]  /*37f0*/  @!P3 LEA.HI.X R11, R6, R11, R7, 0x1, P5 ;  /* 0x0000000b060bb211 */ /* 0x000fe400028f0c07 */
[----:B------:R-:W-:Y:S02]  /*3800*/  CS2R R6, SRZ ;  /* 0x0000000000067805 */ /* 0x000fe4000001ff00 */
[----:B-1----:R-:W-:-:S04]  /*3810*/  @!P3 LEA R12, P5, R8, R12, 0x1 ;  /* 0x0000000c080cb211 */ /* 0x002fc800078a08ff */
[----:B------:R0:W2:Y:S01]  /*3820*/  @!P3 LDG.E.128 R4, desc[UR42][R10.64] ;  /* 0x0000002a0a04b981 */ /* 0x0000a2000c1e1d00 */
[----:B------:R-:W-:Y:S02]  /*3830*/  @!P3 LEA.HI.X R13, R8, R13, R9, 0x1, P5 ;  /* 0x0000000d080db211 */ /* 0x000fe400028f0c09 */
[----:B------:R-:W-:Y:S02]  /*3840*/  CS2R R8, SRZ ;  /* 0x0000000000087805 */ /* 0x000fe4000001ff00 */
        /* <DEDUP_REMOVED lines=20> */
.L_x_2626:
[----:B------:R-:W-:Y:S01]  /*3990*/  IMAD R74, R185, 0x8, R2 ;  /* 0x00000008b94a7824 */ /* 0x000fe200078e0202 */
[----:B------:R-:W-:Y:S01]  /*39a0*/  SHF.L.U32 R77, R187, 0x1f, RZ ;  /* 0x0000001fbb4d7819 */ /* 0x000fe200000006ff */
[----:B------:R-:W-:Y:S03]  /*39b0*/  BSSY B1, `(.L_x_2627) ;  /* 0x0000003000017945 */ /* 0x000fe60003800000 */
[----:B------:R-:W0:Y:S02]  /*39c0*/  SYNCS.PHASECHK.TRANS64.TRYWAIT P5, [R74+URZ+0x28c90], R77 ;  /* 0x028c904d4a0075a7 */ /* 0x000e2400080a017f */
[----:B0-----:R-:W-:Y:S05]  /*39d0*/  @!P5 BRA `(.L_x_2628) ;  /* 0x000001f00018d947 */ /* 0x001fea0003800000 */
.L_x_3016:
[----:B------:R-:W-:Y:S05]  /*39e0*/  BSYNC B1 ;  /* 0x0000000000017941 */ /* 0x000fea0003800000 */
.L_x_2627:
[----:B------:R-:W-:Y:S01]  /*39f0*/  ISETP.GE.OR P5, PT, R184, R75, P0 ;  /* 0x0000004bb800720c */ /* 0x000fe200007a6670 */
        /* <DEDUP_REMOVED lines=12> */
[----:B------:R-:W-:Y:S02]  /*3ac0*/  ISETP.NE.AND P6, PT, R73, RZ, PT ;  /* 0x000000ff4900720c */ /* 0x000fe40003fc5270 */
[----:B------:R-:W-:-:S04]  /*3ad0*/  LEA R70, P5, R71, R66, 0x1 ;  /* 0x0000004247467211 */ /* 0x000fc800078a08ff */
[----:B------:R-:W-:Y:S01]  /*3ae0*/  LEA.HI.X R71, R71, R67, R82, 0x1, P5 ;  /* 0x0000004347477211 */ /* 0x000fe200028f0c52 */
[----:B-1----:R-:W-:-:S05]  /*3af0*/  IMAD.IADD R12, R80, 0x1, -R51 ;  /* 0x00000001500c7824 */ /* 0x002fca00078e0a33 */
[----:B------:R-:W-:-:S04]  /*3b00*/  SEL R12, R51, R12, !P6 ;  /* 0x0000000c330c7207 */ /* 0x000fc80007000000 */
[----:B------:R-:W-:-:S04]  /*3b10*/  SHF.R.S32.HI R13, RZ, 0x1f, R12 ;  /* 0x0000001fff0d7819 */ /* 0x000fc8000001140c */
[----:B------:R-:W-:-:S04]  /*3b20*/  LEA.HI R13, R13, R12, RZ, 0x4 ;  /* 0x0000000c0d0d7211 */ /* 0x000fc800078f20ff */
[----:B------:R-:W-:-:S04]  /*3b30*/  SHF.R.S32.HI R13, RZ, 0x4, R13 ;  /* 0x00000004ff0d7819 */ /* 0x000fc8000001140d */
[----:B------:R-:W-:-:S05]  /*3b40*/  LEA.HI.SX32 R13, R62, R13, 0x1d ;  /* 0x0000000d3e0d7211 */ /* 0x000fca00078feaff */
[----:B------:R-:W-:Y:S02]  /*3b50*/  IMAD.SHL.U32 R79, R13, 0x8, RZ ;  /* 0x000000080d4f7824 */ /* 0x000fe400078e00ff */
[----:B------:R-:W-:-:S03]  /*3b60*/  IMAD.IADD R13, R3, 0x1, R27 ;  /* 0x00000001030d7824 */ /* 0x000fc600078e021b */
[----:B------:R-:W-:Y:S01]  /*3b70*/  LOP3.LUT R12, R57, 0x38, R79, 0xf8, !PT ;  /* 0x00000038390c7812 */ /* 0x000fe200078ef84f */
[----:B------:R-:W-:-:S03]  /*3b80*/  IMAD R13, R13, 0x2, R2 ;  /* 0x000000020d0d7824 */ /* 0x000fc600078e0202 */
[----:B------:R-:W-:-:S05]  /*3b90*/  LOP3.LUT R12, R12, R53, RZ, 0x3c, !PT ;  /* 0x000000350c0c7212 */ /* 0x000fca00078e3cff */
[----:B------:R-:W-:-:S04]  /*3ba0*/  IMAD R12, R203, 0x200, R12 ;  /* 0x00000200cb0c7824 */ /* 0x000fc800078e020c */
[----:B------:R-:W-:Y:S02]  /*3bb0*/  IMAD.IADD R27, R27, 0x1, R12 ;  /* 0x000000011b1b7824 */ /* 0x000fe400078e020c */
[----:B------:R-:W1:Y:S02]  /*3bc0*/  LDS.128 R12, [R13+0x22400] ;  /* 0x022400000d0c7984 */ /* 0x000e640000000c00 */
[----:B------:R-:W-:-:S06]  /*3bd0*/  IMAD R27, R27, 0x2, R2 ;  /* 0x000000021b1b7824 */ /* 0x000fcc00078e0202 */
[----:B------:R-:W2:Y:S01]  /*3be0*/  LDS.128 R24, [R27+0x22400] ;  /* 0x022400001b187984 */ /* 0x000ea20000000c00 */
[----:B------:R-:W-:Y:S05]  /*3bf0*/  @P4 BRA `(.L_x_2630) ;  /* 0x00000004004c4947 */ /* 0x000fea0003800000 */
[----:B------:R-:W-:Y:S02]  /*3c00*/  SHF.R.U64 R81, R4, 0x10, R5 ;  /* 0x0000001004517819 */ /* 0x000fe40000001205 */
[--C-:B------:R-:W-:Y:S02]  /*3c10*/  SHF.R.U32.HI R82, RZ, 0x10, R9.reuse ;  /* 0x00000010ff527819 */ /* 0x100fe40000011609 */
[----:B------:R-:W-:Y:S01]  /*3c20*/  SHF.R.U64 R89, R8, 0x10, R9 ;  /* 0x0000001008597819 */ /* 0x000fe20000001209 */
[----:B------:R-:W-:Y:S01]  /*3c30*/  HADD2.F32 R9, -RZ, R84.H0_H0 ;  /* 0x20000054ff097230 */ /* 0x000fe20000004100 */
[--C-:B------:R-:W-:Y:S01]  /*3c40*/  SHF.R.U64 R4, R6, 0x10, R7.reuse ;  /* 0x0000001006047819 */ /* 0x100fe20000001207 */
[----:B-1----:R-:W-:Y:S01]  /*3c50*/  HADD2.F32 R6, -RZ, R13.H0_H0 ;  /* 0x2000000dff067230 */ /* 0x002fe20000004100 */
[----:B------:R-:W-:Y:S01]  /*3c60*/  SHF.R.U32.HI R87, RZ, 0x10, R7 ;  /* 0x00000010ff577819 */ /* 0x000fe20000011607 */
[--C-:B--2---:R-:W-:Y:S01]  /*3c70*/  HADD2.F32 R7, -RZ, R25.reuse.H0_H0 ;  /* 0x20000019ff077230 */ /* 0x104fe20000004100 */
[----:B------:R-:W-:Y:S01]  /*3c80*/  SHF.R.U32.HI R83, RZ, 0x10, R5 ;  /* 0x00000010ff537819 */ /* 0x000fe20000011605 */
[----:B------:R-:W-:Y:S01]  /*3c90*/  HADD2.F32 R25, -RZ, R25.H1_H1 ;  /* 0x30000019ff197230 */ /* 0x000fe20000004100 */
[--C-:B------:R-:W-:Y:S01]  /*3ca0*/  SHF.R.U64 R5, R10, 0x10, R11.reuse ;  /* 0x000000100a057819 */ /* 0x100fe2000000120b */
[----:B------:R-:W-:Y:S01]  /*3cb0*/  HADD2.F32 R82, -RZ, R82.H0_H0 ;  /* 0x20000052ff527230 */ /* 0x000fe20000004100 */
[----:B------:R-:W-:Y:S01]  /*3cc0*/  SHF.R.U32.HI R85, RZ, 0x10, R11 ;  /* 0x00000010ff557819 */ /* 0x000fe2000001160b */
[----:B------:R-:W-:-:S02]  /*3cd0*/  HADD2.F32 R8, -RZ, R84.H1_H1 ;  /* 0x30000054ff087230 */ /* 0x000fc40000004100 */
[-C--:B------:R-:W-:Y:S01]  /*3ce0*/  FMUL.FTZ R11, R7, R9.reuse ;  /* 0x00000009070b7220 */ /* 0x080fe20000410000 */
[----:B------:R-:W-:Y:S02]  /*3cf0*/  HADD2.F32 R13, -RZ, R13.H1_H1 ;  /* 0x3000000dff0d7230 */ /* 0x000fe40000004100 */
[C---:B------:R-:W-:Y:S01]  /*3d00*/  FMUL.FTZ R84, R6.reuse, R9 ;  /* 0x0000000906547220 */ /* 0x040fe20000410000 */
[----:B------:R-:W-:Y:S02]  /*3d10*/  HADD2.F32 R10, -RZ, R83.H0_H0 ;  /* 0x20000053ff0a7230 */ /* 0x000fe40000004100 */
[----:B------:R-:W-:Y:S01]  /*3d20*/  FMUL.FTZ R86, R25, R82 ;  /* 0x0000005219567220 */ /* 0x000fe20000410000 */
[----:B------:R-:W-:Y:S01]  /*3d30*/  FFMA.FTZ R6, R6, R8, -R11 ;  /* 0x0000000806067223 */ /* 0x000fe2000001080b */
[----:B------:R-:W-:Y:S01]  /*3d40*/  FMUL.FTZ R82, R13, R82 ;  /* 0x000000520d527220 */ /* 0x000fe20000410000 */
[----:B------:R-:W-:Y:S01]  /*3d50*/  FFMA.FTZ R7, R7, R8, R84 ;  /* 0x0000000807077223 */ /* 0x000fe20000010054 */
[----:B------:R-:W-:-:S02]  /*3d60*/  HADD2.F32 R11, -RZ, R88.H0_H0 ;  /* 0x20000058ff0b7230 */ /* 0x000fc40000004100 */
[-C--:B------:R-:W-:Y:S01]  /*3d70*/  FFMA.FTZ R83, R13, R10.reuse, -R86 ;  /* 0x0000000a0d537223 */ /* 0x080fe20000010856 */
[----:B------:R-:W-:Y:S02]  /*3d80*/  HADD2.F32 R9, -RZ, R27.H0_H0 ;  /* 0x2000001bff097230 */ /* 0x000fe40000004100 */
[----:B------:R-:W-:Y:S01]  /*3d90*/  FFMA.FTZ R86, R25, R10, R82 ;  /* 0x0000000a19567223 */ /* 0x000fe20000010052 */
[----:B------:R-:W-:Y:S02]  /*3da0*/  HADD2.F32 R8, -RZ, R15.H0_H0 ;  /* 0x2000000fff087230 */ /* 0x000fe40000004100 */
[----:B------:R-:W-:Y:S02]  /*3db0*/  HADD2.F32 R27, -RZ, R27.H1_H1 ;  /* 0x3000001bff1b7230 */ /* 0x000fe40000004100 */
[----:B------:R-:W-:Y:S01]  /*3dc0*/  FMUL.FTZ R13, R9, R11 ;  /* 0x0000000b090d7220 */ /* 0x000fe20000410000 */
[----:B------:R-:W-:Y:S01]  /*3dd0*/  HADD2.F32 R84, -RZ, R85.H0_H0 ;  /* 0x20000055ff547230 */ /* 0x000fe20000004100 */
[----:B------:R-:W-:Y:S01]  /*3de0*/  F2FP.F16.F32.PACK_AB R7, R86, R7 ;  /* 0x000000075607723e */ /* 0x000fe200000000ff */
[----:B------:R-:W-:-:S02]  /*3df0*/  HADD2.F32 R15, -RZ, R15.H1_H1 ;  /* 0x3000000fff0f7230 */ /* 0x000fc40000004100 */
[----:B------:R-:W-:Y:S02]  /*3e00*/  HADD2.F32 R10, -RZ, R88.H1_H1 ;  /* 0x30000058ff0a7230 */ /* 0x000fe40000004100 */
[C---:B------:R-:W-:Y:S01]  /*3e10*/  FMUL.FTZ R88, R8.reuse, R11 ;  /* 0x0000000b08587220 */ /* 0x040fe20000410000 */
[-C--:B------:R-:W-:Y:S01]  /*3e20*/  FMUL.FTZ R90, R27, R84.reuse ;  /* 0x000000541b5a7220 */ /* 0x080fe20000410000 */
[----:B------:R-:W-:Y:S01]  /*3e30*/  FMUL.FTZ R92, R15, R84 ;  /* 0x000000540f5c7220 */ /* 0x000fe20000410000 */
[----:B------:R-:W-:Y:S02]  /*3e40*/  HADD2.F32 R82, -RZ, R87.H0_H0 ;  /* 0x20000057ff527230 */ /* 0x000fe40000004100 */
[-C--:B------:R-:W-:Y:S01]  /*3e50*/  FFMA.FTZ R84, R8, R10.reuse, -R13 ;  /* 0x0000000a08547223 */ /* 0x080fe2000001080d */
[----:B------:R-:W-:Y:S01]  /*3e60*/  FFMA.FTZ R88, R9, R10, R88 ;  /* 0x0000000a09587223 */ /* 0x000fe20000010058 */
[----:B------:R-:W-:Y:S02]  /*3e70*/  HADD2.F32 R11, -RZ, R91.H1_H1 ;  /* 0x3000005bff0b7230 */ /* 0x000fe40000004100 */
[----:B------:R-:W-:-:S02]  /*3e80*/  HADD2.F32 R9, -RZ, R24.H0_H0 ;  /* 0x20000018ff097230 */ /* 0x000fc40000004100 */
[-C--:B------:R-:W-:Y:S01]  /*3e90*/  FFMA.FTZ R85, R15, R82.reuse, -R90 ;  /* 0x000000520f557223 */ /* 0x080fe2000001085a */
[----:B------:R-:W-:Y:S02]  /*3ea0*/  HADD2.F32 R8, -RZ, R12.H0_H0 ;  /* 0x2000000cff087230 */ /* 0x000fe40000004100 */
[----:B------:R-:W-:Y:S01]  /*3eb0*/  FFMA.FTZ R87, R27, R82, R92 ;  /* 0x000000521b577223 */ /* 0x000fe2000001005c */
[----:B------:R-:W-:Y:S02]  /*3ec0*/  HADD2.F32 R13, -RZ, R89.H0_H0 ;  /* 0x20000059ff0d7230 */ /* 0x000fe40000004100 */
[-C--:B------:R-:W-:Y:S01]  /*3ed0*/  FMUL.FTZ R15, R9, R11.reuse ;  /* 0x0000000b090f7220 */ /* 0x080fe20000410000 */
[----:B------:R-:W-:Y:S02]  /*3ee0*/  HADD2.F32 R24, -RZ, R24.H1_H1 ;  /* 0x30000018ff187230 */ /* 0x000fe40000004100 */
[----:B------:R-:W-:Y:S01]  /*3ef0*/  FMUL.FTZ R82, R8, R11 ;  /* 0x0000000b08527220 */ /* 0x000fe20000410000 */
[----:B------:R-:W-:Y:S01]  /*3f00*/  HADD2.F32 R12, -RZ, R12.H1_H1 ;  /* 0x3000000cff0c7230 */ /* 0x000fe20000004100 */
[----:B------:R-:W-:Y:S01]  /*3f10*/  F2FP.F16.F32.PACK_AB R84, R85, R84 ;  /* 0x000000545554723e */ /* 0x000fe200000000ff */
[----:B------:R-:W-:-:S02]  /*3f20*/  HADD2.F32 R81, -RZ, R81.H0_H0 ;  /* 0x20000051ff517230 */ /* 0x000fc40000004100 */
[-C--:B------:R-:W-:Y:S01]  /*3f30*/  FMUL.FTZ R11, R24, R13.reuse ;  /* 0x0000000d180b7220 */ /* 0x080fe20000410000 */
[----:B------:R-:W-:Y:S02]  /*3f40*/  HADD2.F32 R10, -RZ, R93.H1_H1 ;  /* 0x3000005dff0a7230 */ /* 0x000fe40000004100 */
[C---:B------:R-:W-:Y:S01]  /*3f50*/  FMUL.FTZ R13, R12.reuse, R13 ;  /* 0x0000000d0c0d7220 */ /* 0x040fe20000410000 */
[----:B------:R-:W-:Y:S01]  /*3f60*/  F2FP.F16.F32.PACK_AB R87, R87, R88 ;  /* 0x000000585757723e */ /* 0x000fe200000000ff */
[-C--:B------:R-:W-:Y:S01]  /*3f70*/  FFMA.FTZ R12, R12, R81.reuse, -R11 ;  /* 0x000000510c0c7223 */ /* 0x080fe2000001080b */
[----:B------:R-:W-:Y:S02]  /*3f80*/  HADD2.F32 R11, -RZ, R4.H0_H0 ;  /* 0x20000004ff0b7230 */ /* 0x000fe40000004100 */
[----:B------:R-:W-:Y:S01]  /*3f90*/  FFMA.FTZ R15, R8, R10, -R15 ;  /* 0x0000000a080f7223 */ /* 0x000fe2000001080f */
[----:B------:R-:W-:Y:S01]  /*3fa0*/  FFMA.FTZ R81, R24, R81, R13 ;  /* 0x0000005118517223 */ /* 0x000fe2000001000d */
[----:B------:R-:W-:-:S02]  /*3fb0*/  HADD2.F32 R13, -RZ, R5.H0_H0 ;  /* 0x20000005ff0d7230 */ /* 0x000fc40000004100 */
[----:B------:R-:W-:Y:S01]  /*3fc0*/  FFMA.FTZ R82, R9, R10, R82 ;  /* 0x0000000a09527223 */ /* 0x000fe20000010052 */
[----:B------:R-:W-:Y:S01]  /*3fd0*/  HADD2.F32 R8, -RZ, R26.H0_H0 ;  /* 0x2000001aff087230 */ /* 0x000fe20000004100 */
[----:B------:R-:W-:Y:S01]  /*3fe0*/  F2FP.F16.F32.PACK_AB R12, R12, R15 ;  /* 0x0000000f0c0c723e */ /* 0x000fe200000000ff */
[----:B------:R-:W-:Y:S02]  /*3ff0*/  HADD2.F32 R5, -RZ, R14.H0_H0 ;  /* 0x2000000eff057230 */ /* 0x000fe40000004100 */
[----:B------:R-:W-:Y:S01]  /*4000*/  HADD2.F32 R26, -RZ, R26.H1_H1 ;  /* 0x3000001aff1a7230 */ /* 0x000fe20000004100 */
[----:B------:R-:W-:Y:S01]  /*4010*/  F2FP.F16.F32.PACK_AB R24, R81, R82 ;  /* 0x000000525118723e */ /* 0x000fe200000000ff */
[----:B------:R-:W-:Y:S02]  /*4020*/  HADD2.F32 R10, -RZ, R91.H0_H0 ;  /* 0x2000005bff0a7230 */ /* 0x000fe40000004100 */
[----:B------:R-:W-:Y:S02]  /*4030*/  HADD2.F32 R14, -RZ, R14.H1_H1 ;  /* 0x3000000eff0e7230 */ /* 0x000fe40000004100 */
[----:B------:R-:W-:Y:S01]  /*4040*/  FMUL.FTZ R27, R26, R13 ;  /* 0x0000000d1a1b7220 */ /* 0x000fe20000410000 */
[----:B------:R-:W-:-:S02]  /*4050*/  HADD2.F32 R9, -RZ, R93.H0_H0 ;  /* 0x2000005dff097230 */ /* 0x000fc40000004100 */
[-C--:B------:R-:W-:Y:S01]  /*4060*/  FMUL.FTZ R4, R8, R10.reuse ;  /* 0x0000000a08047220 */ /* 0x080fe20000410000 */
[C---:B------:R-:W-:Y:S01]  /*4070*/  FMUL.FTZ R25, R5.reuse, R10 ;  /* 0x0000000a05197220 */ /* 0x040fe20000410000 */
[C---:B------:R-:W-:Y:S01]  /*4080*/  FMUL.FTZ R13, R14.reuse, R13 ;  /* 0x0000000d0e0d7220 */ /* 0x040fe20000410000 */
[----:B------:R-:W-:Y:S01]  /*4090*/  FFMA.FTZ R27, R14, R11, -R27 ;  /* 0x0000000b0e1b7223 */ /* 0x000fe2000001081b */
[-C--:B------:R-:W-:Y:S01]  /*40a0*/  FFMA.FTZ R4, R5, R9.reuse, -R4 ;  /* 0x0000000905047223 */ /* 0x080fe20000010804 */
[----:B------:R-:W-:Y:S01]  /*40b0*/  FFMA.FTZ R25, R8, R9, R25 ;  /* 0x0000000908197223 */ /* 0x000fe20000010019 */
[----:B------:R-:W-:Y:S01]  /*40c0*/  FFMA.FTZ R26, R26, R11, R13 ;  /* 0x0000000b1a1a7223 */ /* 0x000fe2000001000d */
[----:B------:R-:W-:Y:S01]  /*40d0*/  F2FP.F16.F32.PACK_AB R13, R83, R6 ;  /* 0x00000006530d723e */ /* 0x000fe200000000ff */
[----:B------:R-:W-:Y:S01]  /*40e0*/  IMAD.MOV.U32 R15, RZ, RZ, R84 ;  /* 0x000000ffff0f7224 */ /* 0x000fe200078e0054 */
[----:B------:R-:W-:Y:S01]  /*40f0*/  F2FP.F16.F32.PACK_AB R14, R27, R4 ;  /* 0x000000041b0e723e */ /* 0x000fe200000000ff */
[----:B------:R-:W-:Y:S01]  /*4100*/  IMAD.MOV.U32 R27, RZ, RZ, R87 ;  /* 0x000000ffff1b7224 */ /* 0x000fe200078e0057 */
[----:B------:R-:W-:Y:S01]  /*4110*/  F2FP.F16.F32.PACK_AB R26, R26, R25 ;  /* 0x000000191a1a723e */ /* 0x000fe200000000ff */
[----:B------:R-:W-:-:S07]  /*4120*/  IMAD.MOV.U32 R25, RZ, RZ, R7 ;  /* 0x000000ffff197224 */ /* 0x000fce00078e0007 */
.L_x_2630:
[----:B------:R-:W-:Y:S05]  /*4130*/  BSYNC B1 ;  /* 0x0000000000017941 */ /* 0x000fea0003800000 */
.L_x_2629:
[----:B-1----:R3:W-:Y:S01]  /*4140*/  STG.E.128 desc[UR42][R70.64], R12 ;  /* 0x0000000c46007986 */ /* 0x0027e2000c101d2a */
[----:B------:R-:W-:-:S13]  /*4150*/  ISETP.GE.AND P4, PT, R79, R80, PT ;  /* 0x000000504f00720c */ /* 0x000fda0003f86270 */
[----:B------:R-:W-:Y:S05]  /*4160*/  @P4 BRA `(.L_x_2619) ;  /* 0x0000000000804947 */ /* 0x000fea0003800000 */
[--C-:B------:R-:W-:Y:S02]  /*4170*/  IADD3 R68, P4, P5, R20, R68, R79.reuse ;  /* 0x0000004414447210 */ /* 0x100fe40007d9e04f */
[----:B------:R-:W-:-:S04]  /*4180*/  SHF.R.S32.HI R79, RZ, 0x1f, R79 ;  /* 0x0000001fff4f7819 */ /* 0x000fc8000001144f */
[----:B------:R-:W-:Y:S02]  /*4190*/  IADD3.X R79, R65, R78, R79, P4, P5 ;  /* 0x0000004e414f7210 */ /* 0x000fe400027ea44f */
[----:B------:R-:W-:-:S04]  /*41a0*/  LEA R66, P4, R68, R66, 0x1 ;  /* 0x0000004244427211 */ /* 0x000fc800078808ff */
[----:B------:R-:W-:-:S05]  /*41b0*/  LEA.HI.X R67, R68, R67, R79, 0x1, P4 ;  /* 0x0000004344437211 */ /* 0x000fca00020f0c4f */
[----:B--2---:R4:W-:Y:S01]  /*41c0*/  STG.E.128 desc[UR42][R66.64], R24 ;  /* 0x0000001842007986 */ /* 0x0049e2000c101d2a */
[----:B------:R-:W-:Y:S05]  /*41d0*/  BRA `(.L_x_2619) ;  /* 0x0000000000647947 */ /* 0x000fea0003800000 */
.L_x_2612:
[----:B------:R-:W-:-:S06]  /*41e0*/  UISETP.NE.AND UP0, UPT, UR37, 0x3, UPT ;  /* 0x000000032500788c */ /* 0x000fcc000bf05270 */
[----:B------:R-:W-:-:S13]  /*41f0*/  PLOP3.LUT P3, PT, PT, PT, UP0, 0x80, 0x0 ;  /* 0x000000000000781c */ /* 0x000fda0003f6f008 */
[----:B------:R-:W-:Y:S05]  /*4200*/  @!P3 BRA `(.L_x_2631) ;  /* 0x000000000004b947 */ /* 0x000fea0003800000 */
[----:B------:R-:W-:Y:S01]  /*4210*/  BPT.TRAP 0x1 ;  /* 0x000000040000795c */ /* 0x000fe20000300000 */
.L_x_2631:
[----:B------:R-:W-:Y:S01]  /*4220*/  IMAD R74, R185, 0x8, R2 ;  /* 0x00000008b94a7824 */ /* 0x000fe200078e0202 */
[----:B------:R-:W-:Y:S01]  /*4230*/  SHF.L.U32 R77, R187, 0x1f, RZ ;  /* 0x0000001fbb4d7819 */ /* 0x000fe200000006ff */
[----:B------:R-:W-:Y:S01]  /*4240*/  IMAD R75, R41, -0x40, R40 ;  /* 0xffffffc0294b7824 */ /* 0x000fe200078e0228 */
[----:B------:R-:W-:Y:S02]  /*4250*/  BSSY B1, `(.L_x_2632) ;  /* 0x0000005000017945 */ /* 0x000fe40003800000 */
[----:B------:R-:W0:Y:S02]  /*4260*/  SYNCS.PHASECHK.TRANS64.TRYWAIT P5, [R74+URZ+0x28c90], R77 ;  /* 0x028c904d4a0075a7 */ /* 0x000e2400080a017f */
[----:B------:R-:W-:-:S04]  /*4270*/  VIMNMX R75, R75, 0x40, PT ;  /* 0x000000404b4b7848 */ /* 0x000fc80003fe0100 */
[----:B------:R-:W-:Y:S01]  /*4280*/  ISETP.GE.AND P4, PT, R184, R75, PT ;  /* 0x0000004bb800720c */ /* 0x000fe20003f86270 */
[----:B0-----:R-:W-:-:S12]  /*4290*/  @!P5 BRA `(.L_x_2633) ;  /* 0x000001e400fcd947 */ /* 0x001fd80003800000 */
.L_x_3017:
[----:B------:R-:W-:Y:S05]  /*42a0*/  BSYNC B1 ;  /* 0x0000000000017941 */ /* 0x000fea0003800000 */
.L_x_2632:
[----:B------:R-:W-:Y:S05]  /*42b0*/  @P4 BRA `(.L_x_2619) ;  /* 0x00000000002c4947 */ /* 0x000fea0003800000 */
[----:B------:R-:W-:Y:S01]  /*42c0*/  @!P1 LOP3.LUT P4, RZ, R195, 0x4, RZ, 0xc0, !PT ;  /* 0x00000004c3ff9812 */ /* 0x000fe2000788c0ff */
[----:B------:R-:W-:Y:S01]  /*42d0*/  @!P1 VIADD R4, R50, 0x20 ;  /* 0x0000002032049836 */ /* 0x000fe20000000000 */
[----:B------:R-:W-:Y:S02]  /*42e0*/  PLOP3.LUT P5, PT, PT, PT, PT, 0x8, 0x0 ;  /* 0x000000000000781c */ /* 0x000fe40003fae170 */
[----:B------:R-:W-:-:S13]  /*42f0*/  @!P1 PLOP3.LUT P5, PT, P4, PT, PT, 0x80, 0x0 ;  /* 0x000000000000981c */ /* 0x000fda00027af070 */
[----:B------:R-:W-:-:S04]  /*4300*/  @P5 VIADD R4, R50, 0xffffffe0 ;  /* 0xffffffe032045836 */ /* 0x000fc80000000000 */
[----:B------:R-:W-:Y:S02]  /*4310*/  @!P1 IMAD.IADD R27, R27, 0x1, R4 ;  /* 0x000000011b1b9824 */ /* 0x000fe400078e0204 */
[----:B------:R-:W1:Y:S02]  /*4320*/  @!P0 LDS.128 R4, [R26+0x22400] ;  /* 0x022400001a048984 */ /* 0x000e640000000c00 */
[----:B------:R-:W-:-:S06]  /*4330*/  @!P1 IMAD R8, R27, 0x2, R2 ;  /* 0x000000021b089824 */ /* 0x000fcc00078e0202 */
[----:B------:R-:W2:Y:S04]  /*4340*/  @!P1 LDS.128 R8, [R8+0x22400] ;  /* 0x0224000008089984 */ /* 0x000ea80000000c00 */
[----:B-1----:R1:W-:Y:S04]  /*4350*/  @!P0 STG.E.128 desc[UR42][R12.64], R4 ;  /* 0x000000040c008986 */ /* 0x0023e8000c101d2a */
[----:B--2---:R1:W-:Y:S02]  /*4360*/  @!P1 STG.E.128 desc[UR42][R12.64+0x40], R8 ;  /* 0x000040080c009986 */ /* 0x0043e4000c101d2a */
.L_x_2619:
[----:B------:R-:W-:Y:S05]  /*4370*/  BSYNC B0 ;  /* 0x0000000000007941 */ /* 0x000fea0003800000 */
.L_x_2611:
[----:B-1----:R-:W1:Y:S01]  /*4380*/  S2R R4, SR_TID.X ;  /* 0x0000000000047919 */ /* 0x002e620000002100 */
[----:B------:R-:W-:Y:S01]  /*4390*/  @!PT LDS RZ, [RZ] ;  /* 0x00000000fffff984 */ /* 0x000fe20000000800 */
[----:B------:R-:W-:Y:S01]  /*43a0*/  @!PT LDS RZ, [RZ] ;  /* 0x00000000fffff984 */ /* 0x000fe20000000800 */
[----:B------:R-:W-:Y:S01]  /*43b0*/  @!PT LDS RZ, [RZ] ;  /* 0x00000000fffff984 */ /* 0x000fe20000000800 */
[----:B------:R-:W-:Y:S01]  /*43c0*/  @!PT LDS RZ, [RZ] ;  /* 0x00000000fffff984 */ /* 0x000fe20000000800 */
[----:B------:R5:W-:Y:S06]  /*43d0*/  MEMBAR.ALL.CTA ;  /* 0x0000000000007992 */ /* 0x000bec0000008000 */
[----:B-----5:R-:W5:Y:S01]  /*43e0*/  FENCE.VIEW.ASYNC.S ;  /* 0x00000000000073c6 */ /* 0x020f620000000000 */
[----:B------:R-:W-:Y:S05]  /*43f0*/  WARPSYNC.ALL ;  /* 0x0000000000007948 */ /* 0x000fea0003800000 */
[----:B------:R-:W-:Y:S01]  /*4400*/  BSSY B0, `(.L_x_2634) ;  /* 0x0000009000007945 */ /* 0x000fe20003800000 */
[----:B-1----:R-:W-:Y:S01]  /*4410*/  LOP3.LUT R4, R4, 0x7f, RZ, 0xc0, !PT ;  /* 0x0000007f04047812 */ /* 0x002fe200078ec0ff */
[----:B-----5:R1:W-:Y:S03]  /*4420*/  BAR.SYNC.DEFER_BLOCKING R52, 0x80 ;  /* 0x000200340000751d */ /* 0x0203e60000010000 */
[----:B------:R-:W-:-:S13]  /*4430*/  ISETP.NE.AND P4, PT, R4, RZ, PT ;  /* 0x000000ff0400720c */ /* 0x000fda0003f85270 */
[----:B------:R-:W-:-:S05]  /*4440*/  @!P4 VIADD R4, R74, 0x28ca0 ;  /* 0x00028ca04a04c836 */ /* 0x000fca0000000000 */
[----:B------:R-:W-:-:S04]  /*4450*/  @!P4 PRMT R4, RZ, 0x654, R4 ;  /* 0x00000654ff04c816 */ /* 0x000fc80000000004 */
[----:B------:R1:W-:Y:S01]  /*4460*/  @!P4 SYNCS.ARRIVE.TRANS64.RED.A1T0 RZ, [R4+URZ], RZ ;  /* 0x000000ff04ffc9a7 */ /* 0x0003e2000810043f */
[----:B------:R-:W-:Y:S05]  /*4470*/  @!P3 BRA `(.L_x_2635) ;  /* 0x000000000004b947 */ /* 0x000fea0003800000 */
[----:B------:R-:W-:Y:S01]  /*4480*/  BPT.TRAP 0x1 ;  /* 0x000000040000795c */ /* 0x000fe20000300000 */
.L_x_2635:
[----:B------:R-:W-:Y:S05]  /*4490*/  BSYNC B0 ;  /* 0x0000000000007941 */ /* 0x000fea0003800000 */
.L_x_2634:
[----:B------:R-:W5:Y:S01]  /*44a0*/  SYNCS.PHASECHK.TRANS64.TRYWAIT P5, [R74+URZ+0x28cb0], R77 ;  /* 0x028cb04d4a0075a7 */ /* 0x000f6200080a017f */
[----:B------:R-:W-:Y:S01]  /*44b0*/  BSSY B0, `(.L_x_2636) ;  /* 0x0000003000007945 */ /* 0x000fe20003800000 */
[----:B------:R-:W-:-:S03]  /*44c0*/  ISETP.GE.AND P3, PT, R184, R75, PT ;  /* 0x0000004bb800720c */ /* 0x000fc60003f66270 */
[----:B-----5:R-:W-:Y:S10]  /*44d0*/  @!P5 BRA `(.L_x_2637) ;  /* 0x000001e40080d947 */ /* 0x020ff40003800000 */
.L_x_3018:
[----:B------:R-:W-:Y:S05]  /*44e0*/  BSYNC B0 ;  /* 0x0000000000007941 */ /* 0x000fea0003800000 */
.L_x_2636:
[----:B------:R-:W-:Y:S04]  /*44f0*/  BSSY B0, `(.L_x_2638) ;  /* 0x0000052000007945 */ /* 0x000fe80003800000 */
[----:B------:R-:W-:Y:S05]  /*4500*/  @P3 BRA `(.L_x_2639) ;  /* 0x0000000400403947 */ /* 0x000fea0003800000 */
[----:B------:R-:W-:Y:S01]  /*4510*/  IMAD.WIDE R6, R41, 0x40, R38 ;  /* 0x0000004029067825 */ /* 0x000fe200078e0226 */
[----:B------:R-:W-:Y:S01]  /*4520*/  ULDC.64 UR4, c[0x0][0x328] ;  /* 0x0000ca0000047ab9 */ /* 0x000fe20000000a00 */
[----:B------:R-:W-:Y:S02]  /*4530*/  LOP3.LUT P3, RZ, R195, 0x4, RZ, 0xc0, !PT ;  /* 0x00000004c3ff7812 */ /* 0x000fe4000786c0ff */
[----:B------:R-:W-:Y:S02]  /*4540*/  IMAD R7, R7, UR4, RZ ;  /* 0x0000000407077c24 */ /* 0x000fe4000f8e02ff */
[----:B-1----:R-:W-:Y:S02]  /*4550*/  IMAD.MOV.U32 R4, RZ, RZ, R28 ;  /* 0x000000ffff047224 */ /* 0x002fe400078e001c */
[----:B------:R-:W-:Y:S02]  /*4560*/  IMAD.MOV.U32 R5, RZ, RZ, R0 ;  /* 0x000000ffff057224 */ /* 0x000fe400078e0000 */
[----:B------:R-:W-:-:S02]  /*4570*/  IMAD R7, R6, UR5, R7 ;  /* 0x0000000506077c24 */ /* 0x000fc4000f8e0207 */
[----:B------:R-:W-:Y:S01]  /*4580*/  IMAD.WIDE.U32 R4, R6, UR4, R4 ;  /* 0x0000000406047c25 */ /* 0x000fe2000f8e0004 */
[----:B------:R-:W-:-:S03]  /*4590*/  ULDC.64 UR4, c[0x0][0x318] ;  /* 0x0000c60000047ab9 */ /* 0x000fc60000000a00 */
[----:B------:R-:W-:Y:S01]  /*45a0*/  IMAD R9, R185, 0x8000, R50 ;  /* 0x00008000b9097824 */ /* 0x000fe200078e0232 */
[----:B---3--:R-:W-:Y:S01]  /*45b0*/  LEA R12, P5, R4, UR4, 0x1 ;  /* 0x00000004040c7c11 */ /* 0x008fe2000f8a08ff */
[----:B------:R-:W-:Y:S01]  /*45c0*/  IMAD.IADD R5, R5, 0x1, R7 ;  /* 0x0000000105057824 */ /* 0x000fe200078e0207 */
[----:B------:R-:W-:Y:S01]  /*45d0*/  ULDC UR4, c[0x0][0x320] ;  /* 0x0000c80000047ab9 */ /* 0x000fe20000000800 */
[----:B------:R-:W-:Y:S02]  /*45e0*/  VIADD R6, R16, 0x40 ;  /* 0x0000004010067836 */ /* 0x000fe40000000000 */
[C---:B------:R-:W-:Y:S01]  /*45f0*/  VIADD R15, R9.reuse, 0x20 ;  /* 0x00000020090f7836 */ /* 0x040fe20000000000 */
[----:B------:R-:W-:Y:S01]  /*4600*/  LEA.HI.X R13, R4, UR5, R5, 0x1, P5 ;  /* 0x00000005040d7c11 */ /* 0x000fe2000a8f0c05 */
[C---:B------:R-:W-:Y:S01]  /*4610*/  @P3 VIADD R15, R9.reuse, 0xffffffe0 ;  /* 0xffffffe0090f3836 */ /* 0x040fe20000000000 */
[----:B------:R-:W-:Y:S01]  /*4620*/  ISETP.GE.AND P5, PT, R16, UR4, PT ;  /* 0x0000000410007c0c */ /* 0x000fe2000bfa6270 */
[----:B--2-4-:R-:W-:Y:S01]  /*4630*/  IMAD R25, R9, 0x2, R2 ;  /* 0x0000000209197824 */ /* 0x014fe200078e0202 */
[----:B------:R-:W-:Y:S01]  /*4640*/  ISETP.GE.AND P3, PT, R6, UR4, PT ;  /* 0x0000000406007c0c */ /* 0x000fe2000bf66270 */
[----:B------:R-:W-:-:S02]  /*4650*/  VIADD R14, R16, 0x80 ;  /* 0x00000080100e7836 */ /* 0x000fc40000000000 */
[----:B------:R-:W-:-:S08]  /*4660*/  VIADD R24, R16, 0xc0 ;  /* 0x000000c010187836 */ /* 0x000fd00000000000 */
[----:B------:R-:W1:Y:S04]  /*4670*/  @!P5 LDS.128 R4, [R25+0x400] ;  /* 0x000400001904d984 */ /* 0x000e680000000c00 */
[----:B------:R-:W2:Y:S04]  /*4680*/  @!P3 LDS.128 R8, [R25+0x2400] ;  /* 0x002400001908b984 */ /* 0x000ea80000000c00 */
[----:B-1----:R-:W-:Y:S01]  /*4690*/  @!P5 STG.E.128 desc[UR42][R12.64], R4 ;  /* 0x000000040c00d986 */ /* 0x002fe2000c101d2a */
[----:B------:R-:W-:Y:S01]  /*46a0*/  ISETP.GE.AND P5, PT, R14, UR4, PT ;  /* 0x000000040e007c0c */ /* 0x000fe2000bfa6270 */
[----:B------:R-:W-:-:S02]  /*46b0*/  VIADD R14, R16, 0x100 ;  /* 0x00000100100e7836 */ /* 0x000fc40000000000 */
[----:B--2---:R-:W-:Y:S01]  /*46c0*/  @!P3 STG.E.128 desc[UR42][R12.64+0x80], R8 ;  /* 0x000080080c00b986 */ /* 0x004fe2000c101d2a */
[----:B------:R-:W-:Y:S01]  /*46d0*/  ISETP.GE.AND P3, PT, R24, UR4, PT ;  /* 0x0000000418007c0c */ /* 0x000fe2000bf66270 */
        /* <DEDUP_REMOVED lines=16> */
[----:B------:R-:W-:Y:S02]  /*47e0*/  IMAD R24, R15, 0x2, R2 ;  /* 0x000000020f187824 */ /* 0x000fe400078e0202 */
[----:B------:R-:W-:-:S06]  /*47f0*/  VIADD R15, R16, 0xe0 ;  /* 0x000000e0100f7836 */ /* 0x000fcc0000000000 */
[----:B------:R-:W1:Y:S04]  /*4800*/  @!P5 LDS.128 R4, [R25+0xc400] ;  /* 0x00c400001904d984 */ /* 0x000e680000000c00 */
[----:B------:R-:W2:Y:S04]  /*4810*/  @!P3 LDS.128 R8, [R25+0xe400] ;  /* 0x00e400001908b984 */ /* 0x000ea80000000c00 */
[----:B-1----:R-:W-:Y:S01]  /*4820*/  @!P5 STG.E.128 desc[UR42][R12.64+0x300], R4 ;  /* 0x000300040c00d986 */ /* 0x002fe2000c101d2a */
[----:B------:R-:W-:-:S03]  /*4830*/  ISETP.GE.AND P5, PT, R54, UR4, PT ;  /* 0x0000000436007c0c */ /* 0x000fc6000bfa6270 */
        /* <DEDUP_REMOVED lines=22> */
[----:B------:R-:W-:-:S03]  /*49a0*/  ISETP.GE.AND P5, PT, R14, UR4, PT ;  /* 0x000000040e007c0c */ /* 0x000fc6000bfa6270 */
[----:B--2---:R-:W-:Y:S01]  /*49b0*/  @!P3 STG.E.128 desc[UR42][R12.64+0x2c0], R8 ;  /* 0x0002c0080c00b986 */ /* 0x004fe2000c101d2a */
[----:B------:R-:W-:-:S09]  /*49c0*/  ISETP.GE.AND P3, PT, R15, UR4, PT ;  /* 0x000000040f007c0c */ /* 0x000fd2000bf66270 */
[----:B------:R-:W1:Y:S04]  /*49d0*/  @!P5 LDS.128 R4, [R24+0xc400] ;  /* 0x00c400001804d984 */ /* 0x000e680000000c00 */
[----:B------:R-:W2:Y:S04]  /*49e0*/  @!P3 LDS.128 R8, [R24+0xe400] ;  /* 0x00e400001808b984 */ /* 0x000ea80000000c00 */
[----:B-1----:R1:W-:Y:S04]  /*49f0*/  @!P5 STG.E.128 desc[UR42][R12.64+0x340], R4 ;  /* 0x000340040c00d986 */ /* 0x0023e8000c101d2a */
[----:B--2---:R1:W-:Y:S02]  /*4a00*/  @!P3 STG.E.128 desc[UR42][R12.64+0x3c0], R8 ;  /* 0x0003c0080c00b986 */ /* 0x0043e4000c101d2a */
.L_x_2639:
[----:B------:R-:W-:Y:S05]  /*4a10*/  BSYNC B0 ;  /* 0x0000000000007941 */ /* 0x000fea0003800000 */
.L_x_2638:
[----:B------:R-:W-:Y:S01]  /*4a20*/  @!PT LDS RZ, [RZ] ;  /* 0x00000000fffff984 */ /* 0x000fe20000000800 */
[----:B------:R-:W-:Y:S01]  /*4a30*/  @!PT LDS RZ, [RZ] ;  /* 0x00000000fffff984 */ /* 0x000fe20000000800 */
[----:B------:R-:W-:Y:S01]  /*4a40*/  @!PT LDS RZ, [RZ] ;  /* 0x00000000fffff984 */ /* 0x000fe20000000800 */
[----:B------:R-:W-:Y:S01]  /*4a50*/  @!PT LDS RZ, [RZ] ;  /* 0x00000000fffff984 */ /* 0x000fe20000000800 */
[----:B------:R5:W-:Y:S06]  /*4a60*/  MEMBAR.ALL.CTA ;  /* 0x0000000000007992 */ /* 0x000bec0000008000 */
[----:B-----5:R-:W5:Y:S01]  /*4a70*/  FENCE.VIEW.ASYNC.S ;  /* 0x00000000000073c6 */ /* 0x020f620000000000 */
[----:B0-----:R-:W-:Y:S01]  /*4a80*/  @!P4 VIADD R74, R74, 0x28cc0 ;  /* 0x00028cc04a4ac836 */ /* 0x001fe20000000000 */
        /* <DEDUP_REMOVED lines=10> */
.L_x_2606:
[----:B------:R-:W-:Y:S04]  /*4b30*/  BSSY B0, `(.L_x_2641) ;  /* 0x0000004000007945 */ /* 0x000fe80003800000 */
[----:B------:R-:W-:Y:S05]  /*4b40*/  @P3 BRA `(.L_x_2642) ;  /* 0x0000000000083947 */ /* 0x000fea0003800000 */
[----:B------:R-:W0:Y:S02]  /*4b50*/  FENCE.VIEW.ASYNC.G ;  /* 0x00000000000073c6 */ /* 0x000e240000000100 */
[----:B0-----:R-:W-:Y:S06]  /*4b60*/  BAR.ARV 0xc, 0x180 ;  /* 0x0306000000007b1d */ /* 0x001fec0000002000 */
.L_x_2642:
[----:B------:R-:W-:Y:S05]  /*4b70*/  BSYNC B0 ;  /* 0x0000000000007941 */ /* 0x000fea0003800000 */
.L_x_2641:
[----:B------:R-:W-:Y:S01]  /*4b80*/  UISETP.NE.AND UP0, UPT, UR38, 0x1, UPT ;  /* 0x000000012600788c */ /* 0x000fe2000bf05270 */
[----:B------:R-:W-:Y:S05]  /*4b90*/  BSSY B7, `(.L_x_2643) ;  /* 0x0000f2a000077945 */ /* 0x000fea0003800000 */
[----:B------:R-:W-:-:S13]  /*4ba0*/  PLOP3.LUT P0, PT, PT, PT, UP0, 0x80, 0x0 ;  /* 0x000000000000781c */ /* 0x000fda0003f0f008 */
[----:B------:R-:W-:Y:S05]  /*4bb0*/  @!P0 BRA `(.L_x_2644) ;  /* 0x00000024004c8947 */ /* 0x000fea0003800000 */
[----:B------:R-:W0:Y:S01]  /*4bc0*/  LDC R0, c[0x0][0x448] ;  /* 0x00011200ff007b82 */ /* 0x000e220000000800 */
[----:B------:R-:W-:-:S07]  /*4bd0*/  IADD3 R7, R23, 0x1, -R22 ;  /* 0x0000000117077810 */ /* 0x000fce0007ffe816 */
[----:B------:R-:W1:Y:S01]  /*4be0*/  LDC.64 R4, c[0x0][0x9e0] ;  /* 0x00027800ff047b82 */ /* 0x000e620000000a00 */
[----:B0-----:R-:W-:Y:S01]  /*4bf0*/  ISETP.NE.AND P1, PT, R0, 0x1, PT ;  /* 0x000000010000780c */ /* 0x001fe20003f25270 */
[----:B------:R-:W-:Y:S01]  /*4c00*/  VIADD R0, R192, 0x3f ;  /* 0x0000003fc0007836 */ /* 0x000fe20000000000 */
[----:B-1----:R-:W-:-:S11]  /*4c10*/  ISETP.GE.AND P2, PT, R5, 0x1, PT ;  /* 0x000000010500780c */ /* 0x002fd60003f46270 */
[----:B------:R-:W0:Y:S08]  /*4c20*/  @P1 LDC R3, c[0x0][0x44c] ;  /* 0x00011300ff031b82 */ /* 0x000e300000000800 */
[----:B------:R-:W1:Y:S01]  /*4c30*/  @P1 LDC R6, c[0x0][0x450] ;  /* 0x00011400ff061b82 */ /* 0x000e620000000800 */
[----:B0-----:R-:W-:-:S05]  /*4c40*/  @P1 IMAD.HI.U32 R3, R0, R3, RZ ;  /* 0x0000000300031227 */ /* 0x001fca00078e00ff */
[----:B-1----:R-:W-:-:S05]  /*4c50*/  @P1 SHF.R.U32.HI R0, RZ, R6, R3 ;  /* 0x00000006ff001219 */ /* 0x002fca0000011603 */
[----:B------:R-:W-:-:S04]  /*4c60*/  IMAD.IADD R3, R7, 0x1, R0 ;  /* 0x0000000107037824 */ /* 0x000fc800078e0200 */
[----:B------:R-:W-:Y:S01]  /*4c70*/  IMAD.IADD R4, R3, 0x1, R4 ;  /* 0x0000000103047824 */ /* 0x000fe200078e0204 */
        /* <DEDUP_REMOVED lines=12> */
.L_x_2647:
[----:B------:R-:W-:-:S13]  /*4d40*/  ISETP.NE.AND P0, PT, R5, 0x1, PT ;  /* 0x000000010500780c */ /* 0x000fda0003f05270 */
[----:B------:R-:W0:Y:S02]  /*4d50*/  @P0 LDC.64 R6, c[0x0][0x9e8] ;  /* 0x00027a00ff060b82 */ /* 0x000e240000000a00 */
[----:B0-----:R-:W-:-:S05]  /*4d60*/  @P0 IMAD.HI.U32 R6, R0, R6, RZ ;  /* 0x0000000600060227 */ /* 0x001fca00078e00ff */
[----:B------:R-:W-:-:S07]  /*4d70*/  @P0 SHF.R.U32.HI R0, RZ, R7, R6 ;  /* 0x00000007ff000219 */ /* 0x000fce0000011606 */
.L_x_2648:
[----:B------:R-:W-:Y:S05]  /*4d80*/  BSYNC B0 ;  /* 0x0000000000007941 */ /* 0x000fea0003800000 */
.L_x_2646:
[----:B------:R-:W-:-:S05]  /*4d90*/  IMAD R3, R0, R5, R5 ;  /* 0x0000000500037224 */ /* 0x000fca00078e0205 */
[----:B------:R-:W-:-:S07]  /*4da0*/  VIMNMX R4, R4, R3, PT ;  /* 0x0000000304047248 */ /* 0x000fce0003fe0100 */
.L_x_2645:
        /* <DEDUP_REMOVED lines=24> */
.L_x_2651:
[----:B------:R-:W-:-:S13]  /*4f30*/  ISETP.NE.AND P0, PT, R5, 0x1, PT ;  /* 0x000000010500780c */ /* 0x000fda0003f05270 */
[----:B------:R-:W0:Y:S02]  /*4f40*/  @P0 LDC.64 R6, c[0x0][0x9e8] ;  /* 0x00027a00ff060b82 */ /* 0x000e240000000a00 */
[----:B0-----:R-:W-:-:S05]  /*4f50*/  @P0 IMAD.HI.U32 R4, R22, R6, RZ ;  /* 0x0000000616040227 */ /* 0x001fca00078e00ff */
[----:B------:R-:W-:-:S07]  /*4f60*/  @P0 SHF.R.U32.HI R22, RZ, R7, R4 ;  /* 0x00000007ff160219 */ /* 0x000fce0000011604 */
.L_x_2652:
[----:B------:R-:W-:Y:S05]  /*4f70*/  BSYNC B0 ;  /* 0x0000000000007941 */ /* 0x000fea0003800000 */
.L_x_2650:
[----:B------:R-:W-:-:S05]  /*4f80*/  IMAD R5, R22, R5, RZ ;  /* 0x0000000516057224 */ /* 0x000fca00078e02ff */
[----:B------:R-:W-:-:S07]  /*4f90*/  VIMNMX R0, R0, R5, !PT ;  /* 0x0000000500007248 */ /* 0x000fce0007fe0100 */
.L_x_2649:
[----:B------:R-:W-:Y:S01]  /*4fa0*/  SHF.R.S32.HI R3, RZ, 0x1f, R0 ;  /* 0x0000001fff037819 */ /* 0x000fe20000011400 */
[----:B------:R-:W-:Y:S01]  /*4fb0*/  BSSY B0, `(.L_x_2653) ;  /* 0x0000025000007945 */ /* 0x000fe20003800000 */
[----:B------:R-:W-:Y:S02]  /*4fc0*/  IMAD.MOV.U32 R5, RZ, RZ, RZ ;  /* 0x000000ffff057224 */ /* 0x000fe400078e00ff */
[----:B------:R-:W-:-:S04]  /*4fd0*/  LEA.HI R3, R3, R0, RZ, 0x6 ;  /* 0x0000000003037211 */ /* 0x000fc800078f30ff */
[----:B------:R-:W-:-:S04]  /*4fe0*/  SHF.R.S32.HI R3, RZ, 0x6, R3 ;  /* 0x00000006ff037819 */ /* 0x000fc80000011403 */
[----:B------:R-:W-:-:S04]  /*4ff0*/  VIMNMX R9, RZ, R3, !PT ;  /* 0x00000003ff097248 */ /* 0x000fc80007fe0100 */
        /* <DEDUP_REMOVED lines=8> */
[----:B---3--:R-:W-:Y:S02]  /*5080*/  IABS R12, R11 ;  /* 0x0000000b000c7213 */ /* 0x008fe40000000000 */
        /* <DEDUP_REMOVED lines=23> */
.L_x_2654:
[----:B------:R-:W-:Y:S05]  /*5200*/  BSYNC B0 ;  /* 0x0000000000007941 */ /* 0x000fea0003800000 */
.L_x_2653:
[-C--:B------:R-:W-:Y:S01]  /*5210*/  IMAD R0, R220, R5.reuse, R9 ;  /* 0x00000005dc007224 */ /* 0x080fe200078e0209 */
        /* <DEDUP_REMOVED lines=45> */
[----:B---3--:R-:W-:Y:S02]  /*54f0*/  CS2R R70, SRZ ;  /* 0x0000000000467805 */ /* 0x008fe4000001ff00 */
[----:B------:R-:W-:Y:S02]  /*5500*/  CS2R R68, SRZ ;  /* 0x0000000000447805 */ /* 0x000fe4000001ff00 */
[----:B----4-:R-:W-:Y:S02]  /*5510*/  CS2R R66, SRZ ;  /* 0x0000000000427805 */ /* 0x010fe4000001ff00 */
        /* <DEDUP_REMOVED lines=19> */
[----:B--2---:R-:W-:-:S02]  /*5650*/  CS2R R26, SRZ ;  /* 0x00000000001a7805 */ /* 0x004fc4000001ff00 */
[----:B------:R-:W-:Y:S01]  /*5660*/  CS2R R24, SRZ ;  /* 0x0000000000187805 */ /* 0x000fe2000001ff00 */
[----:B------:R-:W-:Y:S06]  /*5670*/  @!P1 BRA `(.L_x_2655) ;  /* 0x000000e400ec9947 */ /* 0x000fec0003800000 */
[----:B------:R-:W2:Y:S04]  /*5680*/  LDL R10, [R1+0x4c] ;  /* 0x00004c00010a7983 */ /* 0x000ea80000100800 */
[----:B--2---:R-:W0:Y:S02]  /*5690*/  SHFL.IDX PT, R3, R10, RZ, 0x1f ;  /* 0x00001fff0a037589 */ /* 0x004e2400000e0000 */
[----:B0-----:R-:W-:-:S04]  /*56a0*/  LEA.HI R4, R3, R3, RZ, 0x1 ;  /* 0x0000000303047211 */ /* 0x001fc800078f08ff */
[----:B------:R-:W-:-:S05]  /*56b0*/  LOP3.LUT R4, R4, 0x1fffe, RZ, 0xc0, !PT ;  /* 0x0001fffe04047812 */ /* 0x000fca00078ec0ff */
[----:B------:R-:W-:Y:S02]  /*56c0*/  IMAD.IADD R3, R3, 0x1, -R4 ;  /* 0x0000000103037824 */ /* 0x000fe400078e0a04 */
[----:B------:R-:W-:Y:S02]  /*56d0*/  IMAD.U32 R4, RZ, RZ, UR37 ;  /* 0x00000025ff047e24 */ /* 0x000fe4000f8e00ff */
[----:B------:R-:W-:-:S03]  /*56e0*/  IMAD R3, R3, 0x8000, R2 ;  /* 0x0000800003037824 */ /* 0x000fc600078e0202 */
[----:B------:R-:W-:Y:S01]  /*56f0*/  ISETP.NE.AND P0, PT, R4, 0x3, PT ;  /* 0x000000030400780c */ /* 0x000fe20003f05270 */
[----:B------:R-:W-:-:S05]  /*5700*/  VIADD R3, R3, 0x400 ;  /* 0x0000040003037836 */ /* 0x000fca0000000000 */
[----:B------:R-:W-:-:S04]  /*5710*/  SHF.R.U32.HI R3, RZ, 0x4, R3 ;  /* 0x00000004ff037819 */ /* 0x000fc80000011603 */
[----:B------:R-:W-:-:S04]  /*5720*/  LOP3.LUT R3, R3, 0x3fff, RZ, 0xc0, !PT ;  /* 0x00003fff03037812 */ /* 0x000fc800078ec0ff */
[----:B------:R-:W-:Y:S01]  /*5730*/  LOP3.LUT R3, R3, 0x2000000, RZ, 0xfc, !PT ;  /* 0x0200000003037812 */ /* 0x000fe200078efcff */
[----:B------:R-:W-:Y:S06]  /*5740*/  @!P0 BRA `(.L_x_2656) ;  /* 0x0000000000048947 */ /* 0x000fec0003800000 */
[----:B------:R-:W-:Y:S01]  /*5750*/  BPT.TRAP 0x1 ;  /* 0x000000040000795c */ /* 0x000fe20000300000 */
.L_x_2656:
[----:B------:R-:W-:Y:S01]  /*5760*/  IMAD R9, R18, 0x8, R2 ;  /* 0x0000000812097824 */ /* 0x000fe200078e0202 */
[----:B------:R-:W-:Y:S01]  /*5770*/  SHF.L.U32 R10, R19, 0x1f, RZ ;  /* 0x0000001f130a7819 */ /* 0x000fe200000006ff */
[----:B------:R-:W-:Y:S01]  /*5780*/  VIADD R4, R2, 0x26800 ;  /* 0x0002680002047836 */ /* 0x000fe20000000000 */
[----:B------:R-:W-:Y:S01]  /*5790*/  BSSY B0, `(.L_x_2657) ;  /* 0x0000008000007945 */ /* 0x000fe20003800000 */
[----:B------:R-:W-:Y:S01]  /*57a0*/  IMAD R6, R18, 0x1000, R3 ;  /* 0x0000100012067824 */ /* 0x000fe200078e0203 */
[----:B------:R-:W0:Y:S01]  /*57b0*/  SYNCS.PHASECHK.TRANS64.TRYWAIT P1, [R9+URZ+0x28c50], R10 ;  /* 0x028c500a090075a7 */ /* 0x000e22000802017f */
[----:B------:R-:W-:Y:S01]  /*57c0*/  IMAD.MOV.U32 R7, RZ, RZ, 0x40000040 ;  /* 0x40000040ff077424 */ /* 0x000fe200078e00ff */
[----:B------:R-:W-:-:S04]  /*57d0*/  SHF.R.U32.HI R4, RZ, 0x4, R4 ;  /* 0x00000004ff047819 */ /* 0x000fc80000011604 */
[----:B------:R-:W-:-:S04]  /*57e0*/  LOP3.LUT R4, R4, 0x3fff, RZ, 0xc0, !PT ;  /* 0x00003fff04047812 */ /* 0x000fc800078ec0ff */
[----:B------:R-:W-:Y:S01]  /*57f0*/  LOP3.LUT R4, R4, 0x10000, RZ, 0xfc, !PT ;  /* 0x0001000004047812 */ /* 0x000fe200078efcff */
[----:B0-----:R-:W-:Y:S06]  /*5800*/  @!P1 BRA `(.L_x_2658) ;  /* 0x000001d000c89947 */ /* 0x001fec0003800000 */
.L_x_3019:
[----:B------:R-:W-:Y:S05]  /*5810*/  BSYNC B0 ;  /* 0x0000000000007941 */ /* 0x000fea0003800000 */
.L_x_2657:
        /* <DEDUP_REMOVED lines=24> */
[----:B-----5:R-:W-:Y:S01]  /*59a0*/  WARPGROUP.ARRIVE ;  /* 0x00000000000079c5 */ /* 0x020fe20000000000 */
[----:B------:R-:W-:Y:S01]  /*59b0*/  R2UR UR13, R11 ;  /* 0x000000000b0d72ca */ /* 0x000fe200000e0000 */
[----:B------:R-:W-:Y:S01]  /*59c0*/  VIADD R8, R8, 0xfffffffe ;  /* 0xfffffffe08087836 */ /* 0x000fe20000000000 */
[----:B------:R-:W-:Y:S03]  /*59d0*/  BSSY B0, `(.L_x_2659) ;  /* 0x00000e2000007945 */ /* 0x000fe60003800000 */
[----:B------:R-:W-:Y:S01]  /*59e0*/  HGMMA.64x256x16.F32 R24, gdesc[UR4].tnspB, RZ, !UPT, gsb0 ;  /* 0x43e00000041879f0 */ /* 0x000fe2000c0008ff */
[----:B------:R-:W-:Y:S01]  /*59f0*/  R2UR UR6, R6 ;  /* 0x00000000060672ca */ /* 0x000fe200000e0000 */
[----:B------:R-:W-:Y:S01]  /*5a00*/  VIADD R6, R4, 0x6 ;  /* 0x0000000604067836 */ /* 0x000fe20000000000 */
[----:B------:R-:W-:Y:S01]  /*5a10*/  R2UR UR7, R7 ;  /* 0x00000000070772ca */ /* 0x000fe200000e0000 */
[----:B------:R-:W-:Y:S01]  /*5a20*/  IMAD.MOV.U32 R7, RZ, RZ, 0x40000040 ;  /* 0x40000040ff077424 */ /* 0x000fe200078e00ff */
[----:B------:R-:W-:-:S02]  /*5a30*/  ISETP.GE.AND P2, PT, R8, R0, PT ;  /* 0x000000000800720c */ /* 0x000fc40003f46270 */
        /* <DEDUP_REMOVED lines=22> */
.L_x_2666:
[----:B------:R-:W-:Y:S01]  /*5ba0*/  BAR.SYNC.DEFER_BLOCKING 0xe, 0x100 ;  /* 0x0384000000007b1d */ /* 0x000fe20000010000 */
[C---:B------:R-:W-:Y:S02]  /*5bb0*/  IMAD R8, R18.reuse, 0x40, R191 ;  /* 0x0000004012087824 */ /* 0x040fe400078e02bf */
[----:B------:R-:W-:Y:S02]  /*5bc0*/  VIADD R18, R18, 0x1 ;  /* 0x0000000112127836 */ /* 0x000fe40000000000 */
[----:B------:R-:W-:-:S03]  /*5bd0*/  IMAD R8, R8, 0x4, R2 ;  /* 0x0000000408087824 */ /* 0x000fc600078e0202 */
[----:B------:R-:W-:-:S04]  /*5be0*/  ISETP.NE.AND P2, PT, R18, 0x2, PT ;  /* 0x000000021200780c */ /* 0x000fc80003f45270 */
[----:B------:R-:W-:Y:S01]  /*5bf0*/  SEL R18, R18, RZ, P2 ;  /* 0x000000ff12127207 */ /* 0x000fe20001000000 */
[----:B0-----:R-:W0:Y:S04]  /*5c00*/  LDS R9, [R8+0x28800] ;  /* 0x0288000008097984 */ /* 0x001e280000000800 */
[----:B-1----:R-:W1:Y:S01]  /*5c10*/  LDS R8, [R8+0x28820] ;  /* 0x0288200008087984 */ /* 0x002e620000000800 */
        /* <DEDUP_REMOVED lines=135> */
.L_x_2661:
[----:B------:R-:W-:Y:S01]  /*6490*/  IMAD R21, R18, 0x8, R2 ;  /* 0x0000000812157824 */ /* 0x000fe200078e0202 */
[----:B------:R-:W-:-:S04]  /*64a0*/  SHF.L.U32 R8, R19, 0x1f, RZ ;  /* 0x0000001f13087819 */ /* 0x000fc800000006ff */
[----:B------:R0:W1:Y:S01]  /*64b0*/  SYNCS.PHASECHK.TRANS64.TRYWAIT P2, [R21+URZ+0x28c50], R8 ;  /* 0x028c5008150075a7 */ /* 0x000062000804017f */
[----:B------:R-:W-:Y:S05]  /*64c0*/  @!P0 BRA `(.L_x_2662) ;  /* 0x0000000000048947 */ /* 0x000fea0003800000 */
[----:B------:R-:W-:Y:S01]  /*64d0*/  BPT.TRAP 0x1 ;  /* 0x000000040000795c */ /* 0x000fe20000300000 */
.L_x_2662:
[----:B------:R-:W-:Y:S04]  /*64e0*/  BSSY B1, `(.L_x_2663) ;  /* 0x0000004000017945 */ /* 0x000fe80003800000 */
[----:B-1----:R-:W-:Y:S05]  /*64f0*/  @P2 BRA `(.L_x_2664) ;  /* 0x0000000000082947 */ /* 0x002fea0003800000 */
[----:B------:R-:W1:Y:S02]  /*6500*/  SYNCS.PHASECHK.TRANS64.TRYWAIT P2, [R21+URZ+0x28c50], R8 ;  /* 0x028c5008150075a7 */ /* 0x000e64000804017f */
[----:B-1----:R-:W-:Y:S05]  /*6510*/  @!P2 BRA `(.L_x_2665) ;  /* 0x000001c40098a947 */ /* 0x002fea0003800000 */
.L_x_2664:
[----:B------:R-:W-:Y:S05]  /*6520*/  BSYNC B1 ;  /* 0x0000000000017941 */ /* 0x000fea0003800000 */
.L_x_2663:
[----:B01----:R-:W-:Y:S01]  /*6530*/  IMAD R8, R18, 0x1000, R3 ;  /* 0x0000100012087824 */ /* 0x003fe200078e0203 */
[----:B------:R-:W-:Y:S01]  /*6540*/  R2UR UR4, R4 ;  /* 0x00000000040472ca */ /* 0x000fe200000e0000 */
[----:B------:R-:W-:Y:S01]  /*6550*/  IMAD.MOV.U32 R9, RZ, RZ, 0x40000040 ;  /* 0x40000040ff097424 */ /* 0x000fe200078e00ff */
[----:B------:R-:W-:Y:S01]  /*6560*/  R2UR UR5, R5 ;  /* 0x00000000050572ca */ /* 0x000fe200000e0000 */
[----:B------:R-:W-:Y:S01]  /*6570*/  WARPGROUP.ARRIVE ;  /* 0x00000000000079c5 */ /* 0x000fe20000000000 */
[C---:B------:R-:W-:Y:S01]  /*6580*/  R2UR UR6, R8.reuse ;  /* 0x00000000080672ca */ /* 0x040fe200000e0000 */
[----:B------:R-:W-:Y:S01]  /*6590*/  VIADD R14, R8, 0x80 ;  /* 0x00000080080e7836 */ /* 0x000fe20000000000 */
[----:B------:R-:W-:Y:S01]  /*65a0*/  R2UR UR7, R9 ;  /* 0x00000000090772ca */ /* 0x000fe200000e0000 */
[----:B------:R-:W-:Y:S02]  /*65b0*/  IMAD.MOV.U32 R15, RZ, RZ, 0x40000040 ;  /* 0x40000040ff0f7424 */ /* 0x000fe400078e00ff */
[----:B------:R-:W-:-:S02]  /*65c0*/  IMAD.MOV.U32 R9, RZ, RZ, 0x40000040 ;  /* 0x40000040ff097424 */ /* 0x000fc400078e00ff */
[----:B------:R-:W-:-:S05]  /*65d0*/  @!P1 VIADD R21, R21, 0x28c60 ;  /* 0x00028c6015159836 */ /* 0x000fca0000000000 */
[----:B------:R-:W-:-:S03]  /*65e0*/  @!P1 PRMT R21, RZ, 0x654, R21 ;  /* 0x00000654ff159816 */ /* 0x000fc60000000015 */
        /* <DEDUP_REMOVED lines=27> */
[----:B------:R-:W-:Y:S03]  /*67a0*/  HGMMA.64x256x16.F32 R24, gdesc[UR4].tnspB, R24, gsb0 ;  /* 0x43e00000041879f0 */ /* 0x000fe60008000818 */
[----:B------:R-:W-:Y:S02]  /*67b0*/  WARPGROUP.DEPBAR.LE gsb0, 0x0 ;  /* 0x00008000000079c5 */ /* 0x000fe40000010000 */
[----:B------:R-:W-:Y:S06]  /*67c0*/  BAR.ARV 0xf, 0x100 ;  /* 0x03c4000000007b1d */ /* 0x000fec0000002000 */
[----:B------:R1:W-:Y:S01]  /*67d0*/  @!P1 SYNCS.ARRIVE.TRANS64.RED.A1T0 RZ, [R21+URZ], RZ ;  /* 0x000000ff15ff99a7 */ /* 0x0003e2000810043f */
[----:B------:R-:W-:Y:S05]  /*67e0*/  @P3 BRA `(.L_x_2666) ;  /* 0xfffffff000ec3947 */ /* 0x000fea000383ffff */
.L_x_2660:
[----:B------:R-:W-:Y:S05]  /*67f0*/  BSYNC B0 ;  /* 0x0000000000007941 */ /* 0x000fea0003800000 */
.L_x_2659:
[----:B------:R-:W-:Y:S01]  /*6800*/  BAR.SYNC.DEFER_BLOCKING 0xe, 0x100 ;  /* 0x0384000000007b1d */ /* 0x000fe20000010000 */
[C---:B------:R-:W-:Y:S01]  /*6810*/  IMAD R3, R18.reuse, 0x40, R191 ;  /* 0x0000004012037824 */ /* 0x040fe200078e02bf */
[----:B------:R-:W-:Y:S01]  /*6820*/  PLOP3.LUT P0, PT, PT, PT, PT, 0x8, 0x0 ;  /* 0x000000000000781c */ /* 0x000fe20003f0e170 */
[----:B------:R-:W-:Y:S02]  /*6830*/  VIADD R18, R18, 0x1 ;  /* 0x0000000112127836 */ /* 0x000fe40000000000 */
[----:B------:R-:W-:Y:S02]  /*6840*/  IMAD R3, R3, 0x4, R2 ;  /* 0x0000000403037824 */ /* 0x000fe400078e0202 */
[----:B------:R-:W-:Y:S01]  /*6850*/  IMAD.MOV.U32 R152, RZ, RZ, RZ ;  /* 0x000000ffff987224 */ /* 0x000fe200078e00ff */
[----:B------:R-:W-:-:S04]  /*6860*/  ISETP.NE.AND P1, PT, R18, 0x2, PT ;  /* 0x000000021200780c */ /* 0x000fc80003f25270 */
[----:B------:R-:W-:Y:S01]  /*6870*/  SEL R18, R18, RZ, P1 ;  /* 0x000000ff12127207 */ /* 0x000fe20000800000 */
[----:B------:R-:W2:Y:S04]  /*6880*/  LDS R0, [R3+0x28820] ;  /* 0x0288200003007984 */ /* 0x000ea80000000800 */
[----:B------:R3:W4:Y:S02]  /*6890*/  LDS R2, [R3+0x28800] ;  /* 0x0288000003027984 */ /* 0x0007240000000800 */
[----:B---3--:R-:W-:Y:S02]  /*68a0*/  IMAD.MOV.U32 R3, RZ, RZ, RZ ;  /* 0x000000ffff037224 */ /* 0x008fe400078e00ff */
        /* <DEDUP_REMOVED lines=132> */
.L_x_2644:
        /* <DEDUP_REMOVED lines=24> */
.L_x_2669:
[----:B------:R-:W-:-:S13]  /*7270*/  ISETP.NE.AND P0, PT, R5, 0x1, PT ;  /* 0x000000010500780c */ /* 0x000fda0003f05270 */
[----:B------:R-:W0:Y:S02]  /*7280*/  @P0 LDC.64 R6, c[0x0][0x9e8] ;  /* 0x00027a00ff060b82 */ /* 0x000e240000000a00 */
[----:B0-----:R-:W-:-:S05]  /*7290*/  @P0 IMAD.HI.U32 R6, R0, R6, RZ ;  /* 0x0000000600060227 */ /* 0x001fca00078e00ff */
[----:B------:R-:W-:-:S07]  /*72a0*/  @P0 SHF.R.U32.HI R0, RZ, R7, R6 ;  /* 0x00000007ff000219 */ /* 0x000fce0000011606 */
.L_x_2670:
[----:B------:R-:W-:Y:S05]  /*72b0*/  BSYNC B0 ;  /* 0x0000000000007941 */ /* 0x000fea0003800000 */
.L_x_2668:
[----:B------:R-:W-:-:S05]  /*72c0*/  IMAD R3, R0, R5, R5 ;  /* 0x0000000500037224 */ /* 0x000fca00078e0205 */
[----:B------:R-:W-:-:S07]  /*72d0*/  VIMNMX R4, R4, R3, PT ;  /* 0x0000000304047248 */ /* 0x000fce0003fe0100 */
.L_x_2667:
        /* <DEDUP_REMOVED lines=24> */
.L_x_2673:
[----:B------:R-:W-:-:S13]  /*7460*/  ISETP.NE.AND P0, PT, R5, 0x1, PT ;  /* 0x000000010500780c */ /* 0x000fda0003f05270 */
[----:B------:R-:W0:Y:S02]  /*7470*/  @P0 LDC.64 R6, c[0x0][0x9e8] ;  /* 0x00027a00ff060b82 */ /* 0x000e240000000a00 */
[----:B0-----:R-:W-:-:S05]  /*7480*/  @P0 IMAD.HI.U32 R4, R3, R6, RZ ;  /* 0x0000000603040227 */ /* 0x001fca00078e00ff */
[----:B------:R-:W-:-:S07]  /*7490*/  @P0 SHF.R.U32.HI R3, RZ, R7, R4 ;  /* 0x00000007ff030219 */ /* 0x000fce0000011604 */
.L_x_2674:
[----:B------:R-:W-:Y:S05]  /*74a0*/  BSYNC B0 ;  /* 0x0000000000007941 */ /* 0x000fea0003800000 */
.L_x_2672:
[----:B------:R-:W-:-:S05]  /*74b0*/  IMAD R3, R3, R5, RZ ;  /* 0x0000000503037224 */ /* 0x000fca00078e02ff */
[----:B------:R-:W-:-:S07]  /*74c0*/  VIMNMX R0, R0, R3, !PT ;  /* 0x0000000300007248 */ /* 0x000fce0007fe0100 */
.L_x_2671:
        /* <DEDUP_REMOVED lines=38> */
.L_x_2676:
[----:B------:R-:W-:Y:S05]  /*7730*/  BSYNC B0 ;  /* 0x0000000000007941 */ /* 0x000fea0003800000 */
.L_x_2675:
        /* <DEDUP_REMOVED lines=101> */
.L_x_2678:
[----:B------:R-:W-:Y:S05]  /*7d90*/  BSYNC B6 ;  /* 0x0000000000067941 */ /* 0x000fea0003800000 */
.L_x_2677:
[----:B------:R-:W-:Y:S02]  /*7da0*/  ULDC UR4, c[0x0][0x3f4] ;  /* 0x0000fd0000047ab9 */ /* 0x000fe40000000800 */
[----:B------:R-:W-:-:S13]  /*7db0*/  ISETP.LT.AND P0, PT, RZ, UR4, PT ;  /* 0x00000004ff007c0c */ /* 0x000fda000bf01270 */
[----:B------:R-:W-:Y:S05]  /*7dc0*/  @P0 BRA `(.L_x_2679) ;  /* 0x00000000003c0947 */ /* 0x000fea0003800000 */
[----:B------:R-:W-:-:S04]  /*7dd0*/  LEA.HI R0, R219, R219, RZ, 0x1 ;  /* 0x000000dbdb007211 */ /* 0x000fc800078f08ff */
[----:B------:R-:W-:-:S05]  /*7de0*/  LOP3.LUT R0, R0, 0xfffffffe, RZ, 0xc0, !PT ;  /* 0xfffffffe00007812 */ /* 0x000fca00078ec0ff */
[----:B------:R-:W-:-:S05]  /*7df0*/  IMAD.IADD R0, R219, 0x1, -R0 ;  /* 0x00000001db007824 */ /* 0x000fca00078e0a00 */
[----:B------:R-:W-:-:S04]  /*7e00*/  SHF.L.U32 R3, R0, 0x1f, RZ ;  /* 0x0000001f00037819 */ /* 0x000fc800000006ff */
[----:B------:R0:W1:Y:S03]  /*7e10*/  SYNCS.PHASECHK.TRANS64.TRYWAIT P0, [R2+URZ+0x28c00], R3 ;  /* 0x028c0003020075a7 */ /* 0x000066000800017f */
[----:B-1----:R-:W-:Y:S05]  /*7e20*/  @!P0 NANOSLEEP.SYNCS 0x989680 ;  /* 0x009896800000895d */ /* 0x002fea0003900000 */
[----:B------:R-:W1:Y:S01]  /*7e30*/  @!P0 SYNCS.PHASECHK.TRANS64 P0, [R2+URZ+0x28c00], R3 ;  /* 0x028c0003020085a7 */ /* 0x000e62000800007f */
[----:B------:R-:W-:Y:S04]  /*7e40*/  BSSY B0, `(.L_x_2680) ;  /* 0x0000006000007945 */ /* 0x000fe80003800000 */
[----:B-1----:R-:W-:Y:S05]  /*7e50*/  @P0 BRA `(.L_x_2681) ;  /* 0x0000000000100947 */ /* 0x002fea0003800000 */
.L_x_2682:
[----:B-1----:R1:W2:Y:S02]  /*7e60*/  SYNCS.PHASECHK.TRANS64.TRYWAIT P0, [R2+URZ+0x28c00], R3 ;  /* 0x028c0003020075a7 */ /* 0x0022a4000800017f */
[----:B--2---:R-:W-:Y:S05]  /*7e70*/  @!P0 NANOSLEEP.SYNCS 0x989680 ;  /* 0x009896800000895d */ /* 0x004fea0003900000 */
[----:B------:R-:W2:Y:S02]  /*7e80*/  @!P0 SYNCS.PHASECHK.TRANS64 P0, [R2+URZ+0x28c00], R3 ;  /* 0x028c0003020085a7 */ /* 0x000ea4000800007f */
[----:B--2---:R-:W-:Y:S05]  /*7e90*/  @!P0 BRA `(.L_x_2682) ;  /* 0xfffffffc00f08947 */ /* 0x004fea000383ffff */
.L_x_2681:
[----:B------:R-:W-:Y:S05]  /*7ea0*/  BSYNC B0 ;  /* 0x0000000000007941 */ /* 0x000fea0003800000 */
.L_x_2680:
[----:B------:R-:W-:Y:S05]  /*7eb0*/  BRA `(.L_x_2683) ;  /* 0x0000002c00187947 */ /* 0x000fea0003800000 */
.L_x_2679:
[----:B------:R-:W-:Y:S01]  /*7ec0*/  VIADD R4, R2, 0x20400 ;  /* 0x0002040002047836 */ /* 0x000fe20000000000 */
[----:B-----5:R-:W-:Y:S01]  /*7ed0*/  SHF.R.S32.HI R0, RZ, 0x1f, R76 ;  /* 0x0000001fff007819 */ /* 0x020fe2000001144c */
[----:B------:R-:W-:Y:S01]  /*7ee0*/  ULDC.64 UR4, c[0x0][0x3f8] ;  /* 0x0000fe0000047ab9 */ /* 0x000fe20000000a00 */
[----:B------:R-:W-:Y:S01]  /*7ef0*/  ULDC.64 UR6, c[0x0][0x408] ;  /* 0x0001020000067ab9 */ /* 0x000fe20000000a00 */
[----:B------:R-:W-:Y:S01]  /*7f00*/  IMAD.WIDE.U32 R24, R76, UR4, RZ ;  /* 0x000000044c187c25 */ /* 0x000fe2000f8e00ff */
[----:B------:R-:W-:Y:S01]  /*7f10*/  LOP3.LUT P0, RZ, R4, 0x3ff, RZ, 0xc0, !PT ;  /* 0x000003ff04ff7812 */ /* 0x000fe2000780c0ff */
[----:B------:R-:W-:Y:S02]  /*7f20*/  BSSY B6, `(.L_x_2684) ;  /* 0x0000019000067945 */ /* 0x000fe40003800000 */
[C---:B------:R-:W-:Y:S02]  /*7f30*/  IMAD R3, R0.reuse, UR4, RZ ;  /* 0x0000000400037c24 */ /* 0x040fe4000f8e02ff */
[----:B------:R-:W-:-:S02]  /*7f40*/  IMAD R5, R0, UR6, RZ ;  /* 0x0000000600057c24 */ /* 0x000fc4000f8e02ff */
[C---:B------:R-:W-:Y:S02]  /*7f50*/  IMAD R3, R76.reuse, UR5, R3 ;  /* 0x000000054c037c24 */ /* 0x040fe4000f8e0203 */
[C---:B------:R-:W-:Y:S02]  /*7f60*/  IMAD R5, R76.reuse, UR7, R5 ;  /* 0x000000074c057c24 */ /* 0x040fe4000f8e0205 */
[----:B------:R-:W-:-:S04]  /*7f70*/  IMAD.WIDE.U32 R76, R76, UR6, RZ ;  /* 0x000000064c4c7c25 */ /* 0x000fc8000f8e00ff */
[----:B------:R-:W-:Y:S02]  /*7f80*/  IMAD.IADD R27, R3, 0x1, R25 ;  /* 0x00000001031b7824 */ /* 0x000fe400078e0219 */
[----:B------:R-:W-:Y:S01]  /*7f90*/  IMAD.IADD R29, R5, 0x1, R77 ;  /* 0x00000001051d7824 */ /* 0x000fe200078e024d */
        /* <DEDUP_REMOVED lines=17> */
.L_x_2685:
[----:B------:R-:W-:Y:S05]  /*80b0*/  BSYNC B6 ;  /* 0x0000000000067941 */ /* 0x000fea0003800000 */
.L_x_2684:
[----:B------:R-:W0:Y:S01]  /*80c0*/  S2R R0, SR_TID.X ;  /* 0x0000000000007919 */ /* 0x000e220000002100 */
[----:B------:R-:W-:Y:S01]  /*80d0*/  ULDC.U8 UR4, c[0x0][0x410] ;  /* 0x0001040000047ab9 */ /* 0x000fe20000000000 */
[----:B------:R-:W-:Y:S01]  /*80e0*/  BSSY B0, `(.L_x_2686) ;  /* 0x000029b000007945 */ /* 0x000fe20003800000 */
[----:B------:R-:W-:Y:S01]  /*80f0*/  ISETP.NE.AND P0, PT, RZ, UR4, PT ;  /* 0x00000004ff007c0c */ /* 0x000fe2000bf05270 */
[C---:B------:R-:W-:Y:S02]  /*8100*/  VIADD R36, R184.reuse, 0x20 ;  /* 0x00000020b8247836 */ /* 0x040fe40000000000 */
[----:B------:R-:W-:Y:S02]  /*8110*/  IMAD.IADD R34, R184, 0x1, R192 ;  /* 0x00000001b8227824 */ /* 0x000fe400078e02c0 */
[----:B0-----:R-:W-:-:S05]  /*8120*/  VIADD R0, R0, 0xffffff80 ;  /* 0xffffff8000007836 */ /* 0x001fca0000000000 */
[----:B------:R-:W-:-:S04]  /*8130*/  SHF.R.S32.HI R3, RZ, 0x1f, R0 ;  /* 0x0000001fff037819 */ /* 0x000fc80000011400 */
[----:B------:R-:W-:-:S04]  /*8140*/  LEA.HI R3, R3, R0, RZ, 0x2 ;  /* 0x0000000003037211 */ /* 0x000fc800078f10ff */
[----:B------:R-:W-:-:S05]  /*8150*/  LOP3.LUT R3, R3, 0xfffffffc, RZ, 0xc0, !PT ;  /* 0xfffffffc03037812 */ /* 0x000fca00078ec0ff */
[----:B------:R-:W-:Y:S01]  /*8160*/  IMAD.IADD R3, R0, 0x1, -R3 ;  /* 0x0000000100037824 */ /* 0x000fe200078e0a03 */
[----:B------:R-:W-:Y:S06]  /*8170*/  @!P0 BRA `(.L_x_2687) ;  /* 0x0000001400508947 */ /* 0x000fec0003800000 */
[----:B------:R-:W0:Y:S01]  /*8180*/  LDC R37, c[0x0][0x448] ;  /* 0x00011200ff257b82 */ /* 0x000e220000000800 */
[----:B------:R-:W-:Y:S01]  /*8190*/  IMAD R3, R3, 0x20, R34 ;  /* 0x0000002003037824 */ /* 0x000fe200078e0222 */
[----:B------:R-:W-:Y:S01]  /*81a0*/  ULDC.64 UR4, c[0x0][0x3f8] ;  /* 0x0000fe0000047ab9 */ /* 0x000fe20000000a00 */
[----:B------:R-:W-:Y:S01]  /*81b0*/  ULDC.64 UR6, c[0x0][0x408] ;  /* 0x0001020000067ab9 */ /* 0x000fe20000000a00 */
[----:B------:R-:W-:Y:S01]  /*81c0*/  IMAD.MOV.U32 R6, RZ, RZ, R24 ;  /* 0x000000ffff067224 */ /* 0x000fe200078e0018 */
[----:B------:R-:W-:Y:S01]  /*81d0*/  SHF.R.S32.HI R31, RZ, 0x1f, R200 ;  /* 0x0000001fff1f7819 */ /* 0x000fe200000114c8 */
[----:B------:R-:W-:Y:S02]  /*81e0*/  IMAD.MOV.U32 R7, RZ, RZ, R27 ;  /* 0x000000ffff077224 */ /* 0x000fe400078e001b */
[----:B------:R-:W-:Y:S02]  /*81f0*/  IMAD.MOV.U32 R8, RZ, RZ, R76 ;  /* 0x000000ffff087224 */ /* 0x000fe400078e004c */
[----:B------:R-:W-:Y:S01]  /*8200*/  IMAD.MOV.U32 R9, RZ, RZ, R29 ;  /* 0x000000ffff097224 */ /* 0x000fe200078e001d */
[----:B0-----:R-:W-:-:S13]  /*8210*/  ISETP.NE.AND P0, PT, R37, 0x1, PT ;  /* 0x000000012500780c */ /* 0x001fda0003f05270 */
[----:B------:R-:W0:Y:S08]  /*8220*/  @P0 LDC R0, c[0x0][0x44c] ;  /* 0x00011300ff000b82 */ /* 0x000e300000000800 */
[----:B------:R-:W1:Y:S01]  /*8230*/  @P0 LDC R5, c[0x0][0x450] ;  /* 0x00011400ff050b82 */ /* 0x000e620000000800 */
[----:B0-----:R-:W-:-:S05]  /*8240*/  @P0 IMAD.HI.U32 R0, R3, R0, RZ ;  /* 0x0000000003000227 */ /* 0x001fca00078e00ff */
[----:B-1----:R-:W-:-:S04]  /*8250*/  @P0 SHF.R.U32.HI R3, RZ, R5, R0 ;  /* 0x00000005ff030219 */ /* 0x002fc80000011600 */
[----:B------:R-:W-:Y:S01]  /*8260*/  SHF.R.S32.HI R0, RZ, 0x1f, R3 ;  /* 0x0000001fff007819 */ /* 0x000fe20000011403 */
[----:B------:R-:W-:-:S04]  /*8270*/  IMAD.WIDE.U32 R6, R3, UR4, R6 ;  /* 0x0000000403067c25 */ /* 0x000fc8000f8e0006 */
[C---:B------:R-:W-:Y:S02]  /*8280*/  IMAD R4, R0.reuse, UR4, RZ ;  /* 0x0000000400047c24 */ /* 0x040fe4000f8e02ff */
[----:B------:R-:W-:Y:S02]  /*8290*/  IMAD R0, R0, UR6, RZ ;  /* 0x0000000600007c24 */ /* 0x000fe4000f8e02ff */
[C---:B------:R-:W-:Y:S01]  /*82a0*/  IMAD R5, R3.reuse, UR5, R4 ;  /* 0x0000000503057c24 */ /* 0x040fe2000f8e0204 */
[----:B------:R-:W-:Y:S01]  /*82b0*/  ULDC.64 UR4, c[0x0][0x3e8] ;  /* 0x0000fa0000047ab9 */ /* 0x000fe20000000a00 */
[C---:B------:R-:W-:Y:S01]  /*82c0*/  IMAD.WIDE.U32 R8, R3.reuse, UR6, R8 ;  /* 0x0000000603087c25 */ /* 0x040fe2000f8e0008 */
[----:B------:R-:W-:Y:S01]  /*82d0*/  LEA R4, P0, R6, UR4, 0x1 ;  /* 0x0000000406047c11 */ /* 0x000fe2000f8008ff */
[----:B------:R-:W-:Y:S02]  /*82e0*/  UMOV UR4, 0xffffffff ;  /* 0xffffffff00047882 */ /* 0x000fe40000000000 */
[----:B------:R-:W-:Y:S01]  /*82f0*/  IMAD R11, R3, UR7, R0 ;  /* 0x00000007030b7c24 */ /* 0x000fe2000f8e0200 */
[----:B------:R-:W-:Y:S01]  /*8300*/  ULDC.64 UR6, c[0x0][0x400] ;  /* 0x0001000000067ab9 */ /* 0x000fe20000000a00 */
[----:B------:R-:W-:Y:S01]  /*8310*/  IMAD.IADD R3, R7, 0x1, R5 ;  /* 0x0000000107037824 */ /* 0x000fe200078e0205 */
[----:B------:R-:W-:Y:S01]  /*8320*/  LEA R30, P1, R8, UR6, 0x1 ;  /* 0x00000006081e7c11 */ /* 0x000fe2000f8208ff */
[----:B------:R-:W-:-:S03]  /*8330*/  IMAD.IADD R7, R9, 0x1, R11 ;  /* 0x0000000109077824 */ /* 0x000fc600078e020b */
[----:B------:R-:W-:Y:S02]  /*8340*/  LEA.HI.X R6, R6, UR5, R3, 0x1, P0 ;  /* 0x0000000506067c11 */ /* 0x000fe400080f0c03 */
[----:B------:R-:W-:Y:S01]  /*8350*/  LEA.HI.X R7, R8, UR7, R7, 0x1, P1 ;  /* 0x0000000708077c11 */ /* 0x000fe200088f0c07 */
[----:B------:R-:W-:Y:S06]  /*8360*/  BRA.DIV UR4, `(.L_x_2688) ;  /* 0x000001aa04187947 */ /* 0x000fec000b800000 */
[----:B------:R0:W1:Y:S04]  /*8370*/  SHFL.IDX PT, R3, R6, RZ, 0x1c1f ;  /* 0x001c1fff06037589 */ /* 0x00006800000e0000 */
[----:B------:R0:W2:Y:S04]  /*8380*/  SHFL.IDX PT, R0, R4, RZ, 0x1c1f ;  /* 0x001c1fff04007589 */ /* 0x0000a800000e0000 */
[----:B------:R0:W3:Y:S04]  /*8390*/  SHFL.IDX PT, R5, R7, RZ, 0x1c1f ;  /* 0x001c1fff07057589 */ /* 0x0000e800000e0000 */
[----:B------:R0:W4:Y:S02]  /*83a0*/  SHFL.IDX PT, R14, R30, RZ, 0x1c1f ;  /* 0x001c1fff1e0e7589 */ /* 0x00012400000e0000 */
.L_x_3025:
[----:B------:R-:W-:Y:S01]  /*83b0*/  IMAD R37, R22, R37, RZ ;  /* 0x0000002516257224 */ /* 0x000fe200078e02ff */
[----:B------:R-:W-:Y:S01]  /*83c0*/  BSSY B1, `(.L_x_2689) ;  /* 0x000001d000017945 */ /* 0x000fe20003800000 */
[----:B------:R-:W-:Y:S02]  /*83d0*/  CS2R R26, SRZ ;  /* 0x00000000001a7805 */ /* 0x000fe4000001ff00 */
[----:B------:R-:W-:Y:S02]  /*83e0*/  CS2R R24, SRZ ;  /* 0x0000000000187805 */ /* 0x000fe4000001ff00 */
[----:B------:R-:W-:Y:S02]  /*83f0*/  CS2R R28, SRZ ;  /* 0x00000000001c7805 */ /* 0x000fe4000001ff00 */
[----:B------:R-:W-:Y:S02]  /*8400*/  ISETP.GE.AND P0, PT, R34, R37, PT ;  /* 0x000000252200720c */ /* 0x000fe40003f06270 */
[----:B------:R-:W-:-:S11]  /*8410*/  CS2R R20, SRZ ;  /* 0x0000000000147805 */ /* 0x000fd6000001ff00 */
[----:B------:R-:W-:Y:S05]  /*8420*/  @P0 BRA `(.L_x_2690) ;  /* 0x0000000000580947 */ /* 0x000fea0003800000 */
[----:B------:R-:W-:Y:S01]  /*8430*/  ULDC UR4, c[0x0][0x3f4] ;  /* 0x0000fd0000047ab9 */ /* 0x000fe20000000800 */
[----:B--2---:R-:W-:Y:S01]  /*8440*/  IMAD.MOV.U32 R8, RZ, RZ, R0 ;  /* 0x000000ffff087224 */ /* 0x004fe200078e0000 */
[----:B------:R-:W-:Y:S01]  /*8450*/  ISETP.GE.AND P2, PT, R188, UR4, PT ;  /* 0x00000004bc007c0c */ /* 0x000fe2000bf46270 */
[----:B-1----:R-:W-:Y:S01]  /*8460*/  IMAD.MOV.U32 R9, RZ, RZ, R3 ;  /* 0x000000ffff097224 */ /* 0x002fe200078e0003 */
[----:B------:R-:W-:Y:S01]  /*8470*/  ISETP.GE.AND P3, PT, R200, UR4, PT ;  /* 0x00000004c8007c0c */ /* 0x000fe2000bf66270 */
[----:B---3--:R-:W-:Y:S01]  /*8480*/  IMAD.MOV.U32 R15, RZ, RZ, R5 ;  /* 0x000000ffff0f7224 */ /* 0x008fe200078e0005 */
[----:B------:R-:W-:-:S09]  /*8490*/  CS2R R28, SRZ ;  /* 0x00000000001c7805 */ /* 0x000fd2000001ff00 */
[----:B------:R-:W-:Y:S02]  /*84a0*/  @!P2 IMAD.WIDE R32, R188, 0x2, R8 ;  /* 0x00000002bc20a825 */ /* 0x000fe400078e0208 */
[C---:B------:R-:W-:Y:S02]  /*84b0*/  @!P3 SHF.L.U64.HI R24, R200.reuse, 0x1, R31 ;  /* 0x00000001c818b819 */ /* 0x040fe4000001021f */
[----:B------:R-:W-:Y:S01]  /*84c0*/  @!P3 IMAD.SHL.U32 R9, R200, 0x2, RZ ;  /* 0x00000002c809b824 */ /* 0x000fe200078e00ff */
[----:B------:R-:W-:Y:S02]  /*84d0*/  CS2R R26, SRZ ;  /* 0x00000000001a7805 */ /* 0x000fe4000001ff00 */
[----:B------:R-:W-:Y:S01]  /*84e0*/  CS2R R20, SRZ ;  /* 0x0000000000147805 */ /* 0x000fe2000001ff00 */
[----:B----4-:R-:W-:Y:S01]  /*84f0*/  @!P2 IMAD.WIDE R12, R188, 0x2, R14 ;  /* 0x00000002bc0ca825 */ /* 0x010fe200078e020e */
[----:B------:R1:W5:Y:S01]  /*8500*/  @!P2 LD.E.64 R28, desc[UR42][R32.64] ;  /* 0x0000002a201ca980 */ /* 0x000362000c101b00 */
[----:B------:R-:W-:-:S02]  /*8510*/  @!P3 IADD3 R10, P0, R0, R9, RZ ;  /* 0x00000009000ab210 */ /* 0x000fc40007f1e0ff */
[----:B------:R-:W-:Y:S01]  /*8520*/  @!P3 IADD3 R8, P1, R14, R9, RZ ;  /* 0x000000090e08b210 */ /* 0x000fe20007f3e0ff */
[----:B------:R1:W5:Y:S02]  /*8530*/  @!P2 LD.E.64 R26, desc[UR42][R12.64] ;  /* 0x0000002a0c1aa980 */ /* 0x000364000c101b00 */
[--C-:B------:R-:W-:Y:S02]  /*8540*/  @!P3 IMAD.X R11, R3, 0x1, R24.reuse, P0 ;  /* 0x00000001030bb824 */ /* 0x100fe400000e0618 */
[----:B------:R-:W-:Y:S01]  /*8550*/  @!P3 IMAD.X R9, R5, 0x1, R24, P1 ;  /* 0x000000010509b824 */ /* 0x000fe200008e0618 */
[----:B------:R-:W-:Y:S02]  /*8560*/  CS2R R24, SRZ ;  /* 0x0000000000187805 */ /* 0x000fe4000001ff00 */
[----:B------:R1:W5:Y:S04]  /*8570*/  @!P3 LD.E.64 R20, desc[UR42][R10.64] ;  /* 0x0000002a0a14b980 */ /* 0x000368000c101b00 */
[----:B------:R1:W5:Y:S02]  /*8580*/  @!P3 LD.E.64 R24, desc[UR42][R8.64] ;  /* 0x0000002a0818b980 */ /* 0x000364000c101b00 */
.L_x_2690:
[----:B------:R-:W-:Y:S05]  /*8590*/  BSYNC B1 ;  /* 0x0000000000017941 */ /* 0x000fea0003800000 */
.L_x_2689:
[----:B-1---5:R-:W-:Y:S01]  /*85a0*/  IMAD.MOV.U32 R3, RZ, RZ, R27 ;  /* 0x000000ffff037224 */ /* 0x022fe200078e001b */
[----:B------:R-:W-:Y:S01]  /*85b0*/  UMOV UR4, 0xffffffff ;  /* 0xffffffff00047882 */ /* 0x000fe20000000000 */
[----:B---3--:R-:W-:Y:S02]  /*85c0*/  IMAD.MOV.U32 R5, RZ, RZ, R24 ;  /* 0x000000ffff057224 */ /* 0x008fe400078e0018 */
[----:B------:R-:W-:Y:S02]  /*85d0*/  IMAD.MOV.U32 R8, RZ, RZ, R25 ;  /* 0x000000ffff087224 */ /* 0x000fe400078e0019 */
[----:B--2---:R-:W-:Y:S01]  /*85e0*/  IMAD.MOV.U32 R0, RZ, RZ, R26 ;  /* 0x000000ffff007224 */ /* 0x004fe200078e001a */
[----:B------:R-:W-:Y:S01]  /*85f0*/  PRMT R43, R3, 0x5410, R5 ;  /* 0x00005410032b7816 */ /* 0x000fe20000000005 */
[----:B------:R-:W-:Y:S01]  /*8600*/  IMAD.MOV.U32 R5, RZ, RZ, R20 ;  /* 0x000000ffff057224 */ /* 0x000fe200078e0014 */
[----:B------:R-:W-:Y:S01]  /*8610*/  PRMT R44, R8, 0x7610, R44 ;  /* 0x00007610082c7816 */ /* 0x000fe2000000002c */
[----:B------:R-:W-:Y:S01]  /*8620*/  IMAD.MOV.U32 R8, RZ, RZ, R21 ;  /* 0x000000ffff087224 */ /* 0x000fe200078e0015 */
[----:B------:R-:W-:Y:S01]  /*8630*/  PRMT R40, R0, 0x7610, R40 ;  /* 0x0000761000287816 */ /* 0x000fe20000000028 */
[----:B------:R-:W-:-:S02]  /*8640*/  IMAD.MOV.U32 R0, RZ, RZ, R28 ;  /* 0x000000ffff007224 */ /* 0x000fc400078e001c */
[----:B------:R-:W-:Y:S01]  /*8650*/  IMAD.MOV.U32 R3, RZ, RZ, R29 ;  /* 0x000000ffff037224 */ /* 0x000fe200078e001d */
[----:B------:R-:W-:Y:S02]  /*8660*/  PRMT R45, R5, 0x5410, R8 ;  /* 0x00005410052d7816 */ /* 0x000fe40000000008 */
[----:B------:R-:W-:Y:S02]  /*8670*/  CS2R R8, SRZ ;  /* 0x0000000000087805 */ /* 0x000fe4000001ff00 */
[----:B------:R-:W-:Y:S02]  /*8680*/  PRMT R40, R40, 0x5410, R0 ;  /* 0x0000541028287816 */ /* 0x000fe40000000000 */
[----:B------:R-:W-:Y:S01]  /*8690*/  PRMT R44, R44, 0x5410, R3 ;  /* 0x000054102c2c7816 */ /* 0x000fe20000000003 */
[----:B------:R-:W-:Y:S06]  /*86a0*/  BRA.DIV UR4, `(.L_x_2691) ;  /* 0x000001a604b87947 */ /* 0x000fec000b800000 */
[----:B------:R1:W2:Y:S04]  /*86b0*/  SHFL.IDX PT, R3, R6, 0x1, 0x1c1f ;  /* 0x003c1f0006037f89 */ /* 0x0002a800000e0000 */
[----:B0-----:R-:W0:Y:S04]  /*86c0*/  SHFL.IDX PT, R4, R4, 0x1, 0x1c1f ;  /* 0x003c1f0004047f89 */ /* 0x001e2800000e0000 */
[----:B------:R-:W3:Y:S04]  /*86d0*/  SHFL.IDX PT, R7, R7, 0x1, 0x1c1f ;  /* 0x003c1f0007077f89 */ /* 0x000ee800000e0000 */
[----:B------:R1:W0:Y:S02]  /*86e0*/  SHFL.IDX PT, R0, R30, 0x1, 0x1c1f ;  /* 0x003c1f001e007f89 */ /* 0x00022400000e0000 */
.L_x_3031:
[----:B------:R-:W-:Y:S01]  /*86f0*/  VIADD R34, R34, 0x20 ;  /* 0x0000002022227836 */ /* 0x000fe20000000000 */
[----:B------:R-:W-:Y:S01]  /*8700*/  LEA.HI R5, R219, R219, RZ, 0x1 ;  /* 0x000000dbdb057211 */ /* 0x000fe200078f08ff */
[----:B------:R-:W-:Y:S01]  /*8710*/  BSSY B1, `(.L_x_2692) ;  /* 0x0000020000017945 */ /* 0x000fe20003800000 */
[----:B------:R-:W-:Y:S01]  /*8720*/  IMAD.SHL.U32 R38, R195, 0x40, RZ ;  /* 0x00000040c3267824 */ /* 0x000fe200078e00ff */
[----:B------:R-:W-:Y:S02]  /*8730*/  CS2R R10, SRZ ;  /* 0x00000000000a7805 */ /* 0x000fe4000001ff00 */
[----:B------:R-:W-:Y:S02]  /*8740*/  ISETP.GE.AND P0, PT, R34, R37, PT ;  /* 0x000000252200720c */ /* 0x000fe40003f06270 */
[----:B----4-:R-:W-:Y:S02]  /*8750*/  CS2R R14, SRZ ;  /* 0x00000000000e7805 */ /* 0x010fe4000001ff00 */
[----:B-1----:R-:W-:-:S02]  /*8760*/  LOP3.LUT R6, R5, 0xfffffffe, RZ, 0xc0, !PT ;  /* 0xfffffffe05067812 */ /* 0x002fc400078ec0ff */
[----:B------:R-:W-:-:S03]  /*8770*/  CS2R R12, SRZ ;  /* 0x00000000000c7805 */ /* 0x000fc6000001ff00 */
[----:B------:R-:W-:-:S05]  /*8780*/  IMAD.IADD R6, R219, 0x1, -R6 ;  /* 0x00000001db067824 */ /* 0x000fca00078e0a06 */
[----:B------:R-:W-:Y:S01]  /*8790*/  SHF.L.U32 R35, R6, 0x1f, RZ ;  /* 0x0000001f06237819 */ /* 0x000fe200000006ff */
[----:B------:R-:W-:Y:S06]  /*87a0*/  @P0 BRA `(.L_x_2693) ;  /* 0x0000000000580947 */ /* 0x000fec0003800000 */
[----:B------:R-:W-:Y:S01]  /*87b0*/  ULDC UR4, c[0x0][0x3f4] ;  /* 0x0000fd0000047ab9 */ /* 0x000fe20000000800 */
[----:B--2---:R-:W-:Y:S01]  /*87c0*/  IMAD.MOV.U32 R5, RZ, RZ, R3 ;  /* 0x000000ffff057224 */ /* 0x004fe200078e0003 */
[----:B------:R-:W-:Y:S02]  /*87d0*/  ISETP.GE.AND P2, PT, R188, UR4, PT ;  /* 0x00000004bc007c0c */ /* 0x000fe4000bf46270 */
[----:B------:R-:W-:Y:S02]  /*87e0*/  CS2R R14, SRZ ;  /* 0x00000000000e7805 */ /* 0x000fe4000001ff00 */
[----:B------:R-:W-:Y:S01]  /*87f0*/  ISETP.GE.AND P3, PT, R200, UR4, PT ;  /* 0x00000004c8007c0c */ /* 0x000fe2000bf66270 */
[----:B0-----:R-:W-:Y:S02]  /*8800*/  IMAD.MOV.U32 R10, RZ, RZ, R0 ;  /* 0x000000ffff0a7224 */ /* 0x001fe400078e0000 */
[----:B---3--:R-:W-:-:S06]  /*8810*/  IMAD.MOV.U32 R11, RZ, RZ, R7 ;  /* 0x000000ffff0b7224 */ /* 0x008fcc00078e0007 */
[----:B------:R-:W-:-:S04]  /*8820*/  @!P2 IMAD.WIDE R32, R188, 0x2, R4 ;  /* 0x00000002bc20a825 */ /* 0x000fc800078e0204 */
[C---:B------:R-:W-:Y:S01]  /*8830*/  @!P3 SHF.L.U64.HI R34, R200.reuse, 0x1, R31 ;  /* 0x00000001c822b819 */ /* 0x040fe2000001021f */
[----:B------:R-:W-:Y:S01]  /*8840*/  @!P3 IMAD.SHL.U32 R5, R200, 0x2, RZ ;  /* 0x00000002c805b824 */ /* 0x000fe200078e00ff */
[----:B------:R-:W-:Y:S01]  /*8850*/  CS2R R8, SRZ ;  /* 0x0000000000087805 */ /* 0x000fe2000001ff00 */
[----:B------:R-:W-:Y:S01]  /*8860*/  @!P2 IMAD.WIDE R30, R188, 0x2, R10 ;  /* 0x00000002bc1ea825 */ /* 0x000fe200078e020a */
[----:B------:R-:W-:Y:S01]  /*8870*/  CS2R R12, SRZ ;  /* 0x00000000000c7805 */ /* 0x000fe2000001ff00 */
[----:B------:R1:W5:Y:S01]  /*8880*/  @!P2 LD.E.64 R14, desc[UR42][R32.64] ;  /* 0x0000002a200ea980 */ /* 0x000362000c101b00 */
[-C--:B------:R-:W-:Y:S02]  /*8890*/  @!P3 IADD3 R4, P0, R4, R5.reuse, RZ ;  /* 0x000000050404b210 */ /* 0x080fe40007f1e0ff */
[----:B------:R-:W-:Y:S02]  /*88a0*/  CS2R R10, SRZ ;  /* 0x00000000000a7805 */ /* 0x000fe4000001ff00 */
[----:B------:R-:W-:Y:S01]  /*88b0*/  @!P3 IADD3 R6, P1, R0, R5, RZ ;  /* 0x000000050006b210 */ /* 0x000fe20007f3e0ff */
[----:B------:R1:W5:Y:S01]  /*88c0*/  @!P2 LD.E.64 R8, desc[UR42][R30.64] ;  /* 0x0000002a1e08a980 */ /* 0x000362000c101b00 */
[----:B------:R-:W-:-:S03]  /*88d0*/  @!P3 IMAD.X R5, R3, 0x1, R34, P0 ;  /* 0x000000010305b824 */ /* 0x000fc600000e0622 */
[----:B------:R-:W-:Y:S02]  /*88e0*/  @!P3 IMAD.X R7, R7, 0x1, R34, P1 ;  /* 0x000000010707b824 */ /* 0x000fe400008e0622 */
[----:B------:R1:W5:Y:S04]  /*88f0*/  @!P3 LD.E.64 R12, desc[UR42][R4.64] ;  /* 0x0000002a040cb980 */ /* 0x000368000c101b00 */
[----:B------:R1:W5:Y:S02]  /*8900*/  @!P3 LD.E.64 R10, desc[UR42][R6.64] ;  /* 0x0000002a060ab980 */ /* 0x000364000c101b00 */
.L_x_2693:
[----:B------:R-:W-:Y:S05]  /*8910*/  BSYNC B1 ;  /* 0x0000000000017941 */ /* 0x000fea0003800000 */
.L_x_2692:
[----:B------:R-:W4:Y:S01]  /*8920*/  SYNCS.PHASECHK.TRANS64.TRYWAIT P0, [R2+URZ+0x28c00], R35 ;  /* 0x028c0023020075a7 */ /* 0x000f22000800017f */
[----:B--2---:R-:W-:Y:S01]  /*8930*/  LOP3.LUT R3, R38, 0x1c0, RZ, 0xc0, !PT ;  /* 0x000001c026037812 */ /* 0x004fe200078ec0ff */
[----:B01---5:R-:W-:Y:S01]  /*8940*/  IMAD.MOV.U32 R4, RZ, RZ, R8 ;  /* 0x000000ffff047224 */ /* 0x023fe200078e0008 */
[----:B------:R-:W-:Y:S01]  /*8950*/  VIADDMNMX R31, R37, -R192, 0x40, PT ;  /* 0x00000040251f7446 */ /* 0x000fe200038009c0 */
[----:B------:R-:W-:Y:S01]  /*8960*/  IMAD.MOV.U32 R6, RZ, RZ, R14 ;  /* 0x000000ffff067224 */ /* 0x000fe200078e000e */
[----:B------:R-:W-:Y:S01]  /*8970*/  LOP3.LUT R0, R3, 0x18, R16, 0xf8, !PT ;  /* 0x0000001803007812 */ /* 0x000fe200078ef810 */
[----:B------:R-:W-:Y:S01]  /*8980*/  IMAD.MOV.U32 R5, RZ, RZ, R11 ;  /* 0x000000ffff057224 */ /* 0x000fe200078e000b */
[----:B------:R-:W-:Y:S01]  /*8990*/  SHF.R.U32.HI R3, RZ, 0x3, R3 ;  /* 0x00000003ff037819 */ /* 0x000fe20000011603 */
[----:B------:R-:W-:Y:S01]  /*89a0*/  BSSY B1, `(.L_x_2694) ;  /* 0x0000013000017945 */ /* 0x000fe20003800000 */
[----:B------:R-:W-:Y:S01]  /*89b0*/  PRMT R46, R4, 0x7610, R46 ;  /* 0x00007610042e7816 */ /* 0x000fe2000000002e */
[----:B------:R-:W-:Y:S01]  /*89c0*/  IMAD.MOV.U32 R4, RZ, RZ, R10 ;  /* 0x000000ffff047224 */ /* 0x000fe200078e000a */
[----:B------:R-:W-:Y:S01]  /*89d0*/  LOP3.LUT R0, R0, R3, RZ, 0x3c, !PT ;  /* 0x0000000300007212 */ /* 0x000fe200078e3cff */
[----:B------:R-:W-:Y:S01]  /*89e0*/  IMAD.MOV.U32 R3, RZ, RZ, R9 ;  /* 0x000000ffff037224 */ /* 0x000fe200078e0009 */
[----:B------:R-:W-:Y:S01]  /*89f0*/  PRMT R30, R5, 0x7610, R30 ;  /* 0x00007610051e7816 */ /* 0x000fe2000000001e */
[----:B------:R-:W-:Y:S01]  /*8a00*/  IMAD.MOV.U32 R5, RZ, RZ, R13 ;  /* 0x000000ffff057224 */ /* 0x000fe200078e000d */
[----:B------:R-:W-:Y:S01]  /*8a10*/  PRMT R47, R4, 0x5410, R6 ;  /* 0x00005410042f7816 */ /* 0x000fe20000000006 */
[----:B------:R-:W-:Y:S01]  /*8a20*/  IMAD.MOV.U32 R4, RZ, RZ, R12 ;  /* 0x000000ffff047224 */ /* 0x000fe200078e000c */
[----:B------:R-:W-:Y:S01]  /*8a30*/  PRMT R46, R46, 0x5410, R3 ;  /* 0x000054102e2e7816 */ /* 0x000fe20000000003 */
[----:B------:R-:W-:Y:S01]  /*8a40*/  IMAD R3, R203, 0x200, R0 ;  /* 0x00000200cb037824 */ /* 0x000fe200078e0200 */
[----:B------:R-:W-:Y:S01]  /*8a50*/  LOP3.LUT P2, RZ, R195, 0x4, RZ, 0xc0, !PT ;  /* 0x00000004c3ff7812 */ /* 0x000fe2000784c0ff */
[----:B------:R-:W-:Y:S01]  /*8a60*/  IMAD.MOV.U32 R0, RZ, RZ, R15 ;  /* 0x000000ffff007224 */ /* 0x000fe200078e000f */
[----:B------:R-:W-:Y:S01]  /*8a70*/  ISETP.GE.AND P1, PT, R184, R31, PT ;  /* 0x0000001fb800720c */ /* 0x000fe20003f26270 */
[----:B------:R-:W-:-:S03]  /*8a80*/  IMAD R3, R3, 0x2, R2 ;  /* 0x0000000203037824 */ /* 0x000fc600078e0202 */
[----:B------:R-:W-:Y:S01]  /*8a90*/  PRMT R48, R0, 0x5410, R4 ;  /* 0x0000541000307816 */ /* 0x000fe20000000004 */
[C---:B------:R-:W-:Y:S02]  /*8aa0*/  VIADD R4, R3.reuse, 0x20400 ;  /* 0x0002040003047836 */ /* 0x040fe40000000000 */
[----:B------:R-:W-:Y:S01]  /*8ab0*/  VIADD R0, R3, 0x20440 ;  /* 0x0002044003007836 */ /* 0x000fe20000000000 */
[----:B----4-:R-:W-:Y:S06]  /*8ac0*/  @!P0 BRA `(.L_x_2695) ;  /* 0x000001a400248947 */ /* 0x010fec0003800000 */
.L_x_3032:
[----:B------:R-:W-:Y:S05]  /*8ad0*/  BSYNC B1 ;  /* 0x0000000000017941 */ /* 0x000fea0003800000 */
.L_x_2694:
[----:B------:R-:W-:Y:S01]  /*8ae0*/  BSSY B1, `(.L_x_2696) ;  /* 0x000005f000017945 */ /* 0x000fe20003800000 */
[----:B------:R-:W-:Y:S01]  /*8af0*/  PRMT R30, R30, 0x5410, R5 ;  /* 0x000054101e1e7816 */ /* 0x000fe20000000005 */
[----:B------:R-:W-:Y:S02]  /*8b00*/  @P2 VIADD R0, R4, 0xffffffc0 ;  /* 0xffffffc004002836 */ /* 0x000fe40000000000 */
[----:B------:R-:W-:Y:S05]  /*8b10*/  @P1 BRA `(.L_x_2697) ;  /* 0x00000004006c1947 */ /* 0x000fea0003800000 */
[----:B------:R-:W1:Y:S01]  /*8b20*/  LDC R5, c[0x0][0x3f4] ;  /* 0x0000fd00ff057b82 */ /* 0x000e620000000800 */
[----:B------:R-:W-:Y:S01]  /*8b30*/  BSSY B2, `(.L_x_2698) ;  /* 0x000002e000027945 */ /* 0x000fe20003800000 */
[-C--:B-1----:R-:W-:Y:S02]  /*8b40*/  ISETP.GE.AND P0, PT, R188, R5.reuse, PT ;  /* 0x00000005bc00720c */ /* 0x082fe40003f06270 */
[----:B------:R-:W-:-:S11]  /*8b50*/  ISETP.GE.AND P1, PT, R200, R5, PT ;  /* 0x00000005c800720c */ /* 0x000fd60003f26270 */
[----:B------:R-:W-:Y:S05]  /*8b60*/  @P0 BRA `(.L_x_2699) ;  /* 0x0000000000a80947 */ /* 0x000fea0003800000 */
[----:B---3--:R-:W1:Y:S01]  /*8b70*/  LDS.128 R4, [R3+0x20400] ;  /* 0x0204000003047984 */ /* 0x008e620000000c00 */
[----:B------:R-:W-:Y:S01]  /*8b80*/  SHF.R.U32.HI R33, RZ, 0x10, R29 ;  /* 0x00000010ff217819 */ /* 0x000fe2000001161d */
[--C-:B------:R-:W-:Y:S01]  /*8b90*/  HADD2.F32 R34, -RZ, R40.reuse.H0_H0 ;  /* 0x20000028ff227230 */ /* 0x100fe20000004100 */
[----:B0-----:R-:W-:Y:S01]  /*8ba0*/  SHF.R.U32.HI R35, RZ, 0x10, R27 ;  /* 0x00000010ff237819 */ /* 0x001fe2000001161b */
[----:B------:R-:W-:Y:S01]  /*8bb0*/  HADD2.F32 R32, -RZ, R40.H1_H1 ;  /* 0x30000028ff207230 */ /* 0x000fe20000004100 */
[----:B------:R-:W-:Y:S01]  /*8bc0*/  SHF.R.U64 R41, R28, 0x10, R29 ;  /* 0x000000101c297819 */ /* 0x000fe2000000121d */
[----:B------:R-:W-:Y:S01]  /*8bd0*/  HADD2.F32 R33, -RZ, R33.H0_H0 ;  /* 0x20000021ff217230 */ /* 0x000fe20000004100 */
[----:B------:R-:W-:Y:S01]  /*8be0*/  SHF.R.U64 R39, R26, 0x10, R27 ;  /* 0x000000101a277819 */ /* 0x000fe2000000121b */
[----:B------:R-:W-:Y:S02]  /*8bf0*/  HADD2.F32 R35, -RZ, R35.H0_H0 ;  /* 0x20000023ff237230 */ /* 0x000fe40000004100 */
[----:B-1----:R-:W-:-:S02]  /*8c00*/  HADD2.F32 R28, -RZ, R7.H0_H0 ;  /* 0x20000007ff1c7230 */ /* 0x002fc40000004100 */
[----:B------:R-:W-:Y:S02]  /*8c10*/  HADD2.F32 R29, -RZ, R7.H1_H1 ;  /* 0x30000007ff1d7230 */ /* 0x000fe40000004100 */
[--C-:B------:R-:W-:Y:S02]  /*8c20*/  HADD2.F32 R7, -RZ, R4.reuse.H0_H0 ;  /* 0x20000004ff077230 */ /* 0x100fe40000004100 */
[----:B------:R-:W-:Y:S02]  /*8c30*/  HADD2.F32 R4, -RZ, R4.H1_H1 ;  /* 0x30000004ff047230 */ /* 0x000fe40000004100 */
[C---:B------:R-:W-:Y:S01]  /*8c40*/  FMUL.FTZ R40, R29.reuse, R33 ;  /* 0x000000211d287220 */ /* 0x040fe20000410000 */
[-C--:B------:R-:W-:Y:S01]  /*8c50*/  FMUL.FTZ R37, R29, R35.reuse ;  /* 0x000000231d257220 */ /* 0x080fe20000410000 */
[--C-:B------:R-:W-:Y:S02]  /*8c60*/  HADD2.F32 R26, -RZ, R6.reuse.H0_H0 ;  /* 0x20000006ff1a7230 */ /* 0x100fe40000004100 */
[----:B------:R-:W-:Y:S01]  /*8c70*/  FMUL.FTZ R38, R4, R34 ;  /* 0x0000002204267220 */ /* 0x000fe20000410000 */
[----:B------:R-:W-:Y:S01]  /*8c80*/  FFMA.FTZ R42, R28, R35, R40 ;  /* 0x000000231c2a7223 */ /* 0x000fe20000010028 */
[----:B------:R-:W-:-:S02]  /*8c90*/  HADD2.F32 R27, -RZ, R6.H1_H1 ;  /* 0x30000006ff1b7230 */ /* 0x000fc40000004100 */
[-C--:B------:R-:W-:Y:S01]  /*8ca0*/  FMUL.FTZ R40, R4, R32.reuse ;  /* 0x0000002004287220 */ /* 0x080fe20000410000 */
[C---:B------:R-:W-:Y:S01]  /*8cb0*/  FFMA.FTZ R38, R7.reuse, R32, -R38 ;  /* 0x0000002007267223 */ /* 0x040fe20000010826 */
[----:B------:R-:W-:Y:S02]  /*8cc0*/  HADD2.F32 R6, -RZ, R5.H0_H0 ;  /* 0x20000005ff067230 */ /* 0x000fe40000004100 */
[----:B------:R-:W-:Y:S01]  /*8cd0*/  FFMA.FTZ R37, R28, R33, -R37 ;  /* 0x000000211c257223 */ /* 0x000fe20000010825 */
[----:B------:R-:W-:Y:S02]  /*8ce0*/  HADD2.F32 R32, -RZ, R43.H0_H0 ;  /* 0x2000002bff207230 */ /* 0x000fe40000004100 */
[----:B------:R-:W-:Y:S01]  /*8cf0*/  FFMA.FTZ R33, R7, R34, R40 ;  /* 0x0000002207217223 */ /* 0x000fe20000010028 */
[----:B------:R-:W-:Y:S02]  /*8d00*/  HADD2.F32 R5, -RZ, R5.H1_H1 ;  /* 0x30000005ff057230 */ /* 0x000fe40000004100 */
[----:B------:R-:W-:-:S02]  /*8d10*/  HADD2.F32 R28, -RZ, R44.H1_H1 ;  /* 0x3000002cff1c7230 */ /* 0x000fc40000004100 */
[C---:B------:R-:W-:Y:S01]  /*8d20*/  FMUL.FTZ R35, R27.reuse, R32 ;  /* 0x000000201b237220 */ /* 0x040fe20000410000 */
[----:B------:R-:W-:Y:S02]  /*8d30*/  HADD2.F32 R29, -RZ, R39.H0_H0 ;  /* 0x20000027ff1d7230 */ /* 0x000fe40000004100 */
[----:B------:R-:W-:Y:S02]  /*8d40*/  HADD2.F32 R4, -RZ, R41.H0_H0 ;  /* 0x20000029ff047230 */ /* 0x000fe40000004100 */
[-C--:B------:R-:W-:Y:S01]  /*8d50*/  FMUL.FTZ R27, R27, R28.reuse ;  /* 0x0000001c1b1b7220 */ /* 0x080fe20000410000 */
[C---:B------:R-:W-:Y:S01]  /*8d60*/  FFMA.FTZ R35, R26.reuse, R28, -R35 ;  /* 0x0000001c1a237223 */ /* 0x040fe20000010823 */
[C---:B------:R-:W-:Y:S01]  /*8d70*/  FMUL.FTZ R7, R5.reuse, R29 ;  /* 0x0000001d05077220 */ /* 0x040fe20000410000 */
[----:B------:R-:W-:Y:S01]  /*8d80*/  FMUL.FTZ R34, R5, R4 ;  /* 0x0000000405227220 */ /* 0x000fe20000410000 */
[----:B------:R-:W-:Y:S02]  /*8d90*/  FFMA.FTZ R26, R26, R32, R27 ;  /* 0x000000201a1a7223 */ /* 0x000fe4000001001b */
[----:B------:R-:W-:Y:S01]  /*8da0*/  FFMA.FTZ R5, R6, R4, -R7 ;  /* 0x0000000406057223 */ /* 0x000fe20000010807 */
[----:B------:R-:W-:Y:S01]  /*8db0*/  F2FP.F16.F32.PACK_AB R7, R42, R37 ;  /* 0x000000252a07723e */ /* 0x000fe200000000ff */
[----:B------:R-:W-:Y:S01]  /*8dc0*/  FFMA.FTZ R34, R6, R29, R34 ;  /* 0x0000001d06227223 */ /* 0x000fe20000010022 */
[----:B------:R-:W-:-:S02]  /*8dd0*/  F2FP.F16.F32.PACK_AB R4, R33, R38 ;  /* 0x000000262104723e */ /* 0x000fc400000000ff */
[----:B------:R-:W-:Y:S02]  /*8de0*/  F2FP.F16.F32.PACK_AB R6, R26, R35 ;  /* 0x000000231a06723e */ /* 0x000fe400000000ff */
[----:B------:R-:W-:-:S05]  /*8df0*/  F2FP.F16.F32.PACK_AB R5, R34, R5 ;  /* 0x000000052205723e */ /* 0x000fca00000000ff */
[----:B------:R1:W-:Y:S02]  /*8e00*/  STS.128 [R3+0x20400], R4 ;  /* 0x0204000403007388 */ /* 0x0003e40000000c00 */
.L_x_2699:
[----:B------:R-:W-:Y:S05]  /*8e10*/  BSYNC B2 ;  /* 0x0000000000027941 */ /* 0x000fea0003800000 */
.L_x_2698:
[----:B------:R-:W-:Y:S05]  /*8e20*/  @P1 BRA `(.L_x_2697) ;  /* 0x0000000000a81947 */ /* 0x000fea0003800000 */
[----:B-1-3--:R-:W1:Y:S01]  /*8e30*/  LDS.128 R4, [R0] ;  /* 0x0000000000047984 */ /* 0x00ae620000000c00 */
[----:B------:R-:W-:Y:S01]  /*8e40*/  SHF.R.U32.HI R27, RZ, 0x10, R21 ;  /* 0x00000010ff1b7819 */ /* 0x000fe20000011615 */
[----:B------:R-:W-:Y:S01]  /*8e50*/  HADD2.F32 R28, -RZ, R43.H1_H1 ;  /* 0x3000002bff1c7230 */ /* 0x000fe20000004100 */
[--C-:B------:R-:W-:Y:S01]  /*8e60*/  SHF.R.U32.HI R29, RZ, 0x10, R25.reuse ;  /* 0x00000010ff1d7819 */ /* 0x100fe20000011619 */
[----:B------:R-:W-:Y:S01]  /*8e70*/  HADD2.F32 R26, -RZ, R45.H0_H0 ;  /* 0x2000002dff1a7230 */ /* 0x000fe20000004100 */
[----:B0-----:R-:W-:Y:S01]  /*8e80*/  SHF.R.U64 R35, R24, 0x10, R25 ;  /* 0x0000001018237819 */ /* 0x001fe20000001219 */
        /* <DEDUP_REMOVED lines=15> */
[--C-:B------:R-:W-:Y:S02]  /*8f80*/  HADD2.F32 R6, -RZ, R5.reuse.H0_H0 ;  /* 0x20000005ff067230 */ /* 0x100fe40000004100 */
        /* <DEDUP_REMOVED lines=19> */
[----:B------:R2:W-:Y:S02]  /*90c0*/  STS.128 [R0], R4 ;  /* 0x0000000400007388 */ /* 0x0005e40000000c00 */
.L_x_2697:
[----:B------:R-:W-:Y:S05]  /*90d0*/  BSYNC B1 ;  /* 0x0000000000017941 */ /* 0x000fea0003800000 */
.L_x_2696:
[----:B------:R-:W-:-:S13]  /*90e0*/  ISETP.GE.AND P0, PT, R36, R31, PT ;  /* 0x0000001f2400720c */ /* 0x000fda0003f06270 */
[----:B------:R-:W-:Y:S05]  /*90f0*/  @P0 BRA `(.L_x_2700) ;  /* 0x0000001800640947 */ /* 0x000fea0003800000 */
[----:B-12---:R-:W1:Y:S01]  /*9100*/  LDC R5, c[0x0][0x3f4] ;  /* 0x0000fd00ff057b82 */ /* 0x006e620000000800 */
[----:B------:R-:W-:Y:S01]  /*9110*/  BSSY B1, `(.L_x_2701) ;  /* 0x000002e000017945 */ /* 0x000fe20003800000 */
[-C--:B-1----:R-:W-:Y:S02]  /*9120*/  ISETP.GE.AND P0, PT, R188, R5.reuse, PT ;  /* 0x00000005bc00720c */ /* 0x082fe40003f06270 */
[----:B------:R-:W-:-:S11]  /*9130*/  ISETP.GE.AND P1, PT, R200, R5, PT ;  /* 0x00000005c800720c */ /* 0x000fd60003f26270 */
[----:B------:R-:W-:Y:S05]  /*9140*/  @P0 BRA `(.L_x_2702) ;  /* 0x0000000000a80947 */ /* 0x000fea0003800000 */
[----:B---3--:R-:W1:Y:S01]  /*9150*/  LDS.128 R4, [R3+0x21400] ;  /* 0x0214000003047984 */ /* 0x008e620000000c00 */
[----:B------:R-:W-:Y:S01]  /*9160*/  SHF.R.U32.HI R21, RZ, 0x10, R15 ;  /* 0x00000010ff157819 */ /* 0x000fe2000001160f */
[----:B------:R-:W-:Y:S01]  /*9170*/  HADD2.F32 R24, -RZ, R46.H0_H0 ;  /* 0x2000002eff187230 */ /* 0x000fe20000004100 */
[----:B------:R-:W-:Y:S01]  /*9180*/  SHF.R.U32.HI R25, RZ, 0x10, R9 ;  /* 0x00000010ff197819 */ /* 0x000fe20000011609 */
        /* <DEDUP_REMOVED lines=19> */
[----:B------:R-:W-:Y:S02]  /*92c0*/  HADD2.F32 R20, -RZ, R46.H1_H1 ;  /* 0x3000002eff147230 */ /* 0x000fe40000004100 */
[----:B------:R-:W-:Y:S01]  /*92d0*/  FFMA.FTZ R21, R7, R24, R28 ;  /* 0x0000001807157223 */ /* 0x000fe2000001001c */
[----:B------:R-:W-:Y:S02]  /*92e0*/  HADD2.F32 R5, -RZ, R5.H1_H1 ;  /* 0x30000005ff057230 */ /* 0x000fe40000004100 */
[----:B------:R-:W-:-:S02]  /*92f0*/  HADD2.F32 R14, -RZ, R48.H0_H0 ;  /* 0x20000030ff0e7230 */ /* 0x000fc40000004100 */
        /* <DEDUP_REMOVED lines=15> */
.L_x_2702:
[----:B------:R-:W-:Y:S05]  /*93f0*/  BSYNC B1 ;  /* 0x0000000000017941 */ /* 0x000fea0003800000 */
.L_x_2701:
[----:B------:R-:W-:Y:S05]  /*9400*/  @P1 BRA `(.L_x_2700) ;  /* 0x0000001400a01947 */ /* 0x000fea0003800000 */
[----:B-1-3--:R-:W1:Y:S01]  /*9410*/  LDS.128 R4, [R0+0x1000] ;  /* 0x0010000000047984 */ /* 0x00ae620000000c00 */
[----:B------:R-:W-:Y:S02]  /*9420*/  SHF.R.U64 R24, R12, 0x10, R13 ;  /* 0x000000100c187819 */ /* 0x000fe4000000120d */
[----:B------:R-:W-:Y:S02]  /*9430*/  SHF.R.U32.HI R14, RZ, 0x10, R11 ;  /* 0x00000010ff0e7819 */ /* 0x000fe4000001160b */
[----:B------:R-:W-:Y:S01]  /*9440*/  SHF.R.U32.HI R12, RZ, 0x10, R13 ;  /* 0x00000010ff0c7819 */ /* 0x000fe2000001160d */
[----:B------:R-:W-:Y:S01]  /*9450*/  HADD2.F32 R13, -RZ, R47.H0_H0 ;  /* 0x2000002fff0d7230 */ /* 0x000fe20000004100 */
[----:B------:R-:W-:Y:S01]  /*9460*/  SHF.R.U64 R21, R10, 0x10, R11 ;  /* 0x000000100a157819 */ /* 0x000fe2000000120b */
[----:B------:R-:W-:Y:S02]  /*9470*/  HADD2.F32 R14, -RZ, R14.H0_H0 ;  /* 0x2000000eff0e7230 */ /* 0x000fe40000004100 */
[----:B------:R-:W-:-:S02]  /*9480*/  HADD2.F32 R12, -RZ, R12.H0_H0 ;  /* 0x2000000cff0c7230 */ /* 0x000fc40000004100 */
[----:B------:R-:W-:Y:S02]  /*9490*/  HADD2.F32 R11, -RZ, R48.H1_H1 ;  /* 0x30000030ff0b7230 */ /* 0x000fe40000004100 */
[--C-:B-1----:R-:W-:Y:S02]  /*94a0*/  HADD2.F32 R10, -RZ, R7.reuse.H1_H1 ;  /* 0x30000007ff0a7230 */ /* 0x102fe40000004100 */
[--C-:B------:R-:W-:Y:S02]  /*94b0*/  HADD2.F32 R3, -RZ, R4.reuse.H0_H0 ;  /* 0x20000004ff037230 */ /* 0x100fe40000004100 */
[----:B------:R-:W-:Y:S02]  /*94c0*/  HADD2.F32 R4, -RZ, R4.H1_H1 ;  /* 0x30000004ff047230 */ /* 0x000fe40000004100 */
[C---:B------:R-:W-:Y:S01]  /*94d0*/  FMUL.FTZ R20, R10.reuse, R14 ;  /* 0x0000000e0a147220 */ /* 0x040fe20000410000 */
[----:B------:R-:W-:Y:S02]  /*94e0*/  HADD2.F32 R9, -RZ, R7.H0_H0 ;  /* 0x20000007ff097230 */ /* 0x000fe40000004100 */
[----:B------:R-:W-:Y:S01]  /*94f0*/  FMUL.FTZ R15, R10, R12 ;  /* 0x0000000c0a0f7220 */ /* 0x000fe20000410000 */
[----:B------:R-:W-:-:S02]  /*9500*/  HADD2.F32 R7, -RZ, R6.H0_H0 ;  /* 0x20000006ff077230 */ /* 0x000fc40000004100 */
[C---:B------:R-:W-:Y:S01]  /*9510*/  FMUL.FTZ R10, R4.reuse, R13 ;  /* 0x0000000d040a7220 */ /* 0x040fe20000410000 */
[----:B------:R-:W-:Y:S02]  /*9520*/  HADD2.F32 R8, -RZ, R6.H1_H1 ;  /* 0x30000006ff087230 */ /* 0x000fe40000004100 */
[----:B------:R-:W-:Y:S01]  /*9530*/  FFMA.FTZ R20, R9, R12, -R20 ;  /* 0x0000000c09147223 */ /* 0x000fe20000010814 */
[-C--:B------:R-:W-:Y:S01]  /*9540*/  FMUL.FTZ R12, R4, R11.reuse ;  /* 0x0000000b040c7220 */ /* 0x080fe20000410000 */
[----:B------:R-:W-:Y:S01]  /*9550*/  FFMA.FTZ R11, R3, R11, -R10 ;  /* 0x0000000b030b7223 */ /* 0x000fe2000001080a */
[--C-:B------:R-:W-:Y:S02]  /*9560*/  HADD2.F32 R10, -RZ, R30.reuse.H0_H0 ;  /* 0x2000001eff0a7230 */ /* 0x100fe40000004100 */
[----:B------:R-:W-:Y:S01]  /*9570*/  FFMA.FTZ R15, R9, R14, R15 ;  /* 0x0000000e090f7223 */ /* 0x000fe2000001000f */
[----:B------:R-:W-:Y:S02]  /*9580*/  HADD2.F32 R6, -RZ, R5.H0_H0 ;  /* 0x20000005ff067230 */ /* 0x000fe40000004100 */
[----:B------:R-:W-:Y:S01]  /*9590*/  FFMA.FTZ R12, R3, R13, R12 ;  /* 0x0000000d030c7223 */ /* 0x000fe2000001000c */
[----:B------:R-:W-:-:S02]  /*95a0*/  HADD2.F32 R30, -RZ, R30.H1_H1 ;  /* 0x3000001eff1e7230 */ /* 0x000fc40000004100 */
[C---:B------:R-:W-:Y:S01]  /*95b0*/  FMUL.FTZ R14, R8.reuse, R10 ;  /* 0x0000000a080e7220 */ /* 0x040fe20000410000 */
[----:B------:R-:W-:Y:S02]  /*95c0*/  HADD2.F32 R5, -RZ, R5.H1_H1 ;  /* 0x30000005ff057230 */ /* 0x000fe40000004100 */
[----:B------:R-:W-:Y:S02]  /*95d0*/  HADD2.F32 R9, -RZ, R21.H0_H0 ;  /* 0x20000015ff097230 */ /* 0x000fe40000004100 */
[-C--:B------:R-:W-:Y:S01]  /*95e0*/  FMUL.FTZ R13, R8, R30.reuse ;  /* 0x0000001e080d7220 */ /* 0x080fe20000410000 */
[----:B------:R-:W-:Y:S02]  /*95f0*/  HADD2.F32 R4, -RZ, R24.H0_H0 ;  /* 0x20000018ff047230 */ /* 0x000fe40000004100 */
[----:B------:R-:W-:Y:S01]  /*9600*/  FFMA.FTZ R14, R7, R30, -R14 ;  /* 0x0000001e070e7223 */ /* 0x000fe2000001080e */
[----:B------:R-:W-:Y:S01]  /*9610*/  FMUL.FTZ R3, R5, R9 ;  /* 0x0000000905037220 */ /* 0x000fe20000410000 */
[----:B------:R-:W-:Y:S01]  /*9620*/  FFMA.FTZ R13, R7, R10, R13 ;  /* 0x0000000a070d7223 */ /* 0x000fe2000001000d */
[----:B------:R-:W-:Y:S01]  /*9630*/  FMUL.FTZ R8, R5, R4 ;  /* 0x0000000405087220 */ /* 0x000fe20000410000 */
[----:B------:R-:W-:Y:S01]  /*9640*/  F2FP.F16.F32.PACK_AB R7, R15, R20 ;  /* 0x000000140f07723e */ /* 0x000fe200000000ff */
[----:B------:R-:W-:Y:S01]  /*9650*/  FFMA.FTZ R3, R6, R4, -R3 ;  /* 0x0000000406037223 */ /* 0x000fe20000010803 */
[----:B------:R-:W-:Y:S01]  /*9660*/  F2FP.F16.F32.PACK_AB R4, R12, R11 ;  /* 0x0000000b0c04723e */ /* 0x000fe200000000ff */
[----:B------:R-:W-:Y:S01]  /*9670*/  FFMA.FTZ R8, R6, R9, R8 ;  /* 0x0000000906087223 */ /* 0x000fe20000010008 */
[----:B------:R-:W-:-:S04]  /*9680*/  F2FP.F16.F32.PACK_AB R6, R13, R14 ;  /* 0x0000000e0d06723e */ /* 0x000fc800000000ff */
[----:B------:R-:W-:-:S05]  /*9690*/  F2FP.F16.F32.PACK_AB R5, R8, R3 ;  /* 0x000000030805723e */ /* 0x000fca00000000ff */
[----:B------:R4:W-:Y:S01]  /*96a0*/  STS.128 [R0+0x1000], R4 ;  /* 0x0010000400007388 */ /* 0x0009e20000000c00 */
[----:B------:R-:W-:Y:S05]  /*96b0*/  BRA `(.L_x_2700) ;  /* 0x0000001000f47947 */ /* 0x000fea0003800000 */
.L_x_2687:
[----:B------:R-:W0:Y:S01]  /*96c0*/  LDC R21, c[0x0][0x448] ;  /* 0x00011200ff157b82 */ /* 0x000e220000000800 */
[----:B------:R-:W-:Y:S01]  /*96d0*/  IMAD R3, R3, 0x20, R34 ;  /* 0x0000002003037824 */ /* 0x000fe200078e0222 */
[----:B------:R-:W-:Y:S01]  /*96e0*/  ULDC.64 UR4, c[0x0][0x3f8] ;  /* 0x0000fe0000047ab9 */ /* 0x000fe20000000a00 */
[----:B------:R-:W-:Y:S01]  /*96f0*/  ULDC.64 UR6, c[0x0][0x408] ;  /* 0x0001020000067ab9 */ /* 0x000fe20000000a00 */
[----:B------:R-:W-:Y:S02]  /*9700*/  IMAD.MOV.U32 R8, RZ, RZ, R24 ;  /* 0x000000ffff087224 */ /* 0x000fe400078e0018 */
[----:B------:R-:W-:Y:S02]  /*9710*/  IMAD.MOV.U32 R9, RZ, RZ, R27 ;  /* 0x000000ffff097224 */ /* 0x000fe400078e001b */
[----:B------:R-:W-:Y:S01]  /*9720*/  IMAD.MOV.U32 R4, RZ, RZ, R76 ;  /* 0x000000ffff047224 */ /* 0x000fe200078e004c */
[----:B0-----:R-:W-:-:S13]  /*9730*/  ISETP.NE.AND P0, PT, R21, 0x1, PT ;  /* 0x000000011500780c */ /* 0x001fda0003f05270 */
[----:B------:R-:W0:Y:S08]  /*9740*/  @P0 LDC R0, c[0x0][0x44c] ;  /* 0x00011300ff000b82 */ /* 0x000e300000000800 */
[----:B------:R-:W1:Y:S01]  /*9750*/  @P0 LDC R5, c[0x0][0x450] ;  /* 0x00011400ff050b82 */ /* 0x000e620000000800 */
[----:B0-----:R-:W-:-:S05]  /*9760*/  @P0 IMAD.HI.U32 R0, R3, R0, RZ ;  /* 0x0000000003000227 */ /* 0x001fca00078e00ff */
[----:B-1----:R-:W-:Y:S01]  /*9770*/  @P0 SHF.R.U32.HI R3, RZ, R5, R0 ;  /* 0x00000005ff030219 */ /* 0x002fe20000011600 */
[----:B------:R-:W-:-:S03]  /*9780*/  IMAD.MOV.U32 R5, RZ, RZ, R29 ;  /* 0x000000ffff057224 */ /* 0x000fc600078e001d */
        /* <DEDUP_REMOVED lines=17> */
[----:B------:R-:W0:Y:S04]  /*98a0*/  SHFL.IDX PT, R3, R8, RZ, 0x1c1f ;  /* 0x001c1fff08037589 */ /* 0x000e2800000e0000 */
[----:B------:R-:W1:Y:S04]  /*98b0*/  SHFL.IDX PT, R0, R6, RZ, 0x1c1f ;  /* 0x001c1fff06007589 */ /* 0x000e6800000e0000 */
[----:B------:R2:W3:Y:S04]  /*98c0*/  SHFL.IDX PT, R5, R7, RZ, 0x1c1f ;  /* 0x001c1fff07057589 */ /* 0x0004e800000e0000 */
[----:B------:R2:W4:Y:S01]  /*98d0*/  SHFL.IDX PT, R14, R9, RZ, 0x1c1f ;  /* 0x001c1fff090e7589 */ /* 0x00052200000e0000 */
[----:B0-----:R-:W-:-:S02]  /*98e0*/  IMAD.MOV.U32 R11, RZ, RZ, R3 ;  /* 0x000000ffff0b7224 */ /* 0x001fc400078e0003 */
[----:B-12---:R-:W-:-:S07]  /*98f0*/  IMAD.MOV.U32 R10, RZ, RZ, R0 ;  /* 0x000000ffff0a7224 */ /* 0x006fce00078e0000 */
.L_x_3038:
[----:B------:R-:W-:Y:S01]  /*9900*/  IMAD R33, R22, R21, RZ ;  /* 0x0000001516217224 */ /* 0x000fe200078e02ff */
[----:B------:R-:W-:Y:S01]  /*9910*/  BSSY B1, `(.L_x_2704) ;  /* 0x000000f000017945 */ /* 0x000fe20003800000 */
[----:B---3--:R-:W-:Y:S01]  /*9920*/  IMAD.MOV.U32 R15, RZ, RZ, R5 ;  /* 0x000000ffff0f7224 */ /* 0x008fe200078e0005 */
[----:B------:R-:W-:Y:S02]  /*9930*/  CS2R R28, SRZ ;  /* 0x00000000001c7805 */ /* 0x000fe4000001ff00 */
[----:B------:R-:W-:Y:S02]  /*9940*/  CS2R R30, SRZ ;  /* 0x00000000001e7805 */ /* 0x000fe4000001ff00 */
[----:B------:R-:W-:Y:S02]  /*9950*/  ISETP.GE.AND P0, PT, R34, R33, PT ;  /* 0x000000212200720c */ /* 0x000fe40003f06270 */
[----:B------:R-:W-:Y:S02]  /*9960*/  CS2R R24, SRZ ;  /* 0x0000000000187805 */ /* 0x000fe4000001ff00 */
[----:B------:R-:W-:-:S09]  /*9970*/  CS2R R26, SRZ ;  /* 0x00000000001a7805 */ /* 0x000fd2000001ff00 */
[----:B------:R-:W-:Y:S05]  /*9980*/  @P0 BRA `(.L_x_2705) ;  /* 0x00000000001c0947 */ /* 0x000fea0003800000 */
[----:B------:R-:W-:Y:S02]  /*9990*/  ULDC UR4, c[0x0][0x3f4] ;  /* 0x0000fd0000047ab9 */ /* 0x000fe40000000800 */
[----:B------:R-:W-:-:S13]  /*99a0*/  ISETP.GE.AND P0, PT, R16, UR4, PT ;  /* 0x0000000410007c0c */ /* 0x000fda000bf06270 */
[----:B------:R-:W-:Y:S05]  /*99b0*/  @P0 BRA `(.L_x_2705) ;  /* 0x0000000000100947 */ /* 0x000fea0003800000 */
[----:B------:R-:W-:-:S04]  /*99c0*/  IMAD.WIDE R10, R16, 0x2, R10 ;  /* 0x00000002100a7825 */ /* 0x000fc800078e020a */
[----:B----4-:R-:W-:Y:S01]  /*99d0*/  IMAD.WIDE R14, R16, 0x2, R14 ;  /* 0x00000002100e7825 */ /* 0x010fe200078e020e */
[----:B------:R0:W5:Y:S04]  /*99e0*/  LD.E.128 R24, desc[UR42][R10.64] ;  /* 0x0000002a0a187980 */ /* 0x000168000c101d00 */
[----:B------:R0:W5:Y:S02]  /*99f0*/  LD.E.128 R28, desc[UR42][R14.64] ;  /* 0x0000002a0e1c7980 */ /* 0x000164000c101d00 */
.L_x_2705:
[----:B------:R-:W-:Y:S05]  /*9a00*/  BSYNC B1 ;  /* 0x0000000000017941 */ /* 0x000fea0003800000 */
.L_x_2704:
[----:B-----5:R-:W-:Y:S01]  /*9a10*/  IMAD.MOV.U32 R0, RZ, RZ, R28 ;  /* 0x000000ffff007224 */ /* 0x020fe200078e001c */
[----:B------:R-:W-:Y:S01]  /*9a20*/  UMOV UR4, 0xffffffff ;  /* 0xffffffff00047882 */ /* 0x000fe20000000000 */
[----:B------:R-:W-:Y:S02]  /*9a30*/  IMAD.MOV.U32 R4, RZ, RZ, R30 ;  /* 0x000000ffff047224 */ /* 0x000fe400078e001e */
[----:B------:R-:W-:Y:S02]  /*9a40*/  IMAD.MOV.U32 R5, RZ, RZ, R31 ;  /* 0x000000ffff057224 */ /* 0x000fe400078e001f */
[----:B------:R-:W-:Y:S01]  /*9a50*/  IMAD.MOV.U32 R3, RZ, RZ, R29 ;  /* 0x000000ffff037224 */ /* 0x000fe200078e001d */
        /* <DEDUP_REMOVED lines=8> */
[----:B------:R-:W-:Y:S02]  /*9ae0*/  PRMT R44, R44, 0x5410, R5 ;  /* 0x000054102c2c7816 */ /* 0x000fe40000000005 */
[----:B------:R-:W-:Y:S02]  /*9af0*/  CS2R R4, SRZ ;  /* 0x0000000000047805 */ /* 0x000fe4000001ff00 */
[----:B------:R-:W-:Y:S01]  /*9b00*/  PRMT R38, R3, 0x7610, R38 ;  /* 0x0000761003267816 */ /* 0x000fe20000000026 */
[----:B------:R-:W-:Y:S06]  /*9b10*/  BRA.DIV UR4, `(.L_x_2706) ;  /* 0x00000196049c7947 */ /* 0x000fec000b800000 */
[----:B------:R-:W1:Y:S04]  /*9b20*/  SHFL.IDX PT, R3, R8, 0x1, 0x1c1f ;  /* 0x003c1f0008037f89 */ /* 0x000e6800000e0000 */
[----:B------:R-:W2:Y:S04]  /*9b30*/  SHFL.IDX PT, R0, R6, 0x1, 0x1c1f ;  /* 0x003c1f0006007f89 */ /* 0x000ea800000e0000 */
[----:B------:R-:W3:Y:S04]  /*9b40*/  SHFL.IDX PT, R7, R7, 0x1, 0x1c1f ;  /* 0x003c1f0007077f89 */ /* 0x000ee800000e0000 */
[----:B0---4-:R0:W4:Y:S01]  /*9b50*/  SHFL.IDX PT, R14, R9, 0x1, 0x1c1f ;  /* 0x003c1f00090e7f89 */ /* 0x01112200000e0000 */
[----:B-1----:R-:W-:-:S02]  /*9b60*/  IMAD.MOV.U32 R13, RZ, RZ, R3 ;  /* 0x000000ffff0d7224 */ /* 0x002fc400078e0003 */
[----:B0-2---:R-:W-:-:S07]  /*9b70*/  IMAD.MOV.U32 R12, RZ, RZ, R0 ;  /* 0x000000ffff0c7224 */ /* 0x005fce00078e0000 */
.L_x_3044:
[----:B------:R-:W0:Y:S01]  /*9b80*/  LDC R35, c[0x0][0x3f4] ;  /* 0x0000fd00ff237b82 */ /* 0x000e220000000800 */
[----:B------:R-:W-:Y:S01]  /*9b90*/  VIADD R34, R34, 0x20 ;  /* 0x0000002022227836 */ /* 0x000fe20000000000 */
[----:B------:R-:W-:Y:S01]  /*9ba0*/  LEA.HI R0, R219, R219, RZ, 0x1 ;  /* 0x000000dbdb007211 */ /* 0x000fe200078f08ff */
[----:B------:R-:W-:Y:S01]  /*9bb0*/  BSSY B1, `(.L_x_2707) ;  /* 0x0000014000017945 */ /* 0x000fe20003800000 */
[----:B---3--:R-:W-:Y:S01]  /*9bc0*/  IMAD.MOV.U32 R15, RZ, RZ, R7 ;  /* 0x000000ffff0f7224 */ /* 0x008fe200078e0007 */
[----:B------:R-:W-:Y:S02]  /*9bd0*/  CS2R R6, SRZ ;  /* 0x0000000000067805 */ /* 0x000fe4000001ff00 */
[----:B------:R-:W-:Y:S02]  /*9be0*/  ISETP.GE.AND P0, PT, R34, R33, PT ;  /* 0x000000212200720c */ /* 0x000fe40003f06270 */
[----:B------:R-:W-:Y:S02]  /*9bf0*/  CS2R R8, SRZ ;  /* 0x0000000000087805 */ /* 0x000fe4000001ff00 */
[----:B------:R-:W-:-:S02]  /*9c00*/  LOP3.LUT R0, R0, 0xfffffffe, RZ, 0xc0, !PT ;  /* 0xfffffffe00007812 */ /* 0x000fc400078ec0ff */
[----:B------:R-:W-:-:S03]  /*9c10*/  CS2R R10, SRZ ;  /* 0x00000000000a7805 */ /* 0x000fc6000001ff00 */
[----:B------:R-:W-:-:S05]  /*9c20*/  IMAD.IADD R0, R219, 0x1, -R0 ;  /* 0x00000001db007824 */ /* 0x000fca00078e0a00 */
[----:B------:R-:W-:Y:S01]  /*9c30*/  SHF.L.U32 R21, R0, 0x1f, RZ ;  /* 0x0000001f00157819 */ /* 0x000fe200000006ff */
[----:B------:R-:W-:Y:S06]  /*9c40*/  @P0 BRA `(.L_x_2708) ;  /* 0x0000000000280947 */ /* 0x000fec0003800000 */
[----:B------:R-:W-:Y:S01]  /*9c50*/  ULDC UR4, c[0x0][0x3f4] ;  /* 0x0000fd0000047ab9 */ /* 0x000fe20000000800 */
[----:B------:R-:W-:Y:S02]  /*9c60*/  CS2R R6, SRZ ;  /* 0x0000000000067805 */ /* 0x000fe4000001ff00 */
[----:B------:R-:W-:Y:S02]  /*9c70*/  ISETP.GE.AND P0, PT, R16, UR4, PT ;  /* 0x0000000410007c0c */ /* 0x000fe4000bf06270 */
[----:B------:R-:W-:Y:S02]  /*9c80*/  CS2R R8, SRZ ;  /* 0x0000000000087805 */ /* 0x000fe4000001ff00 */
[----:B------:R-:W-:-:S09]  /*9c90*/  CS2R R10, SRZ ;  /* 0x00000000000a7805 */ /* 0x000fd2000001ff00 */
[----:B------:R-:W-:Y:S05]  /*9ca0*/  @P0 BRA `(.L_x_2708) ;  /* 0x0000000000100947 */ /* 0x000fea0003800000 */
[----:B------:R-:W-:-:S04]  /*9cb0*/  IMAD.WIDE R12, R16, 0x2, R12 ;  /* 0x00000002100c7825 */ /* 0x000fc800078e020c */
[----:B----4-:R-:W-:Y:S01]  /*9cc0*/  IMAD.WIDE R14, R16, 0x2, R14 ;  /* 0x00000002100e7825 */ /* 0x010fe200078e020e */
[----:B------:R1:W5:Y:S04]  /*9cd0*/  LD.E.128 R8, desc[UR42][R12.64] ;  /* 0x0000002a0c087980 */ /* 0x000368000c101d00 */
[----:B------:R1:W5:Y:S02]  /*9ce0*/  LD.E.128 R4, desc[UR42][R14.64] ;  /* 0x0000002a0e047980 */ /* 0x000364000c101d00 */
.L_x_2708:
[----:B------:R-:W-:Y:S05]  /*9cf0*/  BSYNC B1 ;  /* 0x0000000000017941 */ /* 0x000fea0003800000 */
.L_x_2707:
[----:B------:R-:W2:Y:S01]  /*9d00*/  SYNCS.PHASECHK.TRANS64.TRYWAIT P1, [R2+URZ+0x28c00], R21 ;  /* 0x028c0015020075a7 */ /* 0x000ea2000802017f */
[----:B------:R-:W-:Y:S01]  /*9d10*/  VIADDMNMX R3, R33, -R192, 0x40, PT ;  /* 0x0000004021037446 */ /* 0x000fe200038009c0 */
[----:B-----5:R-:W-:Y:S01]  /*9d20*/  IMAD.MOV.U32 R0, RZ, RZ, R4 ;  /* 0x000000ffff007224 */ /* 0x020fe200078e0004 */
[----:B0-----:R-:W-:Y:S01]  /*9d30*/  ISETP.GE.AND P0, PT, R16, R35, PT ;  /* 0x000000231000720c */ /* 0x001fe20003f06270 */
[----:B-1----:R-:W-:Y:S01]  /*9d40*/  IMAD.MOV.U32 R12, RZ, RZ, R5 ;  /* 0x000000ffff0c7224 */ /* 0x002fe200078e0005 */
[----:B------:R-:W-:Y:S01]  /*9d50*/  BSSY B1, `(.L_x_2709) ;  /* 0x000000e000017945 */ /* 0x000fe20003800000 */
[----:B------:R-:W-:Y:S01]  /*9d60*/  IMAD.MOV.U32 R13, RZ, RZ, R9 ;  /* 0x000000ffff0d7224 */ /* 0x000fe200078e0009 */
[-C--:B------:R-:W-:Y:S02]  /*9d70*/  ISETP.GE.OR P2, PT, R184, R3.reuse, P0 ;  /* 0x00000003b800720c */ /* 0x080fe40000746670 */
[----:B------:R-:W-:Y:S01]  /*9d80*/  PRMT R37, R0, 0x7610, R37 ;  /* 0x0000761000257816 */ /* 0x000fe20000000025 */
[----:B------:R-:W-:Y:S01]  /*9d90*/  IMAD.MOV.U32 R0, RZ, RZ, R6 ;  /* 0x000000ffff007224 */ /* 0x000fe200078e0006 */
[----:B------:R-:W-:Y:S01]  /*9da0*/  ISETP.GE.OR P0, PT, R36, R3, P0 ;  /* 0x000000032400720c */ /* 0x000fe20000706670 */
[----:B------:R-:W-:Y:S01]  /*9db0*/  IMAD.MOV.U32 R3, RZ, RZ, R7 ;  /* 0x000000ffff037224 */ /* 0x000fe200078e0007 */
[----:B------:R-:W-:Y:S01]  /*9dc0*/  PRMT R57, R12, 0x7610, R57 ;  /* 0x000076100c397816 */ /* 0x000fe20000000039 */
[----:B------:R-:W-:-:S03]  /*9dd0*/  IMAD.MOV.U32 R12, RZ, RZ, R8 ;  /* 0x000000ffff0c7224 */ /* 0x000fc600078e0008 */
[----:B------:R-:W-:Y:S01]  /*9de0*/  PRMT R0, R3, 0x5410, R0 ;  /* 0x0000541003007816 */ /* 0x000fe20000000000 */
[----:B------:R-:W-:Y:S01]  /*9df0*/  IMAD.IADD R3, R16, 0x1, R35 ;  /* 0x0000000110037824 */ /* 0x000fe200078e0223 */
[----:B------:R-:W-:Y:S02]  /*9e00*/  PRMT R37, R37, 0x5410, R12 ;  /* 0x0000541025257816 */ /* 0x000fe4000000000c */
[----:B------:R-:W-:Y:S01]  /*9e10*/  PRMT R57, R57, 0x5410, R13 ;  /* 0x0000541039397816 */ /* 0x000fe2000000000d */
[----:B--2---:R-:W-:Y:S06]  /*9e20*/  @!P1 BRA `(.L_x_2710) ;  /* 0x0000019400509947 */ /* 0x004fec0003800000 */
.L_x_3045:
[----:B------:R-:W-:Y:S05]  /*9e30*/  BSYNC B1 ;  /* 0x0000000000017941 */ /* 0x000fea0003800000 */
.L_x_2709:
[----:B------:R-:W-:Y:S01]  /*9e40*/  BSSY B1, `(.L_x_2711) ;  /* 0x0000063000017945 */ /* 0x000fe20003800000 */
[----:B------:R-:W-:Y:S01]  /*9e50*/  IMAD.MOV.U32 R20, RZ, RZ, R10 ;  /* 0x000000ffff147224 */ /* 0x000fe200078e000a */
[----:B------:R-:W-:Y:S01]  /*9e60*/  LOP3.LUT R3, R3, 0x38, RZ, 0xc0, !PT ;  /* 0x0000003803037812 */ /* 0x000fe200078ec0ff */
[----:B0-----:R-:W-:Y:S01]  /*9e70*/  IMAD.MOV.U32 R21, RZ, RZ, R11 ;  /* 0x000000ffff157224 */ /* 0x001fe200078e000b */
[----:B------:R-:W-:Y:S06]  /*9e80*/  @P2 BRA `(.L_x_2712) ;  /* 0x0000000400782947 */ /* 0x000fec0003800000 */
[----:B------:R-:W-:Y:S01]  /*9e90*/  IMAD.SHL.U32 R12, R195, 0x40, RZ ;  /* 0x00000040c30c7824 */ /* 0x000fe200078e00ff */
[--C-:B------:R-:W-:Y:S01]  /*9ea0*/  SHF.R.U64 R52, R28, 0x10, R29.reuse ;  /* 0x000000101c347819 */ /* 0x100fe2000000121d */
[----:B------:R-:W-:Y:S01]  /*9eb0*/  HADD2.F32 R39, -RZ, R39.H0_H0 ;  /* 0x20000027ff277230 */ /* 0x000fe20000004100 */
[----:B------:R-:W-:Y:S01]  /*9ec0*/  SHF.R.U32.HI R40, RZ, 0x10, R29 ;  /* 0x00000010ff287819 */ /* 0x000fe2000001161d */
[----:B------:R-:W-:Y:S01]  /*9ed0*/  HADD2.F32 R38, -RZ, R38.H0_H0 ;  /* 0x20000026ff267230 */ /* 0x000fe20000004100 */
[----:B------:R-:W-:Y:S02]  /*9ee0*/  LOP3.LUT R32, R12, 0x1c0, RZ, 0xc0, !PT ;  /* 0x000001c00c207812 */ /* 0x000fe400078ec0ff */
[----:B------:R-:W-:Y:S01]  /*9ef0*/  SHF.R.U64 R54, R24, 0x10, R25 ;  /* 0x0000001018367819 */ /* 0x000fe20000001219 */
[----:B------:R-:W-:Y:S01]  /*9f00*/  HADD2.F32 R40, -RZ, R40.H0_H0 ;  /* 0x20000028ff287230 */ /* 0x000fe20000004100 */
[----:B------:R-:W-:Y:S02]  /*9f10*/  SHF.R.U32.HI R15, RZ, 0x3, R32 ;  /* 0x00000003ff0f7819 */ /* 0x000fe40000011620 */
[----:B------:R-:W-:-:S02]  /*9f20*/  LOP3.LUT R12, R32, 0x38, R16, 0xf8, !PT ;  /* 0x00000038200c7812 */ /* 0x000fc400078ef810 */
[----:B------:R-:W-:Y:S02]  /*9f30*/  LOP3.LUT R32, R15, R3, R32, 0x1e, !PT ;  /* 0x000000030f207212 */ /* 0x000fe400078e1e20 */
[----:B------:R-:W-:Y:S02]  /*9f40*/  LOP3.LUT R12, R12, R15, RZ, 0x3c, !PT ;  /* 0x0000000f0c0c7212 */ /* 0x000fe400078e3cff */
[----:B------:R-:W-:Y:S01]  /*9f50*/  SHF.R.U32.HI R42, RZ, 0x10, R25 ;  /* 0x00000010ff2a7819 */ /* 0x000fe20000011619 */
[C---:B------:R-:W-:Y:S01]  /*9f60*/  IMAD R33, R203.reuse, 0x200, R32 ;  /* 0x00000200cb217824 */ /* 0x040fe200078e0220 */
[--C-:B------:R-:W-:Y:S01]  /*9f70*/  SHF.R.U64 R51, R30, 0x10, R31.reuse ;  /* 0x000000101e337819 */ /* 0x100fe2000000121f */
[----:B------:R-:W-:Y:S01]  /*9f80*/  IMAD R13, R203, 0x200, R12 ;  /* 0x00000200cb0d7824 */ /* 0x000fe200078e020c */
[----:B------:R-:W-:Y:S01]  /*9f90*/  SHF.R.U32.HI R45, RZ, 0x10, R31 ;  /* 0x00000010ff2d7819 */ /* 0x000fe2000001161f */
[--C-:B------:R-:W-:Y:S01]  /*9fa0*/  IMAD R49, R33, 0x2, R2.reuse ;  /* 0x0000000221317824 */ /* 0x100fe200078e0202 */
[--C-:B------:R-:W-:Y:S01]  /*9fb0*/  SHF.R.U64 R53, R26, 0x10, R27.reuse ;  /* 0x000000101a357819 */ /* 0x100fe2000000121b */
[----:B------:R-:W-:Y:S01]  /*9fc0*/  IMAD R47, R13, 0x2, R2 ;  /* 0x000000020d2f7824 */ /* 0x000fe200078e0202 */
[----:B------:R-:W-:-:S02]  /*9fd0*/  SHF.R.U32.HI R50, RZ, 0x10, R27 ;  /* 0x00000010ff327819 */ /* 0x000fc4000001161b */
[----:B------:R-:W0:Y:S04]  /*9fe0*/  LDS.128 R32, [R49+0x20400] ;  /* 0x0204000031207984 */ /* 0x000e280000000c00 */
[----:B----4-:R-:W1:Y:S01]  /*9ff0*/  LDS.128 R12, [R47+0x20400] ;  /* 0x020400002f0c7984 */ /* 0x010e620000000c00 */
[--C-:B0-----:R-:W-:Y:S02]  /*a000*/  HADD2.F32 R29, -RZ, R33.reuse.H0_H0 ;  /* 0x20000021ff1d7230 */ /* 0x101fe40000004100 */
[----:B------:R-:W-:Y:S02]  /*a010*/  HADD2.F32 R33, -RZ, R33.H1_H1 ;  /* 0x30000021ff217230 */ /* 0x000fe40000004100 */
[--C-:B-1----:R-:W-:Y:S02]  /*a020*/  HADD2.F32 R24, -RZ, R13.reuse.H0_H0 ;  /* 0x2000000dff187230 */ /* 0x102fe40000004100 */
[C---:B------:R-:W-:Y:S01]  /*a030*/  FMUL.FTZ R41, R29.reuse, R39 ;  /* 0x000000271d297220 */ /* 0x040fe20000410000 */
[----:B------:R-:W-:Y:S01]  /*a040*/  FMUL.FTZ R43, R29, R38 ;  /* 0x000000261d2b7220 */ /* 0x000fe20000410000 */
[----:B------:R-:W-:-:S02]  /*a050*/  HADD2.F32 R25, -RZ, R13.H1_H1 ;  /* 0x3000000dff197230 */ /* 0x000fc40000004100 */
[C---:B------:R-:W-:Y:S01]  /*a060*/  FFMA.FTZ R41, R24.reuse, R38, -R41 ;  /* 0x0000002618297223 */ /* 0x040fe20000010829 */
[----:B------:R-:W-:Y:S02]  /*a070*/  HADD2.F32 R38, -RZ, R42.H0_H0 ;  /* 0x2000002aff267230 */ /* 0x000fe40000004100 */
[----:B------:R-:W-:Y:S01]  /*a080*/  FFMA.FTZ R43, R24, R39, R43 ;  /* 0x00000027182b7223 */ /* 0x000fe2000001002b */
[----:B------:R-:W-:Y:S02]  /*a090*/  HADD2.F32 R31, -RZ, R35.H0_H0 ;  /* 0x20000023ff1f7230 */ /* 0x000fe40000004100 */
[C---:B------:R-:W-:Y:S01]  /*a0a0*/  FMUL.FTZ R42, R33.reuse, R40 ;  /* 0x00000028212a7220 */ /* 0x040fe20000410000 */
[--C-:B------:R-:W-:Y:S02]  /*a0b0*/  HADD2.F32 R29, -RZ, R44.reuse.H0_H0 ;  /* 0x2000002cff1d7230 */ /* 0x100fe40000004100 */
[----:B------:R-:W-:Y:S01]  /*a0c0*/  FMUL.FTZ R46, R33, R38 ;  /* 0x00000026212e7220 */ /* 0x000fe20000410000 */
[----:B------:R-:W-:-:S02]  /*a0d0*/  HADD2.F32 R24, -RZ, R44.H1_H1 ;  /* 0x3000002cff187230 */ /* 0x000fc40000004100 */
[----:B------:R-:W-:Y:S01]  /*a0e0*/  FFMA.FTZ R44, R25, R38, -R42 ;  /* 0x00000026192c7223 */ /* 0x000fe2000001082a */
[----:B------:R-:W-:Y:S02]  /*a0f0*/  HADD2.F32 R26, -RZ, R15.H0_H0 ;  /* 0x2000000fff1a7230 */ /* 0x000fe40000004100 */
[C---:B------:R-:W-:Y:S01]  /*a100*/  FMUL.FTZ R33, R31.reuse, R29 ;  /* 0x0000001d1f217220 */ /* 0x040fe20000410000 */
[----:B------:R-:W-:Y:S02]  /*a110*/  HADD2.F32 R35, -RZ, R35.H1_H1 ;  /* 0x30000023ff237230 */ /* 0x000fe40000004100 */
[----:B------:R-:W-:Y:S01]  /*a120*/  FMUL.FTZ R48, R31, R24 ;  /* 0x000000181f307220 */ /* 0x000fe20000410000 */
[----:B------:R-:W-:Y:S02]  /*a130*/  HADD2.F32 R42, -RZ, R45.H0_H0 ;  /* 0x2000002dff2a7230 */ /* 0x000fe40000004100 */
[----:B------:R-:W-:Y:S01]  /*a140*/  FFMA.FTZ R46, R25, R40, R46 ;  /* 0x00000028192e7223 */ /* 0x000fe2000001002e */
[----:B------:R-:W-:-:S02]  /*a150*/  HADD2.F32 R27, -RZ, R15.H1_H1 ;  /* 0x3000000fff1b7230 */ /* 0x000fc40000004100 */
[C---:B------:R-:W-:Y:S01]  /*a160*/  FFMA.FTZ R39, R26.reuse, R24, -R33 ;  /* 0x000000181a277223 */ /* 0x040fe20000010821 */
[----:B------:R-:W-:Y:S02]  /*a170*/  HADD2.F32 R38, -RZ, R50.H0_H0 ;  /* 0x20000032ff267230 */ /* 0x000fe40000004100 */
[----:B------:R-:W-:Y:S01]  /*a180*/  FFMA.FTZ R48, R26, R29, R48 ;  /* 0x0000001d1a307223 */ /* 0x000fe20000010030 */
[----:B------:R-:W-:Y:S02]  /*a190*/  HADD2.F32 R28, -RZ, R32.H0_H0 ;  /* 0x20000020ff1c7230 */ /* 0x000fe40000004100 */
[C---:B------:R-:W-:Y:S01]  /*a1a0*/  FMUL.FTZ R40, R35.reuse, R42 ;  /* 0x0000002a23287220 */ /* 0x040fe20000410000 */
[----:B------:R-:W-:Y:S02]  /*a1b0*/  HADD2.F32 R26, -RZ, R55.H0_H0 ;  /* 0x20000037ff1a7230 */ /* 0x000fe40000004100 */
[----:B------:R-:W-:Y:S01]  /*a1c0*/  FMUL.FTZ R50, R35, R38 ;  /* 0x0000002623327220 */ /* 0x000fe20000410000 */
[----:B------:R-:W-:-:S02]  /*a1d0*/  HADD2.F32 R24, -RZ, R56.H0_H0 ;  /* 0x20000038ff187230 */ /* 0x000fc40000004100 */
[C---:B------:R-:W-:Y:S01]  /*a1e0*/  FFMA.FTZ R40, R27.reuse, R38, -R40 ;  /* 0x000000261b287223 */ /* 0x040fe20000010828 */
[----:B------:R-:W-:Y:S02]  /*a1f0*/  HADD2.F32 R30, -RZ, R34.H0_H0 ;  /* 0x20000022ff1e7230 */ /* 0x000fe40000004100 */
[C---:B------:R-:W-:Y:S01]  /*a200*/  FMUL.FTZ R38, R28.reuse, R26 ;  /* 0x0000001a1c267220 */ /* 0x040fe20000410000 */
[----:B------:R-:W-:Y:S02]  /*a210*/  HADD2.F32 R29, -RZ, R55.H1_H1 ;  /* 0x30000037ff1d7230 */ /* 0x000fe40000004100 */
[----:B------:R-:W-:Y:S01]  /*a220*/  FMUL.FTZ R31, R28, R24 ;  /* 0x000000181c1f7220 */ /* 0x000fe20000410000 */
[----:B------:R-:W-:Y:S02]  /*a230*/  HADD2.F32 R13, -RZ, R12.H0_H0 ;  /* 0x2000000cff0d7230 */ /* 0x000fe40000004100 */
[----:B------:R-:W-:Y:S01]  /*a240*/  FFMA.FTZ R45, R27, R42, R50 ;  /* 0x0000002a1b2d7223 */ /* 0x000fe20000010032 */
[----:B------:R-:W-:-:S02]  /*a250*/  HADD2.F32 R15, -RZ, R14.H0_H0 ;  /* 0x2000000eff0f7230 */ /* 0x000fc40000004100 */
[C---:B------:R-:W-:Y:S01]  /*a260*/  FMUL.FTZ R28, R30.reuse, R29 ;  /* 0x0000001d1e1c7220 */ /* 0x040fe20000410000 */
[----:B------:R-:W-:Y:S02]  /*a270*/  HADD2.F32 R25, -RZ, R56.H1_H1 ;  /* 0x30000038ff197230 */ /* 0x000fe40000004100 */
[C---:B------:R-:W-:Y:S01]  /*a280*/  FFMA.FTZ R38, R13.reuse, R24, -R38 ;  /* 0x000000180d267223 */ /* 0x040fe20000010826 */
[----:B------:R-:W-:Y:S01]  /*a290*/  FFMA.FTZ R24, R13, R26, R31 ;  /* 0x0000001a0d187223 */ /* 0x000fe2000001001f */
[----:B------:R-:W-:Y:S02]  /*a2a0*/  HADD2.F32 R32, -RZ, R32.H1_H1 ;  /* 0x30000020ff207230 */ /* 0x000fe40000004100 */
[----:B------:R-:W-:Y:S02]  /*a2b0*/  HADD2.F32 R34, -RZ, R34.H1_H1 ;  /* 0x30000022ff227230 */ /* 0x000fe40000004100 */
[-C--:B------:R-:W-:Y:S01]  /*a2c0*/  FMUL.FTZ R30, R30, R25.reuse ;  /* 0x000000191e1e7220 */ /* 0x080fe20000410000 */
[----:B------:R-:W-:Y:S01]  /*a2d0*/  FFMA.FTZ R28, R15, R25, -R28 ;  /* 0x000000190f1c7223 */ /* 0x000fe2000001081c */
[----:B------:R-:W-:-:S02]  /*a2e0*/  HADD2.F32 R27, -RZ, R52.H0_H0 ;  /* 0x20000034ff1b7230 */ /* 0x000fc40000004100 */
[----:B------:R-:W-:Y:S02]  /*a2f0*/  HADD2.F32 R31, -RZ, R51.H0_H0 ;  /* 0x20000033ff1f7230 */ /* 0x000fe40000004100 */
[----:B------:R-:W-:Y:S01]  /*a300*/  FFMA.FTZ R26, R15, R29, R30 ;  /* 0x0000001d0f1a7223 */ /* 0x000fe2000001001e */
[----:B------:R-:W-:Y:S02]  /*a310*/  HADD2.F32 R13, -RZ, R54.H0_H0 ;  /* 0x20000036ff0d7230 */ /* 0x000fe40000004100 */
[----:B------:R-:W-:Y:S01]  /*a320*/  FMUL.FTZ R15, R32, R27 ;  /* 0x0000001b200f7220 */ /* 0x000fe20000410000 */
[----:B------:R-:W-:Y:S02]  /*a330*/  HADD2.F32 R25, -RZ, R53.H0_H0 ;  /* 0x20000035ff197230 */ /* 0x000fe40000004100 */
[----:B------:R-:W-:Y:S01]  /*a340*/  FMUL.FTZ R35, R34, R31 ;  /* 0x0000001f22237220 */ /* 0x000fe20000410000 */
[----:B------:R-:W-:Y:S02]  /*a350*/  HADD2.F32 R12, -RZ, R12.H1_H1 ;  /* 0x3000000cff0c7230 */ /* 0x000fe40000004100 */
[----:B------:R-:W-:Y:S01]  /*a360*/  FMUL.FTZ R32, R32, R13 ;  /* 0x0000000d20207220 */ /* 0x000fe20000410000 */
[----:B------:R-:W-:-:S02]  /*a370*/  HADD2.F32 R14, -RZ, R14.H1_H1 ;  /* 0x3000000eff0e7230 */ /* 0x000fc40000004100 */
[----:B------:R-:W-:Y:S01]  /*a380*/  FMUL.FTZ R34, R34, R25 ;  /* 0x0000001922227220 */ /* 0x000fe20000410000 */
[C---:B------:R-:W-:Y:S01]  /*a390*/  FFMA.FTZ R29, R12.reuse, R13, -R15 ;  /* 0x0000000d0c1d7223 */ /* 0x040fe2000001080f */
[----:B------:R-:W-:Y:S01]  /*a3a0*/  FFMA.FTZ R33, R12, R27, R32 ;  /* 0x0000001b0c217223 */ /* 0x000fe20000010020 */
[C---:B------:R-:W-:Y:S01]  /*a3b0*/  FFMA.FTZ R35, R14.reuse, R25, -R35 ;  /* 0x000000190e237223 */ /* 0x040fe20000010823 */
[----:B------:R-:W-:Y:S01]  /*a3c0*/  FFMA.FTZ R31, R14, R31, R34 ;  /* 0x0000001f0e1f7223 */ /* 0x000fe20000010022 */
[----:B------:R-:W-:Y:S02]  /*a3d0*/  F2FP.F16.F32.PACK_AB R13, R44, R41 ;  /* 0x000000292c0d723e */ /* 0x000fe400000000ff */
[----:B------:R-:W-:Y:S02]  /*a3e0*/  F2FP.F16.F32.PACK_AB R15, R40, R39 ;  /* 0x00000027280f723e */ /* 0x000fe400000000ff */
[----:B------:R-:W-:Y:S02]  /*a3f0*/  F2FP.F16.F32.PACK_AB R12, R29, R38 ;  /* 0x000000261d0c723e */ /* 0x000fe400000000ff */
[----:B------:R-:W-:-:S02]  /*a400*/  F2FP.F16.F32.PACK_AB R14, R35, R28 ;  /* 0x0000001c230e723e */ /* 0x000fc400000000ff */
[----:B------:R-:W-:Y:S02]  /*a410*/  F2FP.F16.F32.PACK_AB R25, R46, R43 ;  /* 0x0000002b2e19723e */ /* 0x000fe400000000ff */
[----:B------:R-:W-:Y:S01]  /*a420*/  F2FP.F16.F32.PACK_AB R27, R45, R48 ;  /* 0x000000302d1b723e */ /* 0x000fe200000000ff */
[----:B------:R0:W-:Y:S01]  /*a430*/  STS.128 [R47+0x20400], R12 ;  /* 0x0204000c2f007388 */ /* 0x0001e20000000c00 */
[----:B------:R-:W-:Y:S02]  /*a440*/  F2FP.F16.F32.PACK_AB R24, R33, R24 ;  /* 0x000000182118723e */ /* 0x000fe400000000ff */
[----:B------:R-:W-:-:S05]  /*a450*/  F2FP.F16.F32.PACK_AB R26, R31, R26 ;  /* 0x0000001a1f1a723e */ /* 0x000fca00000000ff */
[----:B------:R0:W-:Y:S02]  /*a460*/  STS.128 [R49+0x20400], R24 ;  /* 0x0204001831007388 */ /* 0x0001e40000000c00 */
.L_x_2712:
[----:B------:R-:W-:Y:S05]  /*a470*/  BSYNC B1 ;  /* 0x0000000000017941 */ /* 0x000fea0003800000 */
.L_x_2711:
[----:B------:R-:W-:Y:S01]  /*a480*/  PRMT R31, R20, 0x5410, R21 ;  /* 0x00005410141f7816 */ /* 0x000fe20000000015 */
[----:B------:R-:W-:Y:S06]  /*a490*/  @P0 BRA `(.L_x_2700) ;  /* 0x00000004007c0947 */ /* 0x000fec0003800000 */
[----:B------:R-:W4:Y:S01]  /*a4a0*/  LDL R42, [R1+0x64] ;  /* 0x00006400012a7983 */ /* 0x000f220000100800 */
[----:B0-----:R-:W-:Y:S01]  /*a4b0*/  SHF.R.S32.HI R13, RZ, 0x1f, R36 ;  /* 0x0000001fff0d7819 */ /* 0x001fe20000011424 */
[----:B------:R-:W-:Y:S01]  /*a4c0*/  IMAD.SHL.U32 R12, R36, 0x40, RZ ;  /* 0x00000040240c7824 */ /* 0x000fe200078e00ff */
[--C-:B------:R-:W-:Y:S01]  /*a4d0*/  SHF.R.U64 R41, R8, 0x10, R9.reuse ;  /* 0x0000001008297819 */ /* 0x100fe20000001209 */
[--C-:B------:R-:W-:Y:S01]  /*a4e0*/  HADD2.F32 R28, -RZ, R57.reuse.H0_H0 ;  /* 0x20000039ff1c7230 */ /* 0x100fe20000004100 */
[----:B------:R-:W-:Y:S01]  /*a4f0*/  LEA.HI R36, R13, R36, RZ, 0x3 ;  /* 0x000000240d247211 */ /* 0x000fe200078f18ff */
[----:B------:R-:W-:Y:S01]  /*a500*/  HADD2.F32 R20, -RZ, R57.H1_H1 ;  /* 0x30000039ff147230 */ /* 0x000fe20000004100 */
[----:B------:R-:W-:Y:S02]  /*a510*/  LOP3.LUT R12, R12, 0x1c0, RZ, 0xc0, !PT ;  /* 0x000001c00c0c7812 */ /* 0x000fe400078ec0ff */
[----:B------:R-:W-:Y:S01]  /*a520*/  SHF.R.U32.HI R21, RZ, 0x10, R9 ;  /* 0x00000010ff157819 */ /* 0x000fe20000011609 */
[----:B------:R-:W-:Y:S01]  /*a530*/  IMAD.SHL.U32 R36, R36, 0x40, RZ ;  /* 0x0000004024247824 */ /* 0x000fe200078e00ff */
[----:B------:R-:W-:-:S02]  /*a540*/  SHF.R.U32.HI R13, RZ, 0x3, R12 ;  /* 0x00000003ff0d7819 */ /* 0x000fc4000001160c */
[--C-:B------:R-:W-:Y:S02]  /*a550*/  SHF.R.U64 R38, R4, 0x10, R5.reuse ;  /* 0x0000001004267819 */ /* 0x100fe40000001205 */
[----:B------:R-:W-:Y:S02]  /*a560*/  LOP3.LUT R3, R13, R3, R12, 0x1e, !PT ;  /* 0x000000030d037212 */ /* 0x000fe400078e1e0c */
[----:B------:R-:W-:Y:S02]  /*a570*/  LOP3.LUT R36, R36, 0xfffffe00, RZ, 0xc0, !PT ;  /* 0xfffffe0024247812 */ /* 0x000fe400078ec0ff */
[----:B------:R-:W-:Y:S02]  /*a580*/  SHF.R.U32.HI R30, RZ, 0x10, R5 ;  /* 0x00000010ff1e7819 */ /* 0x000fe40000011605 */
[----:B------:R-:W-:Y:S01]  /*a590*/  SHF.R.U64 R40, R10, 0x10, R11 ;  /* 0x000000100a287819 */ /* 0x000fe2000000120b */
[----:B------:R-:W-:Y:S01]  /*a5a0*/  IMAD.IADD R3, R36, 0x1, R3 ;  /* 0x0000000124037824 */ /* 0x000fe200078e0203 */
[----:B------:R-:W-:Y:S01]  /*a5b0*/  SHF.R.U32.HI R39, RZ, 0x10, R11 ;  /* 0x00000010ff277819 */ /* 0x000fe2000001160b */
[----:B------:R-:W-:Y:S01]  /*a5c0*/  HADD2.F32 R30, -RZ, R30.H0_H0 ;  /* 0x2000001eff1e7230 */ /* 0x000fe20000004100 */
[--C-:B------:R-:W-:Y:S01]  /*a5d0*/  SHF.R.U32.HI R33, RZ, 0x10, R7.reuse ;  /* 0x00000010ff217819 */ /* 0x100fe20000011607 */
[----:B------:R-:W-:Y:S01]  /*a5e0*/  IMAD R3, R3, 0x2, R2 ;  /* 0x0000000203037824 */ /* 0x000fe200078e0202 */
[----:B------:R-:W-:-:S04]  /*a5f0*/  SHF.R.U64 R35, R6, 0x10, R7 ;  /* 0x0000001006237819 */ /* 0x000fc80000001207 */
[----:B------:R-:W0:Y:S02]  /*a600*/  LDS.128 R24, [R3+0x20400] ;  /* 0x0204000003187984 */ /* 0x000e240000000c00 */
[--C-:B0-----:R-:W-:Y:S02]  /*a610*/  HADD2.F32 R9, -RZ, R25.reuse.H0_H0 ;  /* 0x20000019ff097230 */ /* 0x101fe40000004100 */
[----:B------:R-:W-:Y:S02]  /*a620*/  HADD2.F32 R25, -RZ, R25.H1_H1 ;  /* 0x30000019ff197230 */ /* 0x000fe40000004100 */
[----:B------:R-:W-:Y:S02]  /*a630*/  HADD2.F32 R8, -RZ, R24.H0_H0 ;  /* 0x20000018ff087230 */ /* 0x000fe40000004100 */
[C---:B------:R-:W-:Y:S01]  /*a640*/  FMUL.FTZ R32, R9.reuse, R28 ;  /* 0x0000001c09207220 */ /* 0x040fe20000410000 */
[----:B------:R-:W-:Y:S01]  /*a650*/  FMUL.FTZ R34, R9, R20 ;  /* 0x0000001409227220 */ /* 0x000fe20000410000 */
[----:B------:R-:W-:-:S02]  /*a660*/  HADD2.F32 R9, -RZ, R37.H0_H0 ;  /* 0x20000025ff097230 */ /* 0x000fc40000004100 */
[----:B------:R-:W-:Y:S01]  /*a670*/  FMUL.FTZ R36, R25, R30 ;  /* 0x0000001e19247220 */ /* 0x000fe20000410000 */
[----:B------:R-:W-:Y:S02]  /*a680*/  HADD2.F32 R37, -RZ, R37.H1_H1 ;  /* 0x30000025ff257230 */ /* 0x000fe40000004100 */
[----:B------:R-:W-:Y:S02]  /*a690*/  HADD2.F32 R10, -RZ, R26.H0_H0 ;  /* 0x2000001aff0a7230 */ /* 0x000fe40000004100 */
[--C-:B------:R-:W-:Y:S02]  /*a6a0*/  HADD2.F32 R11, -RZ, R27.reuse.H0_H0 ;  /* 0x2000001bff0b7230 */ /* 0x100fe40000004100 */
[----:B------:R-:W-:Y:S02]  /*a6b0*/  HADD2.F32 R27, -RZ, R27.H1_H1 ;  /* 0x3000001bff1b7230 */ /* 0x000fe40000004100 */
[----:B------:R-:W-:Y:S02]  /*a6c0*/  HADD2.F32 R24, -RZ, R24.H1_H1 ;  /* 0x30000018ff187230 */ /* 0x000fe40000004100 */
[----:B------:R-:W-:Y:S01]  /*a6d0*/  HADD2.F32 R26, -RZ, R26.H1_H1 ;  /* 0x3000001aff1a7230 */ /* 0x000fe20000004100 */
[----:B----4-:R-:W0:Y:S02]  /*a6e0*/  LDS.128 R12, [R42+0x20400] ;  /* 0x020400002a0c7984 */ /* 0x010e240000000c00 */
[----:B0-----:R-:W-:-:S02]  /*a6f0*/  HADD2.F32 R5, -RZ, R13.H0_H0 ;  /* 0x2000000dff057230 */ /* 0x001fc40000004100 */
[----:B------:R-:W-:Y:S02]  /*a700*/  HADD2.F32 R13, -RZ, R13.H1_H1 ;  /* 0x3000000dff0d7230 */ /* 0x000fe40000004100 */
[----:B------:R-:W-:Y:S02]  /*a710*/  HADD2.F32 R4, -RZ, R12.H0_H0 ;  /* 0x2000000cff047230 */ /* 0x000fe40000004100 */
[C---:B------:R-:W-:Y:S01]  /*a720*/  FFMA.FTZ R32, R5.reuse, R20, -R32 ;  /* 0x0000001405207223 */ /* 0x040fe20000010820 */
[----:B------:R-:W-:Y:S02]  /*a730*/  HADD2.F32 R20, -RZ, R21.H0_H0 ;  /* 0x20000015ff147230 */ /* 0x000fe40000004100 */
[----:B------:R-:W-:Y:S01]  /*a740*/  FFMA.FTZ R34, R5, R28, R34 ;  /* 0x0000001c05227223 */ /* 0x000fe20000010022 */
[C---:B------:R-:W-:Y:S01]  /*a750*/  FMUL.FTZ R5, R8.reuse, R9 ;  /* 0x0000000908057220 */ /* 0x040fe20000410000 */
[----:B------:R-:W-:Y:S01]  /*a760*/  FMUL.FTZ R8, R8, R37 ;  /* 0x0000002508087220 */ /* 0x000fe20000410000 */
[----:B------:R-:W-:-:S02]  /*a770*/  HADD2.F32 R21, -RZ, R0.H1_H1 ;  /* 0x30000000ff157230 */ /* 0x000fc40000004100 */
[-C--:B------:R-:W-:Y:S01]  /*a780*/  FMUL.FTZ R28, R25, R20.reuse ;  /* 0x00000014191c7220 */ /* 0x080fe20000410000 */
[C---:B------:R-:W-:Y:S01]  /*a790*/  FFMA.FTZ R25, R13.reuse, R20, -R36 ;  /* 0x000000140d197223 */ /* 0x040fe20000010824 */
[C---:B------:R-:W-:Y:S01]  /*a7a0*/  FFMA.FTZ R37, R4.reuse, R37, -R5 ;  /* 0x0000002504257223 */ /* 0x040fe20000010805 */
[--C-:B------:R-:W-:Y:S02]  /*a7b0*/  HADD2.F32 R5, -RZ, R31.reuse.H0_H0 ;  /* 0x2000001fff057230 */ /* 0x100fe40000004100 */
[----:B------:R-:W-:Y:S01]  /*a7c0*/  FFMA.FTZ R29, R13, R30, R28 ;  /* 0x0000001e0d1d7223 */ /* 0x000fe2000001001c */
[----:B------:R-:W-:Y:S01]  /*a7d0*/  FFMA.FTZ R13, R4, R9, R8 ;  /* 0x00000009040d7223 */ /* 0x000fe20000010008 */
[----:B------:R-:W-:Y:S02]  /*a7e0*/  HADD2.F32 R8, -RZ, R0.H0_H0 ;  /* 0x20000000ff087230 */ /* 0x000fe40000004100 */
[----:B------:R-:W-:Y:S01]  /*a7f0*/  FMUL.FTZ R9, R10, R21 ;  /* 0x000000150a097220 */ /* 0x000fe20000410000 */
[----:B------:R-:W-:-:S02]  /*a800*/  HADD2.F32 R4, -RZ, R31.H1_H1 ;  /* 0x3000001fff047230 */ /* 0x000fc40000004100 */
[-C--:B------:R-:W-:Y:S01]  /*a810*/  FMUL.FTZ R31, R10, R5.reuse ;  /* 0x000000050a1f7220 */ /* 0x080fe20000410000 */
[----:B------:R-:W-:Y:S02]  /*a820*/  HADD2.F32 R6, -RZ, R14.H0_H0 ;  /* 0x2000000eff067230 */ /* 0x000fe40000004100 */
[C---:B------:R-:W-:Y:S01]  /*a830*/  FMUL.FTZ R28, R11.reuse, R8 ;  /* 0x000000080b1c7220 */ /* 0x040fe20000410000 */
[----:B------:R-:W-:Y:S02]  /*a840*/  HADD2.F32 R7, -RZ, R15.H0_H0 ;  /* 0x2000000fff077230 */ /* 0x000fe40000004100 */
[----:B------:R-:W-:Y:S01]  /*a850*/  FMUL.FTZ R11, R11, R4 ;  /* 0x000000040b0b7220 */ /* 0x000fe20000410000 */
[----:B------:R-:W-:Y:S02]  /*a860*/  HADD2.F32 R10, -RZ, R33.H0_H0 ;  /* 0x20000021ff0a7230 */ /* 0x000fe40000004100 */
[----:B------:R-:W-:Y:S01]  /*a870*/  FFMA.FTZ R20, R6, R5, -R9 ;  /* 0x0000000506147223 */ /* 0x000fe20000010809 */
[----:B------:R-:W-:-:S02]  /*a880*/  HADD2.F32 R0, -RZ, R39.H0_H0 ;  /* 0x20000027ff007230 */ /* 0x000fc40000004100 */
[----:B------:R-:W-:Y:S01]  /*a890*/  FFMA.FTZ R31, R6, R21, R31 ;  /* 0x00000015061f7223 */ /* 0x000fe2000001001f */
[----:B------:R-:W-:Y:S02]  /*a8a0*/  HADD2.F32 R15, -RZ, R15.H1_H1 ;  /* 0x3000000fff0f7230 */ /* 0x000fe40000004100 */
[C---:B------:R-:W-:Y:S01]  /*a8b0*/  FFMA.FTZ R28, R7.reuse, R4, -R28 ;  /* 0x00000004071c7223 */ /* 0x040fe2000001081c */
[----:B------:R-:W-:Y:S01]  /*a8c0*/  FFMA.FTZ R6, R7, R8, R11 ;  /* 0x0000000807067223 */ /* 0x000fe2000001000b */
[C---:B------:R-:W-:Y:S01]  /*a8d0*/  FMUL.FTZ R30, R27.reuse, R10 ;  /* 0x0000000a1b1e7220 */ /* 0x040fe20000410000 */
[-C--:B------:R-:W-:Y:S01]  /*a8e0*/  FMUL.FTZ R4, R27, R0.reuse ;  /* 0x000000001b047220 */ /* 0x080fe20000410000 */
[----:B------:R-:W-:Y:S02]  /*a8f0*/  HADD2.F32 R9, -RZ, R38.H0_H0 ;  /* 0x20000026ff097230 */ /* 0x000fe40000004100 */
[----:B------:R-:W-:Y:S02]  /*a900*/  HADD2.F32 R11, -RZ, R35.H0_H0 ;  /* 0x20000023ff0b7230 */ /* 0x000fe40000004100 */
[----:B------:R-:W-:Y:S01]  /*a910*/  FFMA.FTZ R27, R15, R0, -R30 ;  /* 0x000000000f1b7223 */ /* 0x000fe2000001081e */
[----:B------:R-:W-:-:S02]  /*a920*/  HADD2.F32 R5, -RZ, R41.H0_H0 ;  /* 0x20000029ff057230 */ /* 0x000fc40000004100 */
[----:B------:R-:W-:Y:S01]  /*a930*/  FFMA.FTZ R33, R15, R10, R4 ;  /* 0x0000000a0f217223 */ /* 0x000fe20000010004 */
[----:B------:R-:W-:Y:S02]  /*a940*/  HADD2.F32 R7, -RZ, R40.H0_H0 ;  /* 0x20000028ff077230 */ /* 0x000fe40000004100 */
[----:B------:R-:W-:Y:S01]  /*a950*/  FMUL.FTZ R15, R24, R9 ;  /* 0x00000009180f7220 */ /* 0x000fe20000410000 */
[----:B------:R-:W-:Y:S02]  /*a960*/  HADD2.F32 R12, -RZ, R12.H1_H1 ;  /* 0x3000000cff0c7230 */ /* 0x000fe40000004100 */
[----:B------:R-:W-:Y:S01]  /*a970*/  FMUL.FTZ R21, R26, R11 ;  /* 0x0000000b1a157220 */ /* 0x000fe20000410000 */
[----:B------:R-:W-:Y:S02]  /*a980*/  HADD2.F32 R14, -RZ, R14.H1_H1 ;  /* 0x3000000eff0e7230 */ /* 0x000fe40000004100 */
[----:B------:R-:W-:Y:S01]  /*a990*/  FMUL.FTZ R24, R24, R5 ;  /* 0x0000000518187220 */ /* 0x000fe20000410000 */
[----:B------:R-:W-:Y:S01]  /*a9a0*/  FMUL.FTZ R26, R26, R7 ;  /* 0x000000071a1a7220 */ /* 0x000fe20000410000 */
[----:B------:R-:W-:Y:S01]  /*a9b0*/  FFMA.FTZ R4, R12, R5, -R15 ;  /* 0x000000050c047223 */ /* 0x000fe2000001080f */
[----:B------:R-:W-:Y:S01]  /*a9c0*/  F2FP.F16.F32.PACK_AB R5, R25, R32 ;  /* 0x000000201905723e */ /* 0x000fe200000000ff */
[----:B------:R-:W-:Y:S01]  /*a9d0*/  FFMA.FTZ R21, R14, R7, -R21 ;  /* 0x000000070e157223 */ /* 0x000fe20000010815 */
        /* <DEDUP_REMOVED lines=9> */
[----:B------:R-:W-:-:S05]  /*aa70*/  F2FP.F16.F32.PACK_AB R10, R10, R31 ;  /* 0x0000001f0a0a723e */ /* 0x000fca00000000ff */
[----:B------:R0:W-:Y:S02]  /*aa80*/  STS.128 [R3+0x20400], R8 ;  /* 0x0204000803007388 */ /* 0x0001e40000000c00 */
.L_x_2700:
[----:B------:R-:W-:Y:S05]  /*aa90*/  BSYNC B0 ;  /* 0x0000000000007941 */ /* 0x000fea0003800000 */
.L_x_2686:
        /* <DEDUP_REMOVED lines=8> */
.L_x_2683:
[----:B--2-4-:R-:W-:-:S05]  /*ab20*/  IMAD.U32 R0, RZ, RZ, UR37 ;  /* 0x00000025ff007e24 */ /* 0x014fca000f8e00ff */
[----:B------:R-:W-:-:S13]  /*ab30*/  ISETP.NE.AND P0, PT, R0, 0x3, PT ;  /* 0x000000030000780c */ /* 0x000fda0003f05270 */
[----:B------:R-:W-:Y:S05]  /*ab40*/  @!P0 BRA `(.L_x_2713) ;  /* 0x0000000000048947 */ /* 0x000fea0003800000 */
[----:B------:R-:W-:Y:S01]  /*ab50*/  BPT.TRAP 0x1 ;  /* 0x000000040000795c */ /* 0x000fe20000300000 */
.L_x_2713:
[----:B0-----:R-:W-:Y:S01]  /*ab60*/  IMAD R14, R18, 0x8, R2 ;  /* 0x00000008120e7824 */ /* 0x001fe200078e0202 */
[----:B------:R-:W-:-:S04]  /*ab70*/  SHF.L.U32 R57, R19, 0x1f, RZ ;  /* 0x0000001f13397819 */ /* 0x000fc800000006ff */
[----:B------:R0:W2:Y:S01]  /*ab80*/  SYNCS.PHASECHK.TRANS64.TRYWAIT P2, [R14+URZ+0x28c30], R57 ;  /* 0x028c30390e0075a7 */ /* 0x0000a2000804017f */
[----:B------:R-:W-:Y:S05]  /*ab90*/  @!P0 BRA `(.L_x_2714) ;  /* 0x0000000000048947 */ /* 0x000fea0003800000 */
[----:B------:R-:W-:Y:S01]  /*aba0*/  BPT.TRAP 0x1 ;  /* 0x000000040000795c */ /* 0x000fe20000300000 */
.L_x_2714:
[----:B------:R-:W4:Y:S02]  /*abb0*/  S2R R0, SR_TID.X ;  /* 0x0000000000007919 */ /* 0x000f240000002100 */
[----:B----4-:R-:W-:-:S04]  /*abc0*/  LOP3.LUT R0, R0, 0x7f, RZ, 0xc0, !PT ;  /* 0x0000007f00007812 */ /* 0x010fc800078ec0ff */
[----:B------:R-:W-:Y:S01]  /*abd0*/  ISETP.NE.AND P1, PT, R0, RZ, PT ;  /* 0x000000ff0000720c */ /* 0x000fe20003f25270 */
[----:B------:R-:W-:-:S05]  /*abe0*/  VIADD R0, R2, 0x22400 ;  /* 0x0002240002007836 */ /* 0x000fca0000000000 */
[----:B------:R-:W-:Y:S01]  /*abf0*/  SHF.R.U32.HI R0, RZ, 0x4, R0 ;  /* 0x00000004ff007819 */ /* 0x000fe20000011600 */
[----:B--2---:R-:W-:Y:S06]  /*ac00*/  @P2 BRA `(.L_x_2715) ;  /* 0x0000000000082947 */ /* 0x004fec0003800000 */
[----:B------:R-:W2:Y:S02]  /*ac10*/  SYNCS.PHASECHK.TRANS64.TRYWAIT P2, [R14+URZ+0x28c30], R57 ;  /* 0x028c30390e0075a7 */ /* 0x000ea4000804017f */
[----:B--2---:R-:W-:Y:S05]  /*ac20*/  @!P2 BRA `(.L_x_2716) ;  /* 0x0000018400e4a947 */ /* 0x004fea0003800000 */
.L_x_2715:
[----:B------:R-:W-:Y:S01]  /*ac30*/  LOP3.LUT R0, R0, 0x3fff, RZ, 0xc0, !PT ;  /* 0x00003fff00007812 */ /* 0x000fe200078ec0ff */
[----:B------:R-:W-:Y:S05]  /*ac40*/  WARPSYNC.ALL ;  /* 0x0000000000007948 */ /* 0x000fea0003800000 */
[----:B------:R-:W-:Y:S01]  /*ac50*/  LOP3.LUT R15, R0, 0x10000, RZ, 0xfc, !PT ;  /* 0x00010000000f7812 */ /* 0x000fe200078efcff */
[----:B------:R-:W-:Y:S01]  /*ac60*/  VIADD R0, R2, 0x20400 ;  /* 0x0002040002007836 */ /* 0x000fe20000000000 */
[----:B------:R-:W-:-:S03]  /*ac70*/  WARPGROUP.ARRIVE ;  /* 0x00000000000079c5 */ /* 0x000fc60000000000 */
[----:B-1----:R-:W-:Y:S01]  /*ac80*/  IMAD R6, R18, 0x200, R15 ;  /* 0x0000020012067824 */ /* 0x002fe200078e020f */
[----:B------:R-:W-:Y:S01]  /*ac90*/  ULDC.64 UR40, c[0x0][0x9e0] ;  /* 0x0002780000287ab9 */ /* 0x000fe20000000a00 */
[----:B---3--:R-:W-:Y:S01]  /*aca0*/  IMAD.MOV.U32 R7, RZ, RZ, 0x40000040 ;  /* 0x40000040ff077424 */ /* 0x008fe200078e00ff */
[----:B------:R-:W-:Y:S01]  /*acb0*/  SHF.R.U32.HI R0, RZ, 0x4, R0 ;  /* 0x00000004ff007819 */ /* 0x000fe20000011600 */
[----:B------:R-:W-:Y:S01]  /*acc0*/  IMAD.MOV.U32 R5, RZ, RZ, 0x40000040 ;  /* 0x40000040ff057424 */ /* 0x000fe200078e00ff */
[C---:B------:R-:W-:Y:S01]  /*acd0*/  R2UR UR6, R6.reuse ;  /* 0x00000000060672ca */ /* 0x040fe200000e0000 */
[----:B------:R-:W-:Y:S01]  /*ace0*/  VIADD R8, R6, 0x2 ;  /* 0x0000000206087836 */ /* 0x000fe20000000000 */
[----:B------:R-:W-:Y:S01]  /*acf0*/  LOP3.LUT R0, R0, 0x3fff, RZ, 0xc0, !PT ;  /* 0x00003fff00007812 */ /* 0x000fe200078ec0ff */
[----:B------:R-:W-:Y:S01]  /*ad00*/  IMAD.MOV.U32 R9, RZ, RZ, 0x40000040 ;  /* 0x40000040ff097424 */ /* 0x000fe200078e00ff */
[----:B------:R-:W-:Y:S01]  /*ad10*/  R2UR UR7, R7 ;  /* 0x00000000070772ca */ /* 0x000fe200000e0000 */
[----:B------:R-:W-:Y:S01]  /*ad20*/  IMAD.MOV.U32 R11, RZ, RZ, 0x40000040 ;  /* 0x40000040ff0b7424 */ /* 0x000fe200078e00ff */
[----:B------:R-:W-:Y:S01]  /*ad30*/  LOP3.LUT R4, R0, 0x10000, RZ, 0xfc, !PT ;  /* 0x0001000000047812 */ /* 0x000fe200078efcff */
[----:B------:R-:W-:Y:S01]  /*ad40*/  VIADD R12, R6, 0x4 ;  /* 0x00000004060c7836 */ /* 0x000fe20000000000 */
[----:B------:R-:W-:Y:S01]  /*ad50*/  R2UR UR5, R5 ;  /* 0x00000000050572ca */ /* 0x000fe200000e0000 */
[----:B------:R-:W-:Y:S01]  /*ad60*/  IMAD.MOV.U32 R13, RZ, RZ, 0x40000040 ;  /* 0x40000040ff0d7424 */ /* 0x000fe200078e00ff */
[C---:B------:R-:W-:Y:S01]  /*ad70*/  R2UR UR4, R4.reuse ;  /* 0x00000000040472ca */ /* 0x040fe200000e0000 */
[----:B------:R-:W-:Y:S01]  /*ad80*/  VIADD R10, R4, 0x2 ;  /* 0x00000002040a7836 */ /* 0x000fe20000000000 */
[----:B------:R-:W1:Y:S01]  /*ad90*/  LDC R0, c[0x0][0x448] ;  /* 0x00011200ff007b82 */ /* 0x000e620000000800 */
[----:B------:R-:W-:Y:S01]  /*ada0*/  IMAD.MOV.U32 R7, RZ, RZ, 0x40000040 ;  /* 0x40000040ff077424 */ /* 0x000fe200078e00ff */
[----:B------:R-:W-:Y:S01]  /*adb0*/  UISETP.GE.AND UP0, UPT, UR41, 0x1, UPT ;  /* 0x000000012900788c */ /* 0x000fe2000bf06270 */
[----:B------:R-:W-:-:S03]  /*adc0*/  LEA R56, R168, 0xffffffc0, 0x6 ;  /* 0xffffffc0a8387811 */ /* 0x000fc600078e30ff */
[----:B------:R-:W-:Y:S01]  /*add0*/  UP2UR UR47, UPR, URZ, 0x1 ;  /* 0x000000013f2f7883 */ /* 0x000fe20008000000 */
[----:B------:R-:W-:Y:S02]  /*ade0*/  IADD3 R58, -R186, R23, -R56 ;  /* 0x00000017ba3a7210 */ /* 0x000fe40007ffe938 */
[----:B------:R-:W-:Y:S02]  /*adf0*/  PLOP3.LUT P3, PT, PT, PT, UP0, 0x40, 0x0 ;  /* 0x000000000000781c */ /* 0x000fe40003f6e808 */
[----:B------:R-:W-:Y:S01]  /*ae00*/  HGMMA.64x64x16.F32 R24, gdesc[UR4], RZ, !UPT, gsb0 ;  /* 0x00e00000041879f0 */ /* 0x000fe2000c0008ff */
[----:B------:R-:W-:Y:S01]  /*ae10*/  R2UR UR6, R8 ;  /* 0x00000000080672ca */ /* 0x000fe200000e0000 */
[----:B------:R-:W-:Y:S01]  /*ae20*/  VIADD R8, R4, 0x4 ;  /* 0x0000000404087836 */ /* 0x000fe20000000000 */
[----:B------:R-:W-:Y:S01]  /*ae30*/  R2UR UR7, R9 ;  /* 0x00000000090772ca */ /* 0x000fe200000e0000 */
[----:B------:R-:W-:Y:S01]  /*ae40*/  IMAD.MOV.U32 R9, RZ, RZ, 0x40000040 ;  /* 0x40000040ff097424 */ /* 0x000fe200078e00ff */
[----:B------:R-:W-:-:S02]  /*ae50*/  R2UR UR4, R10 ;  /* 0x000000000a0472ca */ /* 0x000fc400000e0000 */
[----:B------:R-:W-:Y:S02]  /*ae60*/  R2UR UR5, R11 ;  /* 0x000000000b0572ca */ /* 0x000fe400000e0000 */
[----:B-1----:R-:W-:Y:S01]  /*ae70*/  ISETP.NE.AND P2, PT, R0, 0x1, PT ;  /* 0x000000010000780c */ /* 0x002fe20003f45270 */
[----:B------:R-:W-:-:S12]  /*ae80*/  IMAD.IADD R0, R201, 0x1, R192 ;  /* 0x00000001c9007824 */ /* 0x000fd800078e02c0 */
[----:B------:R-:W1:Y:S01]  /*ae90*/  @P2 LDC R3, c[0x0][0x44c] ;  /* 0x00011300ff032b82 */ /* 0x000e620000000800 */
[----:B------:R-:W-:Y:S02]  /*aea0*/  WARPGROUP.DEPBAR.LE gsb0, 0x0 ;  /* 0x00008000000079c5 */ /* 0x000fe40000010000 */
[----:B------:R-:W-:-:S06]  /*aeb0*/  WARPGROUP.ARRIVE ;  /* 0x00000000000079c5 */ /* 0x000fcc0000000000 */
[----:B------:R-:W-:Y:S01]  /*aec0*/  HGMMA.64x64x16.F32 R24, gdesc[UR4], R24, gsb0 ;  /* 0x00e00000041879f0 */ /* 0x000fe20008000818 */
[----:B------:R-:W-:Y:S01]  /*aed0*/  R2UR UR6, R12 ;  /* 0x000000000c0672ca */ /* 0x000fe200000e0000 */
[----:B------:R-:W-:Y:S01]  /*aee0*/  VIADD R12, R6, 0x6 ;  /* 0x00000006060c7836 */ /* 0x000fe20000000000 */
[----:B------:R-:W-:Y:S01]  /*aef0*/  R2UR UR7, R13 ;  /* 0x000000000d0772ca */ /* 0x000fe200000e0000 */
[----:B------:R-:W-:Y:S01]  /*af00*/  VIADD R6, R4, 0x6 ;  /* 0x0000000604067836 */ /* 0x000fe20000000000 */
[----:B------:R-:W-:Y:S01]  /*af10*/  R2UR UR4, R8 ;  /* 0x00000000080472ca */ /* 0x000fe200000e0000 */
[----:B------:R-:W-:Y:S01]  /*af20*/  IMAD.MOV.U32 R13, RZ, RZ, 0x40000040 ;  /* 0x40000040ff0d7424 */ /* 0x000fe200078e00ff */
[----:B------:R-:W-:Y:S01]  /*af30*/  R2UR UR5, R9 ;  /* 0x00000000090572ca */ /* 0x000fe200000e0000 */
[----:B------:R-:W-:Y:S02]  /*af40*/  WARPGROUP.DEPBAR.LE gsb0, 0x0 ;  /* 0x00008000000079c5 */ /* 0x000fe40000010000 */
[----:B------:R-:W-:-:S10]  /*af50*/  WARPGROUP.ARRIVE ;  /* 0x00000000000079c5 */ /* 0x000fd40000000000 */
[----:B------:R-:W-:Y:S01]  /*af60*/  HGMMA.64x64x16.F32 R24, gdesc[UR4], R24, gsb0 ;  /* 0x00e00000041879f0 */ /* 0x000fe20008000818 */
[----:B------:R-:W-:Y:S01]  /*af70*/  R2UR UR6, R12 ;  /* 0x000000000c0672ca */ /* 0x000fe200000e0000 */
[----:B-1----:R-:W-:Y:S01]  /*af80*/  @P2 IMAD.HI.U32 R12, R0, R3, RZ ;  /* 0x00000003000c2227 */ /* 0x002fe200078e00ff */
[----:B------:R-:W-:Y:S02]  /*af90*/  R2UR UR7, R13 ;  /* 0x000000000d0772ca */ /* 0x000fe400000e0000 */
[----:B------:R-:W-:Y:S01]  /*afa0*/  R2UR UR4, R6 ;  /* 0x00000000060472ca */ /* 0x000fe200000e0000 */
[----:B------:R-:W1:Y:S01]  /*afb0*/  @P2 LDC R13, c[0x0][0x450] ;  /* 0x00011400ff0d2b82 */ /* 0x000e620000000800 */
[----:B------:R-:W-:Y:S01]  /*afc0*/  R2UR UR5, R7 ;  /* 0x00000000070572ca */ /* 0x000fe200000e0000 */
[----:B------:R-:W-:Y:S02]  /*afd0*/  IMAD.MOV.U32 R3, RZ, RZ, R0 ;  /* 0x000000ffff037224 */ /* 0x000fe400078e0000 */
[----:B------:R-:W-:-:S05]  /*afe0*/  @!P1 VIADD R0, R14, 0x28c40 ;  /* 0x00028c400e009836 */ /* 0x000fca0000000000 */
[----:B------:R-:W-:Y:S02]  /*aff0*/  @!P1 PRMT R0, RZ, 0x654, R0 ;  /* 0x00000654ff009816 */ /* 0x000fe40000000000 */
[----:B-1----:R-:W-:Y:S01]  /*b000*/  @P2 SHF.R.U32.HI R3, RZ, R13, R12 ;  /* 0x0000000dff032219 */ /* 0x002fe2000001160c */
[----:B------:R-:W-:-:S04]  /*b010*/  IMAD.MOV.U32 R13, RZ, RZ, -0x40 ;  /* 0xffffffc0ff0d7424 */ /* 0x000fc800078e00ff */
[----:B------:R-:W1:Y:S01]  /*b020*/  SHFL.IDX PT, R59, R3, RZ, 0x1c1f ;  /* 0x001c1fff033b7589 */ /* 0x000e6200000e0000 */
[----:B------:R-:W-:-:S04]  /*b030*/  IMAD R12, R168, R13, 0x41 ;  /* 0x00000041a80c7424 */ /* 0x000fc800078e020d */
[----:B------:R-:W-:Y:S01]  /*b040*/  VIADD R62, R12, 0xffffffff ;  /* 0xffffffff0c3e7836 */ /* 0x000fe20000000000 */
[----:B------:R-:W-:-:S05]  /*b050*/  IADD3 R13, -R186, R12, R23 ;  /* 0x0000000cba0d7210 */ /* 0x000fca0007ffe117 */
[----:B------:R-:W-:-:S04]  /*b060*/  IMAD.IADD R13, R13, 0x1, -R22 ;  /* 0x000000010d0d7824 */ /* 0x000fc800078e0a16 */
[----:B------:R-:W-:-:S05]  /*b070*/  VIADD R61, R13, UR40 ;  /* 0x000000280d3d7c36 */ /* 0x000fca0008000000 */
[----:B-1----:R-:W-:Y:S01]  /*b080*/  VIADDMNMX R12, R59, R61, R58, PT ;  /* 0x0000003d3b0c7246 */ /* 0x002fe2000380013a */
[----:B------:R-:W-:Y:S02]  /*b090*/  WARPGROUP.DEPBAR.LE gsb0, 0x0 ;  /* 0x00008000000079c5 */ /* 0x000fe40000010000 */
[----:B------:R-:W-:-:S06]  /*b0a0*/  WARPGROUP.ARRIVE ;  /* 0x00000000000079c5 */ /* 0x000fcc0000000000 */
[----:B------:R-:W-:Y:S01]  /*b0b0*/  HGMMA.64x64x16.F32 R24, gdesc[UR4], R24, gsb0 ;  /* 0x00e00000041879f0 */ /* 0x000fe20008000818 */
[----:B------:R-:W-:Y:S02]  /*b0c0*/  ULDC UR4, c[0x0][0x9dc] ;  /* 0x0002770000047ab9 */ /* 0x000fe40000000800 */
[----:B------:R-:W-:Y:S01]  /*b0d0*/  IMAD.U32 R21, RZ, RZ, UR4 ;  /* 0x00000004ff157e24 */ /* 0x000fe2000f8e00ff */
[----:B------:R-:W-:Y:S02]  /*b0e0*/  WARPGROUP.DEPBAR.LE gsb0, 0x0 ;  /* 0x00008000000079c5 */ /* 0x000fe40000010000 */
[----:B------:R1:W-:Y:S02]  /*b0f0*/  @!P1 SYNCS.ARRIVE.TRANS64.RED.A1T0 RZ, [R0+URZ], RZ ;  /* 0x000000ff00ff99a7 */ /* 0x0003e4000810043f */
[----:B-1----:R-:W-:-:S05]  /*b100*/  LOP3.LUT R0, RZ, R21, RZ, 0x33, !PT ;  /* 0x00000015ff007212 */ /* 0x002fca00078e33ff */
[----:B------:R-:W-:-:S04]  /*b110*/  IMAD.IADD R60, R13, 0x1, R0 ;  /* 0x000000010d3c7824 */ /* 0x000fc800078e0200 */
[----:B------:R-:W-:Y:S01]  /*b120*/  IMAD.IADD R13, R60, 0x1, R59 ;  /* 0x000000013c0d7824 */ /* 0x000fe200078e023b */
[----:B------:R-:W-:Y:S06]  /*b130*/  @P3 BRA `(.L_x_2717) ;  /* 0x0000000000583947 */ /* 0x000fec0003800000 */
[----:B------:R-:W-:Y:S01]  /*b140*/  IADD3 R0, -R22, R23, R59 ;  /* 0x0000001716007210 */ /* 0x000fe20007ffe13b */
[----:B------:R-:W-:Y:S03]  /*b150*/  BSSY B0, `(.L_x_2718) ;  /* 0x0000010000007945 */ /* 0x000fe60003800000 */
        /* <DEDUP_REMOVED lines=10> */
.L_x_2719:
[----:B------:R-:W-:-:S06]  /*b200*/  UISETP.NE.AND UP0, UPT, UR41, 0x1, UPT ;  /* 0x000000012900788c */ /* 0x000fcc000bf05270 */
[----:B------:R-:W-:-:S05]  /*b210*/  PLOP3.LUT P3, PT, PT, PT, UP0, 0x80, 0x0 ;  /* 0x000000000000781c */ /* 0x000fca0003f6f008 */
[----:B------:R-:W-:-:S08]  /*b220*/  @UP0 ULDC.64 UR4, c[0x0][0x9e8] ;  /* 0x00027a0000040ab9 */ /* 0x000fd00000000a00 */
[----:B------:R-:W-:-:S05]  /*b230*/  @P3 IMAD.HI.U32 R20, R0, UR4, RZ ;  /* 0x0000000400143c27 */ /* 0x000fca000f8e00ff */
[----:B------:R-:W-:-:S07]  /*b240*/  @P3 SHF.R.U32.HI R0, RZ, UR5, R20 ;  /* 0x00000005ff003c19 */ /* 0x000fce0008011614 */
.L_x_2720:
[----:B------:R-:W-:Y:S05]  /*b250*/  BSYNC B0 ;  /* 0x0000000000007941 */ /* 0x000fea0003800000 */
.L_x_2718:
[----:B------:R-:W-:-:S04]  /*b260*/  IMAD R59, R0, UR41, -R56 ;  /* 0x00000029003b7c24 */ /* 0x000fc8000f8e0a38 */
[----:B------:R-:W-:-:S05]  /*b270*/  IMAD.IADD R59, R59, 0x1, -R186 ;  /* 0x000000013b3b7824 */ /* 0x000fca00078e0aba */
[----:B------:R-:W-:Y:S02]  /*b280*/  VIMNMX R13, R13, R59, !PT ;  /* 0x0000003b0d0d7248 */ /* 0x000fe40007fe0100 */
[----:B------:R-:W-:-:S07]  /*b290*/  VIADDMNMX R12, R59, UR41, R12, PT ;  /* 0x000000293b0c7c46 */ /* 0x000fce000b80010c */
.L_x_2717:
[C---:B------:R-:W-:Y:S01]  /*b2a0*/  ISETP.GE.AND P3, PT, R62.reuse, 0x2, PT ;  /* 0x000000023e00780c */ /* 0x040fe20003f66270 */
[----:B------:R-:W1:Y:S01]  /*b2b0*/  SHFL.IDX PT, R3, R3, 0x1, 0x1c1f ;  /* 0x003c1f0003037f89 */ /* 0x000e6200000e0000 */
[----:B------:R-:W-:Y:S01]  /*b2c0*/  ISETP.GE.AND P4, PT, R62, 0x9, PT ;  /* 0x000000093e00780c */ /* 0x000fe20003f86270 */
[----:B------:R-:W-:Y:S01]  /*b2d0*/  UISETP.NE.AND UP0, UPT, UR47, URZ, UPT ;  /* 0x0000003f2f00728c */ /* 0x000fe2000bf05270 */
[C---:B------:R-:W-:Y:S02]  /*b2e0*/  ISETP.GT.AND P6, PT, R13.reuse, 0x1, !P3 ;  /* 0x000000010d00780c */ /* 0x040fe40005fc4270 */
[----:B------:R-:W-:Y:S02]  /*b2f0*/  ISETP.GT.AND P5, PT, R13, 0x8, !P4 ;  /* 0x000000080d00780c */ /* 0x000fe400067a4270 */
[C---:B------:R-:W-:Y:S02]  /*b300*/  ISETP.LT.OR P6, PT, R12.reuse, 0x2, P6 ;  /* 0x000000020c00780c */ /* 0x040fe400037c1670 */
[----:B------:R-:W-:-:S02]  /*b310*/  ISETP.LT.OR P5, PT, R12, 0x9, P5 ;  /* 0x000000090c00780c */ /* 0x000fc40002fa1670 */
[----:B-----5:R-:W-:Y:S02]  /*b320*/  FSEL R76, R25, -INF , !P6 ;  /* 0xff800000194c7808 */ /* 0x020fe40007000000 */
[----:B------:R-:W-:Y:S02]  /*b330*/  ISETP.GE.AND P6, PT, R62, 0xa, PT ;  /* 0x0000000a3e00780c */ /* 0x000fe40003fc6270 */
[----:B------:R-:W-:Y:S02]  /*b340*/  FSEL R74, R28, -INF , !P5 ;  /* 0xff8000001c4a7808 */ /* 0x000fe40006800000 */
[----:B------:R-:W-:Y:S02]  /*b350*/  ISETP.GT.AND P5, PT, R13, 0x9, !P6 ;  /* 0x000000090d00780c */ /* 0x000fe400077a4270 */
[----:B------:R-:W-:Y:S02]  /*b360*/  P2R R59, PR, RZ, 0x40 ;  /* 0x00000040ff3b7803 */ /* 0x000fe40000000000 */
[----:B------:R-:W-:-:S02]  /*b370*/  ISETP.LT.OR P5, PT, R12, 0xa, P5 ;  /* 0x0000000a0c00780c */ /* 0x000fc40002fa1670 */
[----:B------:R-:W-:Y:S02]  /*b380*/  ISETP.GE.AND P6, PT, R62, 0x11, PT ;  /* 0x000000113e00780c */ /* 0x000fe40003fc6270 */
[----:B------:R-:W-:Y:S01]  /*b390*/  FSEL R72, R29, -INF , !P5 ;  /* 0xff8000001d487808 */ /* 0x000fe20006800000 */
[----:B-1----:R-:W-:Y:S01]  /*b3a0*/  IMAD.IADD R29, R60, 0x1, R3 ;  /* 0x000000013c1d7824 */ /* 0x002fe200078e0203 */
        /* <DEDUP_REMOVED lines=10> */
[C---:B------:R-:W-:Y:S02]  /*b450*/  ISETP.GT.AND P5, PT, R13.reuse, 0x18, !P6 ;  /* 0x000000180d00780c */ /* 0x040fe400077a4270 */
        /* <DEDUP_REMOVED lines=37> */
[----:B------:R-:W-:Y:S02]  /*b6b0*/  VIADDMNMX R25, R3, R61, R58, PT ;  /* 0x0000003d03197246 */ /* 0x000fe4000380013a */
        /* <DEDUP_REMOVED lines=12> */
[----:B------:R-:W-:-:S04]  /*b780*/  ISETP.GT.AND P6, PT, R13, 0x39, !P6 ;  /* 0x000000390d00780c */ /* 0x000fc800077c4270 */
[----:B------:R-:W-:-:S04]  /*b790*/  ISETP.LT.OR P6, PT, R12, 0x3a, P6 ;  /* 0x0000003a0c00780c */ /* 0x000fc800037c1670 */
[----:B------:R-:W-:Y:S02]  /*b7a0*/  FSEL R24, R53, -INF , !P6 ;  /* 0xff80000035187808 */ /* 0x000fe40007000000 */
[----:B------:R-:W-:-:S13]  /*b7b0*/  PLOP3.LUT P6, PT, PT, PT, UP0, 0x40, 0x0 ;  /* 0x000000000000781c */ /* 0x000fda0003fce808 */
[----:B------:R-:W-:Y:S05]  /*b7c0*/  @P6 BRA `(.L_x_2721) ;  /* 0x0000000000606947 */ /* 0x000fea0003800000 */
        /* <DEDUP_REMOVED lines=13> */
.L_x_2723:
[----:B------:R-:W-:-:S06]  /*b8a0*/  UISETP.NE.AND UP0, UPT, UR41, 0x1, UPT ;  /* 0x000000012900788c */ /* 0x000fcc000bf05270 */
[----:B------:R-:W-:-:S05]  /*b8b0*/  PLOP3.LUT P6, PT, PT, PT, UP0, 0x80, 0x0 ;  /* 0x000000000000781c */ /* 0x000fca0003fcf008 */
[----:B------:R-:W-:-:S08]  /*b8c0*/  @UP0 ULDC.64 UR4, c[0x0][0x9e8] ;  /* 0x00027a0000040ab9 */ /* 0x000fd00000000a00 */
[----:B------:R-:W-:Y:S01]  /*b8d0*/  @P6 IMAD.HI.U32 R12, R3, UR4, RZ ;  /* 0x00000004030c6c27 */ /* 0x000fe2000f8e00ff */
[----:B------:R-:W-:-:S13]  /*b8e0*/  PLOP3.LUT P6, PT, PT, PT, UP0, 0x80, 0x0 ;  /* 0x000000000000781c */ /* 0x000fda0003fcf008 */
[----:B------:R-:W-:-:S07]  /*b8f0*/  @P6 SHF.R.U32.HI R3, RZ, UR5, R12 ;  /* 0x00000005ff036c19 */ /* 0x000fce000801160c */
.L_x_2724:
[----:B------:R-:W-:Y:S05]  /*b900*/  BSYNC B0 ;  /* 0x0000000000007941 */ /* 0x000fea0003800000 */
.L_x_2722:
[----:B------:R-:W-:-:S04]  /*b910*/  IMAD R3, R3, UR41, -R56 ;  /* 0x0000002903037c24 */ /* 0x000fc8000f8e0a38 */
[----:B------:R-:W-:-:S05]  /*b920*/  IMAD.IADD R12, R3, 0x1, -R186 ;  /* 0x00000001030c7824 */ /* 0x000fca00078e0aba */
[----:B------:R-:W-:Y:S02]  /*b930*/  VIMNMX R29, R29, R12, !PT ;  /* 0x0000000c1d1d7248 */ /* 0x000fe40007fe0100 */
[----:B------:R-:W-:-:S07]  /*b940*/  VIADDMNMX R25, R12, UR41, R25, PT ;  /* 0x000000290c197c46 */ /* 0x000fce000b800119 */
.L_x_2721:
[----:B------:R-:W-:Y:S01]  /*b950*/  BAR.SYNC.DEFER_BLOCKING 0xf, 0x100 ;  /* 0x03c4000000007b1d */ /* 0x000fe20000010000 */
[----:B------:R-:W-:Y:S02]  /*b960*/  ISETP.GT.AND P3, PT, R29, 0x1, !P3 ;  /* 0x000000011d00780c */ /* 0x000fe40005f64270 */
[----:B------:R-:W-:Y:S02]  /*b970*/  FMNMX.FTZ R3, R164, R76, !PT ;  /* 0x0000004ca4037209 */ /* 0x000fe40007810000 */
[----:B------:R-:W-:Y:S01]  /*b980*/  ISETP.LT.OR P3, PT, R25, 0x2, P3 ;  /* 0x000000021900780c */ /* 0x000fe20001f61670 */
[----:B------:R-:W-:Y:S01]  /*b990*/  ULDC UR4, c[0x0][0x988] ;  /* 0x0002620000047ab9 */ /* 0x000fe20000000800 */
[----:B------:R-:W-:Y:S01]  /*b9a0*/  FMNMX.FTZ R3, R74, R3, !PT ;  /* 0x000000034a037209 */ /* 0x000fe20007810000 */
[----:B------:R-:W-:Y:S01]  /*b9b0*/  IMAD.U32 R13, RZ, RZ, UR4 ;  /* 0x00000004ff0d7e24 */ /* 0x000fe2000f8e00ff */
        /* <DEDUP_REMOVED lines=27> */
[----:B------:R-:W-:Y:S02]  /*bb70*/  FMNMX.FTZ R3, R52, R3, !PT ;  /* 0x0000000334037209 */ /* 0x000fe40007810000 */
[----:B------:R-:W-:Y:S02]  /*bb80*/  FSEL R38, R38, -INF , !P3 ;  /* 0xff80000026267808 */ /* 0x000fe40005800000 */
[----:B------:R-:W-:Y:S02]  /*bb90*/  ISETP.NE.AND P3, PT, R67, RZ, PT ;  /* 0x000000ff4300720c */ /* 0x000fe40003f65270 */
[----:B------:R-:W-:Y:S02]  /*bba0*/  FMNMX.FTZ R27, R24, R3, !PT ;  /* 0x00000003181b7209 */ /* 0x000fe40007810000 */
[----:B------:R-:W-:-:S02]  /*bbb0*/  ISETP.GT.AND P3, PT, R29, 0x19, !P3 ;  /* 0x000000191d00780c */ /* 0x000fc40005f64270 */
[----:B------:R-:W-:Y:S01]  /*bbc0*/  ISETP.GT.AND P4, PT, R29, 0x8, !P4 ;  /* 0x000000081d00780c */ /* 0x000fe20006784270 */
[----:B------:R-:W1:Y:S01]  /*bbd0*/  SHFL.BFLY PT, R12, R27, 0x2, 0x1f ;  /* 0x0c401f001b0c7f89 */ /* 0x000e6200000e0000 */
[C---:B------:R-:W-:Y:S02]  /*bbe0*/  ISETP.LT.OR P3, PT, R25.reuse, 0x1a, P3 ;  /* 0x0000001a1900780c */ /* 0x040fe40001f61670 */
[----:B------:R-:W-:Y:S02]  /*bbf0*/  ISETP.LT.OR P4, PT, R25, 0x9, P4 ;  /* 0x000000091900780c */ /* 0x000fe40002781670 */
[----:B------:R-:W-:Y:S02]  /*bc00*/  FSEL R60, R39, -INF , !P3 ;  /* 0xff800000273c7808 */ /* 0x000fe40005800000 */
[----:B------:R-:W-:Y:S02]  /*bc10*/  ISETP.NE.AND P3, PT, R37, RZ, PT ;  /* 0x000000ff2500720c */ /* 0x000fe40003f65270 */
        /* <DEDUP_REMOVED lines=8> */
[----:B------:R-:W-:Y:S02]  /*bca0*/  ISETP.GT.AND P3, PT, R29, 0x21, !P3 ;  /* 0x000000211d00780c */ /* 0x000fe40005f64270 */
[----:B-1----:R-:W-:Y:S02]  /*bcb0*/  FMNMX.FTZ R31, R27, R12, !PT ;  /* 0x0000000c1b1f7209 */ /* 0x002fe40007810000 */
[C---:B------:R-:W-:Y:S02]  /*bcc0*/  ISETP.LT.OR P3, PT, R25.reuse, 0x22, P3 ;  /* 0x000000221900780c */ /* 0x040fe40001f61670 */
[----:B------:R-:W-:Y:S01]  /*bcd0*/  ISETP.LT.OR P5, PT, R25, 0x39, P5 ;  /* 0x000000391900780c */ /* 0x000fe20002fa1670 */
[----:B------:R-:W1:Y:S01]  /*bce0*/  SHFL.BFLY PT, R12, R31, 0x1, 0x1f ;  /* 0x0c201f001f0c7f89 */ /* 0x000e6200000e0000 */
[----:B------:R-:W-:-:S02]  /*bcf0*/  FSEL R62, R43, -INF , !P3 ;  /* 0xff8000002b3e7808 */ /* 0x000fc40005800000 */
[----:B------:R-:W-:Y:S02]  /*bd00*/  ISETP.NE.AND P3, PT, R41, RZ, PT ;  /* 0x000000ff2900720c */ /* 0x000fe40003f65270 */
[----:B------:R-:W-:Y:S02]  /*bd10*/  FSEL R54, R54, -INF , !P5 ;  /* 0xff80000036367808 */ /* 0x000fe40006800000 */
[----:B------:R-:W-:-:S04]  /*bd20*/  ISETP.GT.AND P3, PT, R29, 0x28, !P3 ;  /* 0x000000281d00780c */ /* 0x000fc80005f64270 */
[----:B------:R-:W-:-:S04]  /*bd30*/  ISETP.LT.OR P3, PT, R25, 0x29, P3 ;  /* 0x000000291900780c */ /* 0x000fc80001f61670 */
[----:B------:R-:W-:Y:S02]  /*bd40*/  FSEL R46, R46, -INF , !P3 ;  /* 0xff8000002e2e7808 */ /* 0x000fe40005800000 */
[----:B------:R-:W-:Y:S02]  /*bd50*/  ISETP.GT.AND P3, PT, R29, 0x29, !P4 ;  /* 0x000000291d00780c */ /* 0x000fe40006764270 */
[----:B------:R-:W-:Y:S02]  /*bd60*/  ISETP.NE.AND P4, PT, R73, RZ, PT ;  /* 0x000000ff4900720c */ /* 0x000fe40003f85270 */
[----:B------:R-:W-:Y:S02]  /*bd70*/  ISETP.LT.OR P3, PT, R25, 0x2a, P3 ;  /* 0x0000002a1900780c */ /* 0x000fe40001f61670 */
[----:B------:R-:W-:Y:S02]  /*bd80*/  ISETP.GT.AND P4, PT, R29, 0x31, !P4 ;  /* 0x000000311d00780c */ /* 0x000fe40006784270 */
[----:B------:R-:W-:-:S02]  /*bd90*/  FSEL R64, R47, -INF , !P3 ;  /* 0xff8000002f407808 */ /* 0x000fc40005800000 */
[----:B------:R-:W-:Y:S02]  /*bda0*/  ISETP.GT.AND P3, PT, R29, RZ, !P6 ;  /* 0x000000ff1d00720c */ /* 0x000fe40007764270 */
[----:B-1----:R-:W-:Y:S02]  /*bdb0*/  FMNMX.FTZ R12, R31, R12, !PT ;  /* 0x0000000c1f0c7209 */ /* 0x002fe40007810000 */
[----:B------:R-:W-:Y:S02]  /*bdc0*/  ISETP.LT.OR P3, PT, R25, 0x1, P3 ;  /* 0x000000011900780c */ /* 0x000fe40001f61670 */
[----:B------:R-:W-:Y:S01]  /*bdd0*/  ISETP.NE.AND P6, PT, R49, RZ, PT ;  /* 0x000000ff3100720c */ /* 0x000fe20003fc5270 */
[----:B------:R-:W-:Y:S01]  /*bde0*/  FMUL.FTZ R3, R12, R13 ;  /* 0x0000000d0c037220 */ /* 0x000fe20000410000 */
[----:B------:R-:W-:Y:S02]  /*bdf0*/  FSEL R26, R26, -INF , !P3 ;  /* 0xff8000001a1a7808 */ /* 0x000fe40005800000 */
[----:B------:R-:W-:-:S02]  /*be00*/  FSETP.NEU.FTZ.AND P3, PT, R12, -INF , PT ;  /* 0xff8000000c00780b */ /* 0x000fc40003f7d000 */
[----:B------:R-:W-:Y:S02]  /*be10*/  ISETP.LT.OR P4, PT, R25, 0x32, P4 ;  /* 0x000000321900780c */ /* 0x000fe40002781670 */
[----:B------:R-:W-:Y:S02]  /*be20*/  FSEL R33, R3, RZ, P3 ;  /* 0x000000ff03217208 */ /* 0x000fe40001800000 */
[----:B------:R-:W-:Y:S02]  /*be30*/  FMNMX.FTZ R3, R26, R36, !PT ;  /* 0x000000241a037209 */ /* 0x000fe40007810000 */
[----:B------:R-:W-:Y:S01]  /*be40*/  ISETP.NE.AND P3, PT, R45, RZ, PT ;  /* 0x000000ff2d00720c */ /* 0x000fe20003f65270 */
[--C-:B------:R-:W-:Y:S01]  /*be50*/  FFMA.FTZ R27, R76, R13, -R33.reuse ;  /* 0x0000000d4c1b7223 */ /* 0x100fe20000010821 */
[----:B------:R-:W-:Y:S01]  /*be60*/  FMNMX.FTZ R3, R30, R3, !PT ;  /* 0x000000031e037209 */ /* 0x000fe20007810000 */
[-CC-:B------:R-:W-:Y:S01]  /*be70*/  FFMA.FTZ R35, R20, R13.reuse, -R33.reuse ;  /* 0x0000000d14237223 */ /* 0x180fe20000010821 */
[----:B------:R-:W-:Y:S01]  /*be80*/  ISETP.GT.AND P3, PT, R29, 0x30, !P3 ;  /* 0x000000301d00780c */ /* 0x000fe20005f64270 */
[--C-:B------:R-:W-:Y:S01]  /*be90*/  FFMA.FTZ R0, R0, R13, -R33.reuse ;  /* 0x0000000d00007223 */ /* 0x100fe20000010821 */
[----:B------:R-:W-:Y:S01]  /*bea0*/  FMNMX.FTZ R3, R56, R3, !PT ;  /* 0x0000000338037209 */ /* 0x000fe20007810000 */
[--C-:B------:R-:W-:Y:S01]  /*beb0*/  FFMA.FTZ R164, R164, R13, -R33.reuse ;  /* 0x0000000da4a47223 */ /* 0x100fe20000010821 */
[----:B------:R-:W-:Y:S01]  /*bec0*/  ISETP.LT.OR P3, PT, R25, 0x31, P3 ;  /* 0x000000311900780c */ /* 0x000fe20001f61670 */
[----:B------:R-:W-:Y:S01]  /*bed0*/  MUFU.EX2 R31, R0 ;  /* 0x00000000001f7308 */ /* 0x000fe20000000800 */
[----:B------:R-:W-:Y:S01]  /*bee0*/  FMNMX.FTZ R3, R34, R3, !PT ;  /* 0x0000000322037209 */ /* 0x000fe20007810000 */
[-CC-:B------:R-:W-:Y:S01]  /*bef0*/  FFMA.FTZ R74, R74, R13.reuse, -R33.reuse ;  /* 0x0000000d4a4a7223 */ /* 0x180fe20000010821 */
[----:B------:R-:W-:Y:S01]  /*bf00*/  FSEL R50, R50, -INF , !P3 ;  /* 0xff80000032327808 */ /* 0x000fe20005800000 */
[--C-:B------:R-:W-:Y:S01]  /*bf10*/  FFMA.FTZ R70, R70, R13, -R33.reuse ;  /* 0x0000000d46467223 */ /* 0x100fe20000010821 */
[----:B------:R-:W-:Y:S01]  /*bf20*/  FMNMX.FTZ R3, R58, R3, !PT ;  /* 0x000000033a037209 */ /* 0x000fe20007810000 */
[-CC-:B------:R-:W-:Y:S01]  /*bf30*/  FFMA.FTZ R68, R68, R13.reuse, -R33.reuse ;  /* 0x0000000d44447223 */ /* 0x180fe20000010821 */
[----:B------:R-:W-:Y:S01]  /*bf40*/  ISETP.GT.AND P6, PT, R29, 0x39, !P6 ;  /* 0x000000391d00780c */ /* 0x000fe200077c4270 */
[--C-:B------:R-:W-:Y:S01]  /*bf50*/  FFMA.FTZ R66, R66, R13, -R33.reuse ;  /* 0x0000000d42427223 */ /* 0x100fe20000010821 */
[----:B------:R-:W-:Y:S01]  /*bf60*/  FMNMX.FTZ R3, R38, R3, !PT ;  /* 0x0000000326037209 */ /* 0x000fe20007810000 */
[-CC-:B------:R-:W-:Y:S01]  /*bf70*/  FFMA.FTZ R40, R40, R13.reuse, -R33.reuse ;  /* 0x0000000d28287223 */ /* 0x180fe20000010821 */
[----:B------:R-:W-:Y:S01]  /*bf80*/  FSEL R78, R51, -INF , !P4 ;  /* 0xff800000334e7808 */ /* 0x000fe20006000000 */
[--C-:B------:R-:W-:Y:S01]  /*bf90*/  FFMA.FTZ R44, R44, R13, -R33.reuse ;  /* 0x0000000d2c2c7223 */ /* 0x100fe20000010821 */
[----:B------:R-:W-:Y:S01]  /*bfa0*/  FMNMX.FTZ R3, R60, R3, !PT ;  /* 0x000000033c037209 */ /* 0x000fe20007810000 */
[-CC-:B------:R-:W-:Y:S01]  /*bfb0*/  FFMA.FTZ R28, R28, R13.reuse, -R33.reuse ;  /* 0x0000000d1c1c7223 */ /* 0x180fe20000010821 */
[----:B------:R-:W-:Y:S01]  /*bfc0*/  ISETP.LT.OR P6, PT, R25, 0x3a, P6 ;  /* 0x0000003a1900780c */ /* 0x000fe200037c1670 */
[--C-:B------:R-:W-:Y:S01]  /*bfd0*/  FFMA.FTZ R25, R72, R13, -R33.reuse ;  /* 0x0000000d48197223 */ /* 0x100fe20000010821 */
[----:B------:R-:W-:Y:S01]  /*bfe0*/  FMNMX.FTZ R3, R42, R3, !PT ;  /* 0x000000032a037209 */ /* 0x000fe20007810000 */
[-CC-:B------:R-:W-:Y:S01]  /*bff0*/  FFMA.FTZ R48, R48, R13.reuse, -R33.reuse ;  /* 0x0000000d30307223 */ /* 0x180fe20000010821 */
[----:B------:R-:W-:Y:S01]  /*c000*/  FSEL R76, R55, -INF , !P6 ;  /* 0xff800000374c7808 */ /* 0x000fe20007000000 */
[--C-:B------:R-:W-:Y:S01]  /*c010*/  FFMA.FTZ R32, R32, R13, -R33.reuse ;  /* 0x0000000d20207223 */ /* 0x100fe20000010821 */
[----:B------:R-:W-:Y:S01]  /*c020*/  FMNMX.FTZ R3, R62, R3, !PT ;  /* 0x000000033e037209 */ /* 0x000fe20007810000 */
[-CC-:B------:R-:W-:Y:S01]  /*c030*/  FFMA.FTZ R52, R52, R13.reuse, -R33.reuse ;  /* 0x0000000d34347223 */ /* 0x180fe20000010821 */
[----:B------:R-:W-:Y:S01]  /*c040*/  FFMA.FTZ R24, R24, R13, -R33 ;  /* 0x0000000d18187223 */ /* 0x000fe20000010821 */
[----:B------:R-:W-:Y:S01]  /*c050*/  MUFU.EX2 R164, R164 ;  /* 0x000000a400a47308 */ /* 0x000fe20000000800 */
[----:B------:R-:W-:-:S04]  /*c060*/  FMNMX.FTZ R3, R46, R3, !PT ;  /* 0x000000032e037209 */ /* 0x000fc80007810000 */
[----:B------:R-:W-:-:S03]  /*c070*/  FMNMX.FTZ R3, R64, R3, !PT ;  /* 0x0000000340037209 */ /* 0x000fc60007810000 */
[----:B------:R-:W1:Y:S01]  /*c080*/  MUFU.EX2 R27, R27 ;  /* 0x0000001b001b7308 */ /* 0x000e620000000800 */
[----:B------:R-:W-:-:S04]  /*c090*/  FMNMX.FTZ R3, R50, R3, !PT ;  /* 0x0000000332037209 */ /* 0x000fc80007810000 */
[----:B------:R-:W-:-:S03]  /*c0a0*/  FMNMX.FTZ R3, R78, R3, !PT ;  /* 0x000000034e037209 */ /* 0x000fc60007810000 */
[----:B------:R-:W-:Y:S01]  /*c0b0*/  MUFU.EX2 R74, R74 ;  /* 0x0000004a004a7308 */ /* 0x000fe20000000800 */
[----:B------:R-:W-:-:S04]  /*c0c0*/  FMNMX.FTZ R3, R54, R3, !PT ;  /* 0x0000000336037209 */ /* 0x000fc80007810000 */
[----:B------:R-:W-:-:S03]  /*c0d0*/  FMNMX.FTZ R3, R76, R3, !PT ;  /* 0x000000034c037209 */ /* 0x000fc60007810000 */
[----:B------:R-:W3:Y:S01]  /*c0e0*/  MUFU.EX2 R25, R25 ;  /* 0x0000001900197308 */ /* 0x000ee20000000800 */
[----:B-1----:R-:W-:Y:S01]  /*c0f0*/  FADD.FTZ R43, R164, R27 ;  /* 0x0000001ba42b7221 */ /* 0x002fe20000010000 */
[----:B------:R-:W1:Y:S01]  /*c100*/  SHFL.BFLY PT, R72, R3, 0x2, 0x1f ;  /* 0x0c401f0003487f89 */ /* 0x000e6200000e0000 */
[----:B------:R-:W-:-:S05]  /*c110*/  F2FP.F16.F32.PACK_AB R164, R27, R164 ;  /* 0x000000a41ba4723e */ /* 0x000fca00000000ff */
[----:B------:R-:W-:Y:S08]  /*c120*/  MUFU.EX2 R70, R70 ;  /* 0x0000004600467308 */ /* 0x000ff00000000800 */
[----:B------:R-:W4:Y:S01]  /*c130*/  MUFU.EX2 R29, R68 ;  /* 0x00000044001d7308 */ /* 0x000f220000000800 */
[----:B---3--:R-:W-:-:S07]  /*c140*/  F2FP.F16.F32.PACK_AB R166, R25, R74 ;  /* 0x0000004a19a6723e */ /* 0x008fce00000000ff */
[----:B------:R-:W3:Y:S01]  /*c150*/  MUFU.EX2 R66, R66 ;  /* 0x0000004200427308 */ /* 0x000ee20000000800 */
[----:B-1----:R-:W-:-:S05]  /*c160*/  FMNMX.FTZ R72, R3, R72, !PT ;  /* 0x0000004803487209 */ /* 0x002fca0007810000 */
[----:B------:R-:W1:Y:S02]  /*c170*/  SHFL.BFLY PT, R3, R72, 0x1, 0x1f ;  /* 0x0c201f0048037f89 */ /* 0x000e6400000e0000 */
[----:B------:R-:W-:Y:S01]  /*c180*/  MUFU.EX2 R40, R40 ;  /* 0x0000002800287308 */ /* 0x000fe20000000800 */
[----:B----4-:R-:W-:-:S07]  /*c190*/  F2FP.F16.F32.PACK_AB R160, R29, R70 ;  /* 0x000000461da0723e */ /* 0x010fce00000000ff */
[----:B------:R-:W4:Y:S01]  /*c1a0*/  MUFU.EX2 R35, R35 ;  /* 0x0000002300237308 */ /* 0x000f220000000800 */
[----:B---3--:R-:W-:-:S07]  /*c1b0*/  F2FP.F16.F32.PACK_AB R162, R31, R66 ;  /* 0x000000421fa2723e */ /* 0x008fce00000000ff */
[----:B------:R-:W-:Y:S01]  /*c1c0*/  MUFU.EX2 R44, R44 ;  /* 0x0000002c002c7308 */ /* 0x000fe20000000800 */
[----:B-1----:R-:W-:-:S07]  /*c1d0*/  FMNMX.FTZ R20, R72, R3, !PT ;  /* 0x0000000348147209 */ /* 0x002fce0007810000 */
[----:B------:R-:W1:Y:S01]  /*c1e0*/  MUFU.EX2 R37, R28 ;  /* 0x0000001c00257308 */ /* 0x000e620000000800 */
[----:B----4-:R-:W-:Y:S02]  /*c1f0*/  F2FP.F16.F32.PACK_AB R156, R35, R40 ;  /* 0x00000028239c723e */ /* 0x010fe400000000ff */
[C---:B------:R-:W-:Y:S01]  /*c200*/  FSETP.NEU.FTZ.AND P3, PT, R20.reuse, -INF , PT ;  /* 0xff8000001400780b */ /* 0x040fe20003f7d000 */
[----:B------:R-:W-:-:S04]  /*c210*/  FMUL.FTZ R0, R20, R13 ;  /* 0x0000000d14007220 */ /* 0x000fc80000410000 */
[----:B------:R3:W-:Y:S01]  /*c220*/  MUFU.EX2 R3, R24 ;  /* 0x0000001800037308 */ /* 0x0007e20000000800 */
[----:B------:R-:W-:Y:S01]  /*c230*/  FSEL R33, R0, RZ, P3 ;  /* 0x000000ff00217208 */ /* 0x000fe20001800000 */
[----:B------:R-:W-:-:S04]  /*c240*/  FADD.FTZ R0, R74, R43 ;  /* 0x0000002b4a007221 */ /* 0x000fc80000010000 */
[-CC-:B------:R-:W-:Y:S01]  /*c250*/  FFMA.FTZ R26, R26, R13.reuse, -R33.reuse ;  /* 0x0000000d1a1a7223 */ /* 0x180fe20000010821 */
[-CC-:B------:R-:W-:Y:S01]  /*c260*/  FFMA.FTZ R36, R36, R13.reuse, -R33.reuse ;  /* 0x0000000d24247223 */ /* 0x180fe20000010821 */
[-CC-:B------:R-:W-:Y:S01]  /*c270*/  FFMA.FTZ R30, R30, R13.reuse, -R33.reuse ;  /* 0x0000000d1e1e7223 */ /* 0x180fe20000010821 */
[-CC-:B------:R-:W-:Y:S01]  /*c280*/  FFMA.FTZ R56, R56, R13.reuse, -R33.reuse ;  /* 0x0000000d38387223 */ /* 0x180fe20000010821 */
[-CC-:B------:R-:W-:Y:S01]  /*c290*/  FFMA.FTZ R34, R34, R13.reuse, -R33.reuse ;  /* 0x0000000d22227223 */ /* 0x180fe20000010821 */
[----:B------:R-:W-:Y:S01]  /*c2a0*/  MUFU.EX2 R165, R36 ;  /* 0x0000002400a57308 */ /* 0x000fe20000000800 */
[-CC-:B------:R-:W-:Y:S01]  /*c2b0*/  FFMA.FTZ R58, R58, R13.reuse, -R33.reuse ;  /* 0x0000000d3a3a7223 */ /* 0x180fe20000010821 */
[-CC-:B------:R-:W-:Y:S01]  /*c2c0*/  FFMA.FTZ R38, R38, R13.reuse, -R33.reuse ;  /* 0x0000000d26267223 */ /* 0x180fe20000010821 */
[-CC-:B------:R-:W-:Y:S01]  /*c2d0*/  FFMA.FTZ R60, R60, R13.reuse, -R33.reuse ;  /* 0x0000000d3c3c7223 */ /* 0x180fe20000010821 */
[----:B------:R-:W-:Y:S01]  /*c2e0*/  FADD.FTZ R45, R25, R0 ;  /* 0x00000000192d7221 */ /* 0x000fe20000010000 */
[-CC-:B------:R-:W-:Y:S01]  /*c2f0*/  FFMA.FTZ R42, R42, R13.reuse, -R33.reuse ;  /* 0x0000000d2a2a7223 */ /* 0x180fe20000010821 */
[-CC-:B------:R-:W-:Y:S01]  /*c300*/  FFMA.FTZ R62, R62, R13.reuse, -R33.reuse ;  /* 0x0000000d3e3e7223 */ /* 0x180fe20000010821 */
[-C--:B------:R-:W-:Y:S01]  /*c310*/  FFMA.FTZ R46, R46, R13.reuse, -R33 ;  /* 0x0000000d2e2e7223 */ /* 0x080fe20000010821 */
[----:B------:R-:W4:Y:S01]  /*c320*/  MUFU.EX2 R26, R26 ;  /* 0x0000001a001a7308 */ /* 0x000f220000000800 */
[----:B---3--:R-:W-:Y:S01]  /*c330*/  FADD.FTZ R24, R70, R45 ;  /* 0x0000002d46187221 */ /* 0x008fe20000010000 */
[-CC-:B------:R-:W-:Y:S01]  /*c340*/  FFMA.FTZ R64, R64, R13.reuse, -R33.reuse ;  /* 0x0000000d40407223 */ /* 0x180fe20000010821 */
[-CC-:B------:R-:W-:Y:S01]  /*c350*/  FFMA.FTZ R50, R50, R13.reuse, -R33.reuse ;  /* 0x0000000d32327223 */ /* 0x180fe20000010821 */
[-CC-:B------:R-:W-:Y:S01]  /*c360*/  FFMA.FTZ R78, R78, R13.reuse, -R33.reuse ;  /* 0x0000000d4e4e7223 */ /* 0x180fe20000010821 */
[----:B------:R-:W-:Y:S01]  /*c370*/  FADD.FTZ R47, R29, R24 ;  /* 0x000000181d2f7221 */ /* 0x000fe20000010000 */
[-CC-:B------:R-:W-:Y:S01]  /*c380*/  FFMA.FTZ R54, R54, R13.reuse, -R33.reuse ;  /* 0x0000000d36367223 */ /* 0x180fe20000010821 */
[----:B------:R-:W-:Y:S01]  /*c390*/  FFMA.FTZ R33, R76, R13, -R33 ;  /* 0x0000000d4c217223 */ /* 0x000fe20000010821 */
[----:B------:R-:W3:Y:S01]  /*c3a0*/  MUFU.EX2 R30, R30 ;  /* 0x0000001e001e7308 */ /* 0x000ee20000000800 */
[----:B------:R-:W-:Y:S01]  /*c3b0*/  FADD.FTZ R24, R66, R47 ;  /* 0x0000002f42187221 */ /* 0x000fe20000010000 */
[----:B-1----:R-:W-:-:S06]  /*c3c0*/  F2FP.F16.F32.PACK_AB R158, R37, R44 ;  /* 0x0000002c259e723e */ /* 0x002fcc00000000ff */
[----:B------:R-:W1:Y:S01]  /*c3d0*/  MUFU.EX2 R167, R56 ;  /* 0x0000003800a77308 */ /* 0x000e620000000800 */
[----:B----4-:R-:W-:Y:S01]  /*c3e0*/  FADD.FTZ R43, R26, R165 ;  /* 0x000000a51a2b7221 */ /* 0x010fe20000010000 */
[----:B------:R-:W-:-:S06]  /*c3f0*/  F2FP.F16.F32.PACK_AB R165, R165, R26 ;  /* 0x0000001aa5a5723e */ /* 0x000fcc00000000ff */
[----:B------:R-:W4:Y:S01]  /*c400*/  MUFU.EX2 R34, R34 ;  /* 0x0000002200227308 */ /* 0x000f220000000800 */
[----:B---3--:R-:W-:-:S07]  /*c410*/  FADD.FTZ R0, R30, R43 ;  /* 0x0000002b1e007221 */ /* 0x008fce0000010000 */
[----:B------:R-:W3:Y:S01]  /*c420*/  MUFU.EX2 R161, R58 ;  /* 0x0000003a00a17308 */ /* 0x000ee20000000800 */
[C---:B-1----:R-:W-:Y:S01]  /*c430*/  FADD.FTZ R45, R167.reuse, R0 ;  /* 0x00000000a72d7221 */ /* 0x042fe20000010000 */
[----:B------:R-:W-:-:S05]  /*c440*/  F2FP.F16.F32.PACK_AB R167, R167, R30 ;  /* 0x0000001ea7a7723e */ /* 0x000fca00000000ff */
[----:B------:R1:W-:Y:S01]  /*c450*/  STSM.16.M88.4 [R196+0x26800], R164 ;  /* 0x026800a4c4007844 */ /* 0x0003e20000000200 */
[----:B------:R-:W5:Y:S01]  /*c460*/  MUFU.EX2 R38, R38 ;  /* 0x0000002600267308 */ /* 0x000f620000000800 */
[----:B----4-:R-:W-:Y:S01]  /*c470*/  FADD.FTZ R0, R34, R45 ;  /* 0x0000002d22007221 */ /* 0x010fe20000010000 */
[----:B------:R-:W-:-:S04]  /*c480*/  FADD.FTZ R45, R31, R24 ;  /* 0x000000181f2d7221 */ /* 0x000fc80000010000 */
[----:B------:R-:W-:Y:S02]  /*c490*/  FADD.FTZ R24, R40, R45 ;  /* 0x0000002d28187221 */ /* 0x000fe40000010000 */
[----:B------:R-:W4:Y:S01]  /*c4a0*/  MUFU.EX2 R163, R60 ;  /* 0x0000003c00a37308 */ /* 0x000f220000000800 */
[C---:B---3--:R-:W-:Y:S01]  /*c4b0*/  FADD.FTZ R27, R161.reuse, R0 ;  /* 0x00000000a11b7221 */ /* 0x048fe20000010000 */
[----:B------:R-:W-:-:S06]  /*c4c0*/  F2FP.F16.F32.PACK_AB R161, R161, R34 ;  /* 0x00000022a1a1723e */ /* 0x000fcc00000000ff */
[----:B------:R-:W3:Y:S01]  /*c4d0*/  MUFU.EX2 R42, R42 ;  /* 0x0000002a002a7308 */ /* 0x000ee20000000800 */
[----:B-----5:R-:W-:Y:S01]  /*c4e0*/  FADD.FTZ R0, R38, R27 ;  /* 0x0000001b26007221 */ /* 0x020fe20000010000 */
[----:B------:R-:W-:-:S06]  /*c4f0*/  FADD.FTZ R27, R35, R24 ;  /* 0x00000018231b7221 */ /* 0x000fcc0000010000 */
[----:B------:R-:W5:Y:S01]  /*c500*/  MUFU.EX2 R157, R62 ;  /* 0x0000003e009d7308 */ /* 0x000f620000000800 */
[C---:B----4-:R-:W-:Y:S01]  /*c510*/  FADD.FTZ R25, R163.reuse, R0 ;  /* 0x00000000a3197221 */ /* 0x050fe20000010000 */
[----:B------:R-:W-:-:S05]  /*c520*/  F2FP.F16.F32.PACK_AB R163, R163, R38 ;  /* 0x00000026a3a3723e */ /* 0x000fca00000000ff */
[----:B------:R1:W-:Y:S01]  /*c530*/  STSM.16.M88.4 [R197], R160 ;  /* 0x000000a0c5007844 */ /* 0x0003e20000000200 */
[----:B------:R-:W4:Y:S01]  /*c540*/  MUFU.EX2 R46, R46 ;  /* 0x0000002e002e7308 */ /* 0x000f220000000800 */
[----:B---3--:R-:W-:-:S07]  /*c550*/  FADD.FTZ R0, R42, R25 ;  /* 0x000000192a007221 */ /* 0x008fce0000010000 */
[----:B------:R-:W3:Y:S01]  /*c560*/  MUFU.EX2 R41, R64 ;  /* 0x0000004000297308 */ /* 0x000ee20000000800 */
[C---:B-----5:R-:W-:Y:S01]  /*c570*/  FADD.FTZ R25, R157.reuse, R0 ;  /* 0x000000009d197221 */ /* 0x060fe20000010000 */
[----:B------:R-:W-:Y:S01]  /*c580*/  FADD.FTZ R0, R44, R27 ;  /* 0x0000001b2c007221 */ /* 0x000fe20000010000 */
[----:B------:R-:W-:-:S03]  /*c590*/  F2FP.F16.F32.PACK_AB R157, R157, R42 ;  /* 0x0000002a9d9d723e */ /* 0x000fc600000000ff */
[----:B------:R-:W-:Y:S02]  /*c5a0*/  FADD.FTZ R37, R37, R0 ;  /* 0x0000000025257221 */ /* 0x000fe40000010000 */
[----:B------:R-:W-:Y:S01]  /*c5b0*/  MUFU.EX2 R48, R48 ;  /* 0x0000003000307308 */ /* 0x000fe20000000800 */
[----:B----4-:R-:W-:-:S07]  /*c5c0*/  FADD.FTZ R24, R46, R25 ;  /* 0x000000192e187221 */ /* 0x010fce0000010000 */
[----:B------:R-:W4:Y:S01]  /*c5d0*/  MUFU.EX2 R39, R32 ;  /* 0x0000002000277308 */ /* 0x000f220000000800 */
[C---:B---3--:R-:W-:Y:S01]  /*c5e0*/  F2FP.F16.F32.PACK_AB R159, R41.reuse, R46 ;  /* 0x0000002e299f723e */ /* 0x048fe200000000ff */
[----:B------:R-:W-:-:S04]  /*c5f0*/  FADD.FTZ R41, R41, R24 ;  /* 0x0000001829297221 */ /* 0x000fc80000010000 */
[----:B------:R1:W-:Y:S02]  /*c600*/  STSM.16.M88.4 [R199], R156 ;  /* 0x0000009cc7007844 */ /* 0x0003e40000000200 */
[----:B------:R-:W-:Y:S08]  /*c610*/  MUFU.EX2 R50, R50 ;  /* 0x0000003200327308 */ /* 0x000ff00000000800 */
[----:B------:R-:W3:Y:S01]  /*c620*/  MUFU.EX2 R43, R78 ;  /* 0x0000004e002b7308 */ /* 0x000ee20000000800 */
[----:B----4-:R-:W-:Y:S01]  /*c630*/  F2FP.F16.F32.PACK_AB R152, R39, R48 ;  /* 0x000000302798723e */ /* 0x010fe200000000ff */
[----:B------:R-:W-:-:S04]  /*c640*/  FADD.FTZ R48, R48, R37 ;  /* 0x0000002530307221 */ /* 0x000fc80000010000 */
[----:B------:R-:W-:Y:S02]  /*c650*/  FADD.FTZ R39, R39, R48 ;  /* 0x0000003027277221 */ /* 0x000fe40000010000 */
[----:B------:R-:W4:Y:S08]  /*c660*/  MUFU.EX2 R52, R52 ;  /* 0x0000003400347308 */ /* 0x000f300000000800 */
[----:B------:R-:W-:Y:S01]  /*c670*/  MUFU.EX2 R54, R54 ;  /* 0x0000003600367308 */ /* 0x000fe20000000800 */
[----:B---3--:R-:W-:Y:S01]  /*c680*/  F2FP.F16.F32.PACK_AB R153, R43, R50 ;  /* 0x000000322b99723e */ /* 0x008fe200000000ff */
[----:B------:R-:W-:-:S04]  /*c690*/  FADD.FTZ R50, R50, R41 ;  /* 0x0000002932327221 */ /* 0x000fc80000010000 */
[----:B------:R-:W-:Y:S02]  /*c6a0*/  FADD.FTZ R43, R43, R50 ;  /* 0x000000322b2b7221 */ /* 0x000fe40000010000 */
[----:B------:R-:W3:Y:S01]  /*c6b0*/  MUFU.EX2 R33, R33 ;  /* 0x0000002100217308 */ /* 0x000ee20000000800 */
[----:B----4-:R-:W-:Y:S01]  /*c6c0*/  F2FP.F16.F32.PACK_AB R154, R3, R52 ;  /* 0x00000034039a723e */ /* 0x010fe200000000ff */
[----:B------:R-:W-:-:S04]  /*c6d0*/  FADD.FTZ R0, R52, R39 ;  /* 0x0000002734007221 */ /* 0x000fc80000010000 */
[----:B------:R-:W-:Y:S01]  /*c6e0*/  FADD.FTZ R0, R3, R0 ;  /* 0x0000000003007221 */ /* 0x000fe20000010000 */
[----:B---3--:R-:W-:Y:S01]  /*c6f0*/  F2FP.F16.F32.PACK_AB R155, R33, R54 ;  /* 0x00000036219b723e */ /* 0x008fe200000000ff */
[----:B------:R-:W-:-:S04]  /*c700*/  FADD.FTZ R54, R54, R43 ;  /* 0x0000002b36367221 */ /* 0x000fc80000010000 */
[----:B------:R1:W-:Y:S01]  /*c710*/  STSM.16.M88.4 [R198], R152 ;  /* 0x00000098c6007844 */ /* 0x0003e20000000200 */
[----:B------:R-:W-:Y:S01]  /*c720*/  FADD.FTZ R3, R33, R54 ;  /* 0x0000003621037221 */ /* 0x000fe20000010000 */
[----:B------:R-:W-:Y:S06]  /*c730*/  @!P0 BRA `(.L_x_2725) ;  /* 0x0000000000048947 */ /* 0x000fec0003800000 */
[----:B------:R-:W-:Y:S01]  /*c740*/  BPT.TRAP 0x1 ;  /* 0x000000040000795c */ /* 0x000fe20000300000 */
.L_x_2725:
[----:B------:R3:W4:Y:S01]  /*c750*/  SYNCS.PHASECHK.TRANS64.TRYWAIT P3, [R14+URZ+0x28c50], R57 ;  /* 0x028c50390e0075a7 */ /* 0x000722000806017f */
[----:B------:R-:W-:Y:S05]  /*c760*/  @!P0 BRA `(.L_x_2726) ;  /* 0x0000000000048947 */ /* 0x000fea0003800000 */
[----:B------:R-:W-:Y:S01]  /*c770*/  BPT.TRAP 0x1 ;  /* 0x000000040000795c */ /* 0x000fe20000300000 */
.L_x_2726:
[----:B------:R-:W0:Y:S01]  /*c780*/  @P2 LDC R27, c[0x0][0x44c] ;  /* 0x00011300ff1b2b82 */ /* 0x000e220000000800 */
[----:B------:R-:W-:Y:S01]  /*c790*/  ULDC UR44, c[0x0][0x9e4] ;  /* 0x00027900002c7ab9 */ /* 0x000fe20000000800 */
[----:B------:R-:W-:Y:S01]  /*c7a0*/  ULDC UR45, c[0x0][0x9dc] ;  /* 0x00027700002d7ab9 */ /* 0x000fe20000000800 */
[----:B------:R-:W-:Y:S01]  /*c7b0*/  ULDC UR39, c[0x0][0x988] ;  /* 0x0002620000277ab9 */ /* 0x000fe20000000800 */
[----:B------:R-:W-:Y:S01]  /*c7c0*/  ULDC UR46, c[0x0][0x9e0] ;  /* 0x00027800002e7ab9 */ /* 0x000fe20000000800 */
[----:B------:R-:W-:Y:S01]  /*c7d0*/  BSSY B0, `(.L_x_2727) ;  /* 0x0000006000007945 */ /* 0x000fe20003800000 */
[----:B------:R-:W-:Y:S02]  /*c7e0*/  IMAD R28, R18, 0x1000, R190 ;  /* 0x00001000121c7824 */ /* 0x000fe400078e02be */
[----:B------:R-:W0:Y:S01]  /*c7f0*/  @P2 LDC R30, c[0x0][0x450] ;  /* 0x00011400ff1e2b82 */ /* 0x000e220000000800 */
[----:B----4-:R-:W-:Y:S05]  /*c800*/  @P3 BRA `(.L_x_2728) ;  /* 0x0000000000083947 */ /* 0x010fea0003800000 */
[----:B------:R-:W4:Y:S02]  /*c810*/  SYNCS.PHASECHK.TRANS64.TRYWAIT P3, [R14+URZ+0x28c50], R57 ;  /* 0x028c50390e0075a7 */ /* 0x000f24000806017f */
[----:B----4-:R-:W-:Y:S05]  /*c820*/  @!P3 BRA `(.L_x_2729) ;  /* 0x0000016800f8b947 */ /* 0x010fea0003800000 */
.L_x_2728:
[----:B------:R-:W-:Y:S05]  /*c830*/  BSYNC B0 ;  /* 0x0000000000007941 */ /* 0x000fea0003800000 */
.L_x_2727:
[----:B------:R-:W-:Y:S01]  /*c840*/  IMAD.MOV.U32 R24, RZ, RZ, R28 ;  /* 0x000000ffff187224 */ /* 0x000fe200078e001c */
[----:B------:R-:W-:Y:S01]  /*c850*/  UISETP.NE.AND UP0, UPT, UR47, URZ, UPT ;  /* 0x0000003f2f00728c */ /* 0x000fe2000bf05270 */
[----:B------:R-:W-:Y:S02]  /*c860*/  IMAD.MOV.U32 R25, RZ, RZ, 0x40000040 ;  /* 0x40000040ff197424 */ /* 0x000fe400078e00ff */
[----:B0-----:R-:W-:Y:S01]  /*c870*/  @P2 IMAD.HI.U32 R27, R192, R27, RZ ;  /* 0x0000001bc01b2227 */ /* 0x001fe200078e00ff */
[----:B------:R-:W-:Y:S02]  /*c880*/  R2UR UR6, R24 ;  /* 0x00000000180672ca */ /* 0x000fe400000e0000 */
[C---:B------:R-:W-:Y:S01]  /*c890*/  R2UR UR7, R25.reuse ;  /* 0x00000000190772ca */ /* 0x040fe200000e0000 */
[----:B------:R-:W-:Y:S01]  /*c8a0*/  IMAD.MOV.U32 R169, RZ, RZ, R192 ;  /* 0x000000ffffa97224 */ /* 0x000fe200078e00c0 */
[----:B------:R-:W-:Y:S01]  /*c8b0*/  @P2 SHF.R.U32.HI R169, RZ, R30, R27 ;  /* 0x0000001effa92219 */ /* 0x000fe2000001161b */
[C---:B------:R-:W-:Y:S01]  /*c8c0*/  VIADD R24, R28.reuse, 0x80 ;  /* 0x000000801c187836 */ /* 0x040fe20000000000 */
[----:B------:R-:W-:Y:S01]  /*c8d0*/  R2UR UR11, R25 ;  /* 0x00000000190b72ca */ /* 0x000fe200000e0000 */
[C---:B------:R-:W-:Y:S01]  /*c8e0*/  VIADD R26, R28.reuse, 0x100 ;  /* 0x000001001c1a7836 */ /* 0x040fe20000000000 */
[----:B------:R-:W-:Y:S01]  /*c8f0*/  PLOP3.LUT P3, PT, PT, PT, UP0, 0x40, 0x0 ;  /* 0x000000000000781c */ /* 0x000fe20003f6e808 */
[----:B------:R-:W-:Y:S01]  /*c900*/  VIADD R28, R28, 0x180 ;  /* 0x000001801c1c7836 */ /* 0x000fe20000000000 */
[----:B------:R-:W-:Y:S01]  /*c910*/  R2UR UR10, R24 ;  /* 0x00000000180a72ca */ /* 0x000fe200000e0000 */
[----:B------:R-:W-:Y:S01]  /*c920*/  IMAD.MOV.U32 R27, RZ, RZ, 0x40000040 ;  /* 0x40000040ff1b7424 */ /* 0x000fe200078e00ff */
[----:B------:R-:W-:Y:S01]  /*c930*/  R2UR UR14, R26 ;  /* 0x000000001a0e72ca */ /* 0x000fe200000e0000 */
[----:B------:R-:W-:Y:S01]  /*c940*/  IMAD.MOV.U32 R29, RZ, RZ, 0x40000040 ;  /* 0x40000040ff1d7424 */ /* 0x000fe200078e00ff */
[----:B------:R-:W-:Y:S01]  /*c950*/  R2UR UR18, R28 ;  /* 0x000000001c1272ca */ /* 0x000fe200000e0000 */
[----:B--234-:R-:W-:Y:S01]  /*c960*/  @!P1 VIADD R14, R14, 0x28c60 ;  /* 0x00028c600e0e9836 */ /* 0x01cfe20000000000 */
[----:B------:R-:W-:-:S02]  /*c970*/  R2UR UR15, R27 ;  /* 0x000000001b0f72ca */ /* 0x000fc400000e0000 */
[----:B------:R-:W-:Y:S02]  /*c980*/  R2UR UR19, R29 ;  /* 0x000000001d1372ca */ /* 0x000fe400000e0000 */
[----:B------:R-:W-:Y:S01]  /*c990*/  WARPGROUP.ARRIVE ;  /* 0x00000000000079c5 */ /* 0x000fe20000000000 */
[----:B------:R-:W-:-:S05]  /*c9a0*/  @!P1 PRMT R14, RZ, 0x654, R14 ;  /* 0x00000654ff0e9816 */ /* 0x000fca000000000e */
        /* <DEDUP_REMOVED lines=19> */
[----:B0-----:R-:W0:Y:S01]  /*cae0*/  FENCE.VIEW.ASYNC.S ;  /* 0x00000000000073c6 */ /* 0x001e220000000000 */
[----:B-1----:R-:W-:-:S05]  /*caf0*/  IADD3 R152, R169, R23, -R22 ;  /* 0x00000017a9987210 */ /* 0x002fca0007ffe816 */
[----:B------:R-:W-:Y:S01]  /*cb00*/  VIADD R153, R152, UR40 ;  /* 0x0000002898997c36 */ /* 0x000fe20008000000 */
[----:B0-----:R-:W-:Y:S01]  /*cb10*/  NOP ;  /* 0x0000000000007918 */ /* 0x001fe20000000000 */
[----:B------:R-:W-:Y:S06]  /*cb20*/  BAR.ARV 0xe, 0x100 ;  /* 0x0384000000007b1d */ /* 0x000fec0000002000 */
[----:B------:R0:W-:Y:S02]  /*cb30*/  @!P1 SYNCS.ARRIVE.TRANS64.RED.A1T0 RZ, [R14+URZ], RZ ;  /* 0x000000ff0eff99a7 */ /* 0x0001e4000810043f */
[----:B0-----:R-:W-:Y:S01]  /*cb40*/  VIADD R14, R168, 0xfffffffe ;  /* 0xfffffffea80e7836 */ /* 0x001fe20000000000 */
[----:B------:R-:W-:Y:S06]  /*cb50*/  @P3 BRA `(.L_x_2730) ;  /* 0x0000000000543947 */ /* 0x000fec0003800000 */
[C---:B------:R-:W-:Y:S01]  /*cb60*/  ISETP.GT.AND P3, PT, R152.reuse, RZ, PT ;  /* 0x000000ff9800720c */ /* 0x040fe20003f64270 */
[----:B------:R-:W-:Y:S01]  /*cb70*/  BSSY B0, `(.L_x_2731) ;  /* 0x0000010000007945 */ /* 0x000fe20003800000 */
[----:B------:R-:W-:-:S11]  /*cb80*/  VIADD R154, R152, 0xffffffff ;  /* 0xffffffff989a7836 */ /* 0x000fd60000000000 */
[----:B------:R-:W-:Y:S05]  /*cb90*/  @P3 BRA `(.L_x_2732) ;  /* 0x0000000000203947 */ /* 0x000fea0003800000 */
[----:B------:R-:W-:Y:S01]  /*cba0*/  UISETP.NE.AND UP0, UPT, UR41, 0x1, UPT ;  /* 0x000000012900788c */ /* 0x000fe2000bf05270 */
[----:B------:R-:W-:-:S05]  /*cbb0*/  IMAD.MOV R152, RZ, RZ, -R152 ;  /* 0x000000ffff987224 */ /* 0x000fca00078e0a98 */
[----:B------:R-:W-:-:S05]  /*cbc0*/  PLOP3.LUT P3, PT, PT, PT, UP0, 0x80, 0x0 ;  /* 0x000000000000781c */ /* 0x000fca0003f6f008 */
[----:B------:R-:W-:-:S08]  /*cbd0*/  @UP0 ULDC.64 UR4, c[0x0][0x9e8] ;  /* 0x00027a0000040ab9 */ /* 0x000fd00000000a00 */
[----:B------:R-:W-:-:S05]  /*cbe0*/  @P3 IMAD.HI.U32 R154, R152, UR4, RZ ;  /* 0x00000004989a3c27 */ /* 0x000fca000f8e00ff */
[----:B------:R-:W-:-:S04]  /*cbf0*/  @P3 SHF.R.U32.HI R152, RZ, UR5, R154 ;  /* 0x00000005ff983c19 */ /* 0x000fc8000801169a */
[----:B------:R-:W-:Y:S01]  /*cc00*/  LOP3.LUT R154, RZ, R152, RZ, 0x33, !PT ;  /* 0x00000098ff9a7212 */ /* 0x000fe200078e33ff */
[----:B------:R-:W-:Y:S06]  /*cc10*/  BRA `(.L_x_2733) ;  /* 0x0000000000147947 */ /* 0x000fec0003800000 */
.L_x_2732:
[----:B------:R-:W-:-:S06]  /*cc20*/  UISETP.NE.AND UP0, UPT, UR41, 0x1, UPT ;  /* 0x000000012900788c */ /* 0x000fcc000bf05270 */
[----:B------:R-:W-:-:S05]  /*cc30*/  PLOP3.LUT P3, PT, PT, PT, UP0, 0x80, 0x0 ;  /* 0x000000000000781c */ /* 0x000fca0003f6f008 */
[----:B------:R-:W-:-:S08]  /*cc40*/  @UP0 ULDC.64 UR4, c[0x0][0x9e8] ;  /* 0x00027a0000040ab9 */ /* 0x000fd00000000a00 */
[----:B------:R-:W-:-:S05]  /*cc50*/  @P3 IMAD.HI.U32 R152, R154, UR4, RZ ;  /* 0x000000049a983c27 */ /* 0x000fca000f8e00ff */
[----:B------:R-:W-:-:S07]  /*cc60*/  @P3 SHF.R.U32.HI R154, RZ, UR5, R152 ;  /* 0x00000005ff9a3c19 */ /* 0x000fce0008011698 */
.L_x_2733:
[----:B------:R-:W-:Y:S05]  /*cc70*/  BSYNC B0 ;  /* 0x0000000000007941 */ /* 0x000fea0003800000 */
.L_x_2731:
[----:B------:R-:W-:-:S04]  /*cc80*/  IMAD.U32 R152, RZ, RZ, UR41 ;  /* 0x00000029ff987e24 */ /* 0x000fc8000f8e00ff */
[----:B------:R-:W-:-:S05]  /*cc90*/  IMAD R154, R154, R152, UR41 ;  /* 0x000000299a9a7e24 */ /* 0x000fca000f8e0298 */
[----:B------:R-:W-:-:S07]  /*cca0*/  VIMNMX R153, R153, R154, PT ;  /* 0x0000009a99997248 */ /* 0x000fce0003fe0100 */
.L_x_2730:
[----:B------:R-:W-:Y:S01]  /*ccb0*/  SHF.R.S32.HI R152, RZ, 0x1f, R153 ;  /* 0x0000001fff987819 */ /* 0x000fe20000011499 */
[----:B------:R-:W-:Y:S03]  /*ccc0*/  BSSY B1, `(.L_x_2734) ;  /* 0x0000252000017945 */ /* 0x000fe60003800000 */
[----:B------:R-:W-:-:S04]  /*ccd0*/  LEA.HI R152, R152, R153, RZ, 0x6 ;  /* 0x0000009998987211 */ /* 0x000fc800078f30ff */
[----:B------:R-:W-:-:S04]  /*cce0*/  SHF.R.S32.HI R152, RZ, 0x6, R152 ;  /* 0x00000006ff987819 */ /* 0x000fc80000011498 */
[----:B------:R-:W-:-:S04]  /*ccf0*/  VIMNMX R210, R202, R152, !PT ;  /* 0x00000098cad27248 */ /* 0x000fc80007fe0100 */
[----:B------:R-:W-:-:S13]  /*cd00*/  ISETP.GE.AND P3, PT, R14, R210, PT ;  /* 0x000000d20e00720c */ /* 0x000fda0003f66270 */
[----:B------:R-:W-:Y:S05]  /*cd10*/  @!P3 BRA `(.L_x_2735) ;  /* 0x000000240030b947 */ /* 0x000fea0003800000 */
[----:B------:R-:W-:Y:S01]  /*cd20*/  BSSY B0, `(.L_x_2736) ;  /* 0x0000248000007945 */ /* 0x000fe20003800000 */
.L_x_2755:
[----:B------:R-:W-:-:S05]  /*cd30*/  VIADD R211, R18, 0x1 ;  /* 0x0000000112d37836 */ /* 0x000fca0000000000 */
[----:B------:R-:W-:-:S04]  /*cd40*/  ISETP.NE.AND P3, PT, R211, 0x2, PT ;  /* 0x00000002d300780c */ /* 0x000fc80003f65270 */
[----:B------:R-:W-:Y:S02]  /*cd50*/  SEL R13, RZ, 0x1, P3 ;  /* 0x00000001ff0d7807 */ /* 0x000fe40001800000 */
[----:B------:R-:W-:Y:S02]  /*cd60*/  SEL R211, R211, RZ, P3 ;  /* 0x000000ffd3d37207 */ /* 0x000fe40001800000 */
[----:B------:R-:W-:Y:S01]  /*cd70*/  LOP3.LUT R19, R19, R13, RZ, 0x3c, !PT ;  /* 0x0000000d13137212 */ /* 0x000fe200078e3cff */
[----:B0-----:R-:W-:Y:S06]  /*cd80*/  @!P0 BRA `(.L_x_2737) ;  /* 0x0000000000048947 */ /* 0x001fec0003800000 */
[----:B------:R-:W-:Y:S01]  /*cd90*/  BPT.TRAP 0x1 ;  /* 0x000000040000795c */ /* 0x000fe20000300000 */
.L_x_2737:
[----:B------:R-:W-:Y:S01]  /*cda0*/  IMAD R212, R211, 0x8, R2 ;  /* 0x00000008d3d47824 */ /* 0x000fe200078e0202 */
[----:B------:R-:W-:-:S04]  /*cdb0*/  SHF.L.U32 R213, R19, 0x1f, RZ ;  /* 0x0000001f13d57819 */ /* 0x000fc800000006ff */
[----:B------:R0:W1:Y:S01]  /*cdc0*/  SYNCS.PHASECHK.TRANS64.TRYWAIT P3, [R212+URZ+0x28c30], R213 ;  /* 0x028c30d5d40075a7 */ /* 0x000062000806017f */
[----:B------:R-:W-:Y:S05]  /*cdd0*/  @!P0 BRA `(.L_x_2738) ;  /* 0x0000000000048947 */ /* 0x000fea0003800000 */
[----:B------:R-:W-:Y:S01]  /*cde0*/  BPT.TRAP 0x1 ;  /* 0x000000040000795c */ /* 0x000fe20000300000 */
.L_x_2738:
[----:B------:R-:W-:Y:S01]  /*cdf0*/  BSSY B2, `(.L_x_2739) ;  /* 0x0000006000027945 */ /* 0x000fe20003800000 */
[----:B------:R-:W-:Y:S02]  /*ce00*/  IMAD R206, R211, 0x200, R15 ;  /* 0x00000200d3ce7824 */ /* 0x000fe400078e020f */
[----:B------:R-:W-:Y:S01]  /*ce10*/  IMAD.MOV.U32 R207, RZ, RZ, 0x40000040 ;  /* 0x40000040ffcf7424 */ /* 0x000fe200078e00ff */
[----:B-1----:R-:W-:Y:S06]  /*ce20*/  @P3 BRA `(.L_x_2740) ;  /* 0x0000000000083947 */ /* 0x002fec0003800000 */
[----:B------:R-:W1:Y:S02]  /*ce30*/  SYNCS.PHASECHK.TRANS64.TRYWAIT P3, [R212+URZ+0x28c30], R213 ;  /* 0x028c30d5d40075a7 */ /* 0x000e64000806017f */
[----:B-1----:R-:W-:Y:S05]  /*ce40*/  @!P3 BRA `(.L_x_2741) ;  /* 0x000001640084b947 */ /* 0x002fea0003800000 */
.L_x_2740:
[----:B------:R-:W-:Y:S05]  /*ce50*/  BSYNC B2 ;  /* 0x0000000000027941 */ /* 0x000fea0003800000 */
.L_x_2739:
[C---:B------:R-:W-:Y:S01]  /*ce60*/  R2UR UR6, R206.reuse ;  /* 0x00000000ce0672ca */ /* 0x040fe200000e0000 */
[----:B------:R-:W-:Y:S01]  /*ce70*/  WARPGROUP.ARRIVE ;  /* 0x00000000000079c5 */ /* 0x000fe20000000000 */
[----:B------:R-:W-:Y:S01]  /*ce80*/  R2UR UR7, R207 ;  /* 0x00000000cf0772ca */ /* 0x000fe200000e0000 */
[----:B------:R-:W-:Y:S01]  /*ce90*/  VIADD R208, R206, 0x2 ;  /* 0x00000002ced07836 */ /* 0x000fe20000000000 */
[----:B------:R-:W-:Y:S01]  /*cea0*/  R2UR UR4, R4 ;  /* 0x00000000040472ca */ /* 0x000fe200000e0000 */
[----:B------:R-:W-:Y:S01]  /*ceb0*/  IMAD.MOV.U32 R209, RZ, RZ, 0x40000040 ;  /* 0x40000040ffd17424 */ /* 0x000fe200078e00ff */
[----:B------:R-:W-:Y:S01]  /*cec0*/  R2UR UR5, R5 ;  /* 0x00000000050572ca */ /* 0x000fe200000e0000 */
[----:B------:R-:W-:Y:S01]  /*ced0*/  IMAD.MOV.U32 R207, RZ, RZ, 0x40000040 ;  /* 0x40000040ffcf7424 */ /* 0x000fe200078e00ff */
[----:B------:R-:W2:Y:S01]  /*cee0*/  @P2 LDC R21, c[0x0][0x44c] ;  /* 0x00011300ff152b82 */ /* 0x000ea20000000800 */
[----:B------:R-:W-:Y:S01]  /*cef0*/  IMAD.IADD R233, R201, 0x1, R192 ;  /* 0x00000001c9e97824 */ /* 0x000fe200078e02c0 */
[----:B------:R-:W-:-:S06]  /*cf00*/  UISETP.NE.AND UP0, UPT, UR47, URZ, UPT ;  /* 0x0000003f2f00728c */ /* 0x000fcc000bf05270 */
[----:B------:R-:W3:Y:S01]  /*cf10*/  @P2 LDC R13, c[0x0][0x450] ;  /* 0x00011400ff0d2b82 */ /* 0x000ee20000000800 */
[----:B------:R-:W-:Y:S02]  /*cf20*/  PLOP3.LUT P3, PT, PT, PT, UP0, 0x40, 0x0 ;  /* 0x000000000000781c */ /* 0x000fe40003f6e808 */
[----:B------:R-:W-:Y:S01]  /*cf30*/  HGMMA.64x64x16.F32 R152, gdesc[UR4], RZ, !UPT, gsb0 ;  /* 0x00e00000049879f0 */ /* 0x000fe2000c0008ff */
[----:B------:R-:W-:Y:S01]  /*cf40*/  R2UR UR6, R208 ;  /* 0x00000000d00672ca */ /* 0x000fe200000e0000 */
[----:B------:R-:W-:Y:S01]  /*cf50*/  VIADD R208, R206, 0x4 ;  /* 0x00000004ced07836 */ /* 0x000fe20000000000 */
[----:B------:R-:W-:Y:S01]  /*cf60*/  R2UR UR7, R209 ;  /* 0x00000000d10772ca */ /* 0x000fe200000e0000 */
[----:B------:R-:W-:Y:S01]  /*cf70*/  IMAD.MOV.U32 R209, RZ, RZ, 0x40000040 ;  /* 0x40000040ffd17424 */ /* 0x000fe200078e00ff */
[----:B------:R-:W-:Y:S01]  /*cf80*/  R2UR UR4, R10 ;  /* 0x000000000a0472ca */ /* 0x000fe200000e0000 */
[----:B------:R-:W-:Y:S01]  /*cf90*/  VIADD R206, R206, 0x6 ;  /* 0x00000006cece7836 */ /* 0x000fe20000000000 */
[----:B------:R-:W-:Y:S01]  /*cfa0*/  R2UR UR5, R11 ;  /* 0x000000000b0572ca */ /* 0x000fe200000e0000 */
[----:B--2---:R-:W-:-:S05]  /*cfb0*/  @P2 IMAD.HI.U32 R21, R233, R21, RZ ;  /* 0x00000015e9152227 */ /* 0x004fca00078e00ff */
[----:B---3--:R-:W-:Y:S01]  /*cfc0*/  @P2 SHF.R.U32.HI R233, RZ, R13, R21 ;  /* 0x0000000dffe92219 */ /* 0x008fe20000011615 */
[----:B------:R-:W-:Y:S02]  /*cfd0*/  @!P1 VIADD R13, R212, 0x28c40 ;  /* 0x00028c40d40d9836 */ /* 0x000fe40000000000 */
[----:B------:R-:W-:Y:S02]  /*cfe0*/  IMAD.U32 R21, RZ, RZ, UR45 ;  /* 0x0000002dff157e24 */ /* 0x000fe4000f8e00ff */
[----:B------:R-:W2:Y:S01]  /*cff0*/  SHFL.IDX PT, R234, R233, RZ, 0x1c1f ;  /* 0x001c1fffe9ea7589 */ /* 0x000ea200000e0000 */
[----:B------:R-:W-:Y:S02]  /*d000*/  @!P1 PRMT R13, RZ, 0x654, R13 ;  /* 0x00000654ff0d9816 */ /* 0x000fe4000000000d */
[----:B------:R-:W-:Y:S01]  /*d010*/  LOP3.LUT R232, RZ, R21, RZ, 0x33, !PT ;  /* 0x00000015ffe87212 */ /* 0x000fe200078e33ff */
        /* <DEDUP_REMOVED lines=16> */
[----:B------:R-:W-:Y:S03]  /*d120*/  HGMMA.64x64x16.F32 R152, gdesc[UR4], R152, gsb0 ;  /* 0x00e00000049879f0 */ /* 0x000fe60008000898 */
[----:B------:R-:W-:Y:S02]  /*d130*/  WARPGROUP.DEPBAR.LE gsb0, 0x0 ;  /* 0x00008000000079c5 */ /* 0x000fe40000010000 */
[----:B------:R3:W-:Y:S02]  /*d140*/  @!P1 SYNCS.ARRIVE.TRANS64.RED.A1T0 RZ, [R13+URZ], RZ ;  /* 0x000000ff0dff99a7 */ /* 0x0007e4000810043f */
[----:B---3--:R-:W-:-:S05]  /*d150*/  IMAD.SHL.U32 R13, R14, 0x40, RZ ;  /* 0x000000400e0d7824 */ /* 0x008fca00078e00ff */
[----:B------:R-:W-:-:S04]  /*d160*/  IADD3 R231, -R186, 0x1, -R13 ;  /* 0x00000001bae77810 */ /* 0x000fc80007ffe90d */
[----:B------:R-:W-:-:S05]  /*d170*/  IADD3 R231, -R22, R231, R23 ;  /* 0x000000e716e77210 */ /* 0x000fca0007ffe117 */
[----:B------:R-:W-:Y:S02]  /*d180*/  IMAD.IADD R232, R232, 0x1, R231 ;  /* 0x00000001e8e87824 */ /* 0x000fe400078e02e7 */
[----:B------:R-:W-:Y:S02]  /*d190*/  VIADD R231, R231, UR46 ;  /* 0x0000002ee7e77c36 */ /* 0x000fe40008000000 */
[C---:B--2---:R-:W-:Y:S02]  /*d1a0*/  IMAD.IADD R208, R234.reuse, 0x1, R232 ;  /* 0x00000001ead07824 */ /* 0x044fe400078e02e8 */
[----:B------:R-:W-:Y:S01]  /*d1b0*/  IMAD.IADD R209, R234, 0x1, R231 ;  /* 0x00000001ead17824 */ /* 0x000fe200078e02e7 */
[----:B------:R-:W-:Y:S06]  /*d1c0*/  @P3 BRA `(.L_x_2742) ;  /* 0x0000000000583947 */ /* 0x000fec0003800000 */
[----:B------:R-:W-:Y:S01]  /*d1d0*/  IADD3 R234, -R22, R23, R234 ;  /* 0x0000001716ea7210 */ /* 0x000fe20007ffe1ea */
[----:B------:R-:W-:Y:S03]  /*d1e0*/  BSSY B2, `(.L_x_2743) ;  /* 0x0000010000027945 */ /* 0x000fe60003800000 */
[----:B------:R-:W-:-:S13]  /*d1f0*/  ISETP.GT.AND P3, PT, R234, -0x1, PT ;  /* 0xffffffffea00780c */ /* 0x000fda0003f64270 */
[----:B------:R-:W-:Y:S05]  /*d200*/  @P3 BRA `(.L_x_2744) ;  /* 0x0000000000203947 */ /* 0x000fea0003800000 */
[----:B------:R-:W-:Y:S01]  /*d210*/  IMAD.U32 R235, RZ, RZ, UR44 ;  /* 0x0000002cffeb7e24 */ /* 0x000fe2000f8e00ff */
[----:B------:R-:W-:-:S04]  /*d220*/  LOP3.LUT R234, RZ, R234, RZ, 0x33, !PT ;  /* 0x000000eaffea7212 */ /* 0x000fc800078e33ff */
[----:B------:R-:W-:-:S13]  /*d230*/  ISETP.NE.AND P3, PT, R235, 0x1, PT ;  /* 0x00000001eb00780c */ /* 0x000fda0003f65270 */
[----:B------:R-:W2:Y:S02]  /*d240*/  @P3 LDC.64 R206, c[0x0][0x9e8] ;  /* 0x00027a00ffce3b82 */ /* 0x000ea40000000a00 */
[----:B--2---:R-:W-:-:S05]  /*d250*/  @P3 IMAD.HI.U32 R206, R234, R206, RZ ;  /* 0x000000ceeace3227 */ /* 0x004fca00078e00ff */
[----:B------:R-:W-:-:S04]  /*d260*/  @P3 SHF.R.U32.HI R234, RZ, R207, R206 ;  /* 0x000000cfffea3219 */ /* 0x000fc800000116ce */
[----:B------:R-:W-:Y:S01]  /*d270*/  LOP3.LUT R234, RZ, R234, RZ, 0x33, !PT ;  /* 0x000000eaffea7212 */ /* 0x000fe200078e33ff */
[----:B------:R-:W-:Y:S06]  /*d280*/  BRA `(.L_x_2745) ;  /* 0x0000000000147947 */ /* 0x000fec0003800000 */
.L_x_2744:
[----:B------:R-:W-:-:S05]  /*d290*/  IMAD.U32 R235, RZ, RZ, UR44 ;  /* 0x0000002cffeb7e24 */ /* 0x000fca000f8e00ff */
[----:B------:R-:W-:-:S13]  /*d2a0*/  ISETP.NE.AND P3, PT, R235, 0x1, PT ;  /* 0x00000001eb00780c */ /* 0x000fda0003f65270 */
[----:B------:R-:W2:Y:S02]  /*d2b0*/  @P3 LDC.64 R206, c[0x0][0x9e8] ;  /* 0x00027a00ffce3b82 */ /* 0x000ea40000000a00 */
[----:B--2---:R-:W-:-:S05]  /*d2c0*/  @P3 IMAD.HI.U32 R206, R234, R206, RZ ;  /* 0x000000ceeace3227 */ /* 0x004fca00078e00ff */
[----:B------:R-:W-:-:S07]  /*d2d0*/  @P3 SHF.R.U32.HI R234, RZ, R207, R206 ;  /* 0x000000cfffea3219 */ /* 0x000fce00000116ce */
.L_x_2745:
[----:B------:R-:W-:Y:S05]  /*d2e0*/  BSYNC B2 ;  /* 0x0000000000027941 */ /* 0x000fea0003800000 */
.L_x_2743:
[----:B------:R-:W-:-:S04]  /*d2f0*/  IMAD R234, R234, R235, -R13 ;  /* 0x000000ebeaea7224 */ /* 0x000fc800078e0a0d */
[----:B------:R-:W-:-:S05]  /*d300*/  IMAD.IADD R234, R234, 0x1, -R186 ;  /* 0x00000001eaea7824 */ /* 0x000fca00078e0aba */
[----:B------:R-:W-:Y:S02]  /*d310*/  VIMNMX R208, R208, R234, !PT ;  /* 0x000000ead0d07248 */ /* 0x000fe40007fe0100 */
[----:B------:R-:W-:-:S07]  /*d320*/  VIADDMNMX R209, R234, R235, R209, PT ;  /* 0x000000ebead17246 */ /* 0x000fce00038001d1 */
.L_x_2742:
[----:B------:R-:W-:Y:S01]  /*d330*/  ISETP.GT.AND P3, PT, R14, -0x1, PT ;  /* 0xffffffff0e00780c */ /* 0x000fe20003f64270 */
[----:B------:R-:W-:-:S03]  /*d340*/  UISETP.NE.AND UP0, UPT, UR47, URZ, UPT ;  /* 0x0000003f2f00728c */ /* 0x000fc6000bf05270 */
[C---:B------:R-:W-:Y:S02]  /*d350*/  ISETP.GT.AND P4, PT, R208.reuse, RZ, P3 ;  /* 0x000000ffd000720c */ /* 0x040fe40001f84270 */
[C---:B------:R-:W-:Y:S02]  /*d360*/  ISETP.GT.AND P6, PT, R208.reuse, 0x8, P3 ;  /* 0x00000008d000780c */ /* 0x040fe40001fc4270 */
[C---:B------:R-:W-:Y:S02]  /*d370*/  ISETP.LT.OR P5, PT, R209.reuse, 0x1, P4 ;  /* 0x00000001d100780c */ /* 0x040fe400027a1670 */
[----:B------:R-:W-:Y:S02]  /*d380*/  ISETP.GT.AND P4, PT, R208, 0x1, P3 ;  /* 0x00000001d000780c */ /* 0x000fe40001f84270 */
[----:B------:R-:W-:Y:S02]  /*d390*/  FSEL R206, R152, -INF , !P5 ;  /* 0xff80000098ce7808 */ /* 0x000fe40006800000 */
[----:B------:R-:W-:Y:S01]  /*d3a0*/  ISETP.LT.OR P4, PT, R209, 0x2, P4 ;  /* 0x00000002d100780c */ /* 0x000fe20002781670 */
[----:B------:R-:W2:Y:S01]  /*d3b0*/  SHFL.IDX PT, R152, R233, 0x1, 0x1c1f ;  /* 0x003c1f00e9987f89 */ /* 0x000ea200000e0000 */
[----:B------:R-:W-:-:S02]  /*d3c0*/  ISETP.GT.AND P5, PT, R208, 0x9, P3 ;  /* 0x00000009d000780c */ /* 0x000fc40001fa4270 */
[----:B------:R-:W-:Y:S02]  /*d3d0*/  FSEL R207, R153, -INF , !P4 ;  /* 0xff80000099cf7808 */ /* 0x000fe40006000000 */
[----:B------:R-:W-:Y:S02]  /*d3e0*/  ISETP.GT.AND P4, PT, R208, 0x10, P3 ;  /* 0x00000010d000780c */ /* 0x000fe40001f84270 */
[C---:B------:R-:W-:Y:S02]  /*d3f0*/  ISETP.LT.OR P6, PT, R209.reuse, 0x9, P6 ;  /* 0x00000009d100780c */ /* 0x040fe400037c1670 */
[C---:B------:R-:W-:Y:S02]  /*d400*/  ISETP.LT.OR P4, PT, R209.reuse, 0x11, P4 ;  /* 0x00000011d100780c */ /* 0x040fe40002781670 */
[----:B------:R-:W-:Y:S02]  /*d410*/  ISETP.LT.OR P5, PT, R209, 0xa, P5 ;  /* 0x0000000ad100780c */ /* 0x000fe40002fa1670 */
[----:B------:R-:W-:-:S02]  /*d420*/  FSEL R160, R160, -INF , !P4 ;  /* 0xff800000a0a07808 */ /* 0x000fc40006000000 */
[----:B------:R-:W-:Y:S02]  /*d430*/  ISETP.GT.AND P4, PT, R208, 0x19, P3 ;  /* 0x00000019d000780c */ /* 0x000fe40001f84270 */
[----:B------:R-:W-:Y:S02]  /*d440*/  FSEL R156, R156, -INF , !P6 ;  /* 0xff8000009c9c7808 */ /* 0x000fe40007000000 */
[----:B------:R-:W-:Y:S02]  /*d450*/  ISETP.LT.OR P4, PT, R209, 0x1a, P4 ;  /* 0x0000001ad100780c */ /* 0x000fe40002781670 */
[----:B------:R-:W-:Y:S02]  /*d460*/  FSEL R157, R157, -INF , !P5 ;  /* 0xff8000009d9d7808 */ /* 0x000fe40006800000 */
[C---:B------:R-:W-:Y:S01]  /*d470*/  ISETP.GT.AND P6, PT, R208.reuse, 0x11, P3 ;  /* 0x00000011d000780c */ /* 0x040fe20001fc4270 */
[--C-:B--2---:R-:W-:Y:S01]  /*d480*/  IMAD.IADD R231, R231, 0x1, R152.reuse ;  /* 0x00000001e7e77824 */ /* 0x104fe200078e0298 */
[----:B------:R-:W-:Y:S01]  /*d490*/  ISETP.GT.AND P5, PT, R208, 0x18, P3 ;  /* 0x00000018d000780c */ /* 0x000fe20001fa4270 */
[----:B------:R-:W-:Y:S01]  /*d4a0*/  IMAD.IADD R232, R232, 0x1, R152 ;  /* 0x00000001e8e87824 */ /* 0x000fe200078e0298 */
[----:B------:R-:W-:-:S02]  /*d4b0*/  FSEL R165, R165, -INF , !P4 ;  /* 0xff800000a5a57808 */ /* 0x000fc40006000000 */
[----:B------:R-:W-:Y:S02]  /*d4c0*/  ISETP.GT.AND P4, PT, R208, 0x28, P3 ;  /* 0x00000028d000780c */ /* 0x000fe40001f84270 */
[C---:B------:R-:W-:Y:S02]  /*d4d0*/  ISETP.LT.OR P6, PT, R209.reuse, 0x12, P6 ;  /* 0x00000012d100780c */ /* 0x040fe400037c1670 */
[C---:B------:R-:W-:Y:S02]  /*d4e0*/  ISETP.LT.OR P5, PT, R209.reuse, 0x19, P5 ;  /* 0x00000019d100780c */ /* 0x040fe40002fa1670 */
[----:B------:R-:W-:Y:S02]  /*d4f0*/  ISETP.LT.OR P4, PT, R209, 0x29, P4 ;  /* 0x00000029d100780c */ /* 0x000fe40002781670 */
[----:B------:R-:W-:Y:S02]  /*d500*/  FSEL R161, R161, -INF , !P6 ;  /* 0xff800000a1a17808 */ /* 0x000fe40007000000 */
[----:B------:R-:W-:-:S02]  /*d510*/  FSEL R164, R164, -INF , !P5 ;  /* 0xff800000a4a47808 */ /* 0x000fc40006800000 */
[C---:B------:R-:W-:Y:S02]  /*d520*/  ISETP.GT.AND P6, PT, R208.reuse, 0x20, P3 ;  /* 0x00000020d000780c */ /* 0x040fe40001fc4270 */
[----:B------:R-:W-:Y:S02]  /*d530*/  ISETP.GT.AND P5, PT, R208, 0x21, P3 ;  /* 0x00000021d000780c */ /* 0x000fe40001fa4270 */
[----:B------:R-:W-:Y:S02]  /*d540*/  FSEL R233, R172, -INF , !P4 ;  /* 0xff800000ace97808 */ /* 0x000fe40006000000 */
[----:B------:R-:W-:Y:S02]  /*d550*/  ISETP.GT.AND P4, PT, R208, 0x31, P3 ;  /* 0x00000031d000780c */ /* 0x000fe40001f84270 */
[C---:B------:R-:W-:Y:S02]  /*d560*/  ISETP.LT.OR P6, PT, R209.reuse, 0x21, P6 ;  /* 0x00000021d100780c */ /* 0x040fe400037c1670 */
[----:B------:R-:W-:-:S02]  /*d570*/  ISETP.LT.OR P5, PT, R209, 0x22, P5 ;  /* 0x00000022d100780c */ /* 0x000fc40002fa1670 */
[----:B------:R-:W-:Y:S02]  /*d580*/  ISETP.LT.OR P4, PT, R209, 0x32, P4 ;  /* 0x00000032d100780c */ /* 0x000fe40002781670 */
[----:B------:R-:W-:Y:S02]  /*d590*/  FSEL R168, R168, -INF , !P6 ;  /* 0xff800000a8a87808 */ /* 0x000fe40007000000 */
[----:B------:R-:W-:Y:S02]  /*d5a0*/  FSEL R169, R169, -INF , !P5 ;  /* 0xff800000a9a97808 */ /* 0x000fe40006800000 */
[C---:B------:R-:W-:Y:S02]  /*d5b0*/  ISETP.GT.AND P6, PT, R208.reuse, 0x29, P3 ;  /* 0x00000029d000780c */ /* 0x040fe40001fc4270 */
[----:B------:R-:W-:Y:S02]  /*d5c0*/  ISETP.GT.AND P5, PT, R208, 0x30, P3 ;  /* 0x00000030d000780c */ /* 0x000fe40001fa4270 */
[----:B------:R-:W-:-:S02]  /*d5d0*/  FSEL R177, R177, -INF , !P4 ;  /* 0xff800000b1b17808 */ /* 0x000fc40006000000 */
[----:B------:R-:W-:Y:S02]  /*d5e0*/  PLOP3.LUT P4, PT, PT, PT, UP0, 0x40, 0x0 ;  /* 0x000000000000781c */ /* 0x000fe40003f8e808 */
[C---:B------:R-:W-:Y:S02]  /*d5f0*/  ISETP.LT.OR P6, PT, R209.reuse, 0x2a, P6 ;  /* 0x0000002ad100780c */ /* 0x040fe400037c1670 */
[----:B------:R-:W-:Y:S02]  /*d600*/  ISETP.LT.OR P5, PT, R209, 0x31, P5 ;  /* 0x00000031d100780c */ /* 0x000fe40002fa1670 */
[----:B------:R-:W-:Y:S02]  /*d610*/  FSEL R173, R173, -INF , !P6 ;  /* 0xff800000adad7808 */ /* 0x000fe40007000000 */
[----:B------:R-:W-:Y:S02]  /*d620*/  FSEL R176, R176, -INF , !P5 ;  /* 0xff800000b0b07808 */ /* 0x000fe40006800000 */
[----:B------:R-:W-:-:S02]  /*d630*/  ISETP.GT.AND P6, PT, R208, 0x38, P3 ;  /* 0x00000038d000780c */ /* 0x000fc40001fc4270 */
[----:B------:R-:W-:Y:S02]  /*d640*/  ISETP.GT.AND P5, PT, R208, 0x39, P3 ;  /* 0x00000039d000780c */ /* 0x000fe40001fa4270 */
[C---:B------:R-:W-:Y:S02]  /*d650*/  ISETP.LT.OR P6, PT, R209.reuse, 0x39, P6 ;  /* 0x00000039d100780c */ /* 0x040fe400037c1670 */
[----:B------:R-:W-:Y:S02]  /*d660*/  ISETP.LT.OR P5, PT, R209, 0x3a, P5 ;  /* 0x0000003ad100780c */ /* 0x000fe40002fa1670 */
[----:B------:R-:W-:Y:S02]  /*d670*/  FSEL R180, R180, -INF , !P6 ;  /* 0xff800000b4b47808 */ /* 0x000fe40007000000 */
[----:B------:R-:W-:Y:S01]  /*d680*/  FSEL R181, R181, -INF , !P5 ;  /* 0xff800000b5b57808 */ /* 0x000fe20006800000 */
[----:B------:R-:W-:Y:S08]  /*d690*/  @P4 BRA `(.L_x_2746) ;  /* 0x0000000000584947 */ /* 0x000ff00003800000 */
        /* <DEDUP_REMOVED lines=12> */
.L_x_2748:
[----:B------:R-:W-:-:S05]  /*d760*/  IMAD.U32 R208, RZ, RZ, UR44 ;  /* 0x0000002cffd07e24 */ /* 0x000fca000f8e00ff */
[----:B------:R-:W-:-:S13]  /*d770*/  ISETP.NE.AND P4, PT, R208, 0x1, PT ;  /* 0x00000001d000780c */ /* 0x000fda0003f85270 */
[----:B------:R-:W2:Y:S02]  /*d780*/  @P4 LDC.64 R152, c[0x0][0x9e8] ;  /* 0x00027a00ff984b82 */ /* 0x000ea40000000a00 */
[----:B--2---:R-:W-:-:S05]  /*d790*/  @P4 IMAD.HI.U32 R152, R172, R152, RZ ;  /* 0x00000098ac984227 */ /* 0x004fca00078e00ff */
[----:B------:R-:W-:-:S07]  /*d7a0*/  @P4 SHF.R.U32.HI R172, RZ, R153, R152 ;  /* 0x00000099ffac4219 */ /* 0x000fce0000011698 */
.L_x_2749:
[----:B------:R-:W-:Y:S05]  /*d7b0*/  BSYNC B2 ;  /* 0x0000000000027941 */ /* 0x000fea0003800000 */
.L_x_2747:
[----:B------:R-:W-:-:S04]  /*d7c0*/  IMAD R13, R172, R208, -R13 ;  /* 0x000000d0ac0d7224 */ /* 0x000fc800078e0a0d */
[----:B------:R-:W-:-:S05]  /*d7d0*/  IMAD.IADD R13, R13, 0x1, -R186 ;  /* 0x000000010d0d7824 */ /* 0x000fca00078e0aba */
[----:B------:R-:W-:Y:S02]  /*d7e0*/  VIMNMX R232, R232, R13, !PT ;  /* 0x0000000de8e87248 */ /* 0x000fe40007fe0100 */
[----:B------:R-:W-:-:S07]  /*d7f0*/  VIADDMNMX R231, R13, R208, R231, PT ;  /* 0x000000d00de77246 */ /* 0x000fce00038001e7 */
.L_x_2746:
        /* <DEDUP_REMOVED lines=33> */
[----:B------:R-:W2:Y:S01]  /*da10*/  SHFL.BFLY PT, R152, R13, 0x2, 0x1f ;  /* 0x0c401f000d987f89 */ /* 0x000ea200000e0000 */
        /* <DEDUP_REMOVED lines=9> */
[----:B--2---:R-:W-:Y:S01]  /*dab0*/  FMNMX.FTZ R152, R13, R152, !PT ;  /* 0x000000980d987209 */ /* 0x004fe20007810000 */
[----:B------:R-:W-:Y:S01]  /*dac0*/  IMAD.U32 R13, RZ, RZ, UR39 ;  /* 0x00000027ff0d7e24 */ /* 0x000fe2000f8e00ff */
[----:B------:R-:W-:Y:S02]  /*dad0*/  FSEL R174, R174, -INF , !P5 ;  /* 0xff800000aeae7808 */ /* 0x000fe40006800000 */
[----:B------:R-:W-:Y:S01]  /*dae0*/  ISETP.GT.AND P5, PT, R232, 0x30, P3 ;  /* 0x00000030e800780c */ /* 0x000fe20001fa4270 */
[----:B------:R-:W2:Y:S03]  /*daf0*/  SHFL.BFLY PT, R172, R152, 0x1, 0x1f ;  /* 0x0c201f0098ac7f89 */ /* 0x000ea600000e0000 */
[----:B------:R-:W-:-:S04]  /*db00*/  ISETP.LT.OR P5, PT, R231, 0x31, P5 ;  /* 0x00000031e700780c */ /* 0x000fc80002fa1670 */
[----:B------:R-:W-:Y:S02]  /*db10*/  FSEL R178, R178, -INF , !P5 ;  /* 0xff800000b2b27808 */ /* 0x000fe40006800000 */
[----:B--2---:R-:W-:-:S04]  /*db20*/  FMNMX.FTZ R172, R152, R172, !PT ;  /* 0x000000ac98ac7209 */ /* 0x004fc80007810000 */
[----:B------:R-:W-:-:S04]  /*db30*/  FSETP.NEU.FTZ.AND P4, PT, R172, -INF , PT ;  /* 0xff800000ac00780b */ /* 0x000fc80003f9d000 */
[----:B------:R-:W-:-:S05]  /*db40*/  FSEL R152, R172, RZ, P4 ;  /* 0x000000ffac987208 */ /* 0x000fca0002000000 */
[----:B------:R-:W-:Y:S01]  /*db50*/  FADD.FTZ R152, -R152, R12 ;  /* 0x0000000c98987221 */ /* 0x000fe20000010100 */
[----:B------:R-:W-:-:S05]  /*db60*/  FMUL.FTZ R12, R172, R13 ;  /* 0x0000000dac0c7220 */ /* 0x000fca0000410000 */
[----:B------:R-:W-:Y:S02]  /*db70*/  FSEL R12, R12, RZ, P4 ;  /* 0x000000ff0c0c7208 */ /* 0x000fe40002000000 */
[----:B------:R-:W-:-:S03]  /*db80*/  ISETP.GT.AND P4, PT, R232, 0x8, P3 ;  /* 0x00000008e800780c */ /* 0x000fc60001f84270 */
[-CC-:B------:R-:W-:Y:S01]  /*db90*/  FFMA.FTZ R206, R206, R13.reuse, -R12.reuse ;  /* 0x0000000dcece7223 */ /* 0x180fe2000001080c */
[----:B------:R-:W-:Y:S01]  /*dba0*/  ISETP.LT.OR P4, PT, R231, 0x9, P4 ;  /* 0x00000009e700780c */ /* 0x000fe20002781670 */
[-CC-:B------:R-:W-:Y:S01]  /*dbb0*/  FFMA.FTZ R207, R207, R13.reuse, -R12.reuse ;  /* 0x0000000dcfcf7223 */ /* 0x180fe2000001080c */
[-CC-:B------:R-:W-:Y:S01]  /*dbc0*/  FFMA.FTZ R156, R156, R13.reuse, -R12.reuse ;  /* 0x0000000d9c9c7223 */ /* 0x180fe2000001080c */
[-CC-:B------:R-:W-:Y:S01]  /*dbd0*/  FFMA.FTZ R157, R157, R13.reuse, -R12.reuse ;  /* 0x0000000d9d9d7223 */ /* 0x180fe2000001080c */
[----:B------:R-:W-:Y:S01]  /*dbe0*/  FSEL R158, R158, -INF , !P4 ;  /* 0xff8000009e9e7808 */ /* 0x000fe20006000000 */
[-CC-:B------:R-:W-:Y:S01]  /*dbf0*/  FFMA.FTZ R160, R160, R13.reuse, -R12.reuse ;  /* 0x0000000da0a07223 */ /* 0x180fe2000001080c */
[----:B------:R-:W-:Y:S01]  /*dc00*/  ISETP.GT.AND P4, PT, R232, 0x11, P3 ;  /* 0x00000011e800780c */ /* 0x000fe20001f84270 */
[-CC-:B------:R-:W-:Y:S01]  /*dc10*/  FFMA.FTZ R161, R161, R13.reuse, -R12.reuse ;  /* 0x0000000da1a17223 */ /* 0x180fe2000001080c */
[-CC-:B------:R-:W-:Y:S01]  /*dc20*/  FFMA.FTZ R164, R164, R13.reuse, -R12.reuse ;  /* 0x0000000da4a47223 */ /* 0x180fe2000001080c */
        /* <DEDUP_REMOVED lines=12> */
[-C--:B------:R-:W-:Y:S01]  /*dcf0*/  FFMA.FTZ R181, R181, R13.reuse, -R12 ;  /* 0x0000000db5b57223 */ /* 0x080fe2000001080c */
[----:B------:R-:W-:Y:S01]  /*dd00*/  FMUL.FTZ R12, R152, R13 ;  /* 0x0000000d980c7220 */ /* 0x000fe20000410000 */
[----:B------:R-:W-:Y:S01]  /*dd10*/  MUFU.EX2 R206, R206 ;  /* 0x000000ce00ce7308 */ /* 0x000fe20000000800 */
[----:B------:R-:W-:-:S02]  /*dd20*/  FSEL R153, R170, -INF , !P4 ;  /* 0xff800000aa997808 */ /* 0x000fc40006000000 */
[----:B------:R-:W-:Y:S02]  /*dd30*/  FMNMX.FTZ R170, R154, R20, !PT ;  /* 0x000000149aaa7209 */ /* 0x000fe40007810000 */
[----:B------:R-:W-:Y:S02]  /*dd40*/  ISETP.GT.AND P4, PT, R232, 0x29, P3 ;  /* 0x00000029e800780c */ /* 0x000fe40001f84270 */
[----:B------:R-:W-:Y:S01]  /*dd50*/  FMNMX.FTZ R170, R155, R170, !PT ;  /* 0x000000aa9baa7209 */ /* 0x000fe20007810000 */
[----:B------:R-:W2:Y:S01]  /*dd60*/  MUFU.EX2 R12, R12 ;  /* 0x0000000c000c7308 */ /* 0x000ea20000000800 */
[----:B------:R-:W-:Y:S02]  /*dd70*/  ISETP.LT.OR P4, PT, R231, 0x2a, P4 ;  /* 0x0000002ae700780c */ /* 0x000fe40002781670 */
[----:B------:R-:W-:Y:S02]  /*dd80*/  FMNMX.FTZ R170, R158, R170, !PT ;  /* 0x000000aa9eaa7209 */ /* 0x000fe40007810000 */
[----:B------:R-:W-:-:S02]  /*dd90*/  FSEL R175, R175, -INF , !P4 ;  /* 0xff800000afaf7808 */ /* 0x000fc40006000000 */
[----:B------:R-:W-:Y:S01]  /*dda0*/  FMNMX.FTZ R170, R159, R170, !PT ;  /* 0x000000aa9faa7209 */ /* 0x000fe20007810000 */
[----:B------:R-:W3:Y:S01]  /*ddb0*/  MUFU.EX2 R152, R207 ;  /* 0x000000cf00987308 */ /* 0x000ee20000000800 */
[----:B------:R-:W-:Y:S02]  /*ddc0*/  ISETP.GT.AND P4, PT, R232, 0x31, P3 ;  /* 0x00000031e800780c */ /* 0x000fe40001f84270 */
[----:B------:R-:W-:Y:S02]  /*ddd0*/  FMNMX.FTZ R170, R162, R170, !PT ;  /* 0x000000aaa2aa7209 */ /* 0x000fe40007810000 */
[----:B------:R-:W-:Y:S02]  /*dde0*/  ISETP.LT.OR P4, PT, R231, 0x32, P4 ;  /* 0x00000032e700780c */ /* 0x000fe40002781670 */
[----:B------:R-:W-:Y:S01]  /*ddf0*/  FMNMX.FTZ R170, R163, R170, !PT ;  /* 0x000000aaa3aa7209 */ /* 0x000fe20007810000 */
[----:B------:R-:W4:Y:S01]  /*de00*/  MUFU.EX2 R156, R156 ;  /* 0x0000009c009c7308 */ /* 0x000f220000000800 */
[----:B------:R-:W-:Y:S01]  /*de10*/  ISETP.GT.AND P3, PT, R232, 0x39, P3 ;  /* 0x00000039e800780c */ /* 0x000fe20001f64270 */
[----:B--2---:R-:W-:Y:S01]  /*de20*/  FFMA.FTZ R0, R12, R0, R206 ;  /* 0x000000000c007223 */ /* 0x004fe200000100ce */
[----:B------:R-:W-:Y:S01]  /*de30*/  FMNMX.FTZ R170, R166, R170, !PT ;  /* 0x000000aaa6aa7209 */ /* 0x000fe20007810000 */
[-C--:B------:R-:W-:Y:S01]  /*de40*/  FMUL.FTZ R24, R24, R12.reuse ;  /* 0x0000000c18187220 */ /* 0x080fe20000410000 */
[----:B------:R-:W-:Y:S01]  /*de50*/  FSEL R179, R179, -INF , !P4 ;  /* 0xff800000b3b37808 */ /* 0x000fe20006000000 */
[----:B------:R-:W-:Y:S01]  /*de60*/  FMUL.FTZ R25, R25, R12 ;  /* 0x0000000c19197220 */ /* 0x000fe20000410000 */
[----:B------:R-:W-:Y:S01]  /*de70*/  FMNMX.FTZ R170, R167, R170, !PT ;  /* 0x000000aaa7aa7209 */ /* 0x000fe20007810000 */
[----:B------:R-:W2:Y:S01]  /*de80*/  MUFU.EX2 R157, R157 ;  /* 0x0000009d009d7308 */ /* 0x000ea20000000800 */
[----:B------:R-:W-:Y:S01]  /*de90*/  ISETP.LT.OR P3, PT, R231, 0x3a, P3 ;  /* 0x0000003ae700780c */ /* 0x000fe20001f61670 */
[----:B---3--:R-:W-:Y:S01]  /*dea0*/  FADD.FTZ R0, R152, R0 ;  /* 0x0000000098007221 */ /* 0x008fe20000010000 */
[----:B------:R-:W-:Y:S01]  /*deb0*/  FMNMX.FTZ R170, R153, R170, !PT ;  /* 0x000000aa99aa7209 */ /* 0x000fe20007810000 */
[-C--:B------:R-:W-:Y:S01]  /*dec0*/  FMUL.FTZ R28, R28, R12.reuse ;  /* 0x0000000c1c1c7220 */ /* 0x080fe20000410000 */
[----:B------:R-:W-:Y:S01]  /*ded0*/  FSEL R183, R183, -INF , !P3 ;  /* 0xff800000b7b77808 */ /* 0x000fe20005800000 */
[----:B------:R-:W-:Y:S01]  /*dee0*/  FMUL.FTZ R29, R29, R12 ;  /* 0x0000000c1d1d7220 */ /* 0x000fe20000410000 */
[----:B------:R-:W-:Y:S01]  /*def0*/  FMNMX.FTZ R170, R171, R170, !PT ;  /* 0x000000aaabaa7209 */ /* 0x000fe20007810000 */
[----:B------:R-:W3:Y:S01]  /*df00*/  MUFU.EX2 R160, R160 ;  /* 0x000000a000a07308 */ /* 0x000ee20000000800 */
[----:B------:R-:W-:Y:S01]  /*df10*/  F2FP.F16.F32.PACK_AB R152, R152, R206 ;  /* 0x000000ce9898723e */ /* 0x000fe200000000ff */
[----:B----4-:R-:W-:Y:S01]  /*df20*/  FADD.FTZ R0, R156, R0 ;  /* 0x000000009c007221 */ /* 0x010fe20000010000 */
[----:B------:R-:W-:Y:S01]  /*df30*/  FMNMX.FTZ R170, R174, R170, !PT ;  /* 0x000000aaaeaa7209 */ /* 0x000fe20007810000 */
[-C--:B------:R-:W-:Y:S01]  /*df40*/  FMUL.FTZ R32, R32, R12.reuse ;  /* 0x0000000c20207220 */ /* 0x080fe20000410000 */
[----:B------:R-:W-:Y:S01]  /*df50*/  ISETP.NE.AND P3, PT, R194, RZ, PT ;  /* 0x000000ffc200720c */ /* 0x000fe20003f65270 */
[----:B------:R-:W-:Y:S01]  /*df60*/  FMUL.FTZ R33, R33, R12 ;  /* 0x0000000c21217220 */ /* 0x000fe20000410000 */
[----:B------:R-:W-:Y:S01]  /*df70*/  FMNMX.FTZ R170, R175, R170, !PT ;  /* 0x000000aaafaa7209 */ /* 0x000fe20007810000 */
[----:B------:R-:W4:Y:S01]  /*df80*/  MUFU.EX2 R161, R161 ;  /* 0x000000a100a17308 */ /* 0x000f220000000800 */
[----:B--2---:R-:W-:Y:S01]  /*df90*/  FADD.FTZ R0, R157, R0 ;  /* 0x000000009d007221 */ /* 0x004fe20000010000 */
[----:B------:R-:W-:Y:S01]  /*dfa0*/  FMUL.FTZ R36, R36, R12 ;  /* 0x0000000c24247220 */ /* 0x000fe20000410000 */
[----:B------:R-:W-:Y:S01]  /*dfb0*/  FMNMX.FTZ R170, R178, R170, !PT ;  /* 0x000000aab2aa7209 */ /* 0x000fe20007810000 */
[-C--:B------:R-:W-:Y:S01]  /*dfc0*/  FMUL.FTZ R37, R37, R12.reuse ;  /* 0x0000000c25257220 */ /* 0x080fe20000410000 */
[-C--:B------:R-:W-:Y:S01]  /*dfd0*/  FMUL.FTZ R40, R40, R12.reuse ;  /* 0x0000000c28287220 */ /* 0x080fe20000410000 */
[----:B------:R-:W-:Y:S01]  /*dfe0*/  FMUL.FTZ R41, R41, R12 ;  /* 0x0000000c29297220 */ /* 0x000fe20000410000 */
[----:B------:R-:W-:Y:S01]  /*dff0*/  FMNMX.FTZ R170, R179, R170, !PT ;  /* 0x000000aab3aa7209 */ /* 0x000fe20007810000 */
[----:B------:R-:W2:Y:S01]  /*e000*/  MUFU.EX2 R164, R164 ;  /* 0x000000a400a47308 */ /* 0x000ea20000000800 */
[----:B---3--:R-:W-:Y:S01]  /*e010*/  FADD.FTZ R0, R160, R0 ;  /* 0x00000000a0007221 */ /* 0x008fe20000010000 */
[----:B------:R-:W-:Y:S01]  /*e020*/  @!P3 IMAD R18, R18, 0x40, R191 ;  /* 0x000000401212b824 */ /* 0x000fe200078e02bf */
[----:B------:R-:W-:Y:S01]  /*e030*/  FMNMX.FTZ R170, R182, R170, !PT ;  /* 0x000000aab6aa7209 */ /* 0x000fe20007810000 */
[-C--:B------:R-:W-:Y:S01]  /*e040*/  FMUL.FTZ R44, R44, R12.reuse ;  /* 0x0000000c2c2c7220 */ /* 0x080fe20000410000 */
[----:B------:R-:W-:Y:S01]  /*e050*/  FMUL.FTZ R45, R45, R12 ;  /* 0x0000000c2d2d7220 */ /* 0x000fe20000410000 */
[----:B------:R-:W-:Y:S01]  /*e060*/  @!P3 IMAD R18, R18, 0x4, R2 ;  /* 0x000000041212b824 */ /* 0x000fe200078e0202 */
[----:B------:R-:W-:Y:S01]  /*e070*/  FMNMX.FTZ R170, R183, R170, !PT ;  /* 0x000000aab7aa7209 */ /* 0x000fe20007810000 */
[----:B------:R-:W3:Y:S01]  /*e080*/  MUFU.EX2 R165, R165 ;  /* 0x000000a500a57308 */ /* 0x000ee20000000800 */
[----:B----4-:R-:W-:Y:S01]  /*e090*/  FADD.FTZ R0, R161, R0 ;  /* 0x00000000a1007221 */ /* 0x010fe20000010000 */
[-C--:B------:R-:W-:Y:S01]  /*e0a0*/  FMUL.FTZ R48, R48, R12.reuse ;  /* 0x0000000c30307220 */ /* 0x080fe20000410000 */
[----:B------:R-:W-:Y:S01]  /*e0b0*/  @!P3 STS [R18+0x28800], R12 ;  /* 0x0288000c1200b388 */ /* 0x000fe20000000800 */
[-C--:B------:R-:W-:Y:S01]  /*e0c0*/  FMUL.FTZ R49, R49, R12.reuse ;  /* 0x0000000c31317220 */ /* 0x080fe20000410000 */
[-C--:B------:R-:W-:Y:S01]  /*e0d0*/  FMUL.FTZ R52, R52, R12.reuse ;  /* 0x0000000c34347220 */ /* 0x080fe20000410000 */
[-C--:B------:R-:W-:Y:S01]  /*e0e0*/  FMUL.FTZ R53, R53, R12.reuse ;  /* 0x0000000c35357220 */ /* 0x080fe20000410000 */
[----:B------:R-:W4:Y:S01]  /*e0f0*/  SHFL.BFLY PT, R206, R170, 0x2, 0x1f ;  /* 0x0c401f00aace7f89 */ /* 0x000f2200000e0000 */
[----:B------:R-:W5:Y:S01]  /*e100*/  MUFU.EX2 R168, R168 ;  /* 0x000000a800a87308 */ /* 0x000f620000000800 */
        /* <DEDUP_REMOVED lines=16> */
[----:B-----5:R-:W-:Y:S01]  /*e210*/  FADD.FTZ R0, R168, R0 ;  /* 0x00000000a8007221 */ /* 0x020fe20000010000 */
[-C--:B------:R-:W-:Y:S01]  /*e220*/  FMUL.FTZ R80, R80, R12.reuse ;  /* 0x0000000c50507220 */ /* 0x080fe20000410000 */
[-C--:B------:R-:W-:Y:S01]  /*e230*/  FMUL.FTZ R81, R81, R12.reuse ;  /* 0x0000000c51517220 */ /* 0x080fe20000410000 */
[-C--:B------:R-:W-:Y:S01]  /*e240*/  FMUL.FTZ R84, R84, R12.reuse ;  /* 0x0000000c54547220 */ /* 0x080fe20000410000 */
[-C--:B------:R-:W-:Y:S01]  /*e250*/  FMUL.FTZ R85, R85, R12.reuse ;  /* 0x0000000c55557220 */ /* 0x080fe20000410000 */
[----:B------:R-:W-:Y:S01]  /*e260*/  FMUL.FTZ R88, R88, R12 ;  /* 0x0000000c58587220 */ /* 0x000fe20000410000 */
[----:B----4-:R-:W-:Y:S01]  /*e270*/  FMNMX.FTZ R170, R170, R206, !PT ;  /* 0x000000ceaaaa7209 */ /* 0x010fe20007810000 */
[----:B------:R-:W4:Y:S01]  /*e280*/  MUFU.EX2 R173, R173 ;  /* 0x000000ad00ad7308 */ /* 0x000f220000000800 */
[----:B--2---:R-:W-:Y:S01]  /*e290*/  FADD.FTZ R0, R169, R0 ;  /* 0x00000000a9007221 */ /* 0x004fe20000010000 */
[-C--:B------:R-:W-:Y:S01]  /*e2a0*/  FMUL.FTZ R89, R89, R12.reuse ;  /* 0x0000000c59597220 */ /* 0x080fe20000410000 */
[-C--:B------:R-:W-:Y:S01]  /*e2b0*/  FMUL.FTZ R92, R92, R12.reuse ;  /* 0x0000000c5c5c7220 */ /* 0x080fe20000410000 */
[----:B------:R-:W2:Y:S01]  /*e2c0*/  SHFL.BFLY PT, R206, R170, 0x1, 0x1f ;  /* 0x0c201f00aace7f89 */ /* 0x000ea200000e0000 */
[-C--:B------:R-:W-:Y:S01]  /*e2d0*/  FMUL.FTZ R93, R93, R12.reuse ;  /* 0x0000000c5d5d7220 */ /* 0x080fe20000410000 */
[-C--:B------:R-:W-:Y:S01]  /*e2e0*/  FMUL.FTZ R96, R96, R12.reuse ;  /* 0x0000000c60607220 */ /* 0x080fe20000410000 */
[-C--:B------:R-:W-:Y:S01]  /*e2f0*/  FMUL.FTZ R97, R97, R12.reuse ;  /* 0x0000000c61617220 */ /* 0x080fe20000410000 */
[----:B------:R-:W5:Y:S01]  /*e300*/  MUFU.EX2 R176, R176 ;  /* 0x000000b000b07308 */ /* 0x000f620000000800 */
        /* <DEDUP_REMOVED lines=8> */
[----:B----4-:R-:W-:Y:S01]  /*e390*/  FADD.FTZ R0, R173, R0 ;  /* 0x00000000ad007221 */ /* 0x010fe20000010000 */
[-C--:B------:R-:W-:Y:S01]  /*e3a0*/  FMUL.FTZ R112, R112, R12.reuse ;  /* 0x0000000c70707220 */ /* 0x080fe20000410000 */
[-C--:B------:R-:W-:Y:S01]  /*e3b0*/  FMUL.FTZ R113, R113, R12.reuse ;  /* 0x0000000c71717220 */ /* 0x080fe20000410000 */
[-C--:B------:R-:W-:Y:S01]  /*e3c0*/  FMUL.FTZ R116, R116, R12.reuse ;  /* 0x0000000c74747220 */ /* 0x080fe20000410000 */
[-C--:B------:R-:W-:Y:S01]  /*e3d0*/  FMUL.FTZ R117, R117, R12.reuse ;  /* 0x0000000c75757220 */ /* 0x080fe20000410000 */
[-C--:B------:R-:W-:Y:S01]  /*e3e0*/  FMUL.FTZ R120, R120, R12.reuse ;  /* 0x0000000c78787220 */ /* 0x080fe20000410000 */
[-C--:B------:R-:W-:Y:S01]  /*e3f0*/  FMUL.FTZ R121, R121, R12.reuse ;  /* 0x0000000c79797220 */ /* 0x080fe20000410000 */
[----:B------:R-:W-:Y:S01]  /*e400*/  MUFU.EX2 R181, R181 ;  /* 0x000000b500b57308 */ /* 0x000fe20000000800 */
[----:B-----5:R-:W-:Y:S01]  /*e410*/  FADD.FTZ R0, R176, R0 ;  /* 0x00000000b0007221 */ /* 0x020fe20000010000 */
[-C--:B------:R-:W-:Y:S01]  /*e420*/  FMUL.FTZ R124, R124, R12.reuse ;  /* 0x0000000c7c7c7220 */ /* 0x080fe20000410000 */
[----:B------:R-:W-:Y:S01]  /*e430*/  FMUL.FTZ R125, R125, R12 ;  /* 0x0000000c7d7d7220 */ /* 0x000fe20000410000 */
[----:B--2---:R-:W-:Y:S01]  /*e440*/  FMNMX.FTZ R170, R170, R206, !PT ;  /* 0x000000ceaaaa7209 */ /* 0x004fe20007810000 */
[-C--:B------:R-:W-:Y:S01]  /*e450*/  FMUL.FTZ R128, R128, R12.reuse ;  /* 0x0000000c80807220 */ /* 0x080fe20000410000 */
[-C--:B------:R-:W-:Y:S01]  /*e460*/  FMUL.FTZ R129, R129, R12.reuse ;  /* 0x0000000c81817220 */ /* 0x080fe20000410000 */
[-C--:B------:R-:W-:Y:S01]  /*e470*/  FMUL.FTZ R132, R132, R12.reuse ;  /* 0x0000000c84847220 */ /* 0x080fe20000410000 */
[C---:B------:R-:W-:Y:S01]  /*e480*/  FSETP.NEU.FTZ.AND P4, PT, R170.reuse, -INF , PT ;  /* 0xff800000aa00780b */ /* 0x040fe20003f9d000 */
[CC--:B------:R-:W-:Y:S01]  /*e490*/  FMUL.FTZ R209, R170.reuse, R13.reuse ;  /* 0x0000000daad17220 */ /* 0x0c0fe20000410000 */
[----:B---3--:R-:W-:Y:S01]  /*e4a0*/  FADD.FTZ R0, R177, R0 ;  /* 0x00000000b1007221 */ /* 0x008fe20000010000 */
[-C--:B------:R-:W-:Y:S01]  /*e4b0*/  FMUL.FTZ R133, R133, R12.reuse ;  /* 0x0000000c85857220 */ /* 0x080fe20000410000 */
[----:B------:R-:W-:Y:S01]  /*e4c0*/  FSEL R206, R170, RZ, P4 ;  /* 0x000000ffaace7208 */ /* 0x000fe20002000000 */
[-C--:B------:R-:W-:Y:S01]  /*e4d0*/  FMUL.FTZ R136, R136, R12.reuse ;  /* 0x0000000c88887220 */ /* 0x080fe20000410000 */
[----:B------:R-:W-:Y:S01]  /*e4e0*/  FSEL R209, R209, RZ, P4 ;  /* 0x000000ffd1d17208 */ /* 0x000fe20002000000 */
[-C--:B------:R-:W-:Y:S01]  /*e4f0*/  FMUL.FTZ R137, R137, R12.reuse ;  /* 0x0000000c89897220 */ /* 0x080fe20000410000 */
[-C--:B------:R-:W-:Y:S01]  /*e500*/  FMUL.FTZ R140, R140, R12.reuse ;  /* 0x0000000c8c8c7220 */ /* 0x080fe20000410000 */
[----:B------:R-:W-:Y:S01]  /*e510*/  FADD.FTZ R206, -R206, R20 ;  /* 0x00000014cece7221 */ /* 0x000fe20000010100 */
[----:B------:R-:W-:Y:S01]  /*e520*/  FMUL.FTZ R141, R141, R12 ;  /* 0x0000000c8d8d7220 */ /* 0x000fe20000410000 */
[-CC-:B------:R-:W-:Y:S01]  /*e530*/  FFMA.FTZ R155, R155, R13.reuse, -R209.reuse ;  /* 0x0000000d9b9b7223 */ /* 0x180fe200000108d1 */
[-CC-:B------:R-:W-:Y:S01]  /*e540*/  FFMA.FTZ R159, R159, R13.reuse, -R209.reuse ;  /* 0x0000000d9f9f7223 */ /* 0x180fe200000108d1 */
[-C--:B------:R-:W-:Y:S01]  /*e550*/  FMUL.FTZ R20, R206, R13.reuse ;  /* 0x0000000dce147220 */ /* 0x080fe20000410000 */
[-CC-:B------:R-:W-:Y:S01]  /*e560*/  FFMA.FTZ R206, R154, R13.reuse, -R209.reuse ;  /* 0x0000000d9ace7223 */ /* 0x180fe200000108d1 */
[-CC-:B------:R-:W-:Y:S01]  /*e570*/  FFMA.FTZ R207, R162, R13.reuse, -R209.reuse ;  /* 0x0000000da2cf7223 */ /* 0x180fe200000108d1 */
[-CC-:B------:R-:W-:Y:S01]  /*e580*/  FFMA.FTZ R163, R163, R13.reuse, -R209.reuse ;  /* 0x0000000da3a37223 */ /* 0x180fe200000108d1 */
[----:B------:R-:W-:Y:S01]  /*e590*/  MUFU.EX2 R155, R155 ;  /* 0x0000009b009b7308 */ /* 0x000fe20000000800 */
[----:B------:R-:W-:Y:S01]  /*e5a0*/  F2FP.F16.F32.PACK_AB R154, R157, R156 ;  /* 0x0000009c9d9a723e */ /* 0x000fe200000000ff */
[-CC-:B------:R-:W-:Y:S01]  /*e5b0*/  FFMA.FTZ R208, R166, R13.reuse, -R209.reuse ;  /* 0x0000000da6d07223 */ /* 0x180fe200000108d1 */
[-CC-:B------:R-:W-:Y:S01]  /*e5c0*/  FFMA.FTZ R167, R167, R13.reuse, -R209.reuse ;  /* 0x0000000da7a77223 */ /* 0x180fe200000108d1 */
[-CC-:B------:R-:W-:Y:S01]  /*e5d0*/  FFMA.FTZ R153, R153, R13.reuse, -R209.reuse ;  /* 0x0000000d99997223 */ /* 0x180fe200000108d1 */
[-CC-:B------:R-:W-:Y:S01]  /*e5e0*/  FFMA.FTZ R171, R171, R13.reuse, -R209.reuse ;  /* 0x0000000dabab7223 */ /* 0x180fe200000108d1 */
[----:B------:R-:W-:Y:S01]  /*e5f0*/  F2FP.F16.F32.PACK_AB R156, R161, R160 ;  /* 0x000000a0a19c723e */ /* 0x000fe200000000ff */
[-CC-:B------:R-:W-:Y:S01]  /*e600*/  FFMA.FTZ R174, R174, R13.reuse, -R209.reuse ;  /* 0x0000000daeae7223 */ /* 0x180fe200000108d1 */
[----:B------:R-:W2:Y:S01]  /*e610*/  MUFU.EX2 R20, R20 ;  /* 0x0000001400147308 */ /* 0x000ea20000000800 */
[-CC-:B------:R-:W-:Y:S01]  /*e620*/  FFMA.FTZ R175, R175, R13.reuse, -R209.reuse ;  /* 0x0000000dafaf7223 */ /* 0x180fe200000108d1 */
[-CC-:B------:R-:W-:Y:S01]  /*e630*/  FFMA.FTZ R178, R178, R13.reuse, -R209.reuse ;  /* 0x0000000db2b27223 */ /* 0x180fe200000108d1 */
[-CC-:B------:R-:W-:Y:S01]  /*e640*/  FFMA.FTZ R179, R179, R13.reuse, -R209.reuse ;  /* 0x0000000db3b37223 */ /* 0x180fe200000108d1 */
[-CC-:B------:R-:W-:Y:S01]  /*e650*/  FFMA.FTZ R182, R182, R13.reuse, -R209.reuse ;  /* 0x0000000db6b67223 */ /* 0x180fe200000108d1 */
[----:B------:R-:W-:Y:S01]  /*e660*/  FFMA.FTZ R183, R183, R13, -R209 ;  /* 0x0000000db7b77223 */ /* 0x000fe200000108d1 */
[----:B------:R-:W-:Y:S01]  /*e670*/  F2FP.F16.F32.PACK_AB R160, R169, R168 ;  /* 0x000000a8a9a0723e */ /* 0x000fe200000000ff */
[-C--:B------:R-:W-:Y:S01]  /*e680*/  FMUL.FTZ R144, R144, R12.reuse ;  /* 0x0000000c90907220 */ /* 0x080fe20000410000 */
[----:B------:R-:W3:Y:S01]  /*e690*/  MUFU.EX2 R206, R206 ;  /* 0x000000ce00ce7308 */ /* 0x000ee20000000800 */
[----:B------:R-:W-:Y:S01]  /*e6a0*/  F2FP.F16.F32.PACK_AB R162, R173, R233 ;  /* 0x000000e9ada2723e */ /* 0x000fe200000000ff */
[-C--:B------:R-:W-:Y:S01]  /*e6b0*/  FMUL.FTZ R145, R145, R12.reuse ;  /* 0x0000000c91917220 */ /* 0x080fe20000410000 */
[-C--:B------:R-:W-:Y:S01]  /*e6c0*/  FMUL.FTZ R148, R148, R12.reuse ;  /* 0x0000000c94947220 */ /* 0x080fe20000410000 */
[----:B------:R-:W-:-:S04]  /*e6d0*/  FMUL.FTZ R149, R149, R12 ;  /* 0x0000000c95957220 */ /* 0x000fc80000410000 */
[----:B------:R-:W-:Y:S01]  /*e6e0*/  MUFU.EX2 R159, R159 ;  /* 0x0000009f009f7308 */ /* 0x000fe20000000800 */
[----:B--2---:R2:W-:Y:S01]  /*e6f0*/  @!P3 STS [R18+0x28820], R20 ;  /* 0x028820141200b388 */ /* 0x0045e20000000800 */
[-C--:B------:R-:W-:Y:S01]  /*e700*/  FMUL.FTZ R26, R26, R20.reuse ;  /* 0x000000141a1a7220 */ /* 0x080fe20000410000 */
[-C--:B------:R-:W-:Y:S01]  /*e710*/  FMUL.FTZ R27, R27, R20.reuse ;  /* 0x000000141b1b7220 */ /* 0x080fe20000410000 */
[-C--:B------:R-:W-:Y:S01]  /*e720*/  FMUL.FTZ R30, R30, R20.reuse ;  /* 0x000000141e1e7220 */ /* 0x080fe20000410000 */
[-C--:B------:R-:W-:Y:S01]  /*e730*/  FMUL.FTZ R31, R31, R20.reuse ;  /* 0x000000141f1f7220 */ /* 0x080fe20000410000 */
[-C--:B------:R-:W-:Y:S01]  /*e740*/  FMUL.FTZ R34, R34, R20.reuse ;  /* 0x0000001422227220 */ /* 0x080fe20000410000 */
[-C--:B------:R-:W-:Y:S01]  /*e750*/  FMUL.FTZ R35, R35, R20.reuse ;  /* 0x0000001423237220 */ /* 0x080fe20000410000 */
[----:B------:R-:W-:Y:S01]  /*e760*/  MUFU.EX2 R157, R207 ;  /* 0x000000cf009d7308 */ /* 0x000fe20000000800 */
[----:B---3--:R-:W-:Y:S01]  /*e770*/  FFMA.FTZ R3, R20, R3, R206 ;  /* 0x0000000314037223 */ /* 0x008fe200000100ce */
[----:B------:R-:W-:Y:S01]  /*e780*/  FMUL.FTZ R38, R38, R20 ;  /* 0x0000001426267220 */ /* 0x000fe20000410000 */
[----:B--2---:R-:W-:Y:S01]  /*e790*/  FFMA.FTZ R18, R158, R13, -R209 ;  /* 0x0000000d9e127223 */ /* 0x004fe200000108d1 */
[----:B------:R-:W-:Y:S01]  /*e7a0*/  F2FP.F16.F32.PACK_AB R158, R165, R164 ;  /* 0x000000a4a59e723e */ /* 0x000fe200000000ff */
[----:B------:R-:W-:Y:S01]  /*e7b0*/  FADD.FTZ R3, R155, R3 ;  /* 0x000000039b037221 */ /* 0x000fe20000010000 */
[----:B------:R-:W-:Y:S01]  /*e7c0*/  F2FP.F16.F32.PACK_AB R164, R177, R176 ;  /* 0x000000b0b1a4723e */ /* 0x000fe200000000ff */
        /* <DEDUP_REMOVED lines=28> */
[-C--:B------:R-:W-:Y:S01]  /*e990*/  FMUL.FTZ R86, R86, R20.reuse ;  /* 0x0000001456567220 */ /* 0x080fe20000410000 */
[-C--:B------:R-:W-:Y:S01]  /*e9a0*/  FMUL.FTZ R87, R87, R20.reuse ;  /* 0x0000001457577220 */ /* 0x080fe20000410000 */
[----:B------:R-:W-:Y:S01]  /*e9b0*/  FADD.FTZ R3, R159, R3 ;  /* 0x000000039f037221 */ /* 0x000fe20000010000 */
[-C--:B------:R-:W-:Y:S01]  /*e9c0*/  FMUL.FTZ R90, R90, R20.reuse ;  /* 0x000000145a5a7220 */ /* 0x080fe20000410000 */
[-C--:B------:R-:W-:Y:S01]  /*e9d0*/  FMUL.FTZ R91, R91, R20.reuse ;  /* 0x000000145b5b7220 */ /* 0x080fe20000410000 */
[----:B------:R2:W5:Y:S01]  /*e9e0*/  MUFU.EX2 R161, R153 ;  /* 0x0000009900a17308 */ /* 0x0005620000000800 */
[----:B------:R-:W-:Y:S01]  /*e9f0*/  FADD.FTZ R3, R157, R3 ;  /* 0x000000039d037221 */ /* 0x000fe20000010000 */
[----:B------:R-:W-:Y:S01]  /*ea00*/  F2FP.F16.F32.PACK_AB R157, R163, R157 ;  /* 0x0000009da39d723e */ /* 0x000fe200000000ff */
[-C--:B------:R-:W-:Y:S01]  /*ea10*/  FMUL.FTZ R94, R94, R20.reuse ;  /* 0x000000145e5e7220 */ /* 0x080fe20000410000 */
[-C--:B------:R-:W-:Y:S01]  /*ea20*/  FMUL.FTZ R95, R95, R20.reuse ;  /* 0x000000145f5f7220 */ /* 0x080fe20000410000 */
[----:B------:R-:W-:Y:S01]  /*ea30*/  FADD.FTZ R3, R163, R3 ;  /* 0x00000003a3037221 */ /* 0x000fe20000010000 */
[-C--:B------:R-:W-:Y:S01]  /*ea40*/  FMUL.FTZ R98, R98, R20.reuse ;  /* 0x0000001462627220 */ /* 0x080fe20000410000 */
[----:B------:R-:W-:Y:S01]  /*ea50*/  FMUL.FTZ R99, R99, R20 ;  /* 0x0000001463637220 */ /* 0x000fe20000410000 */
[----:B------:R-:W0:Y:S01]  /*ea60*/  MUFU.EX2 R171, R171 ;  /* 0x000000ab00ab7308 */ /* 0x000e220000000800 */
[----:B---3--:R-:W-:Y:S01]  /*ea70*/  FADD.FTZ R3, R208, R3 ;  /* 0x00000003d0037221 */ /* 0x008fe20000010000 */
[----:B--2---:R-:W-:Y:S01]  /*ea80*/  F2FP.F16.F32.PACK_AB R153, R155, R206 ;  /* 0x000000ce9b99723e */ /* 0x004fe200000000ff */
[----:B------:R-:W-:Y:S01]  /*ea90*/  FMUL.FTZ R102, R102, R20 ;  /* 0x0000001466667220 */ /* 0x000fe20000410000 */
[----:B------:R-:W-:Y:S01]  /*eaa0*/  F2FP.F16.F32.PACK_AB R155, R159, R18 ;  /* 0x000000129f9b723e */ /* 0x000fe200000000ff */
[C---:B----4-:R-:W-:Y:S01]  /*eab0*/  FADD.FTZ R3, R167.reuse, R3 ;  /* 0x00000003a7037221 */ /* 0x050fe20000010000 */
[----:B------:R-:W-:Y:S01]  /*eac0*/  BAR.SYNC.DEFER_BLOCKING 0xf, 0x100 ;  /* 0x03c4000000007b1d */ /* 0x000fe20000010000 */
[----:B------:R-:W-:Y:S01]  /*ead0*/  F2FP.F16.F32.PACK_AB R159, R167, R208 ;  /* 0x000000d0a79f723e */ /* 0x000fe200000000ff */
[-C--:B------:R-:W-:Y:S01]  /*eae0*/  FMUL.FTZ R103, R103, R20.reuse ;  /* 0x0000001467677220 */ /* 0x080fe20000410000 */
[----:B-----5:R-:W-:Y:S01]  /*eaf0*/  FADD.FTZ R3, R161, R3 ;  /* 0x00000003a1037221 */ /* 0x020fe20000010000 */
[-C--:B------:R-:W-:Y:S01]  /*eb00*/  FMUL.FTZ R106, R106, R20.reuse ;  /* 0x000000146a6a7220 */ /* 0x080fe20000410000 */
[-C--:B------:R-:W-:Y:S01]  /*eb10*/  FMUL.FTZ R107, R107, R20.reuse ;  /* 0x000000146b6b7220 */ /* 0x080fe20000410000 */
[----:B------:R-:W2:Y:S01]  /*eb20*/  MUFU.EX2 R174, R174 ;  /* 0x000000ae00ae7308 */ /* 0x000ea20000000800 */
[-C--:B------:R-:W-:Y:S01]  /*eb30*/  FMUL.FTZ R110, R110, R20.reuse ;  /* 0x000000146e6e7220 */ /* 0x080fe20000410000 */
[-C--:B------:R-:W-:Y:S01]  /*eb40*/  FMUL.FTZ R111, R111, R20.reuse ;  /* 0x000000146f6f7220 */ /* 0x080fe20000410000 */
[-C--:B------:R-:W-:Y:S01]  /*eb50*/  FMUL.FTZ R114, R114, R20.reuse ;  /* 0x0000001472727220 */ /* 0x080fe20000410000 */
[-C--:B------:R-:W-:Y:S01]  /*eb60*/  FMUL.FTZ R115, R115, R20.reuse ;  /* 0x0000001473737220 */ /* 0x080fe20000410000 */
[C---:B0-----:R-:W-:Y:S01]  /*eb70*/  FADD.FTZ R3, R171.reuse, R3 ;  /* 0x00000003ab037221 */ /* 0x041fe20000010000 */
[----:B------:R-:W-:Y:S01]  /*eb80*/  F2FP.F16.F32.PACK_AB R161, R171, R161 ;  /* 0x000000a1aba1723e */ /* 0x000fe200000000ff */
        /* <DEDUP_REMOVED lines=11> */
[----:B------:R2:W-:Y:S01]  /*ec40*/  STSM.16.M88.4 [R196+0x26800], R152 ;  /* 0x02680098c4007844 */ /* 0x0005e20000000200 */
[-C--:B------:R-:W-:Y:S01]  /*ec50*/  FMUL.FTZ R134, R134, R20.reuse ;  /* 0x0000001486867220 */ /* 0x080fe20000410000 */
[-C--:B------:R-:W-:Y:S01]  /*ec60*/  FMUL.FTZ R135, R135, R20.reuse ;  /* 0x0000001487877220 */ /* 0x080fe20000410000 */
[-C--:B------:R-:W-:Y:S01]  /*ec70*/  FMUL.FTZ R138, R138, R20.reuse ;  /* 0x000000148a8a7220 */ /* 0x080fe20000410000 */
[----:B------:R2:W-:Y:S01]  /*ec80*/  STSM.16.M88.4 [R197], R156 ;  /* 0x0000009cc5007844 */ /* 0x0005e20000000200 */
[----:B------:R-:W-:Y:S01]  /*ec90*/  FMUL.FTZ R139, R139, R20 ;  /* 0x000000148b8b7220 */ /* 0x000fe20000410000 */
[----:B------:R-:W4:Y:S01]  /*eca0*/  MUFU.EX2 R166, R180 ;  /* 0x000000b400a67308 */ /* 0x000f220000000800 */
[C---:B0-----:R-:W-:Y:S01]  /*ecb0*/  FADD.FTZ R3, R175.reuse, R3 ;  /* 0x00000003af037221 */ /* 0x041fe20000010000 */
[----:B------:R-:W-:Y:S01]  /*ecc0*/  F2FP.F16.F32.PACK_AB R163, R175, R174 ;  /* 0x000000aeafa3723e */ /* 0x000fe200000000ff */
[-C--:B------:R-:W-:Y:S01]  /*ecd0*/  FMUL.FTZ R142, R142, R20.reuse ;  /* 0x000000148e8e7220 */ /* 0x080fe20000410000 */
[-C--:B------:R-:W-:Y:S01]  /*ece0*/  FMUL.FTZ R143, R143, R20.reuse ;  /* 0x000000148f8f7220 */ /* 0x080fe20000410000 */
[-C--:B------:R-:W-:Y:S01]  /*ecf0*/  FMUL.FTZ R146, R146, R20.reuse ;  /* 0x0000001492927220 */ /* 0x080fe20000410000 */
[-C--:B------:R-:W-:Y:S01]  /*ed00*/  FMUL.FTZ R147, R147, R20.reuse ;  /* 0x0000001493937220 */ /* 0x080fe20000410000 */
[----:B------:R2:W-:Y:S01]  /*ed10*/  STSM.16.M88.4 [R199], R160 ;  /* 0x000000a0c7007844 */ /* 0x0005e20000000200 */
[----:B------:R-:W0:Y:S01]  /*ed20*/  MUFU.EX2 R179, R179 ;  /* 0x000000b300b37308 */ /* 0x000e220000000800 */
[----:B---3--:R-:W-:Y:S01]  /*ed30*/  FADD.FTZ R3, R165, R3 ;  /* 0x00000003a5037221 */ /* 0x008fe20000010000 */
[-C--:B------:R-:W-:Y:S01]  /*ed40*/  FMUL.FTZ R150, R150, R20.reuse ;  /* 0x0000001496967220 */ /* 0x080fe20000410000 */
[----:B------:R-:W-:-:S05]  /*ed50*/  FMUL.FTZ R151, R151, R20 ;  /* 0x0000001497977220 */ /* 0x000fca0000410000 */
[----:B------:R-:W3:Y:S01]  /*ed60*/  MUFU.EX2 R182, R182 ;  /* 0x000000b600b67308 */ /* 0x000ee20000000800 */
[----:B----4-:R-:W-:Y:S01]  /*ed70*/  FADD.FTZ R0, R166, R0 ;  /* 0x00000000a6007221 */ /* 0x010fe20000010000 */
[----:B------:R-:W-:-:S03]  /*ed80*/  F2FP.F16.F32.PACK_AB R166, R181, R166 ;  /* 0x000000a6b5a6723e */ /* 0x000fc600000000ff */
[----:B------:R-:W-:-:S03]  /*ed90*/  FADD.FTZ R0, R181, R0 ;  /* 0x00000000b5007221 */ /* 0x000fc60000010000 */
[----:B------:R-:W4:Y:S01]  /*eda0*/  MUFU.EX2 R183, R183 ;  /* 0x000000b700b77308 */ /* 0x000f220000000800 */
[C---:B0-----:R-:W-:Y:S01]  /*edb0*/  FADD.FTZ R3, R179.reuse, R3 ;  /* 0x00000003b3037221 */ /* 0x041fe20000010000 */
[----:B------:R-:W-:-:S03]  /*edc0*/  F2FP.F16.F32.PACK_AB R165, R179, R165 ;  /* 0x000000a5b3a5723e */ /* 0x000fc600000000ff */
[----:B---3--:R-:W-:Y:S01]  /*edd0*/  FADD.FTZ R3, R182, R3 ;  /* 0x00000003b6037221 */ /* 0x008fe20000010000 */
[----:B----4-:R-:W-:-:S03]  /*ede0*/  F2FP.F16.F32.PACK_AB R167, R183, R182 ;  /* 0x000000b6b7a7723e */ /* 0x010fc600000000ff */
[----:B------:R-:W-:Y:S02]  /*edf0*/  FADD.FTZ R3, R183, R3 ;  /* 0x00000003b7037221 */ /* 0x000fe40000010000 */
[----:B------:R2:W-:Y:S01]  /*ee00*/  STSM.16.M88.4 [R198], R164 ;  /* 0x000000a4c6007844 */ /* 0x0005e20000000200 */
[----:B------:R-:W-:Y:S05]  /*ee10*/  @!P0 BRA `(.L_x_2750) ;  /* 0x0000000000048947 */ /* 0x000fea0003800000 */
[----:B------:R-:W-:Y:S01]  /*ee20*/  BPT.TRAP 0x1 ;  /* 0x000000040000795c */ /* 0x000fe20000300000 */
.L_x_2750:
[----:B------:R0:W3:Y:S01]  /*ee30*/  SYNCS.PHASECHK.TRANS64.TRYWAIT P3, [R212+URZ+0x28c50], R213 ;  /* 0x028c50d5d40075a7 */ /* 0x0000e2000806017f */
[----:B------:R-:W-:Y:S05]  /*ee40*/  @!P0 BRA `(.L_x_2751) ;  /* 0x0000000000048947 */ /* 0x000fea0003800000 */
[----:B------:R-:W-:Y:S01]  /*ee50*/  BPT.TRAP 0x1 ;  /* 0x000000040000795c */ /* 0x000fe20000300000 */
.L_x_2751:
[----:B------:R-:W-:Y:S04]  /*ee60*/  BSSY B2, `(.L_x_2752) ;  /* 0x0000004000027945 */ /* 0x000fe80003800000 */
[----:B---3--:R-:W-:Y:S05]  /*ee70*/  @P3 BRA `(.L_x_2753) ;  /* 0x0000000000083947 */ /* 0x008fea0003800000 */
[----:B------:R-:W3:Y:S02]  /*ee80*/  SYNCS.PHASECHK.TRANS64.TRYWAIT P3, [R212+URZ+0x28c50], R213 ;  /* 0x028c50d5d40075a7 */ /* 0x000ee4000806017f */
[----:B---3--:R-:W-:Y:S05]  /*ee90*/  @!P3 BRA `(.L_x_2754) ;  /* 0x000001440084b947 */ /* 0x008fea0003800000 */
.L_x_2753:
[----:B------:R-:W-:Y:S05]  /*eea0*/  BSYNC B2 ;  /* 0x0000000000027941 */ /* 0x000fea0003800000 */
.L_x_2752:
[----:B------:R-:W-:Y:S01]  /*eeb0*/  IMAD R168, R211, 0x1000, R190 ;  /* 0x00001000d3a87824 */ /* 0x000fe200078e02be */
[----:B------:R-:W-:Y:S01]  /*eec0*/  WARPGROUP.ARRIVE ;  /* 0x00000000000079c5 */ /* 0x000fe20000000000 */
[----:B------:R-:W-:Y:S01]  /*eed0*/  IMAD.MOV.U32 R169, RZ, RZ, 0x40000040 ;  /* 0x40000040ffa97424 */ /* 0x000fe200078e00ff */
[----:B------:R-:W-:Y:S01]  /*eee0*/  ISETP.GT.AND P3, PT, R14, R210, PT ;  /* 0x000000d20e00720c */ /* 0x000fe20003f64270 */
[----:B01-3--:R-:W-:Y:S01]  /*eef0*/  @!P1 VIADD R212, R212, 0x28c60 ;  /* 0x00028c60d4d49836 */ /* 0x00bfe20000000000 */
[----:B------:R-:W-:Y:S01]  /*ef00*/  R2UR UR6, R168 ;  /* 0x00000000a80672ca */ /* 0x000fe200000e0000 */
[----:B------:R-:W-:Y:S01]  /*ef10*/  VIADD R14, R14, 0xffffffff ;  /* 0xffffffff0e0e7836 */ /* 0x000fe20000000000 */
[----:B------:R-:W-:Y:S01]  /*ef20*/  R2UR UR7, R169 ;  /* 0x00000000a90772ca */ /* 0x000fe200000e0000 */
[----:B------:R-:W-:Y:S01]  /*ef30*/  IMAD.MOV.U32 R169, RZ, RZ, 0x40000040 ;  /* 0x40000040ffa97424 */ /* 0x000fe200078e00ff */
[----:B------:R-:W-:Y:S01]  /*ef40*/  @!P1 PRMT R212, RZ, 0x654, R212 ;  /* 0x00000654ffd49816 */ /* 0x000fe200000000d4 */
[----:B------:R-:W-:-:S02]  /*ef50*/  IMAD.MOV.U32 R20, RZ, RZ, R170 ;  /* 0x000000ffff147224 */ /* 0x000fc400078e00aa */
[----:B------:R-:W-:Y:S02]  /*ef60*/  IMAD.MOV.U32 R12, RZ, RZ, R172 ;  /* 0x000000ffff0c7224 */ /* 0x000fe400078e00ac */
[----:B------:R-:W-:-:S06]  /*ef70*/  IMAD.MOV.U32 R18, RZ, RZ, R211 ;  /* 0x000000ffff127224 */ /* 0x000fcc00078e00d3 */
[----:B------:R-:W-:Y:S03]  /*ef80*/  HGMMA.64x256x16.F32 R24, R152, gdesc[UR4].tnspB, R24, gsb0 ;  /* 0x43e0000498187df0 */ /* 0x000fe60008000818 */
[----:B------:R-:W-:Y:S02]  /*ef90*/  WARPGROUP.DEPBAR.LE gsb0, 0x0 ;  /* 0x00008000000079c5 */ /* 0x000fe40000010000 */
[----:B--2---:R-:W-:Y:S01]  /*efa0*/  VIADD R152, R168, 0x80 ;  /* 0x00000080a8987836 */ /* 0x004fe20000000000 */
[----:B------:R-:W-:Y:S01]  /*efb0*/  WARPGROUP.ARRIVE ;  /* 0x00000000000079c5 */ /* 0x000fe20000000000 */
[----:B------:R-:W-:-:S03]  /*efc0*/  IMAD.MOV.U32 R153, RZ, RZ, 0x40000040 ;  /* 0x40000040ff997424 */ /* 0x000fc600078e00ff */
[----:B------:R-:W-:Y:S01]  /*efd0*/  R2UR UR6, R152 ;  /* 0x00000000980672ca */ /* 0x000fe200000e0000 */
[C---:B------:R-:W-:Y:S01]  /*efe0*/  VIADD R152, R168.reuse, 0x100 ;  /* 0x00000100a8987836 */ /* 0x040fe20000000000 */
[----:B------:R-:W-:Y:S01]  /*eff0*/  R2UR UR7, R153 ;  /* 0x00000000990772ca */ /* 0x000fe200000e0000 */
[----:B------:R-:W-:Y:S02]  /*f000*/  IMAD.MOV.U32 R153, RZ, RZ, 0x40000040 ;  /* 0x40000040ff997424 */ /* 0x000fe400078e00ff */
[----:B------:R-:W-:-:S13]  /*f010*/  VIADD R168, R168, 0x180 ;  /* 0x00000180a8a87836 */ /* 0x000fda0000000000 */
        /* <DEDUP_REMOVED lines=24> */
[----:B------:R-:W-:Y:S05]  /*f1a0*/  BSYNC B0 ;  /* 0x0000000000007941 */ /* 0x000fea0003800000 */
.L_x_2736:
[----:B------:R-:W-:Y:S02]  /*f1b0*/  IMAD.MOV.U32 R20, RZ, RZ, R170 ;  /* 0x000000ffff147224 */ /* 0x000fe400078e00aa */
[----:B------:R-:W-:Y:S02]  /*f1c0*/  IMAD.MOV.U32 R12, RZ, RZ, R172 ;  /* 0x000000ffff0c7224 */ /* 0x000fe400078e00ac */
[----:B------:R-:W-:-:S07]  /*f1d0*/  IMAD.MOV.U32 R18, RZ, RZ, R211 ;  /* 0x000000ffff127224 */ /* 0x000fce00078e00d3 */
.L_x_2735:
[----:B------:R-:W-:Y:S05]  /*f1e0*/  BSYNC B1 ;  /* 0x0000000000017941 */ /* 0x000fea0003800000 */
.L_x_2734:
[----:B------:R-:W1:Y:S01]  /*f1f0*/  LDC R152, c[0x0][0x448] ;  /* 0x00011200ff987b82 */ /* 0x000e620000000800 */
[----:B------:R-:W-:-:S07]  /*f200*/  VIADD R153, R192, 0x3f ;  /* 0x0000003fc0997836 */ /* 0x000fce0000000000 */
[----:B------:R-:W2:Y:S01]  /*f210*/  LDC R155, c[0x0][0x9e4] ;  /* 0x00027900ff9b7b82 */ /* 0x000ea20000000800 */
[----:B-1----:R-:W-:Y:S02]  /*f220*/  ISETP.NE.AND P5, PT, R152, 0x1, PT ;  /* 0x000000019800780c */ /* 0x002fe40003fa5270 */
[----:B--2---:R-:W-:-:S11]  /*f230*/  ISETP.GE.AND P6, PT, R155, 0x1, PT ;  /* 0x000000019b00780c */ /* 0x004fd60003fc6270 */
[----:B------:R-:W1:Y:S08]  /*f240*/  @P5 LDC R154, c[0x0][0x44c] ;  /* 0x00011300ff9a5b82 */ /* 0x000e700000000800 */
[----:B------:R-:W2:Y:S01]  /*f250*/  @P5 LDC R152, c[0x0][0x450] ;  /* 0x00011400ff985b82 */ /* 0x000ea20000000800 */
[----:B-1----:R-:W-:-:S05]  /*f260*/  @P5 IMAD.HI.U32 R154, R153, R154, RZ ;  /* 0x0000009a999a5227 */ /* 0x002fca00078e00ff */
[----:B--2---:R-:W-:Y:S02]  /*f270*/  @P5 SHF.R.U32.HI R153, RZ, R152, R154 ;  /* 0x00000098ff995219 */ /* 0x004fe4000001169a */
[----:B------:R-:W-:-:S05]  /*f280*/  IADD3 R152, R23, 0x1, -R22 ;  /* 0x0000000117987810 */ /* 0x000fca0007ffe816 */
[----:B------:R-:W-:-:S04]  /*f290*/  IMAD.IADD R153, R152, 0x1, R153 ;  /* 0x0000000198997824 */ /* 0x000fc800078e0299 */
[----:B------:R-:W-:Y:S01]  /*f2a0*/  IMAD.IADD R21, R153, 0x1, -R21 ;  /* 0x0000000199157824 */ /* 0x000fe200078e0a15 */
[----:B------:R-:W-:Y:S06]  /*f2b0*/  @!P6 BRA `(.L_x_2756) ;  /* 0x000000000048e947 */ /* 0x000fec0003800000 */
[----:B------:R-:W-:Y:S01]  /*f2c0*/  IMAD.MOV.U32 R154, RZ, RZ, R153 ;  /* 0x000000ffff9a7224 */ /* 0x000fe200078e0099 */
[----:B------:R-:W-:Y:S04]  /*f2d0*/  BSSY B0, `(.L_x_2757) ;  /* 0x000000e000007945 */ /* 0x000fe80003800000 */
[----:B------:R-:W-:-:S13]  /*f2e0*/  ISETP.GT.AND P2, PT, R154, -0x1, PT ;  /* 0xffffffff9a00780c */ /* 0x000fda0003f44270 */
[----:B------:R-:W-:Y:S05]  /*f2f0*/  @P2 BRA `(.L_x_2758) ;  /* 0x00000000001c2947 */ /* 0x000fea0003800000 */
[----:B------:R-:W-:Y:S02]  /*f300*/  ISETP.NE.AND P2, PT, R155, 0x1, PT ;  /* 0x000000019b00780c */ /* 0x000fe40003f45270 */
[----:B------:R-:W-:-:S11]  /*f310*/  LOP3.LUT R154, RZ, R154, RZ, 0x33, !PT ;  /* 0x0000009aff9a7212 */ /* 0x000fd600078e33ff */
[----:B------:R-:W1:Y:S02]  /*f320*/  @P2 LDC.64 R152, c[0x0][0x9e8] ;  /* 0x00027a00ff982b82 */ /* 0x000e640000000a00 */
[----:B-1----:R-:W-:-:S05]  /*f330*/  @P2 IMAD.HI.U32 R152, R154, R152, RZ ;  /* 0x000000989a982227 */ /* 0x002fca00078e00ff */
[----:B------:R-:W-:-:S04]  /*f340*/  @P2 SHF.R.U32.HI R154, RZ, R153, R152 ;  /* 0x00000099ff9a2219 */ /* 0x000fc80000011698 */
[----:B------:R-:W-:Y:S01]  /*f350*/  LOP3.LUT R154, RZ, R154, RZ, 0x33, !PT ;  /* 0x0000009aff9a7212 */ /* 0x000fe200078e33ff */
[----:B------:R-:W-:Y:S06]  /*f360*/  BRA `(.L_x_2759) ;  /* 0x0000000000107947 */ /* 0x000fec0003800000 */
.L_x_2758:
[----:B------:R-:W-:-:S13]  /*f370*/  ISETP.NE.AND P2, PT, R155, 0x1, PT ;  /* 0x000000019b00780c */ /* 0x000fda0003f45270 */
[----:B------:R-:W1:Y:S02]  /*f380*/  @P2 LDC.64 R152, c[0x0][0x9e8] ;  /* 0x00027a00ff982b82 */ /* 0x000e640000000a00 */
[----:B-1----:R-:W-:-:S05]  /*f390*/  @P2 IMAD.HI.U32 R152, R154, R152, RZ ;  /* 0x000000989a982227 */ /* 0x002fca00078e00ff */
[----:B------:R-:W-:-:S07]  /*f3a0*/  @P2 SHF.R.U32.HI R154, RZ, R153, R152 ;  /* 0x00000099ff9a2219 */ /* 0x000fce0000011698 */
.L_x_2759:
[----:B------:R-:W-:Y:S05]  /*f3b0*/  BSYNC B0 ;  /* 0x0000000000007941 */ /* 0x000fea0003800000 */
.L_x_2757:
[----:B------:R-:W-:-:S05]  /*f3c0*/  IMAD R154, R154, R155, RZ ;  /* 0x0000009b9a9a7224 */ /* 0x000fca00078e02ff */
[----:B------:R-:W-:-:S07]  /*f3d0*/  VIMNMX R21, R21, R154, !PT ;  /* 0x0000009a15157248 */ /* 0x000fce0007fe0100 */
.L_x_2756:
[----:B------:R-:W-:Y:S01]  /*f3e0*/  VIADD R21, R21, 0x3f ;  /* 0x0000003f15157836 */ /* 0x000fe20000000000 */
[----:B------:R-:W-:Y:S04]  /*f3f0*/  BSSY B0, `(.L_x_2760) ;  /* 0x00001ac000007945 */ /* 0x000fe80003800000 */
[----:B------:R-:W-:-:S04]  /*f400*/  SHF.R.S32.HI R152, RZ, 0x1f, R21 ;  /* 0x0000001fff987819 */ /* 0x000fc80000011415 */
[----:B------:R-:W-:-:S04]  /*f410*/  LEA.HI R152, R152, R21, RZ, 0x6 ;  /* 0x0000001598987211 */ /* 0x000fc800078f30ff */
[----:B------:R-:W-:-:S04]  /*f420*/  SHF.R.S32.HI R21, RZ, 0x6, R152 ;  /* 0x00000006ff157819 */ /* 0x000fc80000011498 */
[----:B------:R-:W-:-:S04]  /*f430*/  VIMNMX R21, R202, R21, !PT ;  /* 0x00000015ca157248 */ /* 0x000fc80007fe0100 */
[----:B------:R-:W-:-:S13]  /*f440*/  ISETP.GE.AND P2, PT, R14, R21, PT ;  /* 0x000000150e00720c */ /* 0x000fda0003f46270 */
[----:B------:R-:W-:Y:S05]  /*f450*/  @!P2 BRA `(.L_x_2761) ;  /* 0x000000180094a947 */ /* 0x000fea0003800000 */
[----:B------:R-:W-:Y:S01]  /*f460*/  BSSY B1, `(.L_x_2762) ;  /* 0x00001a3000017945 */ /* 0x000fe20003800000 */
[----:B------:R-:W-:Y:S02]  /*f470*/  IMAD.MOV.U32 R208, RZ, RZ, R20 ;  /* 0x000000ffffd07224 */ /* 0x000fe400078e0014 */
[----:B------:R-:W-:Y:S02]  /*f480*/  IMAD.MOV.U32 R209, RZ, RZ, R12 ;  /* 0x000000ffffd17224 */ /* 0x000fe400078e000c */
[----:B------:R-:W-:Y:S02]  /*f490*/  IMAD.MOV.U32 R206, RZ, RZ, R14 ;  /* 0x000000ffffce7224 */ /* 0x000fe400078e000e */
[----:B------:R-:W-:-:S07]  /*f4a0*/  IMAD.MOV.U32 R210, RZ, RZ, R18 ;  /* 0x000000ffffd27224 */ /* 0x000fce00078e0012 */
.L_x_2773:
        /* <DEDUP_REMOVED lines=8> */
[----:B-1----:R-:W-:Y:S06]  /*f530*/  @!P0 BRA `(.L_x_2763) ;  /* 0x0000000000048947 */ /* 0x002fec0003800000 */
[----:B------:R-:W-:Y:S01]  /*f540*/  BPT.TRAP 0x1 ;  /* 0x000000040000795c */ /* 0x000fe20000300000 */
.L_x_2763:
[----:B------:R-:W-:Y:S01]  /*f550*/  IMAD R14, R18, 0x8, R2 ;  /* 0x00000008120e7824 */ /* 0x000fe200078e0202 */
[----:B------:R-:W-:-:S04]  /*f560*/  SHF.L.U32 R207, R19, 0x1f, RZ ;  /* 0x0000001f13cf7819 */ /* 0x000fc800000006ff */
[----:B------:R1:W2:Y:S01]  /*f570*/  SYNCS.PHASECHK.TRANS64.TRYWAIT P3, [R14+URZ+0x28c30], R207 ;  /* 0x028c30cf0e0075a7 */ /* 0x0002a2000806017f */
[----:B------:R-:W-:Y:S05]  /*f580*/  @!P0 BRA `(.L_x_2764) ;  /* 0x0000000000048947 */ /* 0x000fea0003800000 */
[----:B------:R-:W-:Y:S01]  /*f590*/  BPT.TRAP 0x1 ;  /* 0x000000040000795c */ /* 0x000fe20000300000 */
.L_x_2764:
[----:B------:R-:W-:Y:S01]  /*f5a0*/  BSSY B2, `(.L_x_2765) ;  /* 0x0000006000027945 */ /* 0x000fe20003800000 */
[----:B------:R-:W-:Y:S02]  /*f5b0*/  IMAD R154, R18, 0x200, R15 ;  /* 0x00000200129a7824 */ /* 0x000fe400078e020f */
[----:B------:R-:W-:Y:S01]  /*f5c0*/  IMAD.MOV.U32 R155, RZ, RZ, 0x40000040 ;  /* 0x40000040ff9b7424 */ /* 0x000fe200078e00ff */
[----:B--2---:R-:W-:Y:S06]  /*f5d0*/  @P3 BRA `(.L_x_2766) ;  /* 0x0000000000083947 */ /* 0x004fec0003800000 */
[----:B------:R-:W2:Y:S02]  /*f5e0*/  SYNCS.PHASECHK.TRANS64.TRYWAIT P3, [R14+URZ+0x28c30], R207 ;  /* 0x028c30cf0e0075a7 */ /* 0x000ea4000806017f */
[----:B--2---:R-:W-:Y:S05]  /*f5f0*/  @!P3 BRA `(.L_x_2767) ;  /* 0x0000013c00c0b947 */ /* 0x004fea0003800000 */
.L_x_2766:
[----:B------:R-:W-:Y:S05]  /*f600*/  BSYNC B2 ;  /* 0x0000000000027941 */ /* 0x000fea0003800000 */
.L_x_2765:
[C---:B------:R-:W-:Y:S01]  /*f610*/  R2UR UR6, R154.reuse ;  /* 0x000000009a0672ca */ /* 0x040fe200000e0000 */
[C---:B------:R-:W-:Y:S01]  /*f620*/  VIADD R152, R154.reuse, 0x2 ;  /* 0x000000029a987836 */ /* 0x040fe20000000000 */
[----:B------:R-:W-:Y:S01]  /*f630*/  R2UR UR7, R155 ;  /* 0x000000009b0772ca */ /* 0x000fe200000e0000 */
[----:B------:R-:W-:Y:S01]  /*f640*/  VIADD R12, R154, 0x4 ;  /* 0x000000049a0c7836 */ /* 0x000fe20000000000 */
[----:B------:R-:W-:Y:S01]  /*f650*/  R2UR UR4, R4 ;  /* 0x00000000040472ca */ /* 0x000fe200000e0000 */
[----:B------:R-:W-:Y:S01]  /*f660*/  VIADD R154, R154, 0x6 ;  /* 0x000000069a9a7836 */ /* 0x000fe20000000000 */
[----:B------:R-:W-:Y:S01]  /*f670*/  R2UR UR5, R5 ;  /* 0x00000000050572ca */ /* 0x000fe200000e0000 */
[----:B------:R-:W-:Y:S01]  /*f680*/  IMAD.MOV.U32 R153, RZ, RZ, 0x40000040 ;  /* 0x40000040ff997424 */ /* 0x000fe200078e00ff */
        /* <DEDUP_REMOVED lines=11> */
[----:B------:R-:W-:Y:S01]  /*f740*/  R2UR UR15, R13 ;  /* 0x000000000d0f72ca */ /* 0x000fe200000e0000 */
[----:B------:R-:W-:Y:S01]  /*f750*/  ULDC UR4, c[0x0][0x988] ;  /* 0x0002620000047ab9 */ /* 0x000fe20000000800 */
[----:B------:R-:W-:-:S02]  /*f760*/  R2UR UR12, R8 ;  /* 0x00000000080c72ca */ /* 0x000fc400000e0000 */
        /* <DEDUP_REMOVED lines=30> */
[----:B------:R-:W3:Y:S02]  /*f950*/  SHFL.BFLY PT, R13, R12, 0x2, 0x1f ;  /* 0x0c401f000c0d7f89 */ /* 0x000ee400000e0000 */
[----:B---3--:R-:W-:-:S05]  /*f960*/  FMNMX.FTZ R12, R12, R13, !PT ;  /* 0x0000000d0c0c7209 */ /* 0x008fca0007810000 */
[----:B------:R-:W3:Y:S02]  /*f970*/  SHFL.BFLY PT, R13, R12, 0x1, 0x1f ;  /* 0x0c201f000c0d7f89 */ /* 0x000ee400000e0000 */
[----:B---3--:R-:W-:Y:S01]  /*f980*/  FMNMX.FTZ R12, R12, R13, !PT ;  /* 0x0000000d0c0c7209 */ /* 0x008fe20007810000 */
[----:B------:R-:W-:-:S04]  /*f990*/  IMAD.U32 R13, RZ, RZ, UR4 ;  /* 0x00000004ff0d7e24 */ /* 0x000fc8000f8e00ff */
[C---:B------:R-:W-:Y:S01]  /*f9a0*/  FADD.FTZ R209, -R12.reuse, R209 ;  /* 0x000000d10cd17221 */ /* 0x040fe20000010100 */
[----:B------:R-:W-:-:S03]  /*f9b0*/  FMUL.FTZ R20, R12, R13 ;  /* 0x0000000d0c147220 */ /* 0x000fc60000410000 */
        /* <DEDUP_REMOVED lines=17> */
[----:B------:R-:W-:Y:S01]  /*fad0*/  @!P1 VIADD R20, R14, 0x28c40 ;  /* 0x00028c400e149836 */ /* 0x000fe20000000000 */
[----:B------:R-:W3:Y:S04]  /*fae0*/  MUFU.EX2 R168, R211 ;  /* 0x000000d300a87308 */ /* 0x000ee80000000800 */
[----:B------:R-:W-:-:S04]  /*faf0*/  @!P1 PRMT R20, RZ, 0x654, R20 ;  /* 0x00000654ff149816 */ /* 0x000fc80000000014 */
[----:B------:R4:W-:Y:S01]  /*fb00*/  @!P1 SYNCS.ARRIVE.TRANS64.RED.A1T0 RZ, [R20+URZ], RZ ;  /* 0x000000ff14ff99a7 */ /* 0x0009e2000810043f */
[----:B------:R-:W5:Y:S01]  /*fb10*/  MUFU.EX2 R152, R152 ;  /* 0x0000009800987308 */ /* 0x000f620000000800 */
[----:B----4-:R-:W-:-:S07]  /*fb20*/  FMNMX.FTZ R20, R154, R208, !PT ;  /* 0x000000d09a147209 */ /* 0x010fce0007810000 */
[----:B------:R-:W4:Y:S01]  /*fb30*/  MUFU.EX2 R153, R153 ;  /* 0x0000009900997308 */ /* 0x000f220000000800 */
[-C--:B---3--:R-:W-:Y:S01]  /*fb40*/  FMUL.FTZ R24, R24, R168.reuse ;  /* 0x000000a818187220 */ /* 0x088fe20000410000 */
[----:B------:R-:W-:Y:S01]  /*fb50*/  FMUL.FTZ R25, R25, R168 ;  /* 0x000000a819197220 */ /* 0x000fe20000410000 */
[----:B------:R-:W-:Y:S01]  /*fb60*/  FMNMX.FTZ R20, R155, R20, !PT ;  /* 0x000000149b147209 */ /* 0x000fe20007810000 */
[-C--:B------:R-:W-:Y:S01]  /*fb70*/  FMUL.FTZ R28, R28, R168.reuse ;  /* 0x000000a81c1c7220 */ /* 0x080fe20000410000 */
[-C--:B------:R-:W-:Y:S01]  /*fb80*/  FMUL.FTZ R29, R29, R168.reuse ;  /* 0x000000a81d1d7220 */ /* 0x080fe20000410000 */
[----:B------:R-:W-:Y:S01]  /*fb90*/  FMUL.FTZ R32, R32, R168 ;  /* 0x000000a820207220 */ /* 0x000fe20000410000 */
[----:B------:R-:W-:Y:S01]  /*fba0*/  FMNMX.FTZ R20, R158, R20, !PT ;  /* 0x000000149e147209 */ /* 0x000fe20007810000 */
[----:B------:R-:W-:Y:S01]  /*fbb0*/  FMUL.FTZ R33, R33, R168 ;  /* 0x000000a821217220 */ /* 0x000fe20000410000 */
[----:B-----5:R-:W-:Y:S01]  /*fbc0*/  FFMA.FTZ R0, R168, R0, R152 ;  /* 0x00000000a8007223 */ /* 0x020fe20000010098 */
[----:B------:R-:W-:Y:S01]  /*fbd0*/  FMUL.FTZ R36, R36, R168 ;  /* 0x000000a824247220 */ /* 0x000fe20000410000 */
[----:B------:R-:W-:Y:S01]  /*fbe0*/  FMNMX.FTZ R20, R159, R20, !PT ;  /* 0x000000149f147209 */ /* 0x000fe20007810000 */
[-C--:B------:R-:W-:Y:S01]  /*fbf0*/  FMUL.FTZ R37, R37, R168.reuse ;  /* 0x000000a825257220 */ /* 0x080fe20000410000 */
[-C--:B------:R-:W-:Y:S01]  /*fc00*/  FMUL.FTZ R40, R40, R168.reuse ;  /* 0x000000a828287220 */ /* 0x080fe20000410000 */
[----:B------:R-:W-:Y:S01]  /*fc10*/  FMUL.FTZ R41, R41, R168 ;  /* 0x000000a829297220 */ /* 0x000fe20000410000 */
[----:B------:R-:W-:Y:S01]  /*fc20*/  FMNMX.FTZ R20, R162, R20, !PT ;  /* 0x00000014a2147209 */ /* 0x000fe20007810000 */
[----:B------:R-:W-:Y:S01]  /*fc30*/  FMUL.FTZ R44, R44, R168 ;  /* 0x000000a82c2c7220 */ /* 0x000fe20000410000 */
[C---:B----4-:R-:W-:Y:S01]  /*fc40*/  FADD.FTZ R0, R153.reuse, R0 ;  /* 0x0000000099007221 */ /* 0x050fe20000010000 */
[----:B------:R-:W-:Y:S01]  /*fc50*/  F2FP.F16.F32.PACK_AB R152, R153, R152 ;  /* 0x000000989998723e */ /* 0x000fe200000000ff */
[----:B------:R-:W-:Y:S01]  /*fc60*/  @!P3 IMAD R153, R210, 0x40, R191 ;  /* 0x00000040d299b824 */ /* 0x000fe200078e02bf */
[----:B------:R-:W-:Y:S01]  /*fc70*/  FMNMX.FTZ R20, R163, R20, !PT ;  /* 0x00000014a3147209 */ /* 0x000fe20007810000 */
[-C--:B------:R-:W-:Y:S01]  /*fc80*/  FMUL.FTZ R45, R45, R168.reuse ;  /* 0x000000a82d2d7220 */ /* 0x080fe20000410000 */
[----:B------:R-:W-:Y:S01]  /*fc90*/  FMUL.FTZ R48, R48, R168 ;  /* 0x000000a830307220 */ /* 0x000fe20000410000 */
[----:B------:R-:W-:Y:S01]  /*fca0*/  @!P3 IMAD R153, R153, 0x4, R2 ;  /* 0x000000049999b824 */ /* 0x000fe200078e0202 */
        /* <DEDUP_REMOVED lines=61> */
[----:B------:R-:W-:Y:S01]  /*10080*/  @!P3 STS [R153+0x28800], R168 ;  /* 0x028800a89900b388 */ /* 0x000fe20000000800 */
[----:B------:R-:W3:Y:S03]  /*10090*/  MUFU.EX2 R156, R156 ;  /* 0x0000009c009c7308 */ /* 0x000ee60000000800 */
[----:B------:R-:W4:Y:S05]  /*100a0*/  SHFL.BFLY PT, R168, R20, 0x2, 0x1f ;  /* 0x0c401f0014a87f89 */ /* 0x000f2a00000e0000 */
[----:B------:R-:W5:Y:S08]  /*100b0*/  MUFU.EX2 R157, R157 ;  /* 0x0000009d009d7308 */ /* 0x000f700000000800 */
[----:B------:R-:W0:Y:S01]  /*100c0*/  MUFU.EX2 R160, R160 ;  /* 0x000000a000a07308 */ /* 0x000e220000000800 */
[----:B---3--:R-:W-:-:S07]  /*100d0*/  FADD.FTZ R0, R156, R0 ;  /* 0x000000009c007221 */ /* 0x008fce0000010000 */
[----:B------:R-:W3:Y:S01]  /*100e0*/  MUFU.EX2 R161, R161 ;  /* 0x000000a100a17308 */ /* 0x000ee20000000800 */
[----:B-----5:R-:W-:Y:S01]  /*100f0*/  FADD.FTZ R0, R157, R0 ;  /* 0x000000009d007221 */ /* 0x020fe20000010000 */
[----:B----4-:R-:W-:-:S05]  /*10100*/  FMNMX.FTZ R20, R20, R168, !PT ;  /* 0x000000a814147209 */ /* 0x010fca0007810000 */
[----:B------:R-:W4:Y:S01]  /*10110*/  SHFL.BFLY PT, R168, R20, 0x1, 0x1f ;  /* 0x0c201f0014a87f89 */ /* 0x000f2200000e0000 */
[----:B------:R-:W5:Y:S01]  /*10120*/  MUFU.EX2 R164, R164 ;  /* 0x000000a400a47308 */ /* 0x000f620000000800 */
[----:B0-----:R-:W-:-:S07]  /*10130*/  FADD.FTZ R0, R160, R0 ;  /* 0x00000000a0007221 */ /* 0x001fce0000010000 */
[----:B------:R-:W0:Y:S01]  /*10140*/  MUFU.EX2 R165, R165 ;  /* 0x000000a500a57308 */ /* 0x000e220000000800 */
[----:B---3--:R-:W-:-:S07]  /*10150*/  FADD.FTZ R0, R161, R0 ;  /* 0x00000000a1007221 */ /* 0x008fce0000010000 */
[----:B------:R-:W3:Y:S01]  /*10160*/  MUFU.EX2 R209, R209 ;  /* 0x000000d100d17308 */ /* 0x000ee20000000800 */
[----:B-----5:R-:W-:Y:S01]  /*10170*/  FADD.FTZ R0, R164, R0 ;  /* 0x00000000a4007221 */ /* 0x020fe20000010000 */
[----:B----4-:R-:W-:-:S06]  /*10180*/  FMNMX.FTZ R20, R20, R168, !PT ;  /* 0x000000a814147209 */ /* 0x010fcc0007810000 */
[----:B------:R-:W4:Y:S01]  /*10190*/  MUFU.EX2 R169, R169 ;  /* 0x000000a900a97308 */ /* 0x000f220000000800 */
[----:B0-----:R-:W-:Y:S01]  /*101a0*/  FADD.FTZ R0, R165, R0 ;  /* 0x00000000a5007221 */ /* 0x001fe20000010000 */
[----:B------:R-:W-:-:S04]  /*101b0*/  FADD.FTZ R168, -R20, R208 ;  /* 0x000000d014a87221 */ /* 0x000fc80000010100 */
[----:B------:R-:W-:Y:S02]  /*101c0*/  FMUL.FTZ R168, R168, R13 ;  /* 0x0000000da8a87220 */ /* 0x000fe40000410000 */
[----:B------:R-:W0:Y:S01]  /*101d0*/  MUFU.EX2 R172, R172 ;  /* 0x000000ac00ac7308 */ /* 0x000e220000000800 */
[----:B---3--:R-:W-:-:S07]  /*101e0*/  FADD.FTZ R0, R209, R0 ;  /* 0x00000000d1007221 */ /* 0x008fce0000010000 */
[----:B------:R-:W3:Y:S01]  /*101f0*/  MUFU.EX2 R168, R168 ;  /* 0x000000a800a87308 */ /* 0x000ee20000000800 */
[----:B----4-:R-:W-:-:S07]  /*10200*/  FADD.FTZ R0, R169, R0 ;  /* 0x00000000a9007221 */ /* 0x010fce0000010000 */
[----:B------:R-:W4:Y:S01]  /*10210*/  MUFU.EX2 R173, R173 ;  /* 0x000000ad00ad7308 */ /* 0x000f220000000800 */
[----:B0-----:R-:W-:-:S07]  /*10220*/  FADD.FTZ R0, R172, R0 ;  /* 0x00000000ac007221 */ /* 0x001fce0000010000 */
[----:B------:R-:W0:Y:S01]  /*10230*/  MUFU.EX2 R176, R176 ;  /* 0x000000b000b07308 */ /* 0x000e220000000800 */
[----:B---3--:R3:W-:Y:S01]  /*10240*/  @!P3 STS [R153+0x28820], R168 ;  /* 0x028820a89900b388 */ /* 0x0087e20000000800 */
[-C--:B------:R-:W-:Y:S01]  /*10250*/  FMUL.FTZ R26, R26, R168.reuse ;  /* 0x000000a81a1a7220 */ /* 0x080fe20000410000 */
[-C--:B------:R-:W-:Y:S01]  /*10260*/  FMUL.FTZ R27, R27, R168.reuse ;  /* 0x000000a81b1b7220 */ /* 0x080fe20000410000 */
[-C--:B------:R-:W-:Y:S01]  /*10270*/  FMUL.FTZ R30, R30, R168.reuse ;  /* 0x000000a81e1e7220 */ /* 0x080fe20000410000 */
[-C--:B------:R-:W-:Y:S01]  /*10280*/  FMUL.FTZ R31, R31, R168.reuse ;  /* 0x000000a81f1f7220 */ /* 0x080fe20000410000 */
[-C--:B------:R-:W-:Y:S01]  /*10290*/  FMUL.FTZ R34, R34, R168.reuse ;  /* 0x000000a822227220 */ /* 0x080fe20000410000 */
[-C--:B------:R-:W-:Y:S01]  /*102a0*/  FMUL.FTZ R35, R35, R168.reuse ;  /* 0x000000a823237220 */ /* 0x080fe20000410000 */
[----:B------:R-:W5:Y:S01]  /*102b0*/  MUFU.EX2 R177, R177 ;  /* 0x000000b100b17308 */ /* 0x000f620000000800 */
[----:B----4-:R-:W-:Y:S01]  /*102c0*/  FADD.FTZ R0, R173, R0 ;  /* 0x00000000ad007221 */ /* 0x010fe20000010000 */
[-C--:B------:R-:W-:Y:S01]  /*102d0*/  FMUL.FTZ R38, R38, R168.reuse ;  /* 0x000000a826267220 */ /* 0x080fe20000410000 */
[-C--:B---3--:R-:W-:Y:S01]  /*102e0*/  FMUL.FTZ R153, R20, R13.reuse ;  /* 0x0000000d14997220 */ /* 0x088fe20000410000 */
        /* <DEDUP_REMOVED lines=20> */
[----:B0-----:R-:W-:Y:S01]  /*10430*/  FADD.FTZ R0, R176, R0 ;  /* 0x00000000b0007221 */ /* 0x001fe20000010000 */
[-C--:B------:R-:W-:Y:S01]  /*10440*/  FMUL.FTZ R46, R46, R168.reuse ;  /* 0x000000a82e2e7220 */ /* 0x080fe20000410000 */
[-C--:B------:R-:W-:Y:S01]  /*10450*/  FMUL.FTZ R47, R47, R168.reuse ;  /* 0x000000a82f2f7220 */ /* 0x080fe20000410000 */
[-C--:B------:R-:W-:Y:S01]  /*10460*/  FMUL.FTZ R50, R50, R168.reuse ;  /* 0x000000a832327220 */ /* 0x080fe20000410000 */
[----:B-----5:R-:W-:Y:S01]  /*10470*/  FADD.FTZ R0, R177, R0 ;  /* 0x00000000b1007221 */ /* 0x020fe20000010000 */
        /* <DEDUP_REMOVED lines=12> */
[----:B------:R-:W-:Y:S01]  /*10540*/  FMUL.FTZ R70, R70, R168 ;  /* 0x000000a846467220 */ /* 0x000fe20000410000 */
[----:B------:R-:W-:Y:S01]  /*10550*/  F2FP.F16.F32.PACK_AB R156, R161, R160 ;  /* 0x000000a0a19c723e */ /* 0x000fe200000000ff */
[-C--:B------:R-:W-:Y:S01]  /*10560*/  FMUL.FTZ R71, R71, R168.reuse ;  /* 0x000000a847477220 */ /* 0x080fe20000410000 */
[----:B------:R-:W-:Y:S01]  /*10570*/  F2FP.F16.F32.PACK_AB R160, R169, R209 ;  /* 0x000000d1a9a0723e */ /* 0x000fe200000000ff */
[-C--:B------:R-:W-:Y:S01]  /*10580*/  FMUL.FTZ R74, R74, R168.reuse ;  /* 0x000000a84a4a7220 */ /* 0x080fe20000410000 */
[-C--:B------:R-:W-:Y:S01]  /*10590*/  FMUL.FTZ R75, R75, R168.reuse ;  /* 0x000000a84b4b7220 */ /* 0x080fe20000410000 */
[----:B------:R0:W4:Y:S01]  /*105a0*/  MUFU.EX2 R181, R158 ;  /* 0x0000009e00b57308 */ /* 0x0001220000000800 */
[----:B---3--:R-:W-:Y:S01]  /*105b0*/  FFMA.FTZ R3, R168, R3, R153 ;  /* 0x00000003a8037223 */ /* 0x008fe20000010099 */
[----:B------:R-:W-:Y:S01]  /*105c0*/  F2FP.F16.F32.PACK_AB R153, R155, R153 ;  /* 0x000000999b99723e */ /* 0x000fe200000000ff */
[-C--:B------:R-:W-:Y:S01]  /*105d0*/  FMUL.FTZ R78, R78, R168.reuse ;  /* 0x000000a84e4e7220 */ /* 0x080fe20000410000 */
[-C--:B------:R-:W-:Y:S01]  /*105e0*/  FMUL.FTZ R79, R79, R168.reuse ;  /* 0x000000a84f4f7220 */ /* 0x080fe20000410000 */
[----:B------:R-:W-:Y:S01]  /*105f0*/  FADD.FTZ R3, R155, R3 ;  /* 0x000000039b037221 */ /* 0x000fe20000010000 */
[-C--:B------:R-:W-:Y:S01]  /*10600*/  FMUL.FTZ R82, R82, R168.reuse ;  /* 0x000000a852527220 */ /* 0x080fe20000410000 */
[----:B------:R-:W-:Y:S01]  /*10610*/  FMUL.FTZ R83, R83, R168 ;  /* 0x000000a853537220 */ /* 0x000fe20000410000 */
[----:B------:R-:W3:Y:S01]  /*10620*/  MUFU.EX2 R159, R159 ;  /* 0x0000009f009f7308 */ /* 0x000ee20000000800 */
[----:B0-----:R-:W-:Y:S01]  /*10630*/  F2FP.F16.F32.PACK_AB R158, R165, R164 ;  /* 0x000000a4a59e723e */ /* 0x001fe200000000ff */
[----:B------:R-:W-:Y:S01]  /*10640*/  FMUL.FTZ R86, R86, R168 ;  /* 0x000000a856567220 */ /* 0x000fe20000410000 */
[----:B------:R-:W-:Y:S01]  /*10650*/  F2FP.F16.F32.PACK_AB R164, R177, R176 ;  /* 0x000000b0b1a4723e */ /* 0x000fe200000000ff */
[-C--:B------:R-:W-:Y:S01]  /*10660*/  FMUL.FTZ R87, R87, R168.reuse ;  /* 0x000000a857577220 */ /* 0x080fe20000410000 */
[-C--:B------:R-:W-:Y:S01]  /*10670*/  FMUL.FTZ R90, R90, R168.reuse ;  /* 0x000000a85a5a7220 */ /* 0x080fe20000410000 */
[-C--:B------:R-:W-:Y:S01]  /*10680*/  FMUL.FTZ R91, R91, R168.reuse ;  /* 0x000000a85b5b7220 */ /* 0x080fe20000410000 */
[-C--:B------:R-:W-:Y:S01]  /*10690*/  FMUL.FTZ R94, R94, R168.reuse ;  /* 0x000000a85e5e7220 */ /* 0x080fe20000410000 */
[----:B------:R0:W5:Y:S01]  /*106a0*/  MUFU.EX2 R210, R162 ;  /* 0x000000a200d27308 */ /* 0x0001620000000800 */
        /* <DEDUP_REMOVED lines=8> */
[C---:B---3--:R-:W-:Y:S01]  /*10730*/  FADD.FTZ R3, R159.reuse, R3 ;  /* 0x000000039f037221 */ /* 0x048fe20000010000 */
[----:B------:R-:W-:Y:S01]  /*10740*/  F2FP.F16.F32.PACK_AB R155, R159, R181 ;  /* 0x000000b59f9b723e */ /* 0x000fe200000000ff */
[----:B------:R-:W-:Y:S01]  /*10750*/  BAR.SYNC.DEFER_BLOCKING 0xf, 0x100 ;  /* 0x03c4000000007b1d */ /* 0x000fe20000010000 */
[----:B0-----:R-:W-:Y:S01]  /*10760*/  F2FP.F16.F32.PACK_AB R162, R173, R172 ;  /* 0x000000acada2723e */ /* 0x001fe200000000ff */
[-C--:B------:R-:W-:Y:S01]  /*10770*/  FMUL.FTZ R107, R107, R168.reuse ;  /* 0x000000a86b6b7220 */ /* 0x080fe20000410000 */
[-C--:B------:R-:W-:Y:S01]  /*10780*/  FMUL.FTZ R110, R110, R168.reuse ;  /* 0x000000a86e6e7220 */ /* 0x080fe20000410000 */
[-C--:B------:R-:W-:Y:S01]  /*10790*/  FMUL.FTZ R111, R111, R168.reuse ;  /* 0x000000a86f6f7220 */ /* 0x080fe20000410000 */
[-C--:B------:R-:W-:Y:S01]  /*107a0*/  FMUL.FTZ R114, R114, R168.reuse ;  /* 0x000000a872727220 */ /* 0x080fe20000410000 */
[----:B------:R-:W0:Y:S01]  /*107b0*/  MUFU.EX2 R208, R208 ;  /* 0x000000d000d07308 */ /* 0x000e220000000800 */
[----:B-----5:R-:W-:Y:S01]  /*107c0*/  FADD.FTZ R3, R210, R3 ;  /* 0x00000003d2037221 */ /* 0x020fe20000010000 */
[-C--:B------:R-:W-:Y:S01]  /*107d0*/  FMUL.FTZ R115, R115, R168.reuse ;  /* 0x000000a873737220 */ /* 0x080fe20000410000 */
[-C--:B------:R-:W-:Y:S01]  /*107e0*/  FMUL.FTZ R118, R118, R168.reuse ;  /* 0x000000a876767220 */ /* 0x080fe20000410000 */
[-C--:B------:R-:W-:Y:S01]  /*107f0*/  FMUL.FTZ R119, R119, R168.reuse ;  /* 0x000000a877777220 */ /* 0x080fe20000410000 */
[-C--:B------:R-:W-:Y:S01]  /*10800*/  FMUL.FTZ R122, R122, R168.reuse ;  /* 0x000000a87a7a7220 */ /* 0x080fe20000410000 */
[-C--:B------:R-:W-:Y:S01]  /*10810*/  FMUL.FTZ R123, R123, R168.reuse ;  /* 0x000000a87b7b7220 */ /* 0x080fe20000410000 */
[----:B------:R-:W-:Y:S01]  /*10820*/  FMUL.FTZ R126, R126, R168 ;  /* 0x000000a87e7e7220 */ /* 0x000fe20000410000 */
        /* <DEDUP_REMOVED lines=9> */
[----:B0-----:R-:W-:Y:S01]  /*108c0*/  FADD.FTZ R3, R208, R3 ;  /* 0x00000003d0037221 */ /* 0x001fe20000010000 */
[----:B------:R0:W-:Y:S01]  /*108d0*/  STSM.16.M88.4 [R196+0x26800], R152 ;  /* 0x02680098c4007844 */ /* 0x0001e20000000200 */
[-C--:B------:R-:W-:Y:S01]  /*108e0*/  FMUL.FTZ R138, R138, R168.reuse ;  /* 0x000000a88a8a7220 */ /* 0x080fe20000410000 */
[-C--:B------:R-:W-:Y:S01]  /*108f0*/  FMUL.FTZ R139, R139, R168.reuse ;  /* 0x000000a88b8b7220 */ /* 0x080fe20000410000 */
[-C--:B------:R-:W-:Y:S01]  /*10900*/  FMUL.FTZ R142, R142, R168.reuse ;  /* 0x000000a88e8e7220 */ /* 0x080fe20000410000 */
[-C--:B------:R-:W-:Y:S01]  /*10910*/  FMUL.FTZ R143, R143, R168.reuse ;  /* 0x000000a88f8f7220 */ /* 0x080fe20000410000 */
[----:B------:R-:W-:Y:S01]  /*10920*/  FMUL.FTZ R146, R146, R168 ;  /* 0x000000a892927220 */ /* 0x000fe20000410000 */
[----:B------:R-:W5:Y:S01]  /*10930*/  MUFU.EX2 R171, R171 ;  /* 0x000000ab00ab7308 */ /* 0x000f620000000800 */
[C---:B---3--:R-:W-:Y:S01]  /*10940*/  FADD.FTZ R3, R167.reuse, R3 ;  /* 0x00000003a7037221 */ /* 0x048fe20000010000 */
[----:B------:R-:W-:Y:S01]  /*10950*/  F2FP.F16.F32.PACK_AB R159, R167, R208 ;  /* 0x000000d0a79f723e */ /* 0x000fe200000000ff */
[-C--:B------:R-:W-:Y:S01]  /*10960*/  FMUL.FTZ R147, R147, R168.reuse ;  /* 0x000000a893937220 */ /* 0x080fe20000410000 */
[-C--:B------:R-:W-:Y:S01]  /*10970*/  FMUL.FTZ R150, R150, R168.reuse ;  /* 0x000000a896967220 */ /* 0x080fe20000410000 */
[----:B------:R-:W-:-:S02]  /*10980*/  FMUL.FTZ R151, R151, R168 ;  /* 0x000000a897977220 */ /* 0x000fc40000410000 */
[----:B------:R0:W-:Y:S01]  /*10990*/  STSM.16.M88.4 [R197], R156 ;  /* 0x0000009cc5007844 */ /* 0x0001e20000000200 */
[----:B------:R-:W3:Y:S01]  /*109a0*/  MUFU.EX2 R174, R174 ;  /* 0x000000ae00ae7308 */ /* 0x000ee20000000800 */
[----:B----4-:R-:W-:-:S07]  /*109b0*/  FADD.FTZ R3, R161, R3 ;  /* 0x00000003a1037221 */ /* 0x010fce0000010000 */
[----:B------:R-:W4:Y:S01]  /*109c0*/  MUFU.EX2 R175, R175 ;  /* 0x000000af00af7308 */ /* 0x000f220000000800 */
[C---:B-----5:R-:W-:Y:S01]  /*109d0*/  FADD.FTZ R3, R171.reuse, R3 ;  /* 0x00000003ab037221 */ /* 0x060fe20000010000 */
[----:B------:R-:W-:-:S06]  /*109e0*/  F2FP.F16.F32.PACK_AB R161, R171, R161 ;  /* 0x000000a1aba1723e */ /* 0x000fcc00000000ff */
[----:B------:R-:W5:Y:S01]  /*109f0*/  MUFU.EX2 R180, R180 ;  /* 0x000000b400b47308 */ /* 0x000f620000000800 */
[----:B---3--:R-:W-:-:S07]  /*10a00*/  FADD.FTZ R3, R174, R3 ;  /* 0x00000003ae037221 */ /* 0x008fce0000010000 */
[----:B------:R-:W3:Y:S01]  /*10a10*/  MUFU.EX2 R165, R178 ;  /* 0x000000b200a57308 */ /* 0x000ee20000000800 */
[C---:B----4-:R-:W-:Y:S01]  /*10a20*/  FADD.FTZ R3, R175.reuse, R3 ;  /* 0x00000003af037221 */ /* 0x050fe20000010000 */
[----:B------:R-:W-:-:S05]  /*10a30*/  F2FP.F16.F32.PACK_AB R163, R175, R174 ;  /* 0x000000aeafa3723e */ /* 0x000fca00000000ff */
[----:B------:R0:W-:Y:S01]  /*10a40*/  STSM.16.M88.4 [R199], R160 ;  /* 0x000000a0c7007844 */ /* 0x0001e20000000200 */
[----:B------:R-:W4:Y:S01]  /*10a50*/  MUFU.EX2 R179, R179 ;  /* 0x000000b300b37308 */ /* 0x000f220000000800 */
[----:B-----5:R-:W-:-:S04]  /*10a60*/  FADD.FTZ R0, R180, R0 ;  /* 0x00000000b4007221 */ /* 0x020fc80000010000 */
[C---:B------:R-:W-:Y:S01]  /*10a70*/  FADD.FTZ R0, R166.reuse, R0 ;  /* 0x00000000a6007221 */ /* 0x040fe20000010000 */
[----:B------:R-:W-:Y:S02]  /*10a80*/  F2FP.F16.F32.PACK_AB R166, R166, R180 ;  /* 0x000000b4a6a6723e */ /* 0x000fe400000000ff */
[----:B------:R-:W5:Y:S01]  /*10a90*/  MUFU.EX2 R182, R182 ;  /* 0x000000b600b67308 */ /* 0x000f620000000800 */
[----:B---3--:R-:W-:-:S07]  /*10aa0*/  FADD.FTZ R3, R165, R3 ;  /* 0x00000003a5037221 */ /* 0x008fce0000010000 */
[----:B------:R-:W3:Y:S01]  /*10ab0*/  MUFU.EX2 R183, R183 ;  /* 0x000000b700b77308 */ /* 0x000ee20000000800 */
[C---:B----4-:R-:W-:Y:S01]  /*10ac0*/  FADD.FTZ R3, R179.reuse, R3 ;  /* 0x00000003b3037221 */ /* 0x050fe20000010000 */
[----:B------:R-:W-:-:S03]  /*10ad0*/  F2FP.F16.F32.PACK_AB R165, R179, R165 ;  /* 0x000000a5b3a5723e */ /* 0x000fc600000000ff */
[----:B-----5:R-:W-:Y:S01]  /*10ae0*/  FADD.FTZ R3, R182, R3 ;  /* 0x00000003b6037221 */ /* 0x020fe20000010000 */
[----:B---3--:R-:W-:-:S03]  /*10af0*/  F2FP.F16.F32.PACK_AB R167, R183, R182 ;  /* 0x000000b6b7a7723e */ /* 0x008fc600000000ff */
[----:B------:R-:W-:Y:S02]  /*10b00*/  FADD.FTZ R3, R183, R3 ;  /* 0x00000003b7037221 */ /* 0x000fe40000010000 */
[----:B------:R0:W-:Y:S01]  /*10b10*/  STSM.16.M88.4 [R198], R164 ;  /* 0x000000a4c6007844 */ /* 0x0001e20000000200 */
[----:B------:R-:W-:Y:S05]  /*10b20*/  @!P0 BRA `(.L_x_2768) ;  /* 0x0000000000048947 */ /* 0x000fea0003800000 */
[----:B------:R-:W-:Y:S01]  /*10b30*/  BPT.TRAP 0x1 ;  /* 0x000000040000795c */ /* 0x000fe20000300000 */
.L_x_2768:
[----:B------:R3:W4:Y:S01]  /*10b40*/  SYNCS.PHASECHK.TRANS64.TRYWAIT P3, [R14+URZ+0x28c50], R207 ;  /* 0x028c50cf0e0075a7 */ /* 0x000722000806017f */
[----:B------:R-:W-:Y:S05]  /*10b50*/  @!P0 BRA `(.L_x_2769) ;  /* 0x0000000000048947 */ /* 0x000fea0003800000 */
[----:B------:R-:W-:Y:S01]  /*10b60*/  BPT.TRAP 0x1 ;  /* 0x000000040000795c */ /* 0x000fe20000300000 */
.L_x_2769:
[----:B------:R-:W-:Y:S04]  /*10b70*/  BSSY B2, `(.L_x_2770) ;  /* 0x0000004000027945 */ /* 0x000fe80003800000 */
[----:B----4-:R-:W-:Y:S05]  /*10b80*/  @P3 BRA `(.L_x_2771) ;  /* 0x0000000000083947 */ /* 0x010fea0003800000 */
[----:B------:R-:W4:Y:S02]  /*10b90*/  SYNCS.PHASECHK.TRANS64.TRYWAIT P3, [R14+URZ+0x28c50], R207 ;  /* 0x028c50cf0e0075a7 */ /* 0x000f24000806017f */
[----:B----4-:R-:W-:Y:S05]  /*10ba0*/  @!P3 BRA `(.L_x_2772) ;  /* 0x000001280068b947 */ /* 0x010fea0003800000 */
.L_x_2771:
[----:B------:R-:W-:Y:S05]  /*10bb0*/  BSYNC B2 ;  /* 0x0000000000027941 */ /* 0x000fea0003800000 */
.L_x_2770:
[----:B------:R-:W-:Y:S01]  /*10bc0*/  IMAD R168, R18, 0x1000, R190 ;  /* 0x0000100012a87824 */ /* 0x000fe200078e02be */
[----:B------:R-:W-:Y:S01]  /*10bd0*/  WARPGROUP.ARRIVE ;  /* 0x00000000000079c5 */ /* 0x000fe20000000000 */
[----:B------:R-:W-:Y:S02]  /*10be0*/  IMAD.MOV.U32 R169, RZ, RZ, 0x40000040 ;  /* 0x40000040ffa97424 */ /* 0x000fe400078e00ff */
[----:B-1234-:R-:W-:Y:S01]  /*10bf0*/  @!P1 VIADD R14, R14, 0x28c60 ;  /* 0x00028c600e0e9836 */ /* 0x01efe20000000000 */
[----:B------:R-:W-:Y:S01]  /*10c00*/  R2UR UR6, R168 ;  /* 0x00000000a80672ca */ /* 0x000fe200000e0000 */
[----:B------:R-:W-:Y:S01]  /*10c10*/  IMAD.MOV.U32 R208, RZ, RZ, R20 ;  /* 0x000000ffffd07224 */ /* 0x000fe200078e0014 */
[----:B------:R-:W-:Y:S01]  /*10c20*/  R2UR UR7, R169 ;  /* 0x00000000a90772ca */ /* 0x000fe200000e0000 */
[----:B------:R-:W-:Y:S01]  /*10c30*/  IMAD.MOV.U32 R169, RZ, RZ, 0x40000040 ;  /* 0x40000040ffa97424 */ /* 0x000fe200078e00ff */
[----:B------:R-:W-:Y:S01]  /*10c40*/  @!P1 PRMT R14, RZ, 0x654, R14 ;  /* 0x00000654ff0e9816 */ /* 0x000fe2000000000e */
[----:B------:R-:W-:-:S02]  /*10c50*/  IMAD.MOV.U32 R209, RZ, RZ, R12 ;  /* 0x000000ffffd17224 */ /* 0x000fc400078e000c */
[----:B------:R-:W-:-:S08]  /*10c60*/  IMAD.MOV.U32 R210, RZ, RZ, R18 ;  /* 0x000000ffffd27224 */ /* 0x000fd000078e0012 */
[----:B------:R-:W-:Y:S03]  /*10c70*/  HGMMA.64x256x16.F32 R24, R152, gdesc[UR4].tnspB, R24, gsb0 ;  /* 0x43e0000498187df0 */ /* 0x000fe60008000818 */
[----:B------:R-:W-:Y:S02]  /*10c80*/  WARPGROUP.DEPBAR.LE gsb0, 0x0 ;  /* 0x00008000000079c5 */ /* 0x000fe40000010000 */
[----:B0-----:R-:W-:Y:S01]  /*10c90*/  VIADD R152, R168, 0x80 ;  /* 0x00000080a8987836 */ /* 0x001fe20000000000 */
        /* <DEDUP_REMOVED lines=32> */
.L_x_2762:
[----:B-1----:R-:W-:-:S07]  /*10ea0*/  IMAD.MOV.U32 R14, RZ, RZ, R206 ;  /* 0x000000ffff0e7224 */ /* 0x002fce00078e00ce */
.L_x_2761:
[----:B------:R-:W-:Y:S05]  /*10eb0*/  BSYNC B0 ;  /* 0x0000000000007941 */ /* 0x000fea0003800000 */
.L_x_2760:
[----:B------:R-:W-:Y:S01]  /*10ec0*/  ISETP.GE.AND P2, PT, R14, R202, PT ;  /* 0x000000ca0e00720c */ /* 0x000fe20003f46270 */
[----:B------:R-:W-:-:S12]  /*10ed0*/  BSSY B0, `(.L_x_2774) ;  /* 0x000024e000007945 */ /* 0x000fd80003800000 */
[----:B------:R-:W-:Y:S05]  /*10ee0*/  @!P2 BRA `(.L_x_2775) ;  /* 0x000000240030a947 */ /* 0x000fea0003800000 */
[----:B------:R-:W-:Y:S02]  /*10ef0*/  IMAD.MOV.U32 R208, RZ, RZ, R20 ;  /* 0x000000ffffd07224 */ /* 0x000fe400078e0014 */
[----:B------:R-:W-:Y:S02]  /*10f00*/  IMAD.MOV.U32 R210, RZ, RZ, R12 ;  /* 0x000000ffffd27224 */ /* 0x000fe400078e000c */
[----:B------:R-:W-:-:S07]  /*10f10*/  IMAD.MOV.U32 R209, RZ, RZ, R18 ;  /* 0x000000ffffd17224 */ /* 0x000fce00078e0012 */
.L_x_2794:
[----:B------:R-:W-:-:S05]  /*10f20*/  VIADD R18, R209, 0x1 ;  /* 0x00000001d1127836 */ /* 0x000fca0000000000 */
[----:B------:R-:W-:-:S04]  /*10f30*/  ISETP.NE.AND P2, PT, R18, 0x2, PT ;  /* 0x000000021200780c */ /* 0x000fc80003f45270 */
[----:B------:R-:W-:Y:S02]  /*10f40*/  SEL R12, RZ, 0x1, P2 ;  /* 0x00000001ff0c7807 */ /* 0x000fe40001000000 */
[----:B------:R-:W-:Y:S02]  /*10f50*/  SEL R18, R18, RZ, P2 ;  /* 0x000000ff12127207 */ /* 0x000fe40001000000 */
[----:B------:R-:W-:Y:S01]  /*10f60*/  LOP3.LUT R19, R19, R12, RZ, 0x3c, !PT ;  /* 0x0000000c13137212 */ /* 0x000fe200078e3cff */
[----:B-1----:R-:W-:Y:S06]  /*10f70*/  @!P0 BRA `(.L_x_2776) ;  /* 0x0000000000048947 */ /* 0x002fec0003800000 */
[----:B------:R-:W-:Y:S01]  /*10f80*/  BPT.TRAP 0x1 ;  /* 0x000000040000795c */ /* 0x000fe20000300000 */
.L_x_2776:
[----:B------:R-:W-:Y:S01]  /*10f90*/  IMAD R206, R18, 0x8, R2 ;  /* 0x0000000812ce7824 */ /* 0x000fe200078e0202 */
[----:B------:R-:W-:-:S04]  /*10fa0*/  SHF.L.U32 R207, R19, 0x1f, RZ ;  /* 0x0000001f13cf7819 */ /* 0x000fc800000006ff */
[----:B------:R1:W2:Y:S01]  /*10fb0*/  SYNCS.PHASECHK.TRANS64.TRYWAIT P2, [R206+URZ+0x28c30], R207 ;  /* 0x028c30cfce0075a7 */ /* 0x0002a2000804017f */
[----:B------:R-:W-:Y:S05]  /*10fc0*/  @!P0 BRA `(.L_x_2777) ;  /* 0x0000000000048947 */ /* 0x000fea0003800000 */
[----:B------:R-:W-:Y:S01]  /*10fd0*/  BPT.TRAP 0x1 ;  /* 0x000000040000795c */ /* 0x000fe20000300000 */
.L_x_2777:
[----:B------:R-:W-:Y:S01]  /*10fe0*/  BSSY B1, `(.L_x_2778) ;  /* 0x0000006000017945 */ /* 0x000fe20003800000 */
[----:B------:R-:W-:Y:S02]  /*10ff0*/  IMAD R12, R18, 0x200, R15 ;  /* 0x00000200120c7824 */ /* 0x000fe400078e020f */
[----:B------:R-:W-:Y:S01]  /*11000*/  IMAD.MOV.U32 R13, RZ, RZ, 0x40000040 ;  /* 0x40000040ff0d7424 */ /* 0x000fe200078e00ff */
[----:B--2---:R-:W-:Y:S06]  /*11010*/  @P2 BRA `(.L_x_2779) ;  /* 0x0000000000082947 */ /* 0x004fec0003800000 */
[----:B------:R-:W2:Y:S02]  /*11020*/  SYNCS.PHASECHK.TRANS64.TRYWAIT P2, [R206+URZ+0x28c30], R207 ;  /* 0x028c30cfce0075a7 */ /* 0x000ea4000804017f */
[----:B--2---:R-:W-:Y:S05]  /*11030*/  @!P2 BRA `(.L_x_2780) ;  /* 0x000001240058a947 */ /* 0x004fea0003800000 */
.L_x_2779:
[----:B------:R-:W-:Y:S05]  /*11040*/  BSYNC B1 ;  /* 0x0000000000017941 */ /* 0x000fea0003800000 */
.L_x_2778:
[C---:B------:R-:W-:Y:S01]  /*11050*/  R2UR UR6, R12.reuse ;  /* 0x000000000c0672ca */ /* 0x040fe200000e0000 */
[----:B------:R-:W-:Y:S01]  /*11060*/  WARPGROUP.ARRIVE ;  /* 0x00000000000079c5 */ /* 0x000fe20000000000 */
[----:B------:R-:W-:Y:S01]  /*11070*/  R2UR UR7, R13 ;  /* 0x000000000d0772ca */ /* 0x000fe200000e0000 */
[----:B------:R-:W-:Y:S01]  /*11080*/  VIADD R20, R12, 0x2 ;  /* 0x000000020c147836 */ /* 0x000fe20000000000 */
[----:B------:R-:W-:Y:S01]  /*11090*/  R2UR UR4, R4 ;  /* 0x00000000040472ca */ /* 0x000fe200000e0000 */
[----:B------:R-:W-:Y:S01]  /*110a0*/  IMAD.MOV.U32 R21, RZ, RZ, 0x40000040 ;  /* 0x40000040ff157424 */ /* 0x000fe200078e00ff */
[----:B------:R-:W-:Y:S01]  /*110b0*/  R2UR UR5, R5 ;  /* 0x00000000050572ca */ /* 0x000fe200000e0000 */
[----:B------:R-:W-:Y:S02]  /*110c0*/  IMAD.MOV.U32 R13, RZ, RZ, 0x40000040 ;  /* 0x40000040ff0d7424 */ /* 0x000fe400078e00ff */
[----:B------:R-:W-:-:S10]  /*110d0*/  IMAD.IADD R231, R201, 0x1, R192 ;  /* 0x00000001c9e77824 */ /* 0x000fd400078e02c0 */
        /* <DEDUP_REMOVED lines=9> */
[----:B------:R-:W-:-:S10]  /*11170*/  WARPGROUP.ARRIVE ;  /* 0x00000000000079c5 */ /* 0x000fd40000000000 */
[----:B------:R-:W-:Y:S01]  /*11180*/  HGMMA.64x64x16.F32 R152, gdesc[UR4], R152, gsb0 ;  /* 0x00e00000049879f0 */ /* 0x000fe20008000898 */
[----:B------:R-:W-:Y:S01]  /*11190*/  R2UR UR6, R20 ;  /* 0x00000000140672ca */ /* 0x000fe200000e0000 */
[----:B------:R-:W-:Y:S01]  /*111a0*/  IMAD.SHL.U32 R20, R14, 0x40, RZ ;  /* 0x000000400e147824 */ /* 0x000fe200078e00ff */
[----:B------:R-:W-:Y:S02]  /*111b0*/  R2UR UR7, R21 ;  /* 0x00000000150772ca */ /* 0x000fe400000e0000 */
[----:B------:R-:W-:Y:S02]  /*111c0*/  R2UR UR4, R8 ;  /* 0x00000000080472ca */ /* 0x000fe400000e0000 */
[----:B------:R-:W-:Y:S02]  /*111d0*/  R2UR UR5, R9 ;  /* 0x00000000090572ca */ /* 0x000fe400000e0000 */
[----:B0-----:R-:W-:-:S04]  /*111e0*/  IADD3 R212, -R186, 0x1, -R20 ;  /* 0x00000001bad47810 */ /* 0x001fc80007ffe914 */
[----:B------:R-:W-:Y:S01]  /*111f0*/  IADD3 R212, -R22, R212, R23 ;  /* 0x000000d416d47210 */ /* 0x000fe20007ffe117 */
[----:B------:R-:W-:Y:S02]  /*11200*/  WARPGROUP.DEPBAR.LE gsb0, 0x0 ;  /* 0x00008000000079c5 */ /* 0x000fe40000010000 */
[----:B------:R-:W-:-:S06]  /*11210*/  WARPGROUP.ARRIVE ;  /* 0x00000000000079c5 */ /* 0x000fcc0000000000 */
[----:B------:R-:W-:Y:S01]  /*11220*/  HGMMA.64x64x16.F32 R152, gdesc[UR4], R152, gsb0 ;  /* 0x00e00000049879f0 */ /* 0x000fe20008000898 */
[----:B------:R-:W-:Y:S02]  /*11230*/  R2UR UR6, R12 ;  /* 0x000000000c0672ca */ /* 0x000fe400000e0000 */
[----:B------:R-:W-:Y:S01]  /*11240*/  R2UR UR7, R13 ;  /* 0x000000000d0772ca */ /* 0x000fe200000e0000 */
[----:B------:R-:W0:Y:S01]  /*11250*/  @P5 LDC R12, c[0x0][0x450] ;  /* 0x00011400ff0c5b82 */ /* 0x000e220000000800 */
[----:B------:R-:W-:Y:S02]  /*11260*/  R2UR UR4, R6 ;  /* 0x00000000060472ca */ /* 0x000fe400000e0000 */
[----:B------:R-:W-:-:S05]  /*11270*/  R2UR UR5, R7 ;  /* 0x00000000070572ca */ /* 0x000fca00000e0000 */
[----:B------:R-:W3:Y:S02]  /*11280*/  @P5 LDC R13, c[0x0][0x44c] ;  /* 0x00011300ff0d5b82 */ /* 0x000ee40000000800 */
[----:B---3--:R-:W-:-:S05]  /*11290*/  @P5 IMAD.HI.U32 R13, R231, R13, RZ ;  /* 0x0000000de70d5227 */ /* 0x008fca00078e00ff */
[----:B0-----:R-:W-:Y:S01]  /*112a0*/  @P5 SHF.R.U32.HI R231, RZ, R12, R13 ;  /* 0x0000000cffe75219 */ /* 0x001fe2000001160d */
[----:B------:R-:W-:-:S04]  /*112b0*/  @!P1 VIADD R12, R206, 0x28c40 ;  /* 0x00028c40ce0c9836 */ /* 0x000fc80000000000 */
[----:B------:R-:W0:Y:S01]  /*112c0*/  SHFL.IDX PT, R232, R231, RZ, 0x1c1f ;  /* 0x001c1fffe7e87589 */ /* 0x000e2200000e0000 */
[----:B------:R-:W-:Y:S01]  /*112d0*/  @!P1 PRMT R12, RZ, 0x654, R12 ;  /* 0x00000654ff0c9816 */ /* 0x000fe2000000000c */
[----:B------:R-:W-:Y:S02]  /*112e0*/  WARPGROUP.DEPBAR.LE gsb0, 0x0 ;  /* 0x00008000000079c5 */ /* 0x000fe40000010000 */
[----:B------:R-:W-:-:S06]  /*112f0*/  WARPGROUP.ARRIVE ;  /* 0x00000000000079c5 */ /* 0x000fcc0000000000 */
[----:B------:R-:W-:Y:S01]  /*11300*/  HGMMA.64x64x16.F32 R152, gdesc[UR4], R152, gsb0 ;  /* 0x00e00000049879f0 */ /* 0x000fe20008000898 */
[----:B------:R-:W-:Y:S01]  /*11310*/  ULDC UR4, c[0x0][0x9dc] ;  /* 0x0002770000047ab9 */ /* 0x000fe20000000800 */
[----:B------:R-:W-:Y:S01]  /*11320*/  ULDC UR5, c[0x0][0x9e0] ;  /* 0x0002780000057ab9 */ /* 0x000fe20000000800 */
[----:B------:R-:W-:Y:S01]  /*11330*/  ULOP3.LUT UR4, URZ, UR4, URZ, 0x33, !UPT ;  /* 0x000000043f047292 */ /* 0x000fe2000f8e333f */
[----:B------:R-:W-:-:S04]  /*11340*/  VIADD R213, R212, UR5 ;  /* 0x00000005d4d57c36 */ /* 0x000fc80008000000 */
[----:B0-----:R-:W-:Y:S02]  /*11350*/  IMAD.IADD R211, R213, 0x1, R232 ;  /* 0x00000001d5d37824 */ /* 0x001fe400078e02e8 */
[----:B------:R-:W-:-:S04]  /*11360*/  VIADD R212, R212, UR4 ;  /* 0x00000004d4d47c36 */ /* 0x000fc80008000000 */
[----:B------:R-:W-:Y:S01]  /*11370*/  IMAD.IADD R21, R212, 0x1, R232 ;  /* 0x00000001d4157824 */ /* 0x000fe200078e02e8 */
[----:B------:R-:W-:Y:S02]  /*11380*/  WARPGROUP.DEPBAR.LE gsb0, 0x0 ;  /* 0x00008000000079c5 */ /* 0x000fe40000010000 */
[----:B------:R0:W-:Y:S01]  /*11390*/  @!P1 SYNCS.ARRIVE.TRANS64.RED.A1T0 RZ, [R12+URZ], RZ ;  /* 0x000000ff0cff99a7 */ /* 0x0001e2000810043f */
[----:B------:R-:W-:Y:S05]  /*113a0*/  @!P6 BRA `(.L_x_2781) ;  /* 0x000000000060e947 */ /* 0x000fea0003800000 */
[----:B------:R-:W-:Y:S01]  /*113b0*/  IADD3 R232, -R22, R23, R232 ;  /* 0x0000001716e87210 */ /* 0x000fe20007ffe1e8 */
[----:B------:R-:W-:Y:S03]  /*113c0*/  BSSY B1, `(.L_x_2782) ;  /* 0x0000012000017945 */ /* 0x000fe60003800000 */
[----:B------:R-:W-:-:S13]  /*113d0*/  ISETP.GT.AND P2, PT, R232, -0x1, PT ;  /* 0xffffffffe800780c */ /* 0x000fda0003f44270 */
[----:B------:R-:W-:Y:S05]  /*113e0*/  @P2 BRA `(.L_x_2783) ;  /* 0x0000000000242947 */ /* 0x000fea0003800000 */
[----:B------:R-:W-:Y:S01]  /*113f0*/  ULDC UR4, c[0x0][0x9e4] ;  /* 0x0002790000047ab9 */ /* 0x000fe20000000800 */
[----:B------:R-:W-:Y:S01]  /*11400*/  LOP3.LUT R232, RZ, R232, RZ, 0x33, !PT ;  /* 0x000000e8ffe87212 */ /* 0x000fe200078e33ff */
[----:B------:R-:W-:-:S05]  /*11410*/  IMAD.U32 R233, RZ, RZ, UR4 ;  /* 0x00000004ffe97e24 */ /* 0x000fca000f8e00ff */
[----:B------:R-:W-:-:S13]  /*11420*/  ISETP.NE.AND P2, PT, R233, 0x1, PT ;  /* 0x00000001e900780c */ /* 0x000fda0003f45270 */
[----:B0-----:R-:W0:Y:S02]  /*11430*/  @P2 LDC.64 R12, c[0x0][0x9e8] ;  /* 0x00027a00ff0c2b82 */ /* 0x001e240000000a00 */
[----:B0-----:R-:W-:-:S05]  /*11440*/  @P2 IMAD.HI.U32 R12, R232, R12, RZ ;  /* 0x0000000ce80c2227 */ /* 0x001fca00078e00ff */
[----:B------:R-:W-:-:S04]  /*11450*/  @P2 SHF.R.U32.HI R232, RZ, R13, R12 ;  /* 0x0000000dffe82219 */ /* 0x000fc8000001160c */
[----:B------:R-:W-:Y:S01]  /*11460*/  LOP3.LUT R232, RZ, R232, RZ, 0x33, !PT ;  /* 0x000000e8ffe87212 */ /* 0x000fe200078e33ff */
[----:B------:R-:W-:Y:S06]  /*11470*/  BRA `(.L_x_2784) ;  /* 0x0000000000187947 */ /* 0x000fec0003800000 */
.L_x_2783:
[----:B------:R-:W-:Y:S02]  /*11480*/  ULDC UR4, c[0x0][0x9e4] ;  /* 0x0002790000047ab9 */ /* 0x000fe40000000800 */
[----:B------:R-:W-:-:S05]  /*11490*/  IMAD.U32 R233, RZ, RZ, UR4 ;  /* 0x00000004ffe97e24 */ /* 0x000fca000f8e00ff */
[----:B------:R-:W-:-:S13]  /*114a0*/  ISETP.NE.AND P2, PT, R233, 0x1, PT ;  /* 0x00000001e900780c */ /* 0x000fda0003f45270 */
[----:B0-----:R-:W0:Y:S02]  /*114b0*/  @P2 LDC.64 R12, c[0x0][0x9e8] ;  /* 0x00027a00ff0c2b82 */ /* 0x001e240000000a00 */
[----:B0-----:R-:W-:-:S05]  /*114c0*/  @P2 IMAD.HI.U32 R12, R232, R12, RZ ;  /* 0x0000000ce80c2227 */ /* 0x001fca00078e00ff */
[----:B------:R-:W-:-:S07]  /*114d0*/  @P2 SHF.R.U32.HI R232, RZ, R13, R12 ;  /* 0x0000000dffe82219 */ /* 0x000fce000001160c */
.L_x_2784:
[----:B------:R-:W-:Y:S05]  /*114e0*/  BSYNC B1 ;  /* 0x0000000000017941 */ /* 0x000fea0003800000 */
.L_x_2782:
[----:B------:R-:W-:-:S04]  /*114f0*/  IMAD R232, R232, R233, -R20 ;  /* 0x000000e9e8e87224 */ /* 0x000fc800078e0a14 */
[----:B------:R-:W-:-:S05]  /*11500*/  IMAD.IADD R232, R232, 0x1, -R186 ;  /* 0x00000001e8e87824 */ /* 0x000fca00078e0aba */
[----:B------:R-:W-:Y:S02]  /*11510*/  VIMNMX R21, R21, R232, !PT ;  /* 0x000000e815157248 */ /* 0x000fe40007fe0100 */
[----:B------:R-:W-:-:S07]  /*11520*/  VIADDMNMX R211, R232, R233, R211, PT ;  /* 0x000000e9e8d37246 */ /* 0x000fce00038001d3 */
.L_x_2781:
[----:B------:R-:W-:Y:S01]  /*11530*/  ISETP.GT.AND P2, PT, R14, -0x1, PT ;  /* 0xffffffff0e00780c */ /* 0x000fe20003f44270 */
[----:B------:R-:W3:Y:S03]  /*11540*/  SHFL.IDX PT, R231, R231, 0x1, 0x1c1f ;  /* 0x003c1f00e7e77f89 */ /* 0x000ee600000e0000 */
[C---:B------:R-:W-:Y:S02]  /*11550*/  ISETP.GT.AND P4, PT, R21.reuse, RZ, P2 ;  /* 0x000000ff1500720c */ /* 0x040fe40001784270 */
[----:B------:R-:W-:Y:S02]  /*11560*/  ISETP.GT.AND P3, PT, R21, 0x1, P2 ;  /* 0x000000011500780c */ /* 0x000fe40001764270 */
[C---:B------:R-:W-:Y:S02]  /*11570*/  ISETP.LT.OR P4, PT, R211.reuse, 0x1, P4 ;  /* 0x00000001d300780c */ /* 0x040fe40002781670 */
[----:B------:R-:W-:-:S02]  /*11580*/  ISETP.LT.OR P3, PT, R211, 0x2, P3 ;  /* 0x00000002d300780c */ /* 0x000fc40001f61670 */
[----:B------:R-:W-:Y:S02]  /*11590*/  FSEL R152, R152, -INF , !P4 ;  /* 0xff80000098987808 */ /* 0x000fe40006000000 */
[----:B------:R-:W-:Y:S02]  /*115a0*/  FSEL R153, R153, -INF , !P3 ;  /* 0xff80000099997808 */ /* 0x000fe40005800000 */
[C---:B------:R-:W-:Y:S02]  /*115b0*/  ISETP.GT.AND P4, PT, R21.reuse, 0x8, P2 ;  /* 0x000000081500780c */ /* 0x040fe40001784270 */
[----:B------:R-:W-:Y:S02]  /*115c0*/  ISETP.GT.AND P3, PT, R21, 0x9, P2 ;  /* 0x000000091500780c */ /* 0x000fe40001764270 */
[C---:B------:R-:W-:Y:S02]  /*115d0*/  ISETP.LT.OR P4, PT, R211.reuse, 0x9, P4 ;  /* 0x00000009d300780c */ /* 0x040fe40002781670 */
[----:B------:R-:W-:-:S02]  /*115e0*/  ISETP.LT.OR P3, PT, R211, 0xa, P3 ;  /* 0x0000000ad300780c */ /* 0x000fc40001f61670 */
[----:B------:R-:W-:Y:S01]  /*115f0*/  FSEL R156, R156, -INF , !P4 ;  /* 0xff8000009c9c7808 */ /* 0x000fe20006000000 */
[--C-:B---3--:R-:W-:Y:S01]  /*11600*/  IMAD.IADD R213, R213, 0x1, R231.reuse ;  /* 0x00000001d5d57824 */ /* 0x108fe200078e02e7 */
[----:B------:R-:W-:Y:S01]  /*11610*/  FSEL R157, R157, -INF , !P3 ;  /* 0xff8000009d9d7808 */ /* 0x000fe20005800000 */
[----:B------:R-:W-:Y:S01]  /*11620*/  IMAD.IADD R212, R212, 0x1, R231 ;  /* 0x00000001d4d47824 */ /* 0x000fe200078e02e7 */
[C---:B------:R-:W-:Y:S02]  /*11630*/  ISETP.GT.AND P4, PT, R21.reuse, 0x10, P2 ;  /* 0x000000101500780c */ /* 0x040fe40001784270 */
        /* <DEDUP_REMOVED lines=34> */
[----:B------:R-:W-:Y:S01]  /*11860*/  FSEL R181, R181, -INF , !P3 ;  /* 0xff800000b5b57808 */ /* 0x000fe20005800000 */
[----:B------:R-:W-:Y:S08]  /*11870*/  @!P6 BRA `(.L_x_2785) ;  /* 0x000000000060e947 */ /* 0x000ff00003800000 */
        /* <DEDUP_REMOVED lines=13> */
.L_x_2787:
[----:B------:R-:W-:Y:S02]  /*11950*/  ULDC UR4, c[0x0][0x9e4] ;  /* 0x0002790000047ab9 */ /* 0x000fe40000000800 */
[----:B------:R-:W-:-:S05]  /*11960*/  IMAD.U32 R21, RZ, RZ, UR4 ;  /* 0x00000004ff157e24 */ /* 0x000fca000f8e00ff */
[----:B------:R-:W-:-:S13]  /*11970*/  ISETP.NE.AND P3, PT, R21, 0x1, PT ;  /* 0x000000011500780c */ /* 0x000fda0003f65270 */
[----:B0-----:R-:W0:Y:S02]  /*11980*/  @P3 LDC.64 R12, c[0x0][0x9e8] ;  /* 0x00027a00ff0c3b82 */ /* 0x001e240000000a00 */
[----:B0-----:R-:W-:-:S05]  /*11990*/  @P3 IMAD.HI.U32 R12, R231, R12, RZ ;  /* 0x0000000ce70c3227 */ /* 0x001fca00078e00ff */
[----:B------:R-:W-:-:S07]  /*119a0*/  @P3 SHF.R.U32.HI R231, RZ, R13, R12 ;  /* 0x0000000dffe73219 */ /* 0x000fce000001160c */
.L_x_2788:
[----:B------:R-:W-:Y:S05]  /*119b0*/  BSYNC B1 ;  /* 0x0000000000017941 */ /* 0x000fea0003800000 */
.L_x_2786:
[----:B------:R-:W-:-:S04]  /*119c0*/  IMAD R20, R231, R21, -R20 ;  /* 0x00000015e7147224 */ /* 0x000fc800078e0a14 */
[----:B------:R-:W-:-:S05]  /*119d0*/  IMAD.IADD R20, R20, 0x1, -R186 ;  /* 0x0000000114147824 */ /* 0x000fca00078e0aba */
[----:B------:R-:W-:Y:S02]  /*119e0*/  VIMNMX R212, R212, R20, !PT ;  /* 0x00000014d4d47248 */ /* 0x000fe40007fe0100 */
[----:B------:R-:W-:-:S07]  /*119f0*/  VIADDMNMX R213, R20, R21, R213, PT ;  /* 0x0000001514d57246 */ /* 0x000fce00038001d5 */
.L_x_2785:
[----:B0-----:R-:W-:Y:S01]  /*11a00*/  FMNMX.FTZ R12, R152, R210, !PT ;  /* 0x000000d2980c7209 */ /* 0x001fe20007810000 */
[----:B------:R-:W-:-:S03]  /*11a10*/  ULDC UR4, c[0x0][0x988] ;  /* 0x0002620000047ab9 */ /* 0x000fc60000000800 */
        /* <DEDUP_REMOVED lines=18> */
[----:B0-----:R-:W-:Y:S01]  /*11b40*/  FMNMX.FTZ R12, R12, R13, !PT ;  /* 0x0000000d0c0c7209 */ /* 0x001fe20007810000 */
[----:B------:R-:W-:-:S03]  /*11b50*/  IMAD.U32 R13, RZ, RZ, UR4 ;  /* 0x00000004ff0d7e24 */ /* 0x000fc6000f8e00ff */
[C---:B------:R-:W-:Y:S01]  /*11b60*/  FSETP.NEU.FTZ.AND P3, PT, R12.reuse, -INF , PT ;  /* 0xff8000000c00780b */ /* 0x040fe20003f7d000 */
[----:B------:R-:W-:-:S03]  /*11b70*/  FMUL.FTZ R20, R12, R13 ;  /* 0x0000000d0c147220 */ /* 0x000fc60000410000 */
[----:B------:R-:W-:Y:S02]  /*11b80*/  FSEL R21, R12, RZ, P3 ;  /* 0x000000ff0c157208 */ /* 0x000fe40001800000 */
[----:B------:R-:W-:Y:S02]  /*11b90*/  FSEL R20, R20, RZ, P3 ;  /* 0x000000ff14147208 */ /* 0x000fe40001800000 */
[----:B------:R-:W-:Y:S01]  /*11ba0*/  ISETP.GT.AND P3, PT, R212, 0x1, P2 ;  /* 0x00000001d400780c */ /* 0x000fe20001764270 */
[----:B------:R-:W-:Y:S02]  /*11bb0*/  FADD.FTZ R21, -R21, R210 ;  /* 0x000000d215157221 */ /* 0x000fe40000010100 */
[-CC-:B------:R-:W-:Y:S01]  /*11bc0*/  FFMA.FTZ R152, R152, R13.reuse, -R20.reuse ;  /* 0x0000000d98987223 */ /* 0x180fe20000010814 */
[----:B------:R-:W-:Y:S01]  /*11bd0*/  ISETP.LT.OR P4, PT, R213, 0x2, P3 ;  /* 0x00000002d500780c */ /* 0x000fe20001f81670 */
[-CC-:B------:R-:W-:Y:S01]  /*11be0*/  FFMA.FTZ R153, R153, R13.reuse, -R20.reuse ;  /* 0x0000000d99997223 */ /* 0x180fe20000010814 */
[----:B------:R-:W-:Y:S01]  /*11bf0*/  ISETP.GT.AND P3, PT, R212, 0x8, P2 ;  /* 0x00000008d400780c */ /* 0x000fe20001764270 */
[-CC-:B------:R-:W-:Y:S01]  /*11c00*/  FFMA.FTZ R156, R156, R13.reuse, -R20.reuse ;  /* 0x0000000d9c9c7223 */ /* 0x180fe20000010814 */
[----:B------:R-:W-:Y:S01]  /*11c10*/  FSEL R155, R155, -INF , !P4 ;  /* 0xff8000009b9b7808 */ /* 0x000fe20006000000 */
[-CC-:B------:R-:W-:Y:S01]  /*11c20*/  FFMA.FTZ R157, R157, R13.reuse, -R20.reuse ;  /* 0x0000000d9d9d7223 */ /* 0x180fe20000010814 */
[----:B------:R-:W-:Y:S01]  /*11c30*/  ISETP.GT.AND P4, PT, R212, 0x9, P2 ;  /* 0x00000009d400780c */ /* 0x000fe20001784270 */
[-CC-:B------:R-:W-:Y:S01]  /*11c40*/  FFMA.FTZ R160, R160, R13.reuse, -R20.reuse ;  /* 0x0000000da0a07223 */ /* 0x180fe20000010814 */
[----:B------:R-:W-:Y:S01]  /*11c50*/  ISETP.LT.OR P3, PT, R213, 0x9, P3 ;  /* 0x00000009d500780c */ /* 0x000fe20001f61670 */
[-CC-:B------:R-:W-:Y:S01]  /*11c60*/  FFMA.FTZ R161, R161, R13.reuse, -R20.reuse ;  /* 0x0000000da1a17223 */ /* 0x180fe20000010814 */
[----:B------:R-:W-:Y:S01]  /*11c70*/  ISETP.LT.OR P4, PT, R213, 0xa, P4 ;  /* 0x0000000ad500780c */ /* 0x000fe20002781670 */
[-CC-:B------:R-:W-:Y:S01]  /*11c80*/  FFMA.FTZ R164, R164, R13.reuse, -R20.reuse ;  /* 0x0000000da4a47223 */ /* 0x180fe20000010814 */
[----:B------:R-:W-:Y:S01]  /*11c90*/  FSEL R158, R158, -INF , !P3 ;  /* 0xff8000009e9e7808 */ /* 0x000fe20005800000 */
[-CC-:B------:R-:W-:Y:S01]  /*11ca0*/  FFMA.FTZ R165, R165, R13.reuse, -R20.reuse ;  /* 0x0000000da5a57223 */ /* 0x180fe20000010814 */
[----:B------:R-:W-:Y:S01]  /*11cb0*/  FSEL R159, R159, -INF , !P4 ;  /* 0xff8000009f9f7808 */ /* 0x000fe20006000000 */
[-CC-:B------:R-:W-:Y:S01]  /*11cc0*/  FFMA.FTZ R168, R168, R13.reuse, -R20.reuse ;  /* 0x0000000da8a87223 */ /* 0x180fe20000010814 */
[C---:B------:R-:W-:Y:S01]  /*11cd0*/  ISETP.GT.AND P4, PT, R212.reuse, 0x11, P2 ;  /* 0x00000011d400780c */ /* 0x040fe20001784270 */
[-CC-:B------:R-:W-:Y:S01]  /*11ce0*/  FFMA.FTZ R169, R169, R13.reuse, -R20.reuse ;  /* 0x0000000da9a97223 */ /* 0x180fe20000010814 */
[----:B------:R-:W-:Y:S01]  /*11cf0*/  ISETP.GT.AND P3, PT, R212, 0x10, P2 ;  /* 0x00000010d400780c */ /* 0x000fe20001764270 */
        /* <DEDUP_REMOVED lines=8> */
[-C--:B------:R-:W-:Y:S01]  /*11d80*/  FFMA.FTZ R181, R181, R13.reuse, -R20 ;  /* 0x0000000db5b57223 */ /* 0x080fe20000010814 */
[----:B------:R-:W-:Y:S01]  /*11d90*/  ISETP.LT.OR P3, PT, R213, 0x11, P3 ;  /* 0x00000011d500780c */ /* 0x000fe20001f61670 */
[----:B------:R-:W-:Y:S01]  /*11da0*/  FMUL.FTZ R21, R21, R13 ;  /* 0x0000000d15157220 */ /* 0x000fe20000410000 */
[----:B------:R-:W-:Y:S01]  /*11db0*/  ISETP.LT.OR P4, PT, R213, 0x1a, P4 ;  /* 0x0000001ad500780c */ /* 0x000fe20002781670 */
[----:B------:R-:W-:Y:S01]  /*11dc0*/  MUFU.EX2 R152, R152 ;  /* 0x0000009800987308 */ /* 0x000fe20000000800 */
[----:B------:R-:W-:-:S02]  /*11dd0*/  FSEL R162, R162, -INF , !P3 ;  /* 0xff800000a2a27808 */ /* 0x000fc40005800000 */
[----:B------:R-:W-:Y:S02]  /*11de0*/  FSEL R167, R167, -INF , !P4 ;  /* 0xff800000a7a77808 */ /* 0x000fe40006000000 */
[C---:B------:R-:W-:Y:S02]  /*11df0*/  ISETP.GT.AND P4, PT, R212.reuse, 0x21, P2 ;  /* 0x00000021d400780c */ /* 0x040fe40001784270 */
[----:B------:R-:W-:Y:S01]  /*11e00*/  ISETP.GT.AND P3, PT, R212, 0x18, P2 ;  /* 0x00000018d400780c */ /* 0x000fe20001764270 */
[----:B------:R-:W0:Y:S01]  /*11e10*/  MUFU.EX2 R21, R21 ;  /* 0x0000001500157308 */ /* 0x000e220000000800 */
[C---:B------:R-:W-:Y:S02]  /*11e20*/  ISETP.LT.OR P4, PT, R213.reuse, 0x22, P4 ;  /* 0x00000022d500780c */ /* 0x040fe40002781670 */
[----:B------:R-:W-:Y:S02]  /*11e30*/  ISETP.LT.OR P3, PT, R213, 0x19, P3 ;  /* 0x00000019d500780c */ /* 0x000fe40001f61670 */
[----:B------:R-:W-:-:S02]  /*11e40*/  FSEL R171, R171, -INF , !P4 ;  /* 0xff800000abab7808 */ /* 0x000fc40006000000 */
[----:B------:R-:W-:Y:S01]  /*11e50*/  ISETP.GT.AND P4, PT, R212, 0x29, P2 ;  /* 0x00000029d400780c */ /* 0x000fe20001784270 */
[----:B------:R-:W3:Y:S01]  /*11e60*/  MUFU.EX2 R153, R153 ;  /* 0x0000009900997308 */ /* 0x000ee20000000800 */
[----:B------:R-:W-:Y:S02]  /*11e70*/  FSEL R166, R166, -INF , !P3 ;  /* 0xff800000a6a67808 */ /* 0x000fe40005800000 */
[----:B------:R-:W-:Y:S02]  /*11e80*/  ISETP.LT.OR P4, PT, R213, 0x2a, P4 ;  /* 0x0000002ad500780c */ /* 0x000fe40002781670 */
[C---:B------:R-:W-:Y:S02]  /*11e90*/  ISETP.GT.AND P3, PT, R212.reuse, 0x20, P2 ;  /* 0x00000020d400780c */ /* 0x040fe40001764270 */
[----:B------:R-:W-:Y:S01]  /*11ea0*/  FSEL R175, R175, -INF , !P4 ;  /* 0xff800000afaf7808 */ /* 0x000fe20006000000 */
[----:B------:R-:W4:Y:S01]  /*11eb0*/  MUFU.EX2 R156, R156 ;  /* 0x0000009c009c7308 */ /* 0x000f220000000800 */
[----:B------:R-:W-:Y:S01]  /*11ec0*/  ISETP.GT.AND P4, PT, R212, RZ, P2 ;  /* 0x000000ffd400720c */ /* 0x000fe20001784270 */
[----:B0-----:R-:W-:Y:S01]  /*11ed0*/  FFMA.FTZ R0, R21, R0, R152 ;  /* 0x0000000015007223 */ /* 0x001fe20000010098 */
[C---:B------:R-:W-:Y:S01]  /*11ee0*/  ISETP.LT.OR P3, PT, R213.reuse, 0x21, P3 ;  /* 0x00000021d500780c */ /* 0x040fe20001f61670 */
[-C--:B------:R-:W-:Y:S01]  /*11ef0*/  FMUL.FTZ R24, R24, R21.reuse ;  /* 0x0000001518187220 */ /* 0x080fe20000410000 */
[----:B------:R-:W-:Y:S01]  /*11f00*/  ISETP.LT.OR P4, PT, R213, 0x1, P4 ;  /* 0x00000001d500780c */ /* 0x000fe20002781670 */
[-C--:B------:R-:W-:Y:S01]  /*11f10*/  FMUL.FTZ R25, R25, R21.reuse ;  /* 0x0000001519197220 */ /* 0x080fe20000410000 */
[----:B------:R-:W-:Y:S01]  /*11f20*/  FSEL R170, R170, -INF , !P3 ;  /* 0xff800000aaaa7808 */ /* 0x000fe20005800000 */
[----:B------:R-:W0:Y:S01]  /*11f30*/  MUFU.EX2 R157, R157 ;  /* 0x0000009d009d7308 */ /* 0x000e220000000800 */
[----:B------:R-:W-:Y:S01]  /*11f40*/  FSEL R154, R154, -INF , !P4 ;  /* 0xff8000009a9a7808 */ /* 0x000fe20006000000 */
[----:B---3--:R-:W-:Y:S01]  /*11f50*/  FADD.FTZ R0, R153, R0 ;  /* 0x0000000099007221 */ /* 0x008fe20000010000 */
[----:B------:R-:W-:Y:S01]  /*11f60*/  ISETP.GT.AND P3, PT, R212, 0x28, P2 ;  /* 0x00000028d400780c */ /* 0x000fe20001764270 */
[-C--:B------:R-:W-:Y:S01]  /*11f70*/  FMUL.FTZ R28, R28, R21.reuse ;  /* 0x000000151c1c7220 */ /* 0x080fe20000410000 */
[----:B------:R-:W-:Y:S01]  /*11f80*/  FMNMX.FTZ R20, R154, R208, !PT ;  /* 0x000000d09a147209 */ /* 0x000fe20007810000 */
[-C--:B------:R-:W-:Y:S01]  /*11f90*/  FMUL.FTZ R29, R29, R21.reuse ;  /* 0x000000151d1d7220 */ /* 0x080fe20000410000 */
[----:B------:R-:W-:Y:S01]  /*11fa0*/  ISETP.LT.OR P3, PT, R213, 0x29, P3 ;  /* 0x00000029d500780c */ /* 0x000fe20001f61670 */
[----:B------:R-:W3:Y:S01]  /*11fb0*/  MUFU.EX2 R160, R160 ;  /* 0x000000a000a07308 */ /* 0x000ee20000000800 */
[----:B------:R-:W-:Y:S01]  /*11fc0*/  FMNMX.FTZ R20, R155, R20, !PT ;  /* 0x000000149b147209 */ /* 0x000fe20007810000 */
[----:B----4-:R-:W-:Y:S01]  /*11fd0*/  FADD.FTZ R0, R156, R0 ;  /* 0x000000009c007221 */ /* 0x010fe20000010000 */
[----:B------:R-:W-:Y:S01]  /*11fe0*/  FSEL R174, R174, -INF , !P3 ;  /* 0xff800000aeae7808 */ /* 0x000fe20005800000 */
[-C--:B------:R-:W-:Y:S01]  /*11ff0*/  FMUL.FTZ R32, R32, R21.reuse ;  /* 0x0000001520207220 */ /* 0x080fe20000410000 */
[----:B------:R-:W-:Y:S01]  /*12000*/  FMNMX.FTZ R20, R158, R20, !PT ;  /* 0x000000149e147209 */ /* 0x000fe20007810000 */
[-C--:B------:R-:W-:Y:S01]  /*12010*/  FMUL.FTZ R33, R33, R21.reuse ;  /* 0x0000001521217220 */ /* 0x080fe20000410000 */
[----:B------:R-:W-:Y:S01]  /*12020*/  ISETP.GT.AND P3, PT, R212, 0x30, P2 ;  /* 0x00000030d400780c */ /* 0x000fe20001764270 */
[----:B------:R-:W4:Y:S01]  /*12030*/  MUFU.EX2 R161, R161 ;  /* 0x000000a100a17308 */ /* 0x000f220000000800 */
[----:B------:R-:W-:Y:S01]  /*12040*/  FMNMX.FTZ R20, R159, R20, !PT ;  /* 0x000000149f147209 */ /* 0x000fe20007810000 */
[----:B0-----:R-:W-:Y:S01]  /*12050*/  FADD.FTZ R0, R157, R0 ;  /* 0x000000009d007221 */ /* 0x001fe20000010000 */
[----:B------:R-:W-:Y:S01]  /*12060*/  ISETP.LT.OR P3, PT, R213, 0x31, P3 ;  /* 0x00000031d500780c */ /* 0x000fe20001f61670 */
[-C--:B------:R-:W-:Y:S01]  /*12070*/  FMUL.FTZ R36, R36, R21.reuse ;  /* 0x0000001524247220 */ /* 0x080fe20000410000 */
[----:B------:R-:W-:Y:S01]  /*12080*/  FMNMX.FTZ R20, R162, R20, !PT ;  /* 0x00000014a2147209 */ /* 0x000fe20007810000 */
[-C--:B------:R-:W-:Y:S01]  /*12090*/  FMUL.FTZ R37, R37, R21.reuse ;  /* 0x0000001525257220 */ /* 0x080fe20000410000 */
[----:B------:R-:W-:Y:S01]  /*120a0*/  FSEL R178, R178, -INF , !P3 ;  /* 0xff800000b2b27808 */ /* 0x000fe20005800000 */
[----:B------:R-:W0:Y:S01]  /*120b0*/  MUFU.EX2 R164, R164 ;  /* 0x000000a400a47308 */ /* 0x000e220000000800 */
[----:B------:R-:W-:Y:S01]  /*120c0*/  FMNMX.FTZ R20, R163, R20, !PT ;  /* 0x00000014a3147209 */ /* 0x000fe20007810000 */
[----:B---3--:R-:W-:Y:S01]  /*120d0*/  FADD.FTZ R0, R160, R0 ;  /* 0x00000000a0007221 */ /* 0x008fe20000010000 */
[----:B------:R-:W-:Y:S01]  /*120e0*/  ISETP.GT.AND P3, PT, R212, 0x31, P2 ;  /* 0x00000031d400780c */ /* 0x000fe20001764270 */
[-C--:B------:R-:W-:Y:S01]  /*120f0*/  FMUL.FTZ R40, R40, R21.reuse ;  /* 0x0000001528287220 */ /* 0x080fe20000410000 */
[----:B------:R-:W-:Y:S01]  /*12100*/  FMNMX.FTZ R20, R166, R20, !PT ;  /* 0x00000014a6147209 */ /* 0x000fe20007810000 */
[-C--:B------:R-:W-:Y:S01]  /*12110*/  FMUL.FTZ R41, R41, R21.reuse ;  /* 0x0000001529297220 */ /* 0x080fe20000410000 */
[----:B------:R-:W-:Y:S01]  /*12120*/  ISETP.GT.AND P4, PT, R212, 0x38, P2 ;  /* 0x00000038d400780c */ /* 0x000fe20001784270 */
[----:B------:R-:W3:Y:S01]  /*12130*/  MUFU.EX2 R165, R165 ;  /* 0x000000a500a57308 */ /* 0x000ee20000000800 */
[----:B------:R-:W-:Y:S01]  /*12140*/  FMNMX.FTZ R20, R167, R20, !PT ;  /* 0x00000014a7147209 */ /* 0x000fe20007810000 */
[----:B----4-:R-:W-:Y:S01]  /*12150*/  FADD.FTZ R0, R161, R0 ;  /* 0x00000000a1007221 */ /* 0x010fe20000010000 */
[----:B------:R-:W-:Y:S01]  /*12160*/  ISETP.LT.OR P3, PT, R213, 0x32, P3 ;  /* 0x00000032d500780c */ /* 0x000fe20001f61670 */
[-C--:B------:R-:W-:Y:S01]  /*12170*/  FMUL.FTZ R44, R44, R21.reuse ;  /* 0x000000152c2c7220 */ /* 0x080fe20000410000 */
[----:B------:R-:W-:Y:S01]  /*12180*/  FMNMX.FTZ R20, R170, R20, !PT ;  /* 0x00000014aa147209 */ /* 0x000fe20007810000 */
[-C--:B------:R-:W-:Y:S01]  /*12190*/  FMUL.FTZ R45, R45, R21.reuse ;  /* 0x000000152d2d7220 */ /* 0x080fe20000410000 */
[----:B------:R-:W-:Y:S01]  /*121a0*/  ISETP.GT.AND P2, PT, R212, 0x39, P2 ;  /* 0x00000039d400780c */ /* 0x000fe20001744270 */
[----:B------:R-:W-:Y:S01]  /*121b0*/  MUFU.EX2 R169, R169 ;  /* 0x000000a900a97308 */ /* 0x000fe20000000800 */
[----:B------:R-:W-:Y:S01]  /*121c0*/  FMNMX.FTZ R20, R171, R20, !PT ;  /* 0x00000014ab147209 */ /* 0x000fe20007810000 */
[----:B0-----:R-:W-:Y:S01]  /*121d0*/  FADD.FTZ R0, R164, R0 ;  /* 0x00000000a4007221 */ /* 0x001fe20000010000 */
[----:B------:R-:W-:Y:S01]  /*121e0*/  ISETP.LT.OR P4, PT, R213, 0x39, P4 ;  /* 0x00000039d500780c */ /* 0x000fe20002781670 */
[-C--:B------:R-:W-:Y:S01]  /*121f0*/  FMUL.FTZ R48, R48, R21.reuse ;  /* 0x0000001530307220 */ /* 0x080fe20000410000 */
[----:B------:R-:W-:Y:S01]  /*12200*/  FMNMX.FTZ R20, R174, R20, !PT ;  /* 0x00000014ae147209 */ /* 0x000fe20007810000 */
[-C--:B------:R-:W-:Y:S01]  /*12210*/  FMUL.FTZ R49, R49, R21.reuse ;  /* 0x0000001531317220 */ /* 0x080fe20000410000 */
[----:B------:R-:W-:Y:S01]  /*12220*/  FSEL R179, R179, -INF , !P3 ;  /* 0xff800000b3b37808 */ /* 0x000fe20005800000 */
[----:B------:R-:W-:Y:S01]  /*12230*/  MUFU.EX2 R172, R172 ;  /* 0x000000ac00ac7308 */ /* 0x000fe20000000800 */
[----:B------:R-:W-:Y:S01]  /*12240*/  FMNMX.FTZ R20, R175, R20, !PT ;  /* 0x00000014af147209 */ /* 0x000fe20007810000 */
[----:B---3--:R-:W-:Y:S01]  /*12250*/  FADD.FTZ R0, R165, R0 ;  /* 0x00000000a5007221 */ /* 0x008fe20000010000 */
[----:B------:R-:W-:Y:S01]  /*12260*/  ISETP.LT.OR P2, PT, R213, 0x3a, P2 ;  /* 0x0000003ad500780c */ /* 0x000fe20001741670 */
[-C--:B------:R-:W-:Y:S01]  /*12270*/  FMUL.FTZ R52, R52, R21.reuse ;  /* 0x0000001534347220 */ /* 0x080fe20000410000 */
[----:B------:R-:W-:Y:S01]  /*12280*/  FMNMX.FTZ R20, R178, R20, !PT ;  /* 0x00000014b2147209 */ /* 0x000fe20007810000 */
[-C--:B------:R-:W-:Y:S01]  /*12290*/  FMUL.FTZ R53, R53, R21.reuse ;  /* 0x0000001535357220 */ /* 0x080fe20000410000 */
[----:B------:R-:W-:Y:S01]  /*122a0*/  FSEL R182, R182, -INF , !P4 ;  /* 0xff800000b6b67808 */ /* 0x000fe20006000000 */
[----:B------:R-:W-:Y:S01]  /*122b0*/  MUFU.EX2 R176, R176 ;  /* 0x000000b000b07308 */ /* 0x000fe20000000800 */
[----:B------:R-:W-:Y:S01]  /*122c0*/  FMNMX.FTZ R20, R179, R20, !PT ;  /* 0x00000014b3147209 */ /* 0x000fe20007810000 */
[-C--:B------:R-:W-:Y:S01]  /*122d0*/  FMUL.FTZ R56, R56, R21.reuse ;  /* 0x0000001538387220 */ /* 0x080fe20000410000 */
[----:B------:R-:W-:Y:S01]  /*122e0*/  FSEL R183, R183, -INF , !P2 ;  /* 0xff800000b7b77808 */ /* 0x000fe20005000000 */
[-C--:B------:R-:W-:Y:S01]  /*122f0*/  FMUL.FTZ R57, R57, R21.reuse ;  /* 0x0000001539397220 */ /* 0x080fe20000410000 */
[----:B------:R-:W-:Y:S01]  /*12300*/  FMNMX.FTZ R20, R182, R20, !PT ;  /* 0x00000014b6147209 */ /* 0x000fe20007810000 */
[-C--:B------:R-:W-:Y:S01]  /*12310*/  FMUL.FTZ R60, R60, R21.reuse ;  /* 0x000000153c3c7220 */ /* 0x080fe20000410000 */
[----:B------:R-:W-:Y:S01]  /*12320*/  F2FP.F16.F32.PACK_AB R152, R153, R152 ;  /* 0x000000989998723e */ /* 0x000fe200000000ff */
[----:B------:R-:W-:Y:S01]  /*12330*/  MUFU.EX2 R177, R177 ;  /* 0x000000b100b17308 */ /* 0x000fe20000000800 */
[----:B------:R-:W-:Y:S01]  /*12340*/  FMNMX.FTZ R20, R183, R20, !PT ;  /* 0x00000014b7147209 */ /* 0x000fe20007810000 */
[-C--:B------:R-:W-:Y:S01]  /*12350*/  FMUL.FTZ R61, R61, R21.reuse ;  /* 0x000000153d3d7220 */ /* 0x080fe20000410000 */
[----:B------:R-:W-:Y:S01]  /*12360*/  ISETP.NE.AND P3, PT, R194, RZ, PT ;  /* 0x000000ffc200720c */ /* 0x000fe20003f65270 */
        /* <DEDUP_REMOVED lines=14> */
[-C--:B------:R-:W-:Y:S01]  /*12450*/  FMUL.FTZ R85, R85, R21.reuse ;  /* 0x0000001555557220 */ /* 0x080fe20000410000 */
[-C--:B------:R-:W-:Y:S01]  /*12460*/  FMUL.FTZ R88, R88, R21.reuse ;  /* 0x0000001558587220 */ /* 0x080fe20000410000 */
[----:B------:R-:W-:Y:S02]  /*12470*/  @!P3 IMAD R212, R212, 0x4, R2 ;  /* 0x00000004d4d4b824 */ /* 0x000fe400078e0202 */
        /* <DEDUP_REMOVED lines=8> */
[----:B------:R-:W-:Y:S01]  /*12500*/  FMUL.FTZ R104, R104, R21 ;  /* 0x0000001568687220 */ /* 0x000fe20000410000 */
[----:B0-----:R-:W-:Y:S01]  /*12510*/  FMNMX.FTZ R20, R20, R153, !PT ;  /* 0x0000009914147209 */ /* 0x001fe20007810000 */
        /* <DEDUP_REMOVED lines=24> */
[----:B0-----:R-:W-:-:S02]  /*126a0*/  FMNMX.FTZ R20, R20, R153, !PT ;  /* 0x0000009914147209 */ /* 0x001fc40007810000 */
[----:B------:R0:W3:Y:S02]  /*126b0*/  MUFU.EX2 R153, R168 ;  /* 0x000000a800997308 */ /* 0x0000e40000000800 */
[C---:B------:R-:W-:Y:S01]  /*126c0*/  FSETP.NEU.FTZ.AND P2, PT, R20.reuse, -INF , PT ;  /* 0xff8000001400780b */ /* 0x040fe20003f5d000 */
[----:B------:R-:W-:-:S05]  /*126d0*/  FMUL.FTZ R211, R20, R13 ;  /* 0x0000000d14d37220 */ /* 0x000fca0000410000 */
[----:B------:R-:W-:Y:S02]  /*126e0*/  FSEL R211, R211, RZ, P2 ;  /* 0x000000ffd3d37208 */ /* 0x000fe40001000000 */
[----:B0-----:R-:W-:-:S03]  /*126f0*/  FSEL R168, R20, RZ, P2 ;  /* 0x000000ff14a87208 */ /* 0x001fc60001000000 */
[-CC-:B------:R-:W-:Y:S01]  /*12700*/  FFMA.FTZ R210, R154, R13.reuse, -R211.reuse ;  /* 0x0000000d9ad27223 */ /* 0x180fe200000108d3 */
[----:B------:R-:W-:Y:S01]  /*12710*/  F2FP.F16.F32.PACK_AB R154, R157, R156 ;  /* 0x0000009c9d9a723e */ /* 0x000fe200000000ff */
[----:B------:R-:W-:Y:S01]  /*12720*/  FADD.FTZ R168, -R168, R208 ;  /* 0x000000d0a8a87221 */ /* 0x000fe20000010100 */
[-CC-:B------:R-:W-:Y:S01]  /*12730*/  FFMA.FTZ R209, R155, R13.reuse, -R211.reuse ;  /* 0x0000000d9bd17223 */ /* 0x180fe200000108d3 */
[----:B------:R-:W-:Y:S01]  /*12740*/  F2FP.F16.F32.PACK_AB R156, R161, R160 ;  /* 0x000000a0a19c723e */ /* 0x000fe200000000ff */
[----:B---3--:R-:W-:Y:S01]  /*12750*/  FADD.FTZ R0, R153, R0 ;  /* 0x0000000099007221 */ /* 0x008fe20000010000 */
[----:B------:R-:W-:Y:S01]  /*12760*/  FMUL.FTZ R168, R168, R13 ;  /* 0x0000000da8a87220 */ /* 0x000fe20000410000 */
[----:B------:R-:W-:Y:S01]  /*12770*/  F2FP.F16.F32.PACK_AB R160, R169, R153 ;  /* 0x00000099a9a0723e */ /* 0x000fe200000000ff */
[-CC-:B------:R-:W-:Y:S01]  /*12780*/  FFMA.FTZ R155, R158, R13.reuse, -R211.reuse ;  /* 0x0000000d9e9b7223 */ /* 0x180fe200000108d3 */
        /* <DEDUP_REMOVED lines=8> */
[----:B------:R-:W0:Y:S01]  /*12810*/  MUFU.EX2 R168, R168 ;  /* 0x000000a800a87308 */ /* 0x000e220000000800 */
[-CC-:B------:R-:W-:Y:S01]  /*12820*/  FFMA.FTZ R174, R174, R13.reuse, -R211.reuse ;  /* 0x0000000daeae7223 */ /* 0x180fe200000108d3 */
[-CC-:B------:R-:W-:Y:S01]  /*12830*/  FFMA.FTZ R175, R175, R13.reuse, -R211.reuse ;  /* 0x0000000dafaf7223 */ /* 0x180fe200000108d3 */
[-CC-:B------:R-:W-:Y:S01]  /*12840*/  FFMA.FTZ R178, R178, R13.reuse, -R211.reuse ;  /* 0x0000000db2b27223 */ /* 0x180fe200000108d3 */
[-CC-:B------:R-:W-:Y:S01]  /*12850*/  FFMA.FTZ R179, R179, R13.reuse, -R211.reuse ;  /* 0x0000000db3b37223 */ /* 0x180fe200000108d3 */
[-CC-:B------:R-:W-:Y:S01]  /*12860*/  FFMA.FTZ R182, R182, R13.reuse, -R211.reuse ;  /* 0x0000000db6b67223 */ /* 0x180fe200000108d3 */
[----:B------:R-:W-:Y:S01]  /*12870*/  FFMA.FTZ R183, R183, R13, -R211 ;  /* 0x0000000db7b77223 */ /* 0x000fe200000108d3 */
[----:B------:R-:W-:Y:S01]  /*12880*/  F2FP.F16.F32.PACK_AB R158, R165, R164 ;  /* 0x000000a4a59e723e */ /* 0x000fe200000000ff */
[----:B------:R-:W3:Y:S01]  /*12890*/  MUFU.EX2 R209, R209 ;  /* 0x000000d100d17308 */ /* 0x000ee20000000800 */
[----:B------:R-:W-:Y:S01]  /*128a0*/  FADD.FTZ R0, R169, R0 ;  /* 0x00000000a9007221 */ /* 0x000fe20000010000 */
[----:B------:R-:W-:-:S03]  /*128b0*/  F2FP.F16.F32.PACK_AB R164, R177, R176 ;  /* 0x000000b0b1a4723e */ /* 0x000fc600000000ff */
[----:B------:R-:W-:-:S03]  /*128c0*/  FADD.FTZ R0, R172, R0 ;  /* 0x00000000ac007221 */ /* 0x000fc60000010000 */
[----:B------:R-:W4:Y:S01]  /*128d0*/  MUFU.EX2 R155, R155 ;  /* 0x0000009b009b7308 */ /* 0x000f220000000800 */
[----:B0-----:R-:W-:Y:S01]  /*128e0*/  FFMA.FTZ R3, R168, R3, R153 ;  /* 0x00000003a8037223 */ /* 0x001fe20000010099 */
[----:B------:R0:W-:Y:S01]  /*128f0*/  @!P3 STS [R212+0x28820], R168 ;  /* 0x028820a8d400b388 */ /* 0x0001e20000000800 */
[-C--:B------:R-:W-:Y:S01]  /*12900*/  FMUL.FTZ R26, R26, R168.reuse ;  /* 0x000000a81a1a7220 */ /* 0x080fe20000410000 */
[-C--:B------:R-:W-:Y:S01]  /*12910*/  FMUL.FTZ R27, R27, R168.reuse ;  /* 0x000000a81b1b7220 */ /* 0x080fe20000410000 */
[-C--:B------:R-:W-:Y:S01]  /*12920*/  FMUL.FTZ R30, R30, R168.reuse ;  /* 0x000000a81e1e7220 */ /* 0x080fe20000410000 */
[-C--:B------:R-:W-:Y:S01]  /*12930*/  FMUL.FTZ R31, R31, R168.reuse ;  /* 0x000000a81f1f7220 */ /* 0x080fe20000410000 */
[-C--:B------:R-:W-:Y:S01]  /*12940*/  FMUL.FTZ R34, R34, R168.reuse ;  /* 0x000000a822227220 */ /* 0x080fe20000410000 */
[----:B------:R-:W5:Y:S01]  /*12950*/  MUFU.EX2 R159, R159 ;  /* 0x0000009f009f7308 */ /* 0x000f620000000800 */
        /* <DEDUP_REMOVED lines=18> */
[----:B------:R-:W-:Y:S01]  /*12a80*/  BAR.SYNC.DEFER_BLOCKING 0xf, 0x100 ;  /* 0x03c4000000007b1d */ /* 0x000fe20000010000 */
[-C--:B------:R-:W-:Y:S01]  /*12a90*/  FMUL.FTZ R58, R58, R168.reuse ;  /* 0x000000a83a3a7220 */ /* 0x080fe20000410000 */
[-C--:B------:R-:W-:Y:S01]  /*12aa0*/  FMUL.FTZ R59, R59, R168.reuse ;  /* 0x000000a83b3b7220 */ /* 0x080fe20000410000 */
        /* <DEDUP_REMOVED lines=20> */
[----:B-----5:R-:W-:Y:S01]  /*12bf0*/  FADD.FTZ R3, R213, R3 ;  /* 0x00000003d5037221 */ /* 0x020fe20000010000 */
[----:B------:R0:W-:Y:S01]  /*12c00*/  STSM.16.M88.4 [R196+0x26800], R152 ;  /* 0x02680098c4007844 */ /* 0x0001e20000000200 */
        /* <DEDUP_REMOVED lines=34> */
[----:B------:R-:W-:Y:S01]  /*12e30*/  FADD.FTZ R0, R176, R0 ;  /* 0x00000000b0007221 */ /* 0x000fe20000010000 */
[-C--:B------:R-:W-:Y:S01]  /*12e40*/  FMUL.FTZ R134, R134, R168.reuse ;  /* 0x000000a886867220 */ /* 0x080fe20000410000 */
[-C--:B------:R-:W-:Y:S01]  /*12e50*/  FMUL.FTZ R135, R135, R168.reuse ;  /* 0x000000a887877220 */ /* 0x080fe20000410000 */
[----:B------:R-:W3:Y:S01]  /*12e60*/  MUFU.EX2 R165, R178 ;  /* 0x000000b200a57308 */ /* 0x000ee20000000800 */
[----:B----4-:R-:W-:Y:S01]  /*12e70*/  FADD.FTZ R3, R174, R3 ;  /* 0x00000003ae037221 */ /* 0x010fe20000010000 */
[----:B------:R-:W-:Y:S01]  /*12e80*/  FADD.FTZ R0, R177, R0 ;  /* 0x00000000b1007221 */ /* 0x000fe20000010000 */
[-C--:B------:R-:W-:Y:S01]  /*12e90*/  FMUL.FTZ R138, R138, R168.reuse ;  /* 0x000000a88a8a7220 */ /* 0x080fe20000410000 */
[-C--:B------:R-:W-:Y:S01]  /*12ea0*/  FMUL.FTZ R139, R139, R168.reuse ;  /* 0x000000a88b8b7220 */ /* 0x080fe20000410000 */
[-C--:B------:R-:W-:Y:S01]  /*12eb0*/  FMUL.FTZ R142, R142, R168.reuse ;  /* 0x000000a88e8e7220 */ /* 0x080fe20000410000 */
[-C--:B------:R-:W-:Y:S01]  /*12ec0*/  FMUL.FTZ R143, R143, R168.reuse ;  /* 0x000000a88f8f7220 */ /* 0x080fe20000410000 */
[----:B------:R-:W-:Y:S01]  /*12ed0*/  FMUL.FTZ R146, R146, R168 ;  /* 0x000000a892927220 */ /* 0x000fe20000410000 */
[----:B------:R-:W4:Y:S01]  /*12ee0*/  MUFU.EX2 R166, R180 ;  /* 0x000000b400a67308 */ /* 0x000f220000000800 */
[C---:B-----5:R-:W-:Y:S01]  /*12ef0*/  FADD.FTZ R3, R175.reuse, R3 ;  /* 0x00000003af037221 */ /* 0x060fe20000010000 */
[----:B------:R-:W-:Y:S01]  /*12f00*/  F2FP.F16.F32.PACK_AB R163, R175, R174 ;  /* 0x000000aeafa3723e */ /* 0x000fe200000000ff */
[-C--:B------:R-:W-:Y:S01]  /*12f10*/  FMUL.FTZ R147, R147, R168.reuse ;  /* 0x000000a893937220 */ /* 0x080fe20000410000 */
[-C--:B------:R-:W-:Y:S01]  /*12f20*/  FMUL.FTZ R150, R150, R168.reuse ;  /* 0x000000a896967220 */ /* 0x080fe20000410000 */
[----:B------:R-:W-:-:S02]  /*12f30*/  FMUL.FTZ R151, R151, R168 ;  /* 0x000000a897977220 */ /* 0x000fc40000410000 */
[----:B------:R0:W-:Y:S01]  /*12f40*/  STSM.16.M88.4 [R199], R160 ;  /* 0x000000a0c7007844 */ /* 0x0001e20000000200 */
[----:B------:R-:W5:Y:S01]  /*12f50*/  MUFU.EX2 R179, R179 ;  /* 0x000000b300b37308 */ /* 0x000f620000000800 */
[----:B---3--:R-:W-:-:S07]  /*12f60*/  FADD.FTZ R3, R165, R3 ;  /* 0x00000003a5037221 */ /* 0x008fce0000010000 */
[----:B------:R-:W3:Y:S01]  /*12f70*/  MUFU.EX2 R182, R182 ;  /* 0x000000b600b67308 */ /* 0x000ee20000000800 */
[----:B----4-:R-:W-:Y:S01]  /*12f80*/  FADD.FTZ R0, R166, R0 ;  /* 0x00000000a6007221 */ /* 0x010fe20000010000 */
[----:B------:R-:W-:-:S03]  /*12f90*/  F2FP.F16.F32.PACK_AB R166, R181, R166 ;  /* 0x000000a6b5a6723e */ /* 0x000fc600000000ff */
[----:B------:R-:W-:-:S03]  /*12fa0*/  FADD.FTZ R0, R181, R0 ;  /* 0x00000000b5007221 */ /* 0x000fc60000010000 */
[----:B------:R-:W4:Y:S01]  /*12fb0*/  MUFU.EX2 R183, R183 ;  /* 0x000000b700b77308 */ /* 0x000f220000000800 */
[C---:B-----5:R-:W-:Y:S01]  /*12fc0*/  FADD.FTZ R3, R179.reuse, R3 ;  /* 0x00000003b3037221 */ /* 0x060fe20000010000 */
[----:B------:R-:W-:-:S03]  /*12fd0*/  F2FP.F16.F32.PACK_AB R165, R179, R165 ;  /* 0x000000a5b3a5723e */ /* 0x000fc600000000ff */
[----:B---3--:R-:W-:Y:S01]  /*12fe0*/  FADD.FTZ R3, R182, R3 ;  /* 0x00000003b6037221 */ /* 0x008fe20000010000 */
[----:B----4-:R-:W-:-:S03]  /*12ff0*/  F2FP.F16.F32.PACK_AB R167, R183, R182 ;  /* 0x000000b6b7a7723e */ /* 0x010fc600000000ff */
[----:B------:R-:W-:Y:S02]  /*13000*/  FADD.FTZ R3, R183, R3 ;  /* 0x00000003b7037221 */ /* 0x000fe40000010000 */
[----:B------:R0:W-:Y:S01]  /*13010*/  STSM.16.M88.4 [R198], R164 ;  /* 0x000000a4c6007844 */ /* 0x0001e20000000200 */
[----:B------:R-:W-:Y:S05]  /*13020*/  @!P0 BRA `(.L_x_2789) ;  /* 0x0000000000048947 */ /* 0x000fea0003800000 */
[----:B------:R-:W-:Y:S01]  /*13030*/  BPT.TRAP 0x1 ;  /* 0x000000040000795c */ /* 0x000fe20000300000 */
.L_x_2789:
[----:B------:R3:W4:Y:S01]  /*13040*/  SYNCS.PHASECHK.TRANS64.TRYWAIT P2, [R206+URZ+0x28c50], R207 ;  /* 0x028c50cfce0075a7 */ /* 0x000722000804017f */
[----:B------:R-:W-:Y:S05]  /*13050*/  @!P0 BRA `(.L_x_2790) ;  /* 0x0000000000048947 */ /* 0x000fea0003800000 */
[----:B------:R-:W-:Y:S01]  /*13060*/  BPT.TRAP 0x1 ;  /* 0x000000040000795c */ /* 0x000fe20000300000 */
.L_x_2790:
[----:B------:R-:W-:Y:S04]  /*13070*/  BSSY B1, `(.L_x_2791) ;  /* 0x0000004000017945 */ /* 0x000fe80003800000 */
[----:B----4-:R-:W-:Y:S05]  /*13080*/  @P2 BRA `(.L_x_2792) ;  /* 0x0000000000082947 */ /* 0x010fea0003800000 */
[----:B------:R-:W4:Y:S02]  /*13090*/  SYNCS.PHASECHK.TRANS64.TRYWAIT P2, [R206+URZ+0x28c50], R207 ;  /* 0x028c50cfce0075a7 */ /* 0x000f24000804017f */
[----:B----4-:R-:W-:Y:S05]  /*130a0*/  @!P2 BRA `(.L_x_2793) ;  /* 0x000001040050a947 */ /* 0x010fea0003800000 */
.L_x_2792:
[----:B------:R-:W-:Y:S05]  /*130b0*/  BSYNC B1 ;  /* 0x0000000000017941 */ /* 0x000fea0003800000 */
.L_x_2791:
[----:B0-----:R-:W-:Y:S01]  /*130c0*/  IMAD R168, R18, 0x1000, R190 ;  /* 0x0000100012a87824 */ /* 0x001fe200078e02be */
[----:B------:R-:W-:Y:S01]  /*130d0*/  WARPGROUP.ARRIVE ;  /* 0x00000000000079c5 */ /* 0x000fe20000000000 */
[----:B------:R-:W-:Y:S01]  /*130e0*/  IMAD.MOV.U32 R169, RZ, RZ, 0x40000040 ;  /* 0x40000040ffa97424 */ /* 0x000fe200078e00ff */
[----:B------:R-:W-:Y:S01]  /*130f0*/  ISETP.GT.AND P2, PT, R14, R202, PT ;  /* 0x000000ca0e00720c */ /* 0x000fe20003f44270 */
[----:B-1234-:R-:W-:Y:S01]  /*13100*/  @!P1 VIADD R206, R206, 0x28c60 ;  /* 0x00028c60cece9836 */ /* 0x01efe20000000000 */
        /* <DEDUP_REMOVED lines=10> */
[----:B------:R-:W-:Y:S01]  /*131b0*/  VIADD R152, R168, 0x80 ;  /* 0x00000080a8987836 */ /* 0x000fe20000000000 */
        /* <DEDUP_REMOVED lines=31> */
.L_x_2775:
[----:B------:R-:W-:Y:S05]  /*133b0*/  BSYNC B0 ;  /* 0x0000000000007941 */ /* 0x000fea0003800000 */
.L_x_2774:
[----:B------:R-:W2:Y:S01]  /*133c0*/  SHFL.BFLY PT, R4, R0, 0x2, 0x1f ;  /* 0x0c401f0000047f89 */ /* 0x000ea200000e0000 */
[----:B------:R-:W-:Y:S02]  /*133d0*/  IMAD.MOV.U32 R152, RZ, RZ, -0x800000 ;  /* 0xff800000ff987424 */ /* 0x000fe400078e00ff */
[----:B------:R-:W-:Y:S01]  /*133e0*/  VIADD R219, R219, 0x1 ;  /* 0x00000001dbdb7836 */ /* 0x000fe20000000000 */
[----:B------:R-:W-:Y:S08]  /*133f0*/  BAR.ARV 0x8, 0x100 ;  /* 0x0204000000007b1d */ /* 0x000ff00000002000 */
[----:B------:R-:W-:Y:S01]  /*13400*/  BAR.SYNC.DEFER_BLOCKING 0xf, 0x100 ;  /* 0x03c4000000007b1d */ /* 0x000fe20000010000 */
[----:B--2---:R-:W-:-:S05]  /*13410*/  FADD.FTZ R4, R4, R0 ;  /* 0x0000000004047221 */ /* 0x004fca0000010000 */
[----:B------:R-:W2:Y:S02]  /*13420*/  SHFL.BFLY PT, R0, R4, 0x1, 0x1f ;  /* 0x0c201f0004007f89 */ /* 0x000ea400000e0000 */
[----:B--2---:R-:W-:Y:S01]  /*13430*/  FADD.FTZ R0, R4, R0 ;  /* 0x0000000004007221 */ /* 0x004fe20000010000 */
[----:B------:R-:W-:-:S04]  /*13440*/  IMAD.MOV.U32 R4, RZ, RZ, RZ ;  /* 0x000000ffff047224 */ /* 0x000fc800078e00ff */
[----:B------:R-:W-:-:S13]  /*13450*/  FSETP.NE.FTZ.AND P0, PT, R0, RZ, PT ;  /* 0x000000ff0000720b */ /* 0x000fda0003f15000 */
[----:B------:R-:W2:Y:S01]  /*13460*/  @P0 MUFU.RCP R4, R0 ;  /* 0x0000000000040308 */ /* 0x000ea20000001000 */
[----:B------:R-:W-:-:S07]  /*13470*/  @P0 FMUL.FTZ R5, R13, 0.69314718246459960938 ;  /* 0x3f3172180d050820 */ /* 0x000fce0000410000 */
[----:B------:R-:W3:Y:S01]  /*13480*/  @P0 MUFU.LG2 R0, R0 ;  /* 0x0000000000000308 */ /* 0x000ee20000000c00 */
        /* <DEDUP_REMOVED lines=8> */
[----:B---3--:R-:W-:Y:S01]  /*13510*/  @P0 FMUL.FTZ R0, R0, 0.69314718246459960938 ;  /* 0x3f31721800000820 */ /* 0x008fe20000410000 */
[-C--:B------:R-:W-:Y:S01]  /*13520*/  FMUL.FTZ R40, R40, R4.reuse ;  /* 0x0000000428287220 */ /* 0x080fe20000410000 */
[-C--:B------:R-:W-:Y:S01]  /*13530*/  FMUL.FTZ R41, R41, R4.reuse ;  /* 0x0000000429297220 */ /* 0x080fe20000410000 */
[----:B------:R-:W-:Y:S01]  /*13540*/  FMUL.FTZ R44, R44, R4 ;  /* 0x000000042c2c7220 */ /* 0x000fe20000410000 */
[----:B------:R-:W-:Y:S01]  /*13550*/  @P0 FFMA.FTZ R152, R5, R12, R0 ;  /* 0x0000000c05980223 */ /* 0x000fe20000010000 */
[-C--:B------:R-:W-:Y:S01]  /*13560*/  FMUL.FTZ R45, R45, R4.reuse ;  /* 0x000000042d2d7220 */ /* 0x080fe20000410000 */
[----:B------:R-:W2:Y:S01]  /*13570*/  SHFL.BFLY PT, R0, R3, 0x2, 0x1f ;  /* 0x0c401f0003007f89 */ /* 0x000ea200000e0000 */
        /* <DEDUP_REMOVED lines=52> */
[----:B--2---:R-:W-:Y:S01]  /*138c0*/  FADD.FTZ R3, R0, R3 ;  /* 0x0000000300037221 */ /* 0x004fe20000010000 */
[----:B------:R-:W-:-:S02]  /*138d0*/  IMAD.MOV.U32 R0, RZ, RZ, RZ ;  /* 0x000000ffff007224 */ /* 0x000fc400078e00ff */
[-C--:B------:R-:W-:Y:S01]  /*138e0*/  FMUL.FTZ R148, R148, R4.reuse ;  /* 0x0000000494947220 */ /* 0x080fe20000410000 */
[----:B------:R-:W-:Y:S01]  /*138f0*/  FMUL.FTZ R149, R149, R4 ;  /* 0x0000000495957220 */ /* 0x000fe20000410000 */
        /* <DEDUP_REMOVED lines=15> */
[----:B------:R-:W-:Y:S01]  /*139f0*/  FMUL.FTZ R43, R43, R0 ;  /* 0x000000002b2b7220 */ /* 0x000fe20000410000 */
        /* <DEDUP_REMOVED lines=23> */
[----:B------:R2:W-:Y:S01]  /*13b70*/  @!P0 STS [R5+0x28800], R4 ;  /* 0x0288000405008388 */ /* 0x0005e20000000800 */
        /* <DEDUP_REMOVED lines=39> */
[----:B------:R-:W-:Y:S06]  /*13df0*/  BAR.ARV 0xe, 0x100 ;  /* 0x0384000000007b1d */ /* 0x000fec0000002000 */
[----:B------:R-:W-:-:S02]  /*13e00*/  PLOP3.LUT P0, PT, PT, PT, PT, 0x8, 0x0 ;  /* 0x000000000000781c */ /* 0x000fc40003f0e170 */
[----:B------:R-:W-:Y:S02]  /*13e10*/  LOP3.LUT R19, R19, R0, RZ, 0x3c, !PT ;  /* 0x0000000013137212 */ /* 0x000fe400078e3cff */
[----:B------:R-:W-:-:S09]  /*13e20*/  SEL R18, R18, RZ, P1 ;  /* 0x000000ff12127207 */ /* 0x000fd20000800000 */
.L_x_2655:
[----:B------:R-:W-:Y:S05]  /*13e30*/  BSYNC B7 ;  /* 0x0000000000077941 */ /* 0x000fea0003800000 */
.L_x_2643:
[----:B------:R-:W2:Y:S08]  /*13e40*/  S2UR UR5, SR_CgaCtaId ;  /* 0x00000000000579c3 */ /* 0x000eb00000008800 */
[----:B------:R-:W-:Y:S06]  /*13e50*/  BAR.SYNC.DEFER_BLOCKING 0x5, 0x180 ;  /* 0x0146000000007b1d */ /* 0x000fec0000010000 */
[----:B------:R-:W-:Y:S01]  /*13e60*/  UMOV UR4, 0x400 ;  /* 0x0000040000047882 */ /* 0x000fe20000000000 */
[----:B------:R-:W-:Y:S01]  /*13e70*/  BSSY B0, `(.L_x_2795) ;  /* 0x00004a0000007945 */ /* 0x000fe20003800000 */
[----:B--2---:R-:W-:-:S06]  /*13e80*/  ULEA UR4, UR5, UR4, 0x18 ;  /* 0x0000000405047291 */ /* 0x004fcc000f8ec03f */
[----:B------:R-:W-:-:S05]  /*13e90*/  IMAD.U32 R2, RZ, RZ, UR4 ;  /* 0x00000004ff027e24 */ /* 0x000fca000f8e00ff */
[----:B-----5:R2:W3:Y:S01]  /*13ea0*/  LDS.128 R76, [R2+0x28cd0] ;  /* 0x028cd000024c7984 */ /* 0x0204e20000000c00 */
[----:B------:R-:W-:Y:S06]  /*13eb0*/  BAR.ARV 0x4, 0x180 ;  /* 0x0106000000007b1d */ /* 0x000fec0000002000 */
[----:B------:R-:W-:Y:S05]  /*13ec0*/  @P0 BRA `(.L_x_2796) ;  /* 0x0000003800a00947 */ /* 0x000fea0003800000 */
[----:B------:R-:W4:Y:S01]  /*13ed0*/  LDL R8, [R1+0x6c] ;  /* 0x00006c0001087983 */ /* 0x000f220000100800 */
[----:B------:R-:W-:Y:S01]  /*13ee0*/  F2FP.F16.F32.PACK_AB R10, R29, R28 ;  /* 0x0000001c1d0a723e */ /* 0x000fe200000000ff */
[----:B------:R-:W-:Y:S01]  /*13ef0*/  ULDC.64 UR4, c[0x0][0xc08] ;  /* 0x0003020000047ab9 */ /* 0x000fe20000000a00 */
[----:B------:R-:W-:Y:S01]  /*13f00*/  F2FP.F16.F32.PACK_AB R11, R31, R30 ;  /* 0x0000001e1f0b723e */ /* 0x000fe200000000ff */
[----:B------:R-:W1:Y:S01]  /*13f10*/  S2R R0, SR_SWINHI ;  /* 0x0000000000007919 */ /* 0x000e620000002f00 */
[----:B------:R-:W-:Y:S01]  /*13f20*/  F2FP.F16.F32.PACK_AB R12, R33, R32 ;  /* 0x00000020210c723e */ /* 0x000fe200000000ff */
[----:B------:R-:W-:Y:S01]  /*13f30*/  ULDC.64 UR6, c[0x0][0xc00] ;  /* 0x0003000000067ab9 */ /* 0x000fe20000000a00 */
[----:B------:R-:W-:Y:S02]  /*13f40*/  F2FP.F16.F32.PACK_AB R13, R35, R34 ;  /* 0x00000022230d723e */ /* 0x000fe400000000ff */
[----:B------:R-:W-:Y:S02]  /*13f50*/  F2FP.F16.F32.PACK_AB R14, R37, R36 ;  /* 0x00000024250e723e */ /* 0x000fe400000000ff */
[----:B------:R-:W-:-:S02]  /*13f60*/  F2FP.F16.F32.PACK_AB R15, R39, R38 ;  /* 0x00000026270f723e */ /* 0x000fc400000000ff */
[----:B------:R-:W-:Y:S02]  /*13f70*/  MOV R20, R2 ;  /* 0x0000000200147202 */ /* 0x000fe40000000f00 */
[----:B-1----:R-:W-:Y:S01]  /*13f80*/  MOV R21, R0 ;  /* 0x0000000000157202 */ /* 0x002fe20000000f00 */
[----:B------:R-:W-:Y:S02]  /*13f90*/  BAR.SYNC.DEFER_BLOCKING 0x1, 0x100 ;  /* 0x0044000000007b1d */ /* 0x000fe40000010000 */
[----:B----4-:R-:W-:-:S04]  /*13fa0*/  IMAD.WIDE R22, R8, 0x2, R20 ;  /* 0x0000000208167825 */ /* 0x010fc800078e0214 */
[----:B0-----:R-:W-:Y:S01]  /*13fb0*/  IMAD.MOV.U32 R9, RZ, RZ, R23 ;  /* 0x000000ffff097224 */ /* 0x001fe200078e0017 */
        /* <DEDUP_REMOVED lines=161> */
[----:B------:R-:W-:Y:S01]  /*149d0*/  ISETP.NE.U32.AND P0, PT, RZ, UR4, PT ;  /* 0x00000004ff007c0c */ /* 0x000fe2000bf05070 */
[----:B------:R-:W-:Y:S02]  /*149e0*/  ULDC UR4, c[0x0][0xa88] ;  /* 0x0002a20000047ab9 */ /* 0x000fe40000000800 */
[----:B------:R0:W-:Y:S01]  /*149f0*/  STSM.16.M88.4 [R12], R8 ;  /* 0x000000080c007844 */ /* 0x0001e20000000200 */
[----:B------:R-:W-:Y:S02]  /*14a00*/  ISETP.NE.AND.EX P0, PT, RZ, UR5, PT, P0 ;  /* 0x00000005ff007c0c */ /* 0x000fe4000bf05300 */
[----:B0-----:R-:W-:-:S11]  /*14a10*/  LOP3.LUT R8, R0, 0x380, RZ, 0xc0, !PT ;  /* 0x0000038000087812 */ /* 0x001fd600078ec0ff */
[----:B------:R-:W0:Y:S01]  /*14a20*/  @P0 LDC.64 R10, c[0x0][0xc08] ;  /* 0x00030200ff0a0b82 */ /* 0x000e220000000a00 */
[----:B------:R-:W-:Y:S02]  /*14a30*/  F2FP.F16.F32.PACK_AB R12, R145, R144 ;  /* 0x00000090910c723e */ /* 0x000fe400000000ff */
[----:B------:R-:W-:-:S04]  /*14a40*/  SHF.R.U64 R8, R8, 0x3, RZ ;  /* 0x0000000308087819 */ /* 0x000fc800000012ff */
[----:B------:R-:W-:Y:S01]  /*14a50*/  LOP3.LUT R22, R8, R0, RZ, 0x3c, !PT ;  /* 0x0000000008167212 */ /* 0x000fe200078e3cff */
[----:B------:R-:W-:-:S03]  /*14a60*/  IMAD.U32 R8, RZ, RZ, UR4 ;  /* 0x00000004ff087e24 */ /* 0x000fc6000f8e00ff */
[----:B------:R-:W-:-:S05]  /*14a70*/  MOV R22, R22 ;  /* 0x0000001600167202 */ /* 0x000fca0000000f00 */
[----:B------:R1:W-:Y:S01]  /*14a80*/  STSM.16.M88.4 [R22], R12 ;  /* 0x0000000c16007844 */ /* 0x0003e20000000200 */
[----:B0-----:R-:W-:Y:S01]  /*14a90*/  @P0 IMAD.WIDE R10, R214, 0x4, R10 ;  /* 0x00000004d60a0825 */ /* 0x001fe200078e020a */
[----:B------:R-:W-:Y:S01]  /*14aa0*/  BAR.SYNC.DEFER_BLOCKING 0x1, 0x100 ;  /* 0x0044000000007b1d */ /* 0x000fe20000010000 */
[----:B------:R-:W-:-:S04]  /*14ab0*/  ISETP.NE.U32.AND P1, PT, RZ, UR6, PT ;  /* 0x00000006ff007c0c */ /* 0x000fc8000bf25070 */
[----:B------:R-:W-:Y:S01]  /*14ac0*/  ISETP.NE.AND.EX P1, PT, RZ, UR7, PT, P1 ;  /* 0x00000007ff007c0c */ /* 0x000fe2000bf25310 */
[----:B------:R0:W5:Y:S01]  /*14ad0*/  @P0 LDG.E R8, desc[UR42][R10.64] ;  /* 0x0000002a0a080981 */ /* 0x000162000c1e1900 */
[----:B------:R-:W-:Y:S01]  /*14ae0*/  IMAD.MOV.U32 R0, RZ, RZ, RZ ;  /* 0x000000ffff007224 */ /* 0x000fe200078e00ff */
[----:B0-----:R-:W0:Y:S02]  /*14af0*/  LDC.64 R10, c[0x0][0xc00] ;  /* 0x00030000ff0a7b82 */ /* 0x001e240000000a00 */
[----:B0-----:R-:W-:-:S08]  /*14b00*/  IMAD.WIDE R10, R214, 0x4, R10 ;  /* 0x00000004d60a7825 */ /* 0x001fd000078e020a */
[----:B------:R1:W5:Y:S01]  /*14b10*/  @P1 LDG.E R0, desc[UR42][R10.64] ;  /* 0x0000002a0a001981 */ /* 0x000362000c1e1900 */
[----:B------:R-:W-:Y:S05]  /*14b20*/  @P0 BRA `(.L_x_2797) ;  /* 0x0000000000100947 */ /* 0x000fea0003800000 */
[----:B------:R-:W-:Y:S05]  /*14b30*/  @!P1 BRA `(.L_x_2797) ;  /* 0x00000000000c9947 */ /* 0x000fea0003800000 */
[----:B-----5:R-:W4:Y:S04]  /*14b40*/  LDG.E R8, desc[UR42][R10.64] ;  /* 0x0000002a0a087981 */ /* 0x020f28000c1e1900 */
[----:B-1----:R-:W4:Y:S02]  /*14b50*/  LDG.E R10, desc[UR42][R10.64+0x4] ;  /* 0x0000042a0a0a7981 */ /* 0x002f24000c1e1900 */
[----:B----4-:R-:W-:-:S07]  /*14b60*/  IMAD.IADD R8, R10, 0x1, -R8 ;  /* 0x000000010a087824 */ /* 0x010fce00078e0a08 */
.L_x_2797:
[----:B------:R-:W4:Y:S01]  /*14b70*/  LDL R9, [R1+0x4c] ;  /* 0x00004c0001097983 */ /* 0x000f220000100800 */
[----:B------:R-:W-:Y:S01]  /*14b80*/  ISETP.NE.AND P1, PT, R205, RZ, PT ;  /* 0x000000ffcd00720c */ /* 0x000fe20003f25270 */
[----:B------:R-:W-:-:S03]  /*14b90*/  ULDC UR4, c[0x0][0xad4] ;  /* 0x0002b50000047ab9 */ /* 0x000fc60000000800 */
[----:B------:R-:W-:Y:S01]  /*14ba0*/  SEL R205, R205, UR4, P1 ;  /* 0x00000004cdcd7c07 */ /* 0x000fe20008800000 */
[----:B----4-:R-:W0:Y:S02]  /*14bb0*/  SHFL.IDX PT, R9, R9, RZ, 0x1f ;  /* 0x00001fff09097589 */ /* 0x010e2400000e0000 */
[----:B0-----:R-:W-:Y:S02]  /*14bc0*/  ISETP.NE.AND P0, PT, R9, RZ, PT ;  /* 0x000000ff0900720c */ /* 0x001fe40003f05270 */
[----:B-----5:R-:W-:-:S11]  /*14bd0*/  SHF.R.S32.HI R9, RZ, 0x1f, R0 ;  /* 0x0000001fff097819 */ /* 0x020fd60000011400 */
[----:B------:R-:W-:Y:S05]  /*14be0*/  @P0 BRA `(.L_x_2798) ;  /* 0x0000000000f80947 */ /* 0x000fea0003800000 */
[----:B------:R-:W4:Y:S01]  /*14bf0*/  LDL R155, [R1+0x68] ;  /* 0x00006800019b7983 */ /* 0x000f220000100800 */
[----:B-1----:R-:W-:Y:S01]  /*14c00*/  IMAD.MOV.U32 R14, RZ, RZ, 0x9b8 ;  /* 0x000009b8ff0e7424 */ /* 0x002fe200078e00ff */
[----:B------:R-:W-:Y:S01]  /*14c10*/  ISETP.GT.AND P1, PT, R205, 0x1, PT ;  /* 0x00000001cd00780c */ /* 0x000fe20003f24270 */
[----:B------:R-:W0:Y:S01]  /*14c20*/  LDC R154, c[0x0][0xbe8] ;  /* 0x0002fa00ff9a7b82 */ /* 0x000e220000000800 */
[----:B------:R-:W-:Y:S01]  /*14c30*/  ISETP.NE.U32.AND P0, PT, RZ, UR6, PT ;  /* 0x00000006ff007c0c */ /* 0x000fe2000bf05070 */
[----:B---3--:R-:W-:Y:S01]  /*14c40*/  IMAD.IADD R76, R201, 0x1, R192 ;  /* 0x00000001c94c7824 */ /* 0x008fe200078e02c0 */
[----:B------:R-:W-:Y:S02]  /*14c50*/  SEL R14, R14, 0x978, P1 ;  /* 0x000009780e0e7807 */ /* 0x000fe40000800000 */
[----:B------:R-:W-:Y:S02]  /*14c60*/  ISETP.NE.AND.EX P0, PT, RZ, UR7, PT, P0 ;  /* 0x00000007ff007c0c */ /* 0x000fe4000bf05300 */
[----:B------:R-:W-:Y:S01]  /*14c70*/  SHF.R.S32.HI R15, RZ, 0x1f, R214 ;  /* 0x0000001fff0f7819 */ /* 0x000fe200000114d6 */
[----:B------:R-:W1:Y:S01]  /*14c80*/  LDC.64 R12, c[0x0][R14+0x220] ;  /* 0x000088000e0c7b82 */ /* 0x000e620000000a00 */
[----:B------:R-:W-:-:S02]  /*14c90*/  SEL R22, R214, RZ, !P0 ;  /* 0x000000ffd6167207 */ /* 0x000fc40004000000 */
[----:B------:R-:W-:Y:S02]  /*14ca0*/  SEL R15, R15, RZ, !P0 ;  /* 0x000000ff0f0f7207 */ /* 0x000fe40004000000 */
[----:B------:R-:W-:-:S03]  /*14cb0*/  SEL R153, R220, RZ, P1 ;  /* 0x000000ffdc997207 */ /* 0x000fc60000800000 */
[----:B------:R-:W3:Y:S01]  /*14cc0*/  LDC.64 R10, c[0x0][R14+0x218] ;  /* 0x000086000e0a7b82 */ /* 0x000ee20000000a00 */
[----:B0-----:R-:W-:Y:S01]  /*14cd0*/  ISETP.NE.AND P0, PT, R154, 0x1, PT ;  /* 0x000000019a00780c */ /* 0x001fe20003f05270 */
[----:B-1----:R-:W-:-:S04]  /*14ce0*/  IMAD R13, R13, R22, RZ ;  /* 0x000000160d0d7224 */ /* 0x002fc800078e02ff */
[C---:B------:R-:W-:Y:S02]  /*14cf0*/  IMAD R15, R12.reuse, R15, R13 ;  /* 0x0000000f0c0f7224 */ /* 0x040fe400078e020d */
[----:B------:R-:W-:-:S04]  /*14d00*/  IMAD.WIDE.U32 R12, R12, R22, RZ ;  /* 0x000000160c0c7225 */ /* 0x000fc800078e00ff */
[-C--:B---3--:R-:W-:Y:S02]  /*14d10*/  IMAD R22, R11, R204.reuse, RZ ;  /* 0x000000cc0b167224 */ /* 0x088fe400078e02ff */
[----:B------:R-:W-:-:S04]  /*14d20*/  IMAD.WIDE.U32 R10, R10, R204, RZ ;  /* 0x000000cc0a0a7225 */ /* 0x000fc800078e00ff */
[----:B------:R-:W-:Y:S01]  /*14d30*/  IMAD.IADD R22, R11, 0x1, R22 ;  /* 0x000000010b167824 */ /* 0x000fe200078e0216 */
[----:B------:R-:W-:Y:S01]  /*14d40*/  IADD3 R23, P2, P3, R12, R10, R0 ;  /* 0x0000000a0c177210 */ /* 0x000fe20007b5e000 */
[----:B------:R-:W0:Y:S01]  /*14d50*/  @P0 LDC R11, c[0x0][0xbec] ;  /* 0x0002fb00ff0b0b82 */ /* 0x000e220000000800 */
[----:B------:R-:W-:-:S05]  /*14d60*/  IMAD.IADD R15, R13, 0x1, R15 ;  /* 0x000000010d0f7824 */ /* 0x000fca00078e020f */
[----:B------:R-:W-:Y:S01]  /*14d70*/  IADD3.X R15, R15, R22, R9, P2, P3 ;  /* 0x000000160f0f7210 */ /* 0x000fe200017e6409 */
[----:B------:R-:W-:Y:S01]  /*14d80*/  IMAD.MOV.U32 R22, RZ, RZ, R76 ;  /* 0x000000ffff167224 */ /* 0x000fe200078e004c */
[----:B------:R-:W1:Y:S01]  /*14d90*/  @P0 LDC R10, c[0x0][0xbf0] ;  /* 0x0002fc00ff0a0b82 */ /* 0x000e620000000800 */
[----:B0-----:R-:W-:-:S05]  /*14da0*/  @P0 IMAD.HI.U32 R11, R76, R11, RZ ;  /* 0x0000000b4c0b0227 */ /* 0x001fca00078e00ff */
[----:B-1----:R-:W-:Y:S02]  /*14db0*/  @P0 SHF.R.U32.HI R22, RZ, R10, R11 ;  /* 0x0000000aff160219 */ /* 0x002fe4000001160b */
[----:B------:R-:W0:Y:S02]  /*14dc0*/  LDC.64 R10, c[0x0][R14+0x228] ;  /* 0x00008a000e0a7b82 */ /* 0x000e240000000a00 */
[----:B0-----:R-:W-:-:S04]  /*14dd0*/  IMAD.WIDE.U32 R12, R10, R153, RZ ;  /* 0x000000990a0c7225 */ /* 0x001fc800078e00ff */
[----:B------:R-:W-:Y:S01]  /*14de0*/  IMAD R10, R11, R153, RZ ;  /* 0x000000990b0a7224 */ /* 0x000fe200078e02ff */
[----:B------:R-:W-:Y:S01]  /*14df0*/  IADD3 R12, P0, P2, R22, R23, R12 ;  /* 0x00000017160c7210 */ /* 0x000fe20007a1e00c */
[--C-:B------:R-:W-:Y:S01]  /*14e00*/  IMAD.MOV R23, RZ, RZ, -R22.reuse ;  /* 0x000000ffff177224 */ /* 0x100fe200078e0a16 */
[----:B------:R-:W-:Y:S01]  /*14e10*/  SHF.R.S32.HI R22, RZ, 0x1f, R22 ;  /* 0x0000001fff167819 */ /* 0x000fe20000011416 */
[----:B------:R-:W-:Y:S02]  /*14e20*/  IMAD.IADD R13, R13, 0x1, R10 ;  /* 0x000000010d0d7824 */ /* 0x000fe400078e020a */
[----:B------:R0:W1:Y:S01]  /*14e30*/  LDC.64 R10, c[0x0][R14+0x210] ;  /* 0x000084000e0a7b82 */ /* 0x0000620000000a00 */
[----:B------:R-:W-:Y:S02]  /*14e40*/  IMAD R23, R154, R23, R76 ;  /* 0x000000179a177224 */ /* 0x000fe400078e024c */
[----:B------:R-:W-:Y:S01]  /*14e50*/  IADD3.X R13, R22, R15, R13, P0, P2 ;  /* 0x0000000f160d7210 */ /* 0x000fe200007e440d */
[----:B------:R-:W-:-:S02]  /*14e60*/  IMAD.IADD R15, R191, 0x1, R192 ;  /* 0x00000001bf0f7824 */ /* 0x000fc400078e02c0 */
[----:B0-----:R-:W-:Y:S01]  /*14e70*/  SHF.R.S32.HI R14, RZ, 0x1f, R23 ;  /* 0x0000001fff0e7819 */ /* 0x001fe20000011417 */
[-C--:B-1----:R-:W-:Y:S02]  /*14e80*/  IMAD R11, R11, R23.reuse, RZ ;  /* 0x000000170b0b7224 */ /* 0x082fe400078e02ff */
[----:B------:R-:W-:-:S04]  /*14e90*/  IMAD.WIDE.U32 R12, R10, R23, R12 ;  /* 0x000000170a0c7225 */ /* 0x000fc800078e000c */
[----:B------:R-:W-:Y:S02]  /*14ea0*/  IMAD R14, R10, R14, R11 ;  /* 0x0000000e0a0e7224 */ /* 0x000fe400078e020b */
[----:B------:R-:W0:Y:S02]  /*14eb0*/  LDC.64 R10, c[0x0][0xba8] ;  /* 0x0002ea00ff0a7b82 */ /* 0x000e240000000a00 */
[----:B------:R-:W-:-:S06]  /*14ec0*/  IMAD.IADD R14, R13, 0x1, R14 ;  /* 0x000000010d0e7824 */ /* 0x000fcc00078e020e */
[----:B0-----:R-:W0:Y:S08]  /*14ed0*/  @!P1 LDC R10, c[0x0][0xb50] ;  /* 0x0002d400ff0a9b82 */ /* 0x001e300000000800 */
[----:B------:R-:W1:Y:S01]  /*14ee0*/  @!P1 LDC R11, c[0x0][0xb54] ;  /* 0x0002d500ff0b9b82 */ /* 0x000e620000000800 */
[----:B0-----:R-:W-:-:S04]  /*14ef0*/  LEA R13, P0, R12, R10, 0x2 ;  /* 0x0000000a0c0d7211 */ /* 0x001fc800078010ff */
[----:B-1----:R-:W-:Y:S02]  /*14f00*/  LEA.HI.X R14, R12, R11, R14, 0x2, P0 ;  /* 0x0000000b0c0e7211 */ /* 0x002fe400000f140e */
[----:B------:R-:W-:Y:S04]  /*14f10*/  SHFL.IDX PT, R12, R13, 0x1, 0x1c1f ;  /* 0x003c1f000d0c7f89 */ /* 0x000fe800000e0000 */
[----:B------:R-:W-:Y:S01]  /*14f20*/  SHFL.IDX PT, R11, R14, RZ, 0x1c1f ;  /* 0x001c1fff0e0b7589 */ /* 0x000fe200000e0000 */
[----:B----4-:R-:W-:-:S05]  /*14f30*/  IMAD.MOV R10, RZ, RZ, -R155 ;  /* 0x000000ffff0a7224 */ /* 0x010fca00078e0a9b */
[----:B------:R-:W-:Y:S02]  /*14f40*/  ISETP.NE.AND P0, PT, R186, R10, PT ;  /* 0x0000000aba00720c */ /* 0x000fe40003f05270 */
[----:B------:R-:W0:Y:S04]  /*14f50*/  SHFL.IDX PT, R10, R13, RZ, 0x1c1f ;  /* 0x001c1fff0d0a7589 */ /* 0x000e2800000e0000 */
[----:B------:R1:W3:Y:S02]  /*14f60*/  SHFL.IDX PT, R13, R14, 0x1, 0x1c1f ;  /* 0x003c1f000e0d7f89 */ /* 0x0002e400000e0000 */
[----:B-1----:R-:W-:-:S05]  /*14f70*/  IMAD R14, R8, R154, RZ ;  /* 0x0000009a080e7224 */ /* 0x002fca00078e02ff */
[C---:B------:R-:W-:Y:S01]  /*14f80*/  ISETP.GE.OR P1, PT, R15.reuse, R14, P0 ;  /* 0x0000000e0f00720c */ /* 0x040fe20000726670 */
[----:B------:R-:W-:-:S05]  /*14f90*/  VIADD R15, R15, 0x8 ;  /* 0x000000080f0f7836 */ /* 0x000fca0000000000 */
[----:B------:R-:W-:-:S07]  /*14fa0*/  ISETP.GE.OR P0, PT, R15, R14, P0 ;  /* 0x0000000e0f00720c */ /* 0x000fce0000706670 */
[----:B0-----:R0:W-:Y:S06]  /*14fb0*/  @!P1 ST.E desc[UR42][R10.64], R152 ;  /* 0x000000980a009985 */ /* 0x0011ec000c10192a */
[----:B---3--:R0:W-:Y:S02]  /*14fc0*/  @!P0 ST.E desc[UR42][R12.64], R3 ;  /* 0x000000030c008985 */ /* 0x0081e4000c10192a */
.L_x_2798:
[----:B------:R-:W-:Y:S02]  /*14fd0*/  ISETP.GT.AND P1, PT, R205, 0x1, PT ;  /* 0x00000001cd00780c */ /* 0x000fe40003f24270 */
[----:B------:R-:W-:-:S04]  /*14fe0*/  ISETP.NE.U32.AND P0, PT, RZ, UR6, PT ;  /* 0x00000006ff007c0c */ /* 0x000fc8000bf05070 */
[----:B------:R-:W-:-:S04]  /*14ff0*/  ISETP.NE.AND.EX P0, PT, RZ, UR7, PT, P0 ;  /* 0x00000007ff007c0c */ /* 0x000fc8000bf05300 */
[----:B0-----:R-:W-:-:S03]  /*15000*/  SEL R3, R214, RZ, !P0 ;  /* 0x000000ffd6037207 */ /* 0x001fc60004000000 */
[----:B------:R-:W-:Y:S06]  /*15010*/  @P1 BRA `(.L_x_2799) ;  /* 0x00000010003c1947 */ /* 0x000fec0003800000 */
[----:B------:R-:W0:Y:S01]  /*15020*/  S2R R81, SR_TID.X ;  /* 0x0000000000517919 */ /* 0x000e220000002100 */
[----:B------:R-:W4:Y:S01]  /*15030*/  LDC R83, c[0x0][0xbe8] ;  /* 0x0002fa00ff537b82 */ /* 0x000f220000000800 */
[----:B------:R-:W-:Y:S01]  /*15040*/  ULDC.64 UR4, c[0x0][0xaa0] ;  /* 0x0002a80000047ab9 */ /* 0x000fe20000000a00 */
[----:B0-----:R-:W-:-:S05]  /*15050*/  VIADD R81, R81, 0xffffff80 ;  /* 0xffffff8051517836 */ /* 0x001fca0000000000 */
[----:B------:R-:W-:-:S04]  /*15060*/  SHF.R.S32.HI R80, RZ, 0x1f, R81 ;  /* 0x0000001fff507819 */ /* 0x000fc80000011451 */
[----:B------:R-:W-:-:S04]  /*15070*/  LEA.HI R80, R80, R81, RZ, 0x3 ;  /* 0x0000005150507211 */ /* 0x000fc800078f18ff */
[----:B---3--:R-:W-:-:S05]  /*15080*/  SHF.R.S32.HI R76, RZ, 0x3, R80 ;  /* 0x00000003ff4c7819 */ /* 0x008fca0000011450 */
[----:B------:R-:W-:-:S04]  /*15090*/  IMAD R5, R76, 0x40, R193 ;  /* 0x000000404c057824 */ /* 0x000fc800078e02c1 */
[----:B------:R-:W-:-:S03]  /*150a0*/  IMAD.WIDE R4, R5, 0x2, R20 ;  /* 0x0000000205047825 */ /* 0x000fc600078e0214 */
[C---:B------:R-:W-:Y:S02]  /*150b0*/  IADD3 R41, P2, R4.reuse, 0x7000, RZ ;  /* 0x0000700004297810 */ /* 0x040fe40007f5e0ff */
[----:B-1----:R-:W-:Y:S02]  /*150c0*/  IADD3 R13, P3, R4, 0x1000, RZ ;  /* 0x00001000040d7810 */ /* 0x002fe40007f7e0ff */
[----:B------:R-:W-:Y:S02]  /*150d0*/  LOP3.LUT R40, R41, 0x380, RZ, 0xc0, !PT ;  /* 0x0000038029287812 */ /* 0x000fe400078ec0ff */
[----:B------:R-:W-:Y:S02]  /*150e0*/  LOP3.LUT R12, R13, 0x380, RZ, 0xc0, !PT ;  /* 0x000003800d0c7812 */ /* 0x000fe400078ec0ff */
[----:B------:R-:W-:Y:S02]  /*150f0*/  SHF.R.U64 R40, R40, 0x3, RZ ;  /* 0x0000000328287819 */ /* 0x000fe400000012ff */
[----:B------:R-:W-:-:S02]  /*15100*/  SHF.R.U64 R12, R12, 0x3, RZ ;  /* 0x000000030c0c7819 */ /* 0x000fc400000012ff */
[----:B------:R-:W-:Y:S01]  /*15110*/  LOP3.LUT R40, R40, R41, RZ, 0x3c, !PT ;  /* 0x0000002928287212 */ /* 0x000fe200078e3cff */
[--C-:B------:R-:W-:Y:S01]  /*15120*/  IMAD.X R41, RZ, RZ, R5.reuse, P2 ;  /* 0x000000ffff297224 */ /* 0x100fe200010e0605 */
[----:B------:R-:W-:Y:S02]  /*15130*/  IADD3 R69, P2, R4, 0xe000, RZ ;  /* 0x0000e00004457810 */ /* 0x000fe40007f5e0ff */
[----:B------:R-:W-:Y:S01]  /*15140*/  LOP3.LUT R12, R12, R13, RZ, 0x3c, !PT ;  /* 0x0000000d0c0c7212 */ /* 0x000fe200078e3cff */
[----:B------:R-:W-:Y:S01]  /*15150*/  IMAD.X R13, RZ, RZ, R5, P3 ;  /* 0x000000ffff0d7224 */ /* 0x000fe200018e0605 */
[----:B------:R-:W-:Y:S01]  /*15160*/  LOP3.LUT R68, R69, 0x380, RZ, 0xc0, !PT ;  /* 0x0000038045447812 */ /* 0x000fe200078ec0ff */
[----:B------:R-:W-:Y:S01]  /*15170*/  IMAD R9, R9, UR4, RZ ;  /* 0x0000000409097c24 */ /* 0x000fe2000f8e02ff */
[----:B------:R-:W-:Y:S01]  /*15180*/  IADD3 R21, P4, R4, 0x2000, RZ ;  /* 0x0000200004157810 */ /* 0x000fe20007f9e0ff */
[----:B----4-:R-:W-:Y:S01]  /*15190*/  IMAD R87, R8, R83, RZ ;  /* 0x0000005308577224 */ /* 0x010fe200078e02ff */
[C---:B------:R-:W-:Y:S01]  /*151a0*/  IADD3 R25, P5, R4.reuse, 0x3000, RZ ;  /* 0x0000300004197810 */ /* 0x040fe20007fbe0ff */
[----:B------:R-:W5:Y:S01]  /*151b0*/  LD.E.128 R12, desc[UR42][R12.64] ;  /* 0x0000002a0c0c7980 */ /* 0x000f62000c101d00 */
[----:B------:R-:W-:-:S02]  /*151c0*/  IADD3 R29, P6, R4, 0x4000, RZ ;  /* 0x00004000041d7810 */ /* 0x000fc40007fde0ff */
[C---:B------:R-:W-:Y:S01]  /*151d0*/  IADD3 R33, P0, R4.reuse, 0x5000, RZ ;  /* 0x0000500004217810 */ /* 0x040fe20007f1e0ff */
[----:B------:R-:W5:Y:S01]  /*151e0*/  LD.E.128 R40, desc[UR42][R40.64] ;  /* 0x0000002a28287980 */ /* 0x000f62000c101d00 */
[C---:B------:R-:W-:Y:S02]  /*151f0*/  IADD3 R37, P1, R4.reuse, 0x6000, RZ ;  /* 0x0000600004257810 */ /* 0x040fe40007f3e0ff */
[----:B------:R-:W-:Y:S02]  /*15200*/  IADD3 R45, P3, R4, 0x8000, RZ ;  /* 0x00008000042d7810 */ /* 0x000fe40007f7e0ff */
[----:B------:R-:W-:Y:S02]  /*15210*/  SHF.R.U64 R68, R68, 0x3, RZ ;  /* 0x0000000344447819 */ /* 0x000fe400000012ff */
[----:B------:R-:W-:Y:S02]  /*15220*/  LOP3.LUT R20, R21, 0x380, RZ, 0xc0, !PT ;  /* 0x0000038015147812 */ /* 0x000fe400078ec0ff */
[----:B------:R-:W-:-:S02]  /*15230*/  LOP3.LUT R24, R25, 0x380, RZ, 0xc0, !PT ;  /* 0x0000038019187812 */ /* 0x000fc400078ec0ff */
[----:B------:R-:W-:Y:S02]  /*15240*/  LOP3.LUT R28, R29, 0x380, RZ, 0xc0, !PT ;  /* 0x000003801d1c7812 */ /* 0x000fe400078ec0ff */
[----:B------:R-:W-:Y:S02]  /*15250*/  LOP3.LUT R32, R33, 0x380, RZ, 0xc0, !PT ;  /* 0x0000038021207812 */ /* 0x000fe400078ec0ff */
[----:B------:R-:W-:Y:S02]  /*15260*/  LOP3.LUT R36, R37, 0x380, RZ, 0xc0, !PT ;  /* 0x0000038025247812 */ /* 0x000fe400078ec0ff */
[----:B------:R-:W-:Y:S02]  /*15270*/  LOP3.LUT R44, R45, 0x380, RZ, 0xc0, !PT ;  /* 0x000003802d2c7812 */ /* 0x000fe400078ec0ff */
[----:B------:R-:W-:Y:S01]  /*15280*/  LOP3.LUT R68, R68, R69, RZ, 0x3c, !PT ;  /* 0x0000004544447212 */ /* 0x000fe200078e3cff */
[----:B------:R-:W-:Y:S01]  /*15290*/  IMAD.X R69, RZ, RZ, R5, P2 ;  /* 0x000000ffff457224 */ /* 0x000fe200010e0605 */
[----:B------:R-:W-:-:S02]  /*152a0*/  LOP3.LUT R11, R4, 0x380, RZ, 0xc0, !PT ;  /* 0x00000380040b7812 */ /* 0x000fc400078ec0ff */
[----:B------:R-:W-:Y:S02]  /*152b0*/  ISETP.NE.AND P2, PT, R83, 0x1, PT ;  /* 0x000000015300780c */ /* 0x000fe40003f45270 */
[----:B------:R-:W-:Y:S01]  /*152c0*/  SHF.R.U64 R20, R20, 0x3, RZ ;  /* 0x0000000314147819 */ /* 0x000fe200000012ff */
[----:B------:R-:W-:Y:S01]  /*152d0*/  IMAD R9, R0, UR5, R9 ;  /* 0x0000000500097c24 */ /* 0x000fe2000f8e0209 */
[----:B------:R-:W-:Y:S01]  /*152e0*/  SHF.R.U64 R24, R24, 0x3, RZ ;  /* 0x0000000318187819 */ /* 0x000fe200000012ff */
[----:B------:R-:W5:Y:S01]  /*152f0*/  LD.E.128 R68, desc[UR42][R68.64] ;  /* 0x0000002a44447980 */ /* 0x000f62000c101d00 */
[----:B------:R-:W-:Y:S02]  /*15300*/  SHF.R.U64 R28, R28, 0x3, RZ ;  /* 0x000000031c1c7819 */ /* 0x000fe400000012ff */
[----:B------:R-:W-:Y:S02]  /*15310*/  SHF.R.U64 R32, R32, 0x3, RZ ;  /* 0x0000000320207819 */ /* 0x000fe400000012ff */
[----:B------:R-:W-:-:S02]  /*15320*/  SHF.R.U64 R36, R36, 0x3, RZ ;  /* 0x0000000324247819 */ /* 0x000fc400000012ff */
[----:B------:R-:W-:Y:S01]  /*15330*/  SHF.R.U64 R44, R44, 0x3, RZ ;  /* 0x000000032c2c7819 */ /* 0x000fe200000012ff */
[----:B------:R-:W0:Y:S01]  /*15340*/  @P2 LDC R85, c[0x0][0xbec] ;  /* 0x0002fb00ff552b82 */ /* 0x000e220000000800 */
        /* <DEDUP_REMOVED lines=14> */
[----:B------:R-:W1:Y:S01]  /*15430*/  @P2 LDC R84, c[0x0][0xbf0] ;  /* 0x0002fc00ff542b82 */ /* 0x000e620000000800 */
[C---:B------:R-:W-:Y:S01]  /*15440*/  IADD3 R53, P5, R4.reuse, 0xa000, RZ ;  /* 0x0000a00004357810 */ /* 0x040fe20007fbe0ff */
[----:B------:R-:W5:Y:S01]  /*15450*/  LD.E.128 R20, desc[UR42][R20.64] ;  /* 0x0000002a14147980 */ /* 0x000f62000c101d00 */
[----:B------:R-:W-:-:S02]  /*15460*/  IADD3 R57, P6, R4, 0xb000, RZ ;  /* 0x0000b00004397810 */ /* 0x000fc40007fde0ff */
[C---:B------:R-:W-:Y:S01]  /*15470*/  IADD3 R61, P0, R4.reuse, 0xc000, RZ ;  /* 0x0000c000043d7810 */ /* 0x040fe20007f1e0ff */
[----:B------:R-:W5:Y:S01]  /*15480*/  LD.E.128 R24, desc[UR42][R24.64] ;  /* 0x0000002a18187980 */ /* 0x000f62000c101d00 */
[C---:B------:R-:W-:Y:S02]  /*15490*/  IADD3 R65, P1, R4.reuse, 0xd000, RZ ;  /* 0x0000d00004417810 */ /* 0x040fe40007f3e0ff */
[----:B------:R-:W-:Y:S01]  /*154a0*/  IADD3 R7, P3, R4, 0xf000, RZ ;  /* 0x0000f00004077810 */ /* 0x000fe20007f7e0ff */
[----:B------:R-:W5:Y:S01]  /*154b0*/  LD.E.128 R28, desc[UR42][R28.64] ;  /* 0x0000002a1c1c7980 */ /* 0x000f62000c101d00 */
[----:B------:R-:W-:Y:S01]  /*154c0*/  LOP3.LUT R4, R11, R4, RZ, 0x3c, !PT ;  /* 0x000000040b047212 */ /* 0x000fe200078e3cff */
[----:B------:R-:W-:Y:S01]  /*154d0*/  IMAD.WIDE.U32 R10, R0, UR4, RZ ;  /* 0x00000004000a7c25 */ /* 0x000fe2000f8e00ff */
[----:B------:R-:W-:Y:S01]  /*154e0*/  ULDC.64 UR4, c[0x0][0xae8] ;  /* 0x0002ba0000047ab9 */ /* 0x000fe20000000a00 */
[----:B------:R-:W3:Y:S01]  /*154f0*/  LDC R0, c[0x0][0xac8] ;  /* 0x0002b200ff007b82 */ /* 0x000ee20000000800 */
[----:B------:R-:W-:Y:S01]  /*15500*/  LOP3.LUT R82, R80, 0xfffffff8, RZ, 0xc0, !PT ;  /* 0xfffffff850527812 */ /* 0x000fe200078ec0ff */
[----:B------:R-:W-:Y:S01]  /*15510*/  IMAD.IADD R11, R11, 0x1, R9 ;  /* 0x000000010b0b7824 */ /* 0x000fe200078e0209 */
[----:B------:R-:W-:Y:S01]  /*15520*/  SHF.R.S32.HI R9, RZ, 0x1f, R3 ;  /* 0x0000001fff097819 */ /* 0x000fe20000011403 */
[----:B------:R-:W-:Y:S01]  /*15530*/  IMAD.X R73, RZ, RZ, R5, P3 ;  /* 0x000000ffff497224 */ /* 0x000fe200018e0605 */
[----:B------:R-:W-:Y:S01]  /*15540*/  LOP3.LUT R60, R61, 0x380, RZ, 0xc0, !PT ;  /* 0x000003803d3c7812 */ /* 0x000fe200078ec0ff */
[----:B------:R-:W-:Y:S01]  /*15550*/  IMAD.WIDE.U32 R10, R204, UR4, R10 ;  /* 0x00000004cc0a7c25 */ /* 0x000fe2000f8e000a */
[----:B------:R-:W-:Y:S01]  /*15560*/  LOP3.LUT R64, R65, 0x380, RZ, 0xc0, !PT ;  /* 0x0000038041407812 */ /* 0x000fe200078ec0ff */
[----:B------:R-:W5:Y:S01]  /*15570*/  LD.E.128 R32, desc[UR42][R32.64] ;  /* 0x0000002a20207980 */ /* 0x000f62000c101d00 */
[----:B------:R-:W-:Y:S01]  /*15580*/  SHF.R.U64 R60, R60, 0x3, RZ ;  /* 0x000000033c3c7819 */ /* 0x000fe200000012ff */
[----:B------:R-:W-:Y:S01]  /*15590*/  IMAD R11, R204, UR5, R11 ;  /* 0x00000005cc0b7c24 */ /* 0x000fe2000f8e020b */
[----:B------:R-:W-:Y:S01]  /*155a0*/  ULDC.64 UR4, c[0x0][0xaf0] ;  /* 0x0002bc0000047ab9 */ /* 0x000fe20000000a00 */
[----:B------:R-:W-:Y:S01]  /*155b0*/  IMAD.IADD R81, R81, 0x1, -R82 ;  /* 0x0000000151517824 */ /* 0x000fe200078e0a52 */
[----:B------:R-:W-:Y:S01]  /*155c0*/  LOP3.LUT R60, R60, R61, RZ, 0x3c, !PT ;  /* 0x0000003d3c3c7212 */ /* 0x000fe200078e3cff */
[----:B------:R-:W-:Y:S01]  /*155d0*/  IMAD R80, R9, UR4, RZ ;  /* 0x0000000409507c24 */ /* 0x000fe2000f8e02ff */
[----:B------:R-:W-:Y:S01]  /*155e0*/  SHF.R.U64 R64, R64, 0x3, RZ ;  /* 0x0000000340407819 */ /* 0x000fe200000012ff */
[----:B------:R-:W-:Y:S01]  /*155f0*/  IMAD.WIDE.U32 R10, R3, UR4, R10 ;  /* 0x00000004030a7c25 */ /* 0x000fe2000f8e000a */
[----:B------:R-:W-:Y:S01]  /*15600*/  LOP3.LUT R48, R49, 0x380, RZ, 0xc0, !PT ;  /* 0x0000038031307812 */ /* 0x000fe200078ec0ff */
[----:B------:R-:W5:Y:S01]  /*15610*/  LD.E.128 R36, desc[UR42][R36.64] ;  /* 0x0000002a24247980 */ /* 0x000f62000c101d00 */
[----:B------:R-:W-:Y:S01]  /*15620*/  LOP3.LUT R64, R64, R65, RZ, 0x3c, !PT ;  /* 0x0000004140407212 */ /* 0x000fe200078e3cff */
[----:B------:R-:W-:Y:S01]  /*15630*/  IMAD R9, R3, UR5, R80 ;  /* 0x0000000503097c24 */ /* 0x000fe2000f8e0250 */
[----:B------:R-:W-:Y:S01]  /*15640*/  LOP3.LUT R52, R53, 0x380, RZ, 0xc0, !PT ;  /* 0x0000038035347812 */ /* 0x000fe200078ec0ff */
[----:B------:R-:W-:Y:S01]  /*15650*/  IMAD R3, R81, 0x20, R76 ;  /* 0x0000002051037824 */ /* 0x000fe200078e024c */
[----:B------:R-:W-:Y:S01]  /*15660*/  LOP3.LUT R56, R57, 0x380, RZ, 0xc0, !PT ;  /* 0x0000038039387812 */ /* 0x000fe200078ec0ff */
[----:B------:R-:W-:Y:S01]  /*15670*/  IMAD.X R61, RZ, RZ, R5, P0 ;  /* 0x000000ffff3d7224 */ /* 0x000fe200000e0605 */
[-C--:B---3--:R-:W-:Y:S01]  /*15680*/  ISETP.GE.AND P0, PT, R218, R0.reuse, PT ;  /* 0x00000000da00720c */ /* 0x088fe20003f06270 */
[----:B------:R-:W-:Y:S01]  /*15690*/  IMAD.IADD R82, R192, 0x1, R3 ;  /* 0x00000001c0527824 */ /* 0x000fe200078e0203 */
[----:B------:R-:W-:Y:S01]  /*156a0*/  LOP3.LUT R6, R7, 0x380, RZ, 0xc0, !PT ;  /* 0x0000038007067812 */ /* 0x000fe200078ec0ff */
[----:B------:R-:W-:Y:S01]  /*156b0*/  IMAD.X R65, RZ, RZ, R5, P1 ;  /* 0x000000ffff417224 */ /* 0x000fe200008e0605 */
[----:B------:R-:W-:Y:S01]  /*156c0*/  SEL R80, RZ, 0xffffffff, P0 ;  /* 0xffffffffff507807 */ /* 0x000fe20000000000 */
[----:B0-----:R-:W-:Y:S01]  /*156d0*/  @P2 IMAD.HI.U32 R3, R82, R85, RZ ;  /* 0x0000005552032227 */ /* 0x001fe200078e00ff */
[-C--:B------:R-:W-:Y:S01]  /*156e0*/  ISETP.GE.AND P1, PT, R193, R0.reuse, PT ;  /* 0x00000000c100720c */ /* 0x080fe20003f26270 */
[----:B------:R-:W-:Y:S01]  /*156f0*/  ULDC.64 UR4, c[0x0][0xae0] ;  /* 0x0002b80000047ab9 */ /* 0x000fe20000000a00 */
[----:B------:R-:W-:Y:S01]  /*15700*/  ISETP.GE.AND P0, PT, R217, R0, PT ;  /* 0x00000000d900720c */ /* 0x000fe20003f06270 */
[----:B------:R-:W-:Y:S01]  /*15710*/  IMAD.IADD R11, R11, 0x1, R9 ;  /* 0x000000010b0b7824 */ /* 0x000fe200078e0209 */
[----:B------:R-:W-:Y:S01]  /*15720*/  SHF.R.U64 R48, R48, 0x3, RZ ;  /* 0x0000000330307819 */ /* 0x000fe200000012ff */
[--C-:B------:R-:W-:Y:S01]  /*15730*/  IMAD.MOV.U32 R9, RZ, RZ, R82.reuse ;  /* 0x000000ffff097224 */ /* 0x100fe200078e0052 */
[----:B-1----:R-:W-:Y:S01]  /*15740*/  @P2 SHF.R.U32.HI R9, RZ, R84, R3 ;  /* 0x00000054ff092219 */ /* 0x002fe20000011603 */
[----:B------:R-:W-:Y:S01]  /*15750*/  IMAD.SHL.U32 R84, R80, 0x2, RZ ;  /* 0x0000000250547824 */ /* 0x000fe200078e00ff */
[----:B------:R-:W-:Y:S01]  /*15760*/  SEL R3, RZ, 0x1, P1 ;  /* 0x00000001ff037807 */ /* 0x000fe20000800000 */
[----:B------:R-:W5:Y:S01]  /*15770*/  LD.E.128 R44, desc[UR42][R44.64] ;  /* 0x0000002a2c2c7980 */ /* 0x000f62000c101d00 */
[----:B------:R-:W-:Y:S01]  /*15780*/  SEL R80, RZ, 0xffffffff, P0 ;  /* 0xffffffffff507807 */ /* 0x000fe20000000000 */
[----:B------:R-:W-:Y:S01]  /*15790*/  IMAD.MOV R81, RZ, RZ, -R9 ;  /* 0x000000ffff517224 */ /* 0x000fe200078e0a09 */
[----:B------:R-:W-:Y:S01]  /*157a0*/  ISETP.GE.AND P0, PT, R216, R0, PT ;  /* 0x00000000d800720c */ /* 0x000fe20003f06270 */
[----:B------:R-:W5:Y:S01]  /*157b0*/  LD.E.128 R60, desc[UR42][R60.64] ;  /* 0x0000002a3c3c7980 */ /* 0x000f62000c101d00 */
[----:B------:R-:W-:Y:S01]  /*157c0*/  LOP3.LUT R3, R84, 0x2, R3, 0xe2, !PT ;  /* 0x0000000254037812 */ /* 0x000fe200078ee203 */
[----:B------:R-:W-:Y:S01]  /*157d0*/  IMAD.SHL.U32 R84, R80, 0x4, RZ ;  /* 0x0000000450547824 */ /* 0x000fe200078e00ff */
[----:B------:R-:W-:Y:S01]  /*157e0*/  SEL R80, RZ, 0xffffffff, P0 ;  /* 0xffffffffff507807 */ /* 0x000fe20000000000 */
[----:B------:R-:W-:Y:S01]  /*157f0*/  IMAD R81, R83, R81, R82 ;  /* 0x0000005153517224 */ /* 0x000fe200078e0252 */
[----:B------:R-:W-:Y:S01]  /*15800*/  SHF.R.U64 R52, R52, 0x3, RZ ;  /* 0x0000000334347819 */ /* 0x000fe200000012ff */
[----:B------:R-:W5:Y:S01]  /*15810*/  LD.E.128 R64, desc[UR42][R64.64] ;  /* 0x0000002a40407980 */ /* 0x000f62000c101d00 */
[----:B------:R-:W-:-:S02]  /*15820*/  SHF.R.U64 R56, R56, 0x3, RZ ;  /* 0x0000000338387819 */ /* 0x000fc400000012ff */
[----:B------:R-:W-:Y:S01]  /*15830*/  LOP3.LUT R8, R84, 0x4, R3, 0xe2, !PT ;  /* 0x0000000454087812 */ /* 0x000fe200078ee203 */
[----:B------:R-:W-:Y:S01]  /*15840*/  VIADD R3, R193, 0x140 ;  /* 0x00000140c1037836 */ /* 0x000fe20000000000 */
[----:B------:R-:W-:Y:S02]  /*15850*/  SHF.R.S32.HI R82, RZ, 0x1f, R9 ;  /* 0x0000001fff527819 */ /* 0x000fe40000011409 */
[----:B------:R-:W-:Y:S02]  /*15860*/  SHF.R.U64 R6, R6, 0x3, RZ ;  /* 0x0000000306067819 */ /* 0x000fe400000012ff */
[-C--:B------:R-:W-:Y:S01]  /*15870*/  ISETP.GE.AND P0, PT, R215, R0.reuse, PT ;  /* 0x00000000d700720c */ /* 0x080fe20003f06270 */
[----:B------:R-:W-:Y:S01]  /*15880*/  IMAD.SHL.U32 R83, R80, 0x8, RZ ;  /* 0x0000000850537824 */ /* 0x000fe200078e00ff */
[----:B------:R-:W-:Y:S01]  /*15890*/  LOP3.LUT R48, R48, R49, RZ, 0x3c, !PT ;  /* 0x0000003130307212 */ /* 0x000fe200078e3cff */
[--C-:B------:R-:W-:Y:S01]  /*158a0*/  IMAD.X R49, RZ, RZ, R5.reuse, P4 ;  /* 0x000000ffff317224 */ /* 0x100fe200020e0605 */
[----:B------:R-:W-:Y:S01]  /*158b0*/  LOP3.LUT R52, R52, R53, RZ, 0x3c, !PT ;  /* 0x0000003534347212 */ /* 0x000fe200078e3cff */
[--C-:B------:R-:W-:Y:S01]  /*158c0*/  IMAD.X R53, RZ, RZ, R5.reuse, P5 ;  /* 0x000000ffff357224 */ /* 0x100fe200028e0605 */
[----:B------:R-:W-:Y:S01]  /*158d0*/  LOP3.LUT R56, R56, R57, RZ, 0x3c, !PT ;  /* 0x0000003938387212 */ /* 0x000fe200078e3cff */
[----:B------:R-:W-:Y:S01]  /*158e0*/  IMAD.X R57, RZ, RZ, R5, P6 ;  /* 0x000000ffff397224 */ /* 0x000fe200030e0605 */
[----:B------:R-:W-:Y:S01]  /*158f0*/  LOP3.LUT R72, R6, R7, RZ, 0x3c, !PT ;  /* 0x0000000706487212 */ /* 0x000fe200078e3cff */
[----:B------:R-:W-:Y:S01]  /*15900*/  IMAD R82, R82, UR4, RZ ;  /* 0x0000000452527c24 */ /* 0x000fe2000f8e02ff */
[----:B------:R-:W-:Y:S01]  /*15910*/  SEL R80, RZ, 0xffffffff, P0 ;  /* 0xffffffffff507807 */ /* 0x000fe20000000000 */
[----:B------:R-:W-:Y:S01]  /*15920*/  IMAD.WIDE.U32 R10, R9, UR4, R10 ;  /* 0x00000004090a7c25 */ /* 0x000fe2000f8e000a */
[----:B------:R-:W-:Y:S01]  /*15930*/  ISETP.GE.AND P0, PT, R3, R0, PT ;  /* 0x000000000300720c */ /* 0x000fe20003f06270 */
[----:B------:R-:W5:Y:S01]  /*15940*/  LD.E.128 R4, desc[UR42][R4.64] ;  /* 0x0000002a04047980 */ /* 0x000f62000c101d00 */
[----:B------:R-:W-:Y:S01]  /*15950*/  LOP3.LUT R8, R83, 0x8, R8, 0xe2, !PT ;  /* 0x0000000853087812 */ /* 0x000fe200078ee208 */
[----:B------:R-:W-:Y:S01]  /*15960*/  IMAD R83, R9, UR5, R82 ;  /* 0x0000000509537c24 */ /* 0x000fe2000f8e0252 */
[----:B------:R-:W-:Y:S01]  /*15970*/  SEL R9, RZ, 0xffffffff, P0 ;  /* 0xffffffffff097807 */ /* 0x000fe20000000000 */
[----:B------:R-:W5:Y:S01]  /*15980*/  LD.E.128 R48, desc[UR42][R48.64] ;  /* 0x0000002a30307980 */ /* 0x000f62000c101d00 */
[----:B------:R-:W-:-:S02]  /*15990*/  IMAD.SHL.U32 R85, R80, 0x10, RZ ;  /* 0x0000001050557824 */ /* 0x000fc400078e00ff */
[----:B------:R-:W-:Y:S01]  /*159a0*/  VIADD R91, R193, 0x180 ;  /* 0x00000180c15b7836 */ /* 0x000fe20000000000 */
[----:B------:R-:W5:Y:S01]  /*159b0*/  LD.E.128 R52, desc[UR42][R52.64] ;  /* 0x0000002a34347980 */ /* 0x000f62000c101d00 */
[----:B------:R-:W-:-:S03]  /*159c0*/  SHF.R.S32.HI R80, RZ, 0x1f, R81 ;  /* 0x0000001fff507819 */ /* 0x000fc60000011451 */
[----:B------:R-:W5:Y:S04]  /*159d0*/  LD.E.128 R56, desc[UR42][R56.64] ;  /* 0x0000002a38387980 */ /* 0x000f68000c101d00 */
[----:B------:R-:W5:Y:S01]  /*159e0*/  LD.E.128 R72, desc[UR42][R72.64] ;  /* 0x0000002a48487980 */ /* 0x000f62000c101d00 */
[----:B------:R-:W-:Y:S01]  /*159f0*/  IMAD.SHL.U32 R9, R9, 0x20, RZ ;  /* 0x0000002009097824 */ /* 0x000fe200078e00ff */
[----:B------:R-:W-:Y:S01]  /*15a00*/  ULDC.64 UR4, c[0x0][0xad8] ;  /* 0x0002b60000047ab9 */ /* 0x000fe20000000a00 */
[----:B------:R-:W-:Y:S01]  /*15a10*/  @!PT LDS RZ, [RZ] ;  /* 0x00000000fffff984 */ /* 0x000fe20000000800 */
[----:B------:R-:W-:Y:S01]  /*15a20*/  @!PT LDS RZ, [RZ] ;  /* 0x00000000fffff984 */ /* 0x000fe20000000800 */
[----:B------:R-:W-:Y:S01]  /*15a30*/  @!PT LDS RZ, [RZ] ;  /* 0x00000000fffff984 */ /* 0x000fe20000000800 */
[----:B------:R-:W-:Y:S01]  /*15a40*/  @!PT LDS RZ, [RZ] ;  /* 0x00000000fffff984 */ /* 0x000fe20000000800 */
[----:B------:R0:W-:Y:S06]  /*15a50*/  MEMBAR.ALL.CTA ;  /* 0x0000000000007992 */ /* 0x0001ec0000008000 */
[----:B0-----:R-:W0:Y:S01]  /*15a60*/  FENCE.VIEW.ASYNC.S ;  /* 0x00000000000073c6 */ /* 0x001e220000000000 */
[----:B------:R-:W-:-:S02]  /*15a70*/  LOP3.LUT R8, R85, 0x10, R8, 0xe2, !PT ;  /* 0x0000001055087812 */ /* 0x000fc400078ee208 */
[-C--:B------:R-:W-:Y:S01]  /*15a80*/  ISETP.GE.AND P0, PT, R91, R0.reuse, PT ;  /* 0x000000005b00720c */ /* 0x080fe20003f06270 */
[----:B------:R-:W-:Y:S01]  /*15a90*/  IMAD.IADD R11, R11, 0x1, R83 ;  /* 0x000000010b0b7824 */ /* 0x000fe200078e0253 */
[----:B------:R-:W-:Y:S01]  /*15aa0*/  LOP3.LUT R8, R9, 0x20, R8, 0xe2, !PT ;  /* 0x0000002009087812 */ /* 0x000fe200078ee208 */
[----:B------:R-:W-:Y:S01]  /*15ab0*/  IMAD R80, R80, UR4, RZ ;  /* 0x0000000450507c24 */ /* 0x000fe2000f8e02ff */
[----:B------:R-:W-:Y:S01]  /*15ac0*/  SEL R9, RZ, 0x40, P0 ;  /* 0x00000040ff097807 */ /* 0x000fe20000000000 */
[----:B------:R-:W-:Y:S02]  /*15ad0*/  IMAD.IADD R76, R76, 0x1, R192 ;  /* 0x000000014c4c7824 */ /* 0x000fe400078e02c0 */
[----:B------:R-:W-:Y:S02]  /*15ae0*/  VIADD R89, R193, 0x1c0 ;  /* 0x000001c0c1597836 */ /* 0x000fe40000000000 */
[C---:B------:R-:W-:Y:S02]  /*15af0*/  IMAD R83, R81.reuse, UR5, R80 ;  /* 0x0000000551537c24 */ /* 0x040fe4000f8e0250 */
[----:B------:R-:W-:Y:S01]  /*15b00*/  IMAD.WIDE.U32 R10, R81, UR4, R10 ;  /* 0x00000004510a7c25 */ /* 0x000fe2000f8e000a */
[----:B------:R-:W-:Y:S01]  /*15b10*/  LOP3.LUT R82, R8, R9, RZ, 0xfc, !PT ;  /* 0x0000000908527212 */ /* 0x000fe200078efcff */
[----:B------:R-:W-:Y:S01]  /*15b20*/  ULDC.64 UR4, c[0x0][0xa80] ;  /* 0x0002a00000047ab9 */ /* 0x000fe20000000a00 */
[----:B------:R-:W-:Y:S01]  /*15b30*/  ISETP.GE.AND P1, PT, R76, R87, PT ;  /* 0x000000574c00720c */ /* 0x000fe20003f26270 */
[----:B------:R-:W-:Y:S01]  /*15b40*/  VIADD R8, R2, 0x28c20 ;  /* 0x00028c2002087836 */ /* 0x000fe20000000000 */
[----:B------:R-:W-:Y:S01]  /*15b50*/  ISETP.GE.AND P0, PT, R89, R0, PT ;  /* 0x000000005900720c */ /* 0x000fe20003f06270 */
[----:B------:R-:W-:Y:S01]  /*15b60*/  IMAD.IADD R11, R11, 0x1, R83 ;  /* 0x000000010b0b7824 */ /* 0x000fe200078e0253 */
[----:B------:R-:W-:-:S02]  /*15b70*/  LEA R84, P2, R10, UR4, 0x1 ;  /* 0x000000040a547c11 */ /* 0x000fc4000f8408ff */
[----:B------:R-:W-:Y:S02]  /*15b80*/  PRMT R8, RZ, 0x654, R8 ;  /* 0x00000654ff087816 */ /* 0x000fe40000000008 */
[----:B------:R-:W-:Y:S02]  /*15b90*/  SEL R9, RZ, 0x80, P0 ;  /* 0x00000080ff097807 */ /* 0x000fe40000000000 */
[----:B------:R-:W-:Y:S01]  /*15ba0*/  LEA.HI.X R85, R10, UR5, R11, 0x1, P2 ;  /* 0x000000050a557c11 */ /* 0x000fe200090f0c0b */
[----:B0-----:R0:W-:Y:S01]  /*15bb0*/  SYNCS.ARRIVE.TRANS64.RED.A1T0 RZ, [R8+URZ], RZ ;  /* 0x000000ff08ff79a7 */ /* 0x0011e2000810043f */
[----:B------:R-:W-:Y:S01]  /*15bc0*/  LOP3.LUT R83, R82, R9, RZ, 0xfc, !PT ;  /* 0x0000000952537212 */ /* 0x000fe200078efcff */
[----:B------:R-:W-:Y:S02]  /*15bd0*/  BSSY B1, `(.L_x_2800) ;  /* 0x000002a000017945 */ /* 0x000fe40003800000 */
[----:B------:R1:W3:Y:S01]  /*15be0*/  SHFL.IDX PT, R9, R85, RZ, 0x181f ;  /* 0x00181fff55097589 */ /* 0x0002e200000e0000 */
[----:B------:R-:W-:-:S03]  /*15bf0*/  SHF.R.S32.HI R152, RZ, 0x1f, R215 ;  /* 0x0000001fff987819 */ /* 0x000fc600000114d7 */
[----:B0-----:R1:W0:Y:S01]  /*15c00*/  SHFL.IDX PT, R8, R84, RZ, 0x181f ;  /* 0x00181fff54087589 */ /* 0x00122200000e0000 */
[----:B------:R-:W-:Y:S02]  /*15c10*/  SHF.R.S32.HI R153, RZ, 0x1f, R216 ;  /* 0x0000001fff997819 */ /* 0x000fe400000114d8 */
[----:B------:R-:W-:Y:S02]  /*15c20*/  SHF.R.S32.HI R154, RZ, 0x1f, R217 ;  /* 0x0000001fff9a7819 */ /* 0x000fe400000114d9 */
[----:B------:R-:W-:Y:S01]  /*15c30*/  SHF.R.S32.HI R155, RZ, 0x1f, R218 ;  /* 0x0000001fff9b7819 */ /* 0x000fe200000114da */
[----:B------:R-:W-:Y:S06]  /*15c40*/  @P1 BRA `(.L_x_2801) ;  /* 0x0000000000881947 */ /* 0x000fec0003800000 */
[-C--:B------:R-:W-:Y:S02]  /*15c50*/  ISETP.GE.AND P5, PT, R218, R0.reuse, PT ;  /* 0x00000000da00720c */ /* 0x080fe40003fa6270 */
[-C--:B------:R-:W-:Y:S02]  /*15c60*/  ISETP.GE.AND P0, PT, R193, R0.reuse, PT ;  /* 0x00000000c100720c */ /* 0x080fe40003f06270 */
[-C--:B------:R-:W-:Y:S02]  /*15c70*/  ISETP.GE.AND P4, PT, R217, R0.reuse, PT ;  /* 0x00000000d900720c */ /* 0x080fe40003f86270 */
[-C--:B------:R-:W-:Y:S02]  /*15c80*/  ISETP.GE.AND P3, PT, R216, R0.reuse, PT ;  /* 0x00000000d800720c */ /* 0x080fe40003f66270 */
[----:B------:R-:W-:Y:S02]  /*15c90*/  ISETP.GE.AND P2, PT, R215, R0, PT ;  /* 0x00000000d700720c */ /* 0x000fe40003f46270 */
[----:B------:R-:W-:-:S03]  /*15ca0*/  SHF.R.S32.HI R86, RZ, 0x1f, R3 ;  /* 0x0000001fff567819 */ /* 0x000fc60000011403 */
[C---:B0-----:R-:W-:Y:S02]  /*15cb0*/  @!P5 LEA R10, P1, R218.reuse, R8, 0x1 ;  /* 0x00000008da0ad211 */ /* 0x041fe400078208ff */
[----:B---3--:R-:W-:Y:S02]  /*15cc0*/  @!P0 IMAD.WIDE R80, R193, 0x2, R8 ;  /* 0x00000002c1508825 */ /* 0x008fe400078e0208 */
[----:B------:R-:W-:Y:S02]  /*15cd0*/  @!P5 LEA.HI.X R11, R218, R9, R155, 0x1, P1 ;  /* 0x00000009da0bd211 */ /* 0x000fe400008f0c9b */
[----:B------:R-:W-:Y:S01]  /*15ce0*/  ISETP.GE.AND P1, PT, R3, R0, PT ;  /* 0x000000000300720c */ /* 0x000fe20003f26270 */
[----:B-----5:R0:W-:Y:S01]  /*15cf0*/  @!P0 ST.E.128 desc[UR42][R80.64], R4 ;  /* 0x0000000450008985 */ /* 0x0201e2000c101d2a */
[----:B------:R-:W-:-:S03]  /*15d00*/  LOP3.LUT P0, RZ, R82, 0x40, RZ, 0xc0, !PT ;  /* 0x0000004052ff7812 */ /* 0x000fc6000780c0ff */
[----:B------:R3:W-:Y:S01]  /*15d10*/  @!P5 ST.E.128 desc[UR42][R10.64], R20 ;  /* 0x000000140a00d985 */ /* 0x0007e2000c101d2a */
[----:B0-----:R-:W-:Y:S02]  /*15d20*/  SHF.R.S32.HI R5, RZ, 0x1f, R91 ;  /* 0x0000001fff057819 */ /* 0x001fe4000001145b */
[----:B------:R-:W-:Y:S02]  /*15d30*/  SHF.R.S32.HI R80, RZ, 0x1f, R89 ;  /* 0x0000001fff507819 */ /* 0x000fe40000011459 */
[CC--:B---3--:R-:W-:Y:S02]  /*15d40*/  @!P4 LEA R22, P5, R217.reuse, R8.reuse, 0x1 ;  /* 0x00000008d916c211 */ /* 0x0c8fe400078a08ff */
[-C--:B------:R-:W-:Y:S02]  /*15d50*/  @!P3 LEA R20, P6, R216, R8.reuse, 0x1 ;  /* 0x00000008d814b211 */ /* 0x080fe400078c08ff */
[----:B------:R-:W-:Y:S02]  /*15d60*/  @!P4 LEA.HI.X R23, R217, R9, R154, 0x1, P5 ;  /* 0x00000009d917c211 */ /* 0x000fe400028f0c9a */
[----:B------:R-:W-:-:S02]  /*15d70*/  @!P2 LEA R10, P5, R215, R8, 0x1 ;  /* 0x00000008d70aa211 */ /* 0x000fc400078a08ff */
[-C--:B------:R-:W-:Y:S01]  /*15d80*/  @!P3 LEA.HI.X R21, R216, R9.reuse, R153, 0x1, P6 ;  /* 0x00000009d815b211 */ /* 0x080fe200030f0c99 */
[----:B------:R4:W-:Y:S01]  /*15d90*/  @!P4 ST.E.128 desc[UR42][R22.64], R28 ;  /* 0x0000001c1600c985 */ /* 0x0009e2000c101d2a */
[----:B------:R-:W-:Y:S02]  /*15da0*/  LOP3.LUT P6, RZ, R83, 0x80, RZ, 0xc0, !PT ;  /* 0x0000008053ff7812 */ /* 0x000fe400078cc0ff */
[----:B------:R-:W-:Y:S01]  /*15db0*/  @!P2 LEA.HI.X R11, R215, R9, R152, 0x1, P5 ;  /* 0x00000009d70ba211 */ /* 0x000fe200028f0c98 */
[----:B------:R4:W-:Y:S01]  /*15dc0*/  @!P3 ST.E.128 desc[UR42][R20.64], R36 ;  /* 0x000000241400b985 */ /* 0x0009e2000c101d2a */
[----:B------:R-:W-:-:S03]  /*15dd0*/  @!P1 LEA R6, P5, R3, R8, 0x1 ;  /* 0x0000000803069211 */ /* 0x000fc600078a08ff */
[----:B------:R4:W-:Y:S01]  /*15de0*/  @!P2 ST.E.128 desc[UR42][R10.64], R44 ;  /* 0x0000002c0a00a985 */ /* 0x0009e2000c101d2a */
[----:B------:R-:W-:Y:S02]  /*15df0*/  @!P1 LEA.HI.X R7, R3, R9, R86, 0x1, P5 ;  /* 0x0000000903079211 */ /* 0x000fe400028f0c56 */
[----:B------:R-:W-:-:S03]  /*15e00*/  @P0 LEA R4, P5, R91, R8, 0x1 ;  /* 0x000000085b040211 */ /* 0x000fc600078a08ff */
[----:B------:R4:W-:Y:S01]  /*15e10*/  @!P1 ST.E.128 desc[UR42][R6.64], R52 ;  /* 0x0000003406009985 */ /* 0x0009e2000c101d2a */
[----:B------:R-:W-:Y:S02]  /*15e20*/  @P0 LEA.HI.X R5, R91, R9, R5, 0x1, P5 ;  /* 0x000000095b050211 */ /* 0x000fe400028f0c05 */
[----:B------:R-:W-:-:S03]  /*15e30*/  @P6 LEA R8, P5, R89, R8, 0x1 ;  /* 0x0000000859086211 */ /* 0x000fc600078a08ff */
[----:B------:R4:W-:Y:S01]  /*15e40*/  @P0 ST.E.128 desc[UR42][R4.64], R60 ;  /* 0x0000003c04000985 */ /* 0x0009e2000c101d2a */
[----:B------:R-:W-:-:S05]  /*15e50*/  @P6 LEA.HI.X R9, R89, R9, R80, 0x1, P5 ;  /* 0x0000000959096211 */ /* 0x000fca00028f0c50 */
[----:B------:R4:W-:Y:S04]  /*15e60*/  @P6 ST.E.128 desc[UR42][R8.64], R68 ;  /* 0x0000004408006985 */ /* 0x0009e8000c101d2a */
.L_x_2801:
[----:B------:R-:W-:Y:S05]  /*15e70*/  BSYNC B1 ;  /* 0x0000000000017941 */ /* 0x000fea0003800000 */
.L_x_2800:
[----:B------:R-:W-:Y:S01]  /*15e80*/  VIADD R76, R76, 0x20 ;  /* 0x000000204c4c7836 */ /* 0x000fe20000000000 */
[----:B----45:R4:W0:Y:S04]  /*15e90*/  SHFL.IDX PT, R5, R85, 0x1, 0x181f ;  /* 0x00381f0055057f89 */ /* 0x03082800000e0000 */
[----:B------:R-:W-:Y:S01]  /*15ea0*/  ISETP.GE.AND P0, PT, R76, R87, PT ;  /* 0x000000574c00720c */ /* 0x000fe20003f06270 */
[----:B------:R4:W0:-:S12]  /*15eb0*/  SHFL.IDX PT, R4, R84, 0x1, 0x181f ;  /* 0x00381f0054047f89 */ /* 0x00081800000e0000 */
[----:B----4-:R-:W-:Y:S05]  /*15ec0*/  @P0 BRA `(.L_x_2802) ;  /* 0x0000002800680947 */ /* 0x010fea0003800000 */
[-C--:B------:R-:W-:Y:S02]  /*15ed0*/  ISETP.GE.AND P2, PT, R193, R0.reuse, PT ;  /* 0x00000000c100720c */ /* 0x080fe40003f46270 */
[-C--:B------:R-:W-:Y:S02]  /*15ee0*/  ISETP.GE.AND P6, PT, R218, R0.reuse, PT ;  /* 0x00000000da00720c */ /* 0x080fe40003fc6270 */
[-C--:B------:R-:W-:Y:S02]  /*15ef0*/  ISETP.GE.AND P4, PT, R217, R0.reuse, PT ;  /* 0x00000000d900720c */ /* 0x080fe40003f86270 */
[-C--:B------:R-:W-:Y:S02]  /*15f00*/  ISETP.GE.AND P3, PT, R216, R0.reuse, PT ;  /* 0x00000000d800720c */ /* 0x080fe40003f66270 */
[----:B------:R-:W-:-:S05]  /*15f10*/  ISETP.GE.AND P1, PT, R3, R0, PT ;  /* 0x000000000300720c */ /* 0x000fca0003f26270 */
[----:B0--3--:R-:W-:Y:S02]  /*15f20*/  @!P2 IMAD.WIDE R8, R193, 0x2, R4 ;  /* 0x00000002c108a825 */ /* 0x009fe400078e0204 */
[CC--:B------:R-:W-:Y:S02]  /*15f30*/  @!P6 LEA R6, P0, R218.reuse, R4.reuse, 0x1 ;  /* 0x00000004da06e211 */ /* 0x0c0fe400078008ff */
[----:B------:R-:W-:Y:S01]  /*15f40*/  @!P4 LEA R10, P5, R217, R4, 0x1 ;  /* 0x00000004d90ac211 */ /* 0x000fe200078a08ff */
[----:B------:R0:W-:Y:S01]  /*15f50*/  @!P2 ST.E.128 desc[UR42][R8.64], R12 ;  /* 0x0000000c0800a985 */ /* 0x0001e2000c101d2a */
[----:B------:R-:W-:Y:S02]  /*15f60*/  ISETP.GE.AND P2, PT, R215, R0, PT ;  /* 0x00000000d700720c */ /* 0x000fe40003f46270 */
[----:B------:R-:W-:Y:S02]  /*15f70*/  @!P6 LEA.HI.X R7, R218, R5, R155, 0x1, P0 ;  /* 0x00000005da07e211 */ /* 0x000fe400000f0c9b */
[----:B------:R-:W-:-:S02]  /*15f80*/  LOP3.LUT P0, RZ, R82, 0x40, RZ, 0xc0, !PT ;  /* 0x0000004052ff7812 */ /* 0x000fc4000780c0ff */
[-C--:B------:R-:W-:Y:S01]  /*15f90*/  @!P4 LEA.HI.X R11, R217, R5.reuse, R154, 0x1, P5 ;  /* 0x00000005d90bc211 */ /* 0x080fe200028f0c9a */
[----:B------:R3:W-:Y:S01]  /*15fa0*/  @!P6 ST.E.128 desc[UR42][R6.64], R24 ;  /* 0x000000180600e985 */ /* 0x0007e2000c101d2a */
[CC--:B------:R-:W-:Y:S02]  /*15fb0*/  @!P3 LEA R22, P5, R216.reuse, R4.reuse, 0x1 ;  /* 0x00000004d816b211 */ /* 0x0c0fe400078a08ff */
[----:B------:R-:W-:Y:S01]  /*15fc0*/  SHF.R.S32.HI R0, RZ, 0x1f, R3 ;  /* 0x0000001fff007819 */ /* 0x000fe20000011403 */
[----:B------:R3:W-:Y:S01]  /*15fd0*/  @!P4 ST.E.128 desc[UR42][R10.64], R32 ;  /* 0x000000200a00c985 */ /* 0x0007e2000c101d2a */
[C---:B------:R-:W-:Y:S02]  /*15fe0*/  @!P1 LEA R20, P6, R3.reuse, R4, 0x1 ;  /* 0x0000000403149211 */ /* 0x040fe400078c08ff */
[-C--:B------:R-:W-:Y:S02]  /*15ff0*/  @!P3 LEA.HI.X R23, R216, R5.reuse, R153, 0x1, P5 ;  /* 0x00000005d817b211 */ /* 0x080fe400028f0c99 */
[----:B------:R-:W-:-:S02]  /*16000*/  @!P1 LEA.HI.X R21, R3, R5, R0, 0x1, P6 ;  /* 0x0000000503159211 */ /* 0x000fc400030f0c00 */
[-C--:B0-----:R-:W-:Y:S01]  /*16010*/  @!P2 LEA R12, P5, R215, R4.reuse, 0x1 ;  /* 0x00000004d70ca211 */ /* 0x081fe200078a08ff */
[----:B------:R3:W-:Y:S01]  /*16020*/  @!P3 ST.E.128 desc[UR42][R22.64], R40 ;  /* 0x000000281600b985 */ /* 0x0007e2000c101d2a */
[----:B------:R-:W-:Y:S02]  /*16030*/  SHF.R.S32.HI R0, RZ, 0x1f, R91 ;  /* 0x0000001fff007819 */ /* 0x000fe4000001145b */
[----:B------:R-:W-:Y:S02]  /*16040*/  @P0 LEA R8, P6, R91, R4, 0x1 ;  /* 0x000000045b080211 */ /* 0x000fe400078c08ff */
[-C--:B------:R-:W-:Y:S02]  /*16050*/  @!P2 LEA.HI.X R13, R215, R5.reuse, R152, 0x1, P5 ;  /* 0x00000005d70da211 */ /* 0x080fe400028f0c98 */
[----:B------:R-:W-:-:S03]  /*16060*/  @P0 LEA.HI.X R9, R91, R5, R0, 0x1, P6 ;  /* 0x000000055b090211 */ /* 0x000fc600030f0c00 */
        /* <DEDUP_REMOVED lines=10> */
.L_x_2799:
[----:B------:R-:W-:Y:S01]  /*16110*/  ULDC.64 UR4, c[0x0][0xb08] ;  /* 0x0002c20000047ab9 */ /* 0x000fe20000000a00 */
[----:B-1----:R-:W-:Y:S01]  /*16120*/  IMAD.IADD R12, R201, 0x1, R192 ;  /* 0x00000001c90c7824 */ /* 0x002fe200078e02c0 */
[----:B------:R-:W-:Y:S01]  /*16130*/  BSSY B1, `(.L_x_2803) ;  /* 0x00000f9000017945 */ /* 0x000fe20003800000 */
[----:B------:R-:W-:Y:S01]  /*16140*/  IMAD R9, R9, UR4, RZ ;  /* 0x0000000409097c24 */ /* 0x000fe2000f8e02ff */
[----:B------:R-:W-:Y:S01]  /*16150*/  SHF.R.S32.HI R22, RZ, 0x1f, R221 ;  /* 0x0000001fff167819 */ /* 0x000fe200000114dd */
[C---:B------:R-:W-:Y:S01]  /*16160*/  IMAD.WIDE.U32 R10, R0.reuse, UR4, RZ ;  /* 0x00000004000a7c25 */ /* 0x040fe2000f8e00ff */
[----:B---3--:R-:W-:Y:S02]  /*16170*/  SHF.R.S32.HI R76, RZ, 0x1f, R222 ;  /* 0x0000001fff4c7819 */ /* 0x008fe400000114de */
[----:B------:R-:W-:Y:S01]  /*16180*/  SHF.R.S32.HI R152, RZ, 0x1f, R223 ;  /* 0x0000001fff987819 */ /* 0x000fe200000114df */
[----:B------:R-:W-:Y:S01]  /*16190*/  IMAD R9, R0, UR5, R9 ;  /* 0x0000000500097c24 */ /* 0x000fe2000f8e0209 */
[----:B------:R-:W-:Y:S01]  /*161a0*/  ULDC.64 UR4, c[0x0][0xb38] ;  /* 0x0002ce0000047ab9 */ /* 0x000fe20000000a00 */
[----:B------:R-:W-:Y:S01]  /*161b0*/  SHF.R.S32.HI R0, RZ, 0x1f, R3 ;  /* 0x0000001fff007819 */ /* 0x000fe20000011403 */
[----:B------:R-:W-:Y:S01]  /*161c0*/  IMAD.IADD R192, R191, 0x1, R192 ;  /* 0x00000001bfc07824 */ /* 0x000fe200078e02c0 */
[----:B------:R-:W-:Y:S01]  /*161d0*/  SHF.R.S32.HI R153, RZ, 0x1f, R224 ;  /* 0x0000001fff997819 */ /* 0x000fe200000114e0 */
[----:B------:R-:W-:Y:S01]  /*161e0*/  IMAD.IADD R11, R11, 0x1, R9 ;  /* 0x000000010b0b7824 */ /* 0x000fe200078e0209 */
[----:B------:R-:W-:Y:S01]  /*161f0*/  SHF.R.S32.HI R154, RZ, 0x1f, R225 ;  /* 0x0000001fff9a7819 */ /* 0x000fe200000114e1 */
[----:B------:R-:W-:Y:S01]  /*16200*/  IMAD.MOV.U32 R9, RZ, RZ, R12 ;  /* 0x000000ffff097224 */ /* 0x000fe200078e000c */
        /* <DEDUP_REMOVED lines=15> */
[----:B------:R-:W0:Y:S01]  /*16300*/  LDC R0, c[0x0][0xbe8] ;  /* 0x0002fa00ff007b82 */ /* 0x000e220000000800 */
[C---:B------:R-:W-:Y:S01]  /*16310*/  VIADD R165, R194.reuse, 0x90 ;  /* 0x00000090c2a57836 */ /* 0x040fe20000000000 */
[----:B------:R-:W-:Y:S01]  /*16320*/  SHF.R.S32.HI R163, RZ, 0x1f, R163 ;  /* 0x0000001fffa37819 */ /* 0x000fe200000114a3 */
[----:B------:R-:W-:Y:S01]  /*16330*/  IMAD.IADD R11, R11, 0x1, R3 ;  /* 0x000000010b0b7824 */ /* 0x000fe200078e0203 */
[----:B------:R-:W-:Y:S01]  /*16340*/  SHF.R.S32.HI R235, RZ, 0x1f, R194 ;  /* 0x0000001fffeb7819 */ /* 0x000fe200000114c2 */
[----:B------:R-:W-:Y:S01]  /*16350*/  VIADD R167, R194, 0x88 ;  /* 0x00000088c2a77836 */ /* 0x000fe20000000000 */
[----:B------:R-:W-:Y:S01]  /*16360*/  SHF.R.S32.HI R165, RZ, 0x1f, R165 ;  /* 0x0000001fffa57819 */ /* 0x000fe200000114a5 */
[----:B------:R-:W-:-:S03]  /*16370*/  IMAD.WIDE.U32 R10, R220, UR4, R10 ;  /* 0x00000004dc0a7c25 */ /* 0x000fc6000f8e000a */
[----:B------:R-:W-:Y:S01]  /*16380*/  SHF.R.S32.HI R167, RZ, 0x1f, R167 ;  /* 0x0000001fffa77819 */ /* 0x000fe200000114a7 */
[----:B------:R-:W-:Y:S01]  /*16390*/  IMAD R11, R220, UR5, R11 ;  /* 0x00000005dc0b7c24 */ /* 0x000fe2000f8e020b */
[----:B------:R-:W-:Y:S01]  /*163a0*/  ULDC.64 UR4, c[0x0][0xb30] ;  /* 0x0002cc0000047ab9 */ /* 0x000fe20000000a00 */
[C---:B------:R-:W-:Y:S02]  /*163b0*/  VIADD R169, R194.reuse, 0x80 ;  /* 0x00000080c2a97836 */ /* 0x040fe40000000000 */
[C---:B------:R-:W-:Y:S02]  /*163c0*/  VIADD R171, R194.reuse, 0x78 ;  /* 0x00000078c2ab7836 */ /* 0x040fe40000000000 */
        /* <DEDUP_REMOVED lines=20> */
[----:B------:R-:W0:Y:S01]  /*16510*/  @P0 LDC R13, c[0x0][0xbec] ;  /* 0x0002fb00ff0d0b82 */ /* 0x000e220000000800 */
[C---:B------:R-:W-:Y:S01]  /*16520*/  VIADD R212, R194.reuse, 0x20 ;  /* 0x00000020c2d47836 */ /* 0x040fe20000000000 */
[----:B------:R-:W-:Y:S01]  /*16530*/  SHF.R.S32.HI R206, RZ, 0x1f, R206 ;  /* 0x0000001fffce7819 */ /* 0x000fe200000114ce */
[C---:B------:R-:W-:Y:S01]  /*16540*/  VIADD R214, R194.reuse, 0x18 ;  /* 0x00000018c2d67836 */ /* 0x040fe20000000000 */
[----:B------:R-:W-:Y:S01]  /*16550*/  SHF.R.S32.HI R208, RZ, 0x1f, R208 ;  /* 0x0000001fffd07819 */ /* 0x000fe200000114d0 */
[C---:B------:R-:W-:Y:S01]  /*16560*/  VIADD R232, R194.reuse, 0x10 ;  /* 0x00000010c2e87836 */ /* 0x040fe20000000000 */
[----:B------:R-:W-:Y:S01]  /*16570*/  SHF.R.S32.HI R210, RZ, 0x1f, R210 ;  /* 0x0000001fffd27819 */ /* 0x000fe200000114d2 */
[C---:B------:R-:W-:Y:S01]  /*16580*/  VIADD R234, R194.reuse, 0x8 ;  /* 0x00000008c2ea7836 */ /* 0x040fe20000000000 */
[----:B------:R-:W1:Y:S01]  /*16590*/  @P0 LDC R3, c[0x0][0xbf0] ;  /* 0x0002fc00ff030b82 */ /* 0x000e620000000800 */
        /* <DEDUP_REMOVED lines=11> */
[----:B------:R-:W-:Y:S02]  /*16650*/  VIADD R176, R194, 0x60 ;  /* 0x00000060c2b07836 */ /* 0x000fe40000000000 */
[----:B0-----:R-:W-:-:S04]  /*16660*/  @P0 IMAD.HI.U32 R13, R12, R13, RZ ;  /* 0x0000000d0c0d0227 */ /* 0x001fc800078e00ff */
[C---:B------:R-:W-:Y:S02]  /*16670*/  VIADD R178, R194.reuse, 0x58 ;  /* 0x00000058c2b27836 */ /* 0x040fe40000000000 */
[C---:B------:R-:W-:Y:S01]  /*16680*/  VIADD R180, R194.reuse, 0x50 ;  /* 0x00000050c2b47836 */ /* 0x040fe20000000000 */
[----:B-1----:R-:W-:Y:S01]  /*16690*/  @P0 SHF.R.U32.HI R9, RZ, R3, R13 ;  /* 0x00000003ff090219 */ /* 0x002fe2000001160d */
[C---:B------:R-:W-:Y:S02]  /*166a0*/  VIADD R182, R194.reuse, 0x48 ;  /* 0x00000048c2b67836 */ /* 0x040fe40000000000 */
[----:B------:R-:W-:Y:S02]  /*166b0*/  VIADD R190, R194, 0x40 ;  /* 0x00000040c2be7836 */ /* 0x000fe40000000000 */
[----:B------:R-:W-:Y:S02]  /*166c0*/  IMAD.MOV R3, RZ, RZ, -R9 ;  /* 0x000000ffff037224 */ /* 0x000fe400078e0a09 */
[----:B------:R-:W-:-:S04]  /*166d0*/  IMAD.WIDE.U32 R10, R9, UR4, R10 ;  /* 0x00000004090a7c25 */ /* 0x000fc8000f8e000a */
[----:B------:R-:W-:Y:S02]  /*166e0*/  IMAD R3, R0, R3, R12 ;  /* 0x0000000300037224 */ /* 0x000fe400078e020c */
[----:B------:R-:W-:Y:S01]  /*166f0*/  IMAD R0, R8, R0, RZ ;  /* 0x0000000008007224 */ /* 0x000fe200078e02ff */
[----:B------:R-:W-:Y:S01]  /*16700*/  SHF.R.S32.HI R8, RZ, 0x1f, R9 ;  /* 0x0000001fff087819 */ /* 0x000fe20000011409 */
[C---:B------:R-:W-:Y:S02]  /*16710*/  VIADD R205, R194.reuse, 0x38 ;  /* 0x00000038c2cd7836 */ /* 0x040fe40000000000 */
[----:B------:R-:W-:Y:S02]  /*16720*/  VIADD R207, R194, 0x30 ;  /* 0x00000030c2cf7836 */ /* 0x000fe40000000000 */
[----:B------:R-:W-:Y:S02]  /*16730*/  IMAD R8, R8, UR4, RZ ;  /* 0x0000000408087c24 */ /* 0x000fe4000f8e02ff */
[----:B------:R-:W-:-:S02]  /*16740*/  VIADD R209, R194, 0x28 ;  /* 0x00000028c2d17836 */ /* 0x000fc40000000000 */
[----:B------:R-:W-:Y:S01]  /*16750*/  IMAD R9, R9, UR5, R8 ;  /* 0x0000000509097c24 */ /* 0x000fe2000f8e0208 */
[----:B------:R-:W-:Y:S01]  /*16760*/  SHF.R.S32.HI R8, RZ, 0x1f, R3 ;  /* 0x0000001fff087819 */ /* 0x000fe20000011403 */
[----:B------:R-:W-:Y:S01]  /*16770*/  ULDC.64 UR4, c[0x0][0xb28] ;  /* 0x0002ca0000047ab9 */ /* 0x000fe20000000a00 */
[----:B------:R-:W-:Y:S02]  /*16780*/  VIADD R211, R194, 0x20 ;  /* 0x00000020c2d37836 */ /* 0x000fe40000000000 */
[----:B------:R-:W-:Y:S02]  /*16790*/  IMAD.IADD R11, R11, 0x1, R9 ;  /* 0x000000010b0b7824 */ /* 0x000fe400078e0209 */
[----:B------:R-:W-:Y:S02]  /*167a0*/  IMAD R8, R8, UR4, RZ ;  /* 0x0000000408087c24 */ /* 0x000fe4000f8e02ff */
[----:B------:R-:W-:-:S04]  /*167b0*/  IMAD.WIDE.U32 R10, R3, UR4, R10 ;  /* 0x00000004030a7c25 */ /* 0x000fc8000f8e000a */
[----:B------:R-:W-:Y:S01]  /*167c0*/  IMAD R8, R3, UR5, R8 ;  /* 0x0000000503087c24 */ /* 0x000fe2000f8e0208 */
[----:B------:R-:W-:Y:S01]  /*167d0*/  ULDC.64 UR4, c[0x0][0xb00] ;  /* 0x0002c00000047ab9 */ /* 0x000fe20000000a00 */
[----:B------:R-:W-:Y:S01]  /*167e0*/  VIADD R213, R194, 0x18 ;  /* 0x00000018c2d57836 */ /* 0x000fe20000000000 */
[----:B------:R-:W-:Y:S01]  /*167f0*/  LEA R3, P0, R10, UR4, 0x2 ;  /* 0x000000040a037c11 */ /* 0x000fe2000f8010ff */
[----:B------:R-:W-:Y:S02]  /*16800*/  IMAD.IADD R9, R11, 0x1, R8 ;  /* 0x000000010b097824 */ /* 0x000fe400078e0208 */
[----:B------:R-:W-:Y:S02]  /*16810*/  VIADD R8, R2, 0x28c20 ;  /* 0x00028c2002087836 */ /* 0x000fe40000000000 */
[----:B------:R0:W1:Y:S01]  /*16820*/  SHFL.IDX PT, R20, R3, RZ, 0x1c1f ;  /* 0x001c1fff03147589 */ /* 0x00006200000e0000 */
[----:B------:R-:W-:Y:S01]  /*16830*/  LEA.HI.X R14, R10, UR5, R9, 0x2, P0 ;  /* 0x000000050a0e7c11 */ /* 0x000fe200080f1409 */
[----:B------:R-:W-:Y:S01]  /*16840*/  VIADD R231, R194, 0x10 ;  /* 0x00000010c2e77836 */ /* 0x000fe20000000000 */
[----:B------:R-:W-:Y:S01]  /*16850*/  ISETP.GE.AND P0, PT, R192, R0, PT ;  /* 0x00000000c000720c */ /* 0x000fe20003f06270 */
[----:B------:R-:W-:Y:S01]  /*16860*/  VIADD R233, R194, 0x8 ;  /* 0x00000008c2e97836 */ /* 0x000fe20000000000 */
[----:B------:R-:W-:Y:S01]  /*16870*/  PRMT R8, RZ, 0x654, R8 ;  /* 0x00000654ff087816 */ /* 0x000fe20000000008 */
[----:B------:R0:W3:Y:S03]  /*16880*/  SHFL.IDX PT, R15, R14, RZ, 0x1c1f ;  /* 0x001c1fff0e0f7589 */ /* 0x0000e600000e0000 */
[----:B------:R0:W-:Y:S07]  /*16890*/  SYNCS.ARRIVE.TRANS64.RED.A1T0 RZ, [R8+URZ], RZ ;  /* 0x000000ff08ff79a7 */ /* 0x0001ee000810043f */
[----:B------:R-:W-:Y:S05]  /*168a0*/  @P0 BRA `(.L_x_2804) ;  /* 0x0000000800040947 */ /* 0x000fea0003800000 */
[----:B------:R-:W-:Y:S02]  /*168b0*/  ULDC UR4, c[0x0][0xac8] ;  /* 0x0002b20000047ab9 */ /* 0x000fe40000000800 */
[----:B------:R-:W-:Y:S02]  /*168c0*/  ISETP.GE.AND P0, PT, R194, UR4, PT ;  /* 0x00000004c2007c0c */ /* 0x000fe4000bf06270 */
[----:B------:R-:W-:Y:S02]  /*168d0*/  ISETP.GE.AND P4, PT, R176, UR4, PT ;  /* 0x00000004b0007c0c */ /* 0x000fe4000bf86270 */
[----:B------:R-:W-:-:S09]  /*168e0*/  ISETP.GE.AND P5, PT, R174, UR4, PT ;  /* 0x00000004ae007c0c */ /* 0x000fd2000bfa6270 */
[----:B01----:R-:W-:-:S04]  /*168f0*/  @!P0 LEA R8, P1, R194, R20, 0x2 ;  /* 0x00000014c2088211 */ /* 0x003fc800078210ff */
[----:B---3--:R-:W-:Y:S02]  /*16900*/  @!P0 LEA.HI.X R9, R194, R15, R235, 0x2, P1 ;  /* 0x0000000fc2098211 */ /* 0x008fe400008f14eb */
        /* <DEDUP_REMOVED lines=31> */
[----:B------:R-:W-:-:S09]  /*16b00*/  ISETP.GE.AND P0, PT, R182, UR4, PT ;  /* 0x00000004b6007c0c */ /* 0x000fd2000bf06270 */
[-C--:B------:R-:W-:Y:S02]  /*16b10*/  @!P1 LEA R10, P6, R180, R20.reuse, 0x2 ;  /* 0x00000014b40a9211 */ /* 0x080fe400078c10ff */
[----:B0-----:R-:W-:Y:S02]  /*16b20*/  @!P2 LEA R8, P3, R190, R20, 0x2 ;  /* 0x00000014be08a211 */ /* 0x001fe400078610ff */
[-C--:B------:R-:W-:Y:S02]  /*16b30*/  @!P1 LEA.HI.X R11, R180, R15.reuse, R181, 0x2, P6 ;  /* 0x0000000fb40b9211 */ /* 0x080fe400030f14b5 */
[----:B------:R-:W-:Y:S02]  /*16b40*/  @!P2 LEA.HI.X R9, R190, R15, R202, 0x2, P3 ;  /* 0x0000000fbe09a211 */ /* 0x000fe400018f14ca */
[----:B------:R-:W-:-:S03]  /*16b50*/  ISETP.GE.AND P3, PT, R178, UR4, PT ;  /* 0x00000004b2007c0c */ /* 0x000fc6000bf66270 */
        /* <DEDUP_REMOVED lines=10> */
[----:B------:R-:W-:Y:S02]  /*16c00*/  @!P5 LEA R12, P6, R174, R20, 0x2 ;  /* 0x00000014ae0cd211 */ /* 0x000fe400078c10ff */
[-C--:B------:R-:W-:Y:S01]  /*16c10*/  @!P4 LEA.HI.X R11, R176, R15.reuse, R177, 0x2, P2 ;  /* 0x0000000fb00bc211 */ /* 0x080fe200010f14b1 */
[----:B------:R0:W-:Y:S01]  /*16c20*/  @!P3 ST.E.64 desc[UR42][R8.64], R68 ;  /* 0x000000440800b985 */ /* 0x0001e2000c101b2a */
[----:B------:R-:W-:-:S02]  /*16c30*/  @!P5 LEA.HI.X R13, R174, R15, R175, 0x2, P6 ;  /* 0x0000000fae0dd211 */ /* 0x000fc400030f14af */
[----:B------:R-:W-:Y:S01]  /*16c40*/  ISETP.GE.AND P2, PT, R168, UR4, PT ;  /* 0x00000004a8007c0c */ /* 0x000fe2000bf46270 */
[----:B------:R1:W-:Y:S01]  /*16c50*/  @!P4 ST.E.64 desc[UR42][R10.64], R72 ;  /* 0x000000480a00c985 */ /* 0x0003e2000c101b2a */
[----:B------:R-:W-:-:S03]  /*16c60*/  ISETP.GE.AND P3, PT, R166, UR4, PT ;  /* 0x00000004a6007c0c */ /* 0x000fc6000bf66270 */
[----:B------:R3:W-:Y:S01]  /*16c70*/  @!P5 ST.E.64 desc[UR42][R12.64], R6 ;  /* 0x000000060c00d985 */ /* 0x0007e2000c101b2a */
[----:B0-----:R-:W-:-:S07]  /*16c80*/  @!P1 LEA R8, P5, R170, R20, 0x2 ;  /* 0x00000014aa089211 */ /* 0x001fce00078a10ff */
[-C--:B-1----:R-:W-:Y:S02]  /*16c90*/  @!P2 LEA R10, P6, R168, R20.reuse, 0x2 ;  /* 0x00000014a80aa211 */ /* 0x082fe400078c10ff */
[-C--:B------:R-:W-:Y:S02]  /*16ca0*/  @!P1 LEA.HI.X R9, R170, R15.reuse, R171, 0x2, P5 ;  /* 0x0000000faa099211 */ /* 0x080fe400028f14ab */
[----:B---3--:R-:W-:Y:S02]  /*16cb0*/  @!P0 LEA R6, P4, R172, R20, 0x2 ;  /* 0x00000014ac068211 */ /* 0x008fe400078810ff */
[----:B------:R-:W-:Y:S02]  /*16cc0*/  ISETP.GE.AND P5, PT, R162, UR4, PT ;  /* 0x00000004a2007c0c */ /* 0x000fe4000bfa6270 */
[----:B------:R-:W-:Y:S02]  /*16cd0*/  @!P0 LEA.HI.X R7, R172, R15, R173, 0x2, P4 ;  /* 0x0000000fac078211 */ /* 0x000fe400020f14ad */
[----:B------:R-:W-:-:S02]  /*16ce0*/  ISETP.GE.AND P4, PT, R164, UR4, PT ;  /* 0x00000004a4007c0c */ /* 0x000fc4000bf86270 */
[----:B------:R-:W-:Y:S01]  /*16cf0*/  @!P2 LEA.HI.X R11, R168, R15, R169, 0x2, P6 ;  /* 0x0000000fa80ba211 */ /* 0x000fe200030f14a9 */
[----:B------:R0:W-:Y:S04]  /*16d00*/  @!P0 ST.E.64 desc[UR42][R6.64], R80 ;  /* 0x0000005006008985 */ /* 0x0001e8000c101b2a */
        /* <DEDUP_REMOVED lines=10> */
[----:B---3--:R-:W-:-:S03]  /*16db0*/  @!P5 LEA R10, P6, R162, R20, 0x2 ;  /* 0x00000014a20ad211 */ /* 0x008fc600078c10ff */
[----:B------:R1:W-:Y:S01]  /*16dc0*/  @!P4 ST.E.64 desc[UR42][R8.64], R96 ;  /* 0x000000600800c985 */ /* 0x0003e2000c101b2a */
[----:B------:R-:W-:Y:S02]  /*16dd0*/  @!P5 LEA.HI.X R11, R162, R15, R163, 0x2, P6 ;  /* 0x0000000fa20bd211 */ /* 0x000fe400030f14a3 */
[----:B------:R-:W-:-:S03]  /*16de0*/  ISETP.GE.AND P4, PT, R228, UR4, PT ;  /* 0x00000004e4007c0c */ /* 0x000fc6000bf86270 */
[----:B------:R3:W-:Y:S01]  /*16df0*/  @!P5 ST.E.64 desc[UR42][R10.64], R100 ;  /* 0x000000640a00d985 */ /* 0x0007e2000c101b2a */
[----:B------:R-:W-:Y:S02]  /*16e00*/  ISETP.GE.AND P5, PT, R229, UR4, PT ;  /* 0x00000004e5007c0c */ /* 0x000fe4000bfa6270 */
[CC--:B0-----:R-:W-:Y:S02]  /*16e10*/  @!P2 LEA R6, P6, R237.reuse, R20.reuse, 0x2 ;  /* 0x00000014ed06a211 */ /* 0x0c1fe400078c10ff */
[CC--:B-1----:R-:W-:Y:S02]  /*16e20*/  @!P1 LEA R8, P3, R236.reuse, R20.reuse, 0x2 ;  /* 0x00000014ec089211 */ /* 0x0c2fe400078610ff */
[-C--:B------:R-:W-:Y:S02]  /*16e30*/  @!P2 LEA.HI.X R7, R237, R15.reuse, R161, 0x2, P6 ;  /* 0x0000000fed07a211 */ /* 0x080fe400030f14a1 */
[----:B------:R-:W-:Y:S02]  /*16e40*/  @!P1 LEA.HI.X R9, R236, R15, R160, 0x2, P3 ;  /* 0x0000000fec099211 */ /* 0x000fe400018f14a0 */
[----:B---3--:R-:W-:Y:S01]  /*16e50*/  @!P0 LEA R10, P6, R230, R20, 0x2 ;  /* 0x00000014e60a8211 */ /* 0x008fe200078c10ff */
[----:B------:R0:W-:Y:S01]  /*16e60*/  @!P2 ST.E.64 desc[UR42][R6.64], R104 ;  /* 0x000000680600a985 */ /* 0x0001e2000c101b2a */
[----:B------:R-:W-:-:S02]  /*16e70*/  ISETP.GE.AND P3, PT, R227, UR4, PT ;  /* 0x00000004e3007c0c */ /* 0x000fc4000bf66270 */
[----:B------:R-:W-:Y:S01]  /*16e80*/  @!P0 LEA.HI.X R11, R230, R15, R159, 0x2, P6 ;  /* 0x0000000fe60b8211 */ /* 0x000fe200030f149f */
[----:B------:R1:W-:Y:S04]  /*16e90*/  @!P1 ST.E.64 desc[UR42][R8.64], R108 ;  /* 0x0000006c08009985 */ /* 0x0003e8000c101b2a */
[----:B------:R3:W-:Y:S01]  /*16ea0*/  @!P0 ST.E.64 desc[UR42][R10.64], R112 ;  /* 0x000000700a008985 */ /* 0x0007e2000c101b2a */
[----:B------:R-:W-:Y:S02]  /*16eb0*/  ISETP.GE.AND P0, PT, R226, UR4, PT ;  /* 0x00000004e2007c0c */ /* 0x000fe4000bf06270 */
[-C--:B0-----:R-:W-:Y:S02]  /*16ec0*/  @!P5 LEA R6, P1, R229, R20.reuse, 0x2 ;  /* 0x00000014e506d211 */ /* 0x081fe400078210ff */
[----:B-1----:R-:W-:-:S02]  /*16ed0*/  @!P4 LEA R8, P2, R228, R20, 0x2 ;  /* 0x00000014e408c211 */ /* 0x002fc400078410ff */
[-C--:B------:R-:W-:Y:S02]  /*16ee0*/  @!P5 LEA.HI.X R7, R229, R15.reuse, R158, 0x2, P1 ;  /* 0x0000000fe507d211 */ /* 0x080fe400008f149e */
[----:B---3--:R-:W-:Y:S02]  /*16ef0*/  @!P3 LEA R10, P6, R227, R20, 0x2 ;  /* 0x00000014e30ab211 */ /* 0x008fe400078c10ff */
[----:B------:R-:W-:Y:S01]  /*16f00*/  ISETP.GE.AND P1, PT, R225, UR4, PT ;  /* 0x00000004e1007c0c */ /* 0x000fe2000bf26270 */
[----:B------:R0:W-:Y:S01]  /*16f10*/  @!P5 ST.E.64 desc[UR42][R6.64], R116 ;  /* 0x000000740600d985 */ /* 0x0001e2000c101b2a */
[-C--:B------:R-:W-:Y:S02]  /*16f20*/  @!P4 LEA.HI.X R9, R228, R15.reuse, R157, 0x2, P2 ;  /* 0x0000000fe409c211 */ /* 0x080fe400010f149d */
[----:B------:R-:W-:Y:S02]  /*16f30*/  @!P3 LEA.HI.X R11, R227, R15, R156, 0x2, P6 ;  /* 0x0000000fe30bb211 */ /* 0x000fe400030f149c */
[----:B------:R-:W-:Y:S01]  /*16f40*/  ISETP.GE.AND P2, PT, R222, UR4, PT ;  /* 0x00000004de007c0c */ /* 0x000fe2000bf46270 */
[----:B------:R1:W-:Y:S01]  /*16f50*/  @!P4 ST.E.64 desc[UR42][R8.64], R120 ;  /* 0x000000780800c985 */ /* 0x0003e2000c101b2a */
[----:B------:R-:W-:-:S03]  /*16f60*/  ISETP.GE.AND P4, PT, R224, UR4, PT ;  /* 0x00000004e0007c0c */ /* 0x000fc6000bf86270 */
[----:B------:R3:W-:Y:S01]  /*16f70*/  @!P3 ST.E.64 desc[UR42][R10.64], R124 ;  /* 0x0000007c0a00b985 */ /* 0x0007e2000c101b2a */
[----:B------:R-:W-:Y:S02]  /*16f80*/  ISETP.GE.AND P3, PT, R223, UR4, PT ;  /* 0x00000004df007c0c */ /* 0x000fe4000bf66270 */
[----:B0-----:R-:W-:-:S04]  /*16f90*/  @!P0 LEA R6, P5, R226, R20, 0x2 ;  /* 0x00000014e2068211 */ /* 0x001fc800078a10ff */
[-C--:B------:R-:W-:Y:S02]  /*16fa0*/  @!P0 LEA.HI.X R7, R226, R15.reuse, R155, 0x2, P5 ;  /* 0x0000000fe2078211 */ /* 0x080fe400028f149b */
[----:B------:R-:W-:Y:S02]  /*16fb0*/  ISETP.GE.AND P5, PT, R221, UR4, PT ;  /* 0x00000004dd007c0c */ /* 0x000fe4000bfa6270 */
[CC--:B-1----:R-:W-:Y:S01]  /*16fc0*/  @!P1 LEA R8, P6, R225.reuse, R20.reuse, 0x2 ;  /* 0x00000014e1089211 */ /* 0x0c2fe200078c10ff */
[----:B------:R0:W-:Y:S03]  /*16fd0*/  @!P0 ST.E.64 desc[UR42][R6.64], R128 ;  /* 0x0000008006008985 */ /* 0x0001e6000c101b2a */
[----:B------:R-:W-:Y:S02]  /*16fe0*/  @!P1 LEA.HI.X R9, R225, R15, R154, 0x2, P6 ;  /* 0x0000000fe1099211 */ /* 0x000fe400030f149a */
[----:B---3--:R-:W-:-:S03]  /*16ff0*/  @!P3 LEA R10, P6, R223, R20, 0x2 ;  /* 0x00000014df0ab211 */ /* 0x008fc600078c10ff */
[----:B------:R1:W-:Y:S01]  /*17000*/  @!P1 ST.E.64 desc[UR42][R8.64], R132 ;  /* 0x0000008408009985 */ /* 0x0003e2000c101b2a */
[----:B------:R-:W-:Y:S02]  /*17010*/  @!P3 LEA.HI.X R11, R223, R15, R152, 0x2, P6 ;  /* 0x0000000fdf0bb211 */ /* 0x000fe400030f1498 */
[----:B0-----:R-:W-:-:S04]  /*17020*/  @!P4 LEA R6, P0, R224, R20, 0x2 ;  /* 0x00000014e006c211 */ /* 0x001fc800078010ff */
        /* <DEDUP_REMOVED lines=9> */
.L_x_2804:
[----:B------:R-:W-:Y:S05]  /*170c0*/  BSYNC B1 ;  /* 0x0000000000017941 */ /* 0x000fea0003800000 */
.L_x_2803:
[----:B----4-:R-:W-:Y:S01]  /*170d0*/  VIADD R7, R192, 0x8 ;  /* 0x00000008c0077836 */ /* 0x010fe20000000000 */
[----:B------:R4:W1:Y:S04]  /*170e0*/  SHFL.IDX PT, R23, R14, 0x1, 0x1c1f ;  /* 0x003c1f000e177f89 */ /* 0x00086800000e0000 */
[----:B------:R-:W-:Y:S01]  /*170f0*/  ISETP.GE.AND P0, PT, R7, R0, PT ;  /* 0x000000000700720c */ /* 0x000fe20003f06270 */
[----:B0-----:R-:W0:-:S12]  /*17100*/  SHFL.IDX PT, R3, R3, 0x1, 0x1c1f ;  /* 0x003c1f0003037f89 */ /* 0x001e1800000e0000 */
[----:B----4-:R-:W-:Y:S05]  /*17110*/  @P0 BRA `(.L_x_2802) ;  /* 0x0000001400d40947 */ /* 0x010fea0003800000 */
[----:B------:R-:W-:Y:S02]  /*17120*/  ULDC UR4, c[0x0][0xac8] ;  /* 0x0002b20000047ab9 */ /* 0x000fe40000000800 */
[----:B------:R-:W-:Y:S02]  /*17130*/  ISETP.GE.AND P4, PT, R194, UR4, PT ;  /* 0x00000004c2007c0c */ /* 0x000fe4000bf86270 */
[----:B------:R-:W-:Y:S02]  /*17140*/  ISETP.GE.AND P2, PT, R233, UR4, PT ;  /* 0x00000004e9007c0c */ /* 0x000fe4000bf46270 */
[----:B------:R-:W-:Y:S02]  /*17150*/  ISETP.GE.AND P1, PT, R231, UR4, PT ;  /* 0x00000004e7007c0c */ /* 0x000fe4000bf26270 */
[----:B------:R-:W-:-:S07]  /*17160*/  ISETP.GE.AND P0, PT, R213, UR4, PT ;  /* 0x00000004d5007c0c */ /* 0x000fce000bf06270 */
[----:B0-----:R-:W-:-:S04]  /*17170*/  @!P4 LEA R6, P3, R194, R3, 0x2 ;  /* 0x00000003c206c211 */ /* 0x001fc800078610ff */
[----:B-1----:R-:W-:Y:S02]  /*17180*/  @!P4 LEA.HI.X R7, R194, R23, R235, 0x2, P3 ;  /* 0x00000017c207c211 */ /* 0x002fe400018f14eb */
        /* <DEDUP_REMOVED lines=14> */
[-C--:B0-----:R-:W-:Y:S02]  /*17270*/  @!P3 LEA R6, P1, R211, R3.reuse, 0x2 ;  /* 0x00000003d306b211 */ /* 0x081fe400078210ff */
        /* <DEDUP_REMOVED lines=45> */
[-C--:B------:R-:W-:Y:S02]  /*17550*/  @!P5 LEA R12, P6, R168, R3.reuse, 0x2 ;  /* 0x00000003a80cd211 */ /* 0x080fe400078c10ff */
[----:B------:R-:W-:Y:S01]  /*17560*/  @!P4 LEA R14, P0, R166, R3, 0x2 ;  /* 0x00000003a60ec211 */ /* 0x000fe200078010ff */
[----:B------:R4:W-:Y:S01]  /*17570*/  @!P2 ST.E.64 desc[UR42][R10.64], R86 ;  /* 0x000000560a00a985 */ /* 0x0009e2000c101b2a */
[----:B------:R-:W-:Y:S02]  /*17580*/  ISETP.GE.AND P2, PT, R162, UR4, PT ;  /* 0x00000004a2007c0c */ /* 0x000fe4000bf46270 */
[----:B------:R-:W-:Y:S02]  /*17590*/  ISETP.GE.AND P1, PT, R237, UR4, PT ;  /* 0x00000004ed007c0c */ /* 0x000fe4000bf26270 */
[----:B---3--:R-:W-:-:S02]  /*175a0*/  @!P4 LEA.HI.X R15, R166, R23, R167, 0x2, P0 ;  /* 0x00000017a60fc211 */ /* 0x008fc400000f14a7 */
[----:B------:R-:W-:Y:S02]  /*175b0*/  @!P5 LEA.HI.X R13, R168, R23, R169, 0x2, P6 ;  /* 0x00000017a80dd211 */ /* 0x000fe400030f14a9 */
[----:B------:R-:W-:Y:S02]  /*175c0*/  ISETP.GE.AND P0, PT, R236, UR4, PT ;  /* 0x00000004ec007c0c */ /* 0x000fe4000bf06270 */
[----:B------:R-:W-:Y:S01]  /*175d0*/  @!P3 LEA R20, P6, R164, R3, 0x2 ;  /* 0x00000003a414b211 */ /* 0x000fe200078c10ff */
[----:B------:R3:W-:Y:S01]  /*175e0*/  @!P5 ST.E.64 desc[UR42][R12.64], R90 ;  /* 0x0000005a0c00d985 */ /* 0x0007e2000c101b2a */
[----:B------:R-:W-:Y:S02]  /*175f0*/  ISETP.GE.AND P5, PT, R230, UR4, PT ;  /* 0x00000004e6007c0c */ /* 0x000fe4000bfa6270 */
[----:B------:R-:W-:Y:S01]  /*17600*/  @!P3 LEA.HI.X R21, R164, R23, R165, 0x2, P6 ;  /* 0x00000017a415b211 */ /* 0x000fe200030f14a5 */
[----:B------:R5:W-:Y:S01]  /*17610*/  @!P4 ST.E.64 desc[UR42][R14.64], R94 ;  /* 0x0000005e0e00c985 */ /* 0x000be2000c101b2a */
[----:B0-----:R-:W-:-:S02]  /*17620*/  @!P2 LEA R4, P6, R162, R3, 0x2 ;  /* 0x00000003a204a211 */ /* 0x001fc400078c10ff */
[----:B------:R-:W-:Y:S01]  /*17630*/  ISETP.GE.AND P4, PT, R229, UR4, PT ;  /* 0x00000004e5007c0c */ /* 0x000fe2000bf86270 */
[----:B------:R-:W-:Y:S01]  /*17640*/  @!P3 ST.E.64 desc[UR42][R20.64], R98 ;  /* 0x000000621400b985 */ /* 0x000fe2000c101b2a */
[C---:B------:R-:W-:Y:S02]  /*17650*/  @!P1 LEA R6, P3, R237.reuse, R3, 0x2 ;  /* 0x00000003ed069211 */ /* 0x040fe400078610ff */
[----:B------:R-:W-:Y:S02]  /*17660*/  @!P2 LEA.HI.X R5, R162, R23, R163, 0x2, P6 ;  /* 0x00000017a205a211 */ /* 0x000fe400030f14a3 */
[----:B-1----:R-:W-:Y:S02]  /*17670*/  @!P0 LEA R8, P6, R236, R3, 0x2 ;  /* 0x00000003ec088211 */ /* 0x002fe400078c10ff */
[----:B------:R-:W-:Y:S01]  /*17680*/  @!P1 LEA.HI.X R7, R237, R23, R161, 0x2, P3 ;  /* 0x00000017ed079211 */ /* 0x000fe200018f14a1 */
[----:B------:R0:W-:Y:S01]  /*17690*/  @!P2 ST.E.64 desc[UR42][R4.64], R102 ;  /* 0x000000660400a985 */ /* 0x0001e2000c101b2a */
[----:B------:R-:W-:-:S02]  /*176a0*/  ISETP.GE.AND P3, PT, R228, UR4, PT ;  /* 0x00000004e4007c0c */ /* 0x000fc4000bf66270 */
[----:B------:R-:W-:Y:S01]  /*176b0*/  @!P0 LEA.HI.X R9, R236, R23, R160, 0x2, P6 ;  /* 0x00000017ec098211 */ /* 0x000fe200030f14a0 */
[----:B------:R1:W-:Y:S01]  /*176c0*/  @!P1 ST.E.64 desc[UR42][R6.64], R106 ;  /* 0x0000006a06009985 */ /* 0x0003e2000c101b2a */
[CC--:B----4-:R-:W-:Y:S02]  /*176d0*/  @!P5 LEA R10, P1, R230.reuse, R3.reuse, 0x2 ;  /* 0x00000003e60ad211 */ /* 0x0d0fe400078210ff */
[----:B---3--:R-:W-:Y:S01]  /*176e0*/  @!P4 LEA R12, P2, R229, R3, 0x2 ;  /* 0x00000003e50cc211 */ /* 0x008fe200078410ff */
[----:B------:R3:W-:Y:S01]  /*176f0*/  @!P0 ST.E.64 desc[UR42][R8.64], R110 ;  /* 0x0000006e08008985 */ /* 0x0007e2000c101b2a */
[----:B------:R-:W-:Y:S02]  /*17700*/  ISETP.GE.AND P0, PT, R227, UR4, PT ;  /* 0x00000004e3007c0c */ /* 0x000fe4000bf06270 */
[----:B------:R-:W-:Y:S02]  /*17710*/  @!P5 LEA.HI.X R11, R230, R23, R159, 0x2, P1 ;  /* 0x00000017e60bd211 */ /* 0x000fe400008f149f */
[----:B------:R-:W-:-:S02]  /*17720*/  ISETP.GE.AND P1, PT, R226, UR4, PT ;  /* 0x00000004e2007c0c */ /* 0x000fc4000bf26270 */
[C---:B-----5:R-:W-:Y:S01]  /*17730*/  @!P3 LEA R14, P6, R228.reuse, R3, 0x2 ;  /* 0x00000003e40eb211 */ /* 0x060fe200078c10ff */
[----:B------:R4:W-:Y:S01]  /*17740*/  @!P5 ST.E.64 desc[UR42][R10.64], R114 ;  /* 0x000000720a00d985 */ /* 0x0009e2000c101b2a */
[-C--:B------:R-:W-:Y:S02]  /*17750*/  @!P4 LEA.HI.X R13, R229, R23.reuse, R158, 0x2, P2 ;  /* 0x00000017e50dc211 */ /* 0x080fe400010f149e */
[----:B------:R-:W-:Y:S02]  /*17760*/  @!P3 LEA.HI.X R15, R228, R23, R157, 0x2, P6 ;  /* 0x00000017e40fb211 */ /* 0x000fe400030f149d */
[----:B------:R-:W-:Y:S01]  /*17770*/  ISETP.GE.AND P2, PT, R223, UR4, PT ;  /* 0x00000004df007c0c */ /* 0x000fe2000bf46270 */
[----:B------:R5:W-:Y:S01]  /*17780*/  @!P4 ST.E.64 desc[UR42][R12.64], R118 ;  /* 0x000000760c00c985 */ /* 0x000be2000c101b2a */
[----:B------:R-:W-:Y:S02]  /*17790*/  ISETP.GE.AND P4, PT, R225, UR4, PT ;  /* 0x00000004e1007c0c */ /* 0x000fe4000bf86270 */
[----:B0-----:R-:W-:Y:S01]  /*177a0*/  @!P0 LEA R4, P5, R227, R3, 0x2 ;  /* 0x00000003e3048211 */ /* 0x001fe200078a10ff */
[----:B------:R0:W-:Y:S01]  /*177b0*/  @!P3 ST.E.64 desc[UR42][R14.64], R122 ;  /* 0x0000007a0e00b985 */ /* 0x0001e2000c101b2a */
[----:B------:R-:W-:-:S02]  /*177c0*/  ISETP.GE.AND P3, PT, R224, UR4, PT ;  /* 0x00000004e0007c0c */ /* 0x000fc4000bf66270 */
[----:B------:R-:W-:Y:S02]  /*177d0*/  @!P0 LEA.HI.X R5, R227, R23, R156, 0x2, P5 ;  /* 0x00000017e3058211 */ /* 0x000fe400028f149c */
[----:B------:R-:W-:Y:S02]  /*177e0*/  ISETP.GE.AND P5, PT, R222, UR4, PT ;  /* 0x00000004de007c0c */ /* 0x000fe4000bfa6270 */
[CC--:B-1----:R-:W-:Y:S01]  /*177f0*/  @!P1 LEA R6, P6, R226.reuse, R3.reuse, 0x2 ;  /* 0x00000003e2069211 */ /* 0x0c2fe200078c10ff */
[----:B------:R1:W-:Y:S02]  /*17800*/  @!P0 ST.E.64 desc[UR42][R4.64], R126 ;  /* 0x0000007e04008985 */ /* 0x0003e4000c101b2a */
[----:B---3--:R-:W-:Y:S02]  /*17810*/  @!P4 LEA R8, P0, R225, R3, 0x2 ;  /* 0x00000003e108c211 */ /* 0x008fe400078010ff */
[----:B------:R-:W-:Y:S02]  /*17820*/  @!P1 LEA.HI.X R7, R226, R23, R155, 0x2, P6 ;  /* 0x00000017e2079211 */ /* 0x000fe400030f149b */
[----:B----4-:R-:W-:-:S02]  /*17830*/  @!P3 LEA R10, P6, R224, R3, 0x2 ;  /* 0x00000003e00ab211 */ /* 0x010fc400078c10ff */
[----:B------:R-:W-:Y:S01]  /*17840*/  @!P4 LEA.HI.X R9, R225, R23, R154, 0x2, P0 ;  /* 0x00000017e109c211 */ /* 0x000fe200000f149a */
[----:B------:R1:W-:Y:S01]  /*17850*/  @!P1 ST.E.64 desc[UR42][R6.64], R130 ;  /* 0x0000008206009985 */ /* 0x0003e2000c101b2a */
[CC--:B-----5:R-:W-:Y:S02]  /*17860*/  @!P2 LEA R12, P1, R223.reuse, R3.reuse, 0x2 ;  /* 0x00000003df0ca211 */ /* 0x0e0fe400078210ff */
[----:B0-----:R-:W-:Y:S01]  /*17870*/  @!P5 LEA R14, P0, R222, R3, 0x2 ;  /* 0x00000003de0ed211 */ /* 0x001fe200078010ff */
        /* <DEDUP_REMOVED lines=9> */
[----:B-1----:R-:W-:-:S04]  /*17910*/  LEA R4, P0, R221, R3, 0x2 ;  /* 0x00000003dd047211 */ /* 0x002fc800078010ff */
[----:B------:R-:W-:-:S05]  /*17920*/  LEA.HI.X R5, R221, R23, R22, 0x2, P0 ;  /* 0x00000017dd057211 */ /* 0x000fca00000f1416 */
[----:B------:R0:W-:Y:S01]  /*17930*/  ST.E.64 desc[UR42][R4.64], R150 ;  /* 0x0000009604007985 */ /* 0x0001e2000c101b2a */
[----:B------:R-:W-:Y:S05]  /*17940*/  BRA `(.L_x_2802) ;  /* 0x0000000c00c87947 */ /* 0x000fea0003800000 */
.L_x_2796:
[----:B------:R-:W-:Y:S01]  /*17950*/  ULDC.64 UR4, c[0x0][0xc08] ;  /* 0x0003020000047ab9 */ /* 0x000fe20000000a00 */
[----:B------:R-:W4:Y:S01]  /*17960*/  LDC.64 R4, c[0x0][0xc00] ;  /* 0x00030000ff047b82 */ /* 0x000f220000000a00 */
[----:B------:R-:W-:Y:S01]  /*17970*/  ISETP.NE.U32.AND P0, PT, RZ, UR4, PT ;  /* 0x00000004ff007c0c */ /* 0x000fe2000bf05070 */
[----:B------:R-:W-:-:S03]  /*17980*/  IMAD.MOV.U32 R3, RZ, RZ, RZ ;  /* 0x000000ffff037224 */ /* 0x000fc600078e00ff */
[----:B------:R-:W-:Y:S01]  /*17990*/  ISETP.NE.AND.EX P1, PT, RZ, UR5, PT, P0 ;  /* 0x00000005ff007c0c */ /* 0x000fe2000bf25300 */
[----:B------:R-:W-:Y:S02]  /*179a0*/  ULDC.64 UR4, c[0x0][0xc00] ;  /* 0x0003000000047ab9 */ /* 0x000fe40000000a00 */
[----:B------:R-:W-:-:S04]  /*179b0*/  ISETP.NE.U32.AND P0, PT, RZ, UR4, PT ;  /* 0x00000004ff007c0c */ /* 0x000fc8000bf05070 */
[----:B------:R-:W-:-:S06]  /*179c0*/  ISETP.NE.AND.EX P0, PT, RZ, UR5, PT, P0 ;  /* 0x00000005ff007c0c */ /* 0x000fcc000bf05300 */
[----:B------:R-:W0:Y:S01]  /*179d0*/  @P1 LDC.64 R6, c[0x0][0xc08] ;  /* 0x00030200ff061b82 */ /* 0x000e220000000a00 */
[----:B------:R-:W-:Y:S02]  /*179e0*/  ULDC UR4, c[0x0][0xa88] ;  /* 0x0002a20000047ab9 */ /* 0x000fe40000000800 */
[----:B------:R-:W-:Y:S02]  /*179f0*/  IMAD.U32 R0, RZ, RZ, UR4 ;  /* 0x00000004ff007e24 */ /* 0x000fe4000f8e00ff */
[----:B----4-:R-:W-:-:S05]  /*17a00*/  IMAD.WIDE R4, R214, 0x4, R4 ;  /* 0x00000004d6047825 */ /* 0x010fca00078e0204 */
[----:B------:R4:W5:Y:S01]  /*17a10*/  @P0 LDG.E R3, desc[UR42][R4.64] ;  /* 0x0000002a04030981 */ /* 0x000962000c1e1900 */
[----:B0-----:R-:W-:-:S05]  /*17a20*/  @P1 IMAD.WIDE R6, R214, 0x4, R6 ;  /* 0x00000004d6061825 */ /* 0x001fca00078e0206 */
[----:B------:R4:W5:Y:S01]  /*17a30*/  @P1 LDG.E R0, desc[UR42][R6.64] ;  /* 0x0000002a06001981 */ /* 0x000962000c1e1900 */
[----:B------:R-:W-:Y:S02]  /*17a40*/  ISETP.NE.AND P2, PT, R205, RZ, PT ;  /* 0x000000ffcd00720c */ /* 0x000fe40003f45270 */
[----:B------:R-:W-:Y:S01]  /*17a50*/  SHF.R.S32.HI R26, RZ, 0x1f, R214 ;  /* 0x0000001fff1a7819 */ /* 0x000fe200000114d6 */
[----:B------:R-:W0:Y:S10]  /*17a60*/  S2R R29, SR_TID.X ;  /* 0x00000000001d7919 */ /* 0x000e340000002100 */
[----:B------:R-:W1:Y:S01]  /*17a70*/  @!P2 LDC R205, c[0x0][0xad4] ;  /* 0x0002b500ffcdab82 */ /* 0x000e620000000800 */
[----:B0-----:R-:W-:Y:S01]  /*17a80*/  VIADD R8, R29, 0xffffff80 ;  /* 0xffffff801d087836 */ /* 0x001fe20000000000 */
[----:B-1----:R-:W-:-:S04]  /*17a90*/  ISETP.GT.AND P2, PT, R205, 0x1, PT ;  /* 0x00000001cd00780c */ /* 0x002fc80003f44270 */
[----:B------:R-:W-:Y:S01]  /*17aa0*/  ISETP.GT.AND P3, PT, R8, 0x3f, PT ;  /* 0x0000003f0800780c */ /* 0x000fe20003f64270 */
[----:B----4-:R-:W-:-:S12]  /*17ab0*/  @P1 BRA `(.L_x_2805) ;  /* 0x0000000000101947 */ /* 0x010fd80003800000 */
[----:B------:R-:W-:Y:S05]  /*17ac0*/  @!P0 BRA `(.L_x_2805) ;  /* 0x00000000000c8947 */ /* 0x000fea0003800000 */
[----:B------:R-:W4:Y:S04]  /*17ad0*/  LDG.E R7, desc[UR42][R4.64] ;  /* 0x0000002a04077981 */ /* 0x000f28000c1e1900 */
[----:B-----5:R-:W4:Y:S02]  /*17ae0*/  LDG.E R0, desc[UR42][R4.64+0x4] ;  /* 0x0000042a04007981 */ /* 0x020f24000c1e1900 */
[----:B----4-:R-:W-:-:S07]  /*17af0*/  IMAD.IADD R0, R0, 0x1, -R7 ;  /* 0x0000000100007824 */ /* 0x010fce00078e0a07 */
.L_x_2805:
[----:B------:R-:W-:Y:S01]  /*17b00*/  BSSY B1, `(.L_x_2806) ;  /* 0x0000035000017945 */ /* 0x000fe20003800000 */
[----:B------:R-:W-:Y:S02]  /*17b10*/  SEL R27, R214, RZ, !P0 ;  /* 0x000000ffd61b7207 */ /* 0x000fe40004000000 */
[----:B------:R-:W-:Y:S02]  /*17b20*/  SEL R26, R26, RZ, !P0 ;  /* 0x000000ff1a1a7207 */ /* 0x000fe40004000000 */
[----:B-----5:R-:W-:Y:S01]  /*17b30*/  SHF.R.S32.HI R24, RZ, 0x1f, R3 ;  /* 0x0000001fff187819 */ /* 0x020fe20000011403 */
[----:B------:R-:W-:Y:S06]  /*17b40*/  @P3 BRA `(.L_x_2807) ;  /* 0x0000000000c03947 */ /* 0x000fec0003800000 */
[----:B------:R-:W0:Y:S01]  /*17b50*/  LDC R31, c[0x0][0xbe8] ;  /* 0x0002fa00ff1f7b82 */ /* 0x000e220000000800 */
[----:B------:R-:W-:Y:S01]  /*17b60*/  IADD3 R29, R192, -0x80, R29 ;  /* 0xffffff80c01d7810 */ /* 0x000fe20007ffe01d */
[----:B0-----:R-:W-:-:S05]  /*17b70*/  IMAD R4, R0, R31, RZ ;  /* 0x0000001f00047224 */ /* 0x001fca00078e02ff */
        /* <DEDUP_REMOVED lines=9> */
[----:B------:R-:W4:Y:S08]  /*17c10*/  LDC.64 R14, c[0x0][R22+0x218] ;  /* 0x00008600160e7b82 */ /* 0x000f300000000a00 */
[----:B------:R-:W5:Y:S08]  /*17c20*/  LDC.64 R8, c[0x0][R22+0x228] ;  /* 0x00008a0016087b82 */ /* 0x000f700000000a00 */
[----:B------:R-:W2:Y:S08]  /*17c30*/  LDC.64 R6, c[0x0][R22+0x210] ;  /* 0x0000840016067b82 */ /* 0x000eb00000000a00 */
[----:B------:R-:W3:Y:S08]  /*17c40*/  @P1 LDC R20, c[0x0][0xbec] ;  /* 0x0002fb00ff141b82 */ /* 0x000ef00000000800 */
[----:B------:R-:W5:Y:S01]  /*17c50*/  @P1 LDC R25, c[0x0][0xbf0] ;  /* 0x0002fc00ff191b82 */ /* 0x000f620000000800 */
[----:B-1----:R-:W-:-:S07]  /*17c60*/  IMAD R13, R13, R27, RZ ;  /* 0x0000001b0d0d7224 */ /* 0x002fce00078e02ff */
[----:B0-----:R-:W0:Y:S01]  /*17c70*/  @!P0 LDC R4, c[0x0][0xb50] ;  /* 0x0002d400ff048b82 */ /* 0x001e220000000800 */
[----:B------:R-:W-:-:S04]  /*17c80*/  IMAD.WIDE.U32 R10, R12, R27, RZ ;  /* 0x0000001b0c0a7225 */ /* 0x000fc800078e00ff */
[----:B---3--:R-:W-:-:S03]  /*17c90*/  @P1 IMAD.HI.U32 R20, R29, R20, RZ ;  /* 0x000000141d141227 */ /* 0x008fc600078e00ff */
[----:B------:R-:W1:Y:S01]  /*17ca0*/  @!P0 LDC R5, c[0x0][0xb54] ;  /* 0x0002d500ff058b82 */ /* 0x000e620000000800 */
[-C--:B----4-:R-:W-:Y:S02]  /*17cb0*/  IMAD R23, R15, R204.reuse, RZ ;  /* 0x000000cc0f177224 */ /* 0x090fe400078e02ff */
[----:B------:R-:W-:Y:S01]  /*17cc0*/  IMAD.WIDE.U32 R14, R14, R204, RZ ;  /* 0x000000cc0e0e7225 */ /* 0x000fe200078e00ff */
[----:B-----5:R-:W-:-:S03]  /*17cd0*/  @P1 SHF.R.U32.HI R21, RZ, R25, R20 ;  /* 0x00000019ff151219 */ /* 0x020fc60000011614 */
[----:B------:R-:W-:Y:S01]  /*17ce0*/  IMAD R25, R12, R26, R13 ;  /* 0x0000001a0c197224 */ /* 0x000fe200078e020d */
[----:B------:R-:W-:Y:S01]  /*17cf0*/  SEL R13, R220, RZ, P0 ;  /* 0x000000ffdc0d7207 */ /* 0x000fe20000000000 */
[----:B------:R-:W-:Y:S01]  /*17d00*/  IMAD.IADD R23, R15, 0x1, R23 ;  /* 0x000000010f177824 */ /* 0x000fe200078e0217 */
[----:B------:R-:W-:Y:S01]  /*17d10*/  IADD3 R14, P1, P3, R10, R14, R3 ;  /* 0x0000000e0a0e7210 */ /* 0x000fe20007b3e003 */
[----:B------:R-:W-:Y:S02]  /*17d20*/  IMAD.MOV R10, RZ, RZ, -R21 ;  /* 0x000000ffff0a7224 */ /* 0x000fe400078e0a15 */
[----:B------:R-:W-:Y:S02]  /*17d30*/  IMAD.IADD R25, R11, 0x1, R25 ;  /* 0x000000010b197824 */ /* 0x000fe400078e0219 */
[-C--:B------:R-:W-:Y:S02]  /*17d40*/  IMAD R15, R9, R13.reuse, RZ ;  /* 0x0000000d090f7224 */ /* 0x080fe400078e02ff */
[----:B------:R-:W-:-:S04]  /*17d50*/  IMAD.WIDE.U32 R8, R8, R13, RZ ;  /* 0x0000000d08087225 */ /* 0x000fc800078e00ff */
[----:B------:R-:W-:Y:S01]  /*17d60*/  IMAD R11, R31, R10, R29 ;  /* 0x0000000a1f0b7224 */ /* 0x000fe200078e021d */
[----:B------:R-:W-:Y:S01]  /*17d70*/  IADD3.X R10, R25, R23, R24, P1, P3 ;  /* 0x00000017190a7210 */ /* 0x000fe20000fe6418 */
[----:B------:R-:W-:Y:S01]  /*17d80*/  IMAD.IADD R15, R9, 0x1, R15 ;  /* 0x00000001090f7824 */ /* 0x000fe200078e020f */
[----:B------:R-:W-:Y:S01]  /*17d90*/  IADD3 R8, P0, P1, R21, R14, R8 ;  /* 0x0000000e15087210 */ /* 0x000fe2000791e008 */
[----:B--2---:R-:W-:Y:S01]  /*17da0*/  IMAD R7, R7, R11, RZ ;  /* 0x0000000b07077224 */ /* 0x004fe200078e02ff */
[----:B------:R-:W-:Y:S02]  /*17db0*/  SHF.R.S32.HI R21, RZ, 0x1f, R21 ;  /* 0x0000001fff157819 */ /* 0x000fe40000011415 */
[----:B------:R-:W-:Y:S02]  /*17dc0*/  SHF.R.S32.HI R13, RZ, 0x1f, R11 ;  /* 0x0000001fff0d7819 */ /* 0x000fe4000001140b */
[----:B------:R-:W-:-:S03]  /*17dd0*/  IADD3.X R9, R21, R10, R15, P0, P1 ;  /* 0x0000000a15097210 */ /* 0x000fc600007e240f */
[C---:B------:R-:W-:Y:S02]  /*17de0*/  IMAD R13, R6.reuse, R13, R7 ;  /* 0x0000000d060d7224 */ /* 0x040fe400078e0207 */
[----:B------:R-:W-:-:S04]  /*17df0*/  IMAD.WIDE.U32 R6, R6, R11, R8 ;  /* 0x0000000b06067225 */ /* 0x000fc800078e0008 */
[----:B------:R-:W-:Y:S01]  /*17e00*/  IMAD.IADD R7, R7, 0x1, R13 ;  /* 0x0000000107077824 */ /* 0x000fe200078e020d */
[----:B0-----:R-:W-:-:S04]  /*17e10*/  LEA R4, P0, R6, R4, 0x2 ;  /* 0x0000000406047211 */ /* 0x001fc800078010ff */
[----:B-1----:R-:W-:Y:S01]  /*17e20*/  LEA.HI.X R5, R6, R5, R7, 0x2, P0 ;  /* 0x0000000506057211 */ /* 0x002fe200000f1407 */
[----:B------:R-:W-:-:S05]  /*17e30*/  IMAD.MOV.U32 R7, RZ, RZ, -0x800000 ;  /* 0xff800000ff077424 */ /* 0x000fca00078e00ff */
[----:B------:R0:W-:Y:S03]  /*17e40*/  STG.E desc[UR42][R4.64], R7 ;  /* 0x0000000704007986 */ /* 0x0001e6000c10192a */
.L_x_2807:
[----:B------:R-:W-:Y:S05]  /*17e50*/  BSYNC B1 ;  /* 0x0000000000017941 */ /* 0x000fea0003800000 */
.L_x_2806:
[----:B------:R-:W-:Y:S05]  /*17e60*/  @P2 BRA `(.L_x_2802) ;  /* 0x0000000800802947 */ /* 0x000fea0003800000 */
[----:B0-----:R-:W0:Y:S01]  /*17e70*/  S2R R5, SR_TID.X ;  /* 0x0000000000057919 */ /* 0x001e220000002100 */
[----:B------:R-:W1:Y:S01]  /*17e80*/  LDC R9, c[0x0][0xbe8] ;  /* 0x0002fa00ff097b82 */ /* 0x000e620000000800 */
[----:B------:R-:W-:Y:S01]  /*17e90*/  ULDC.64 UR4, c[0x0][0xaa0] ;  /* 0x0002a80000047ab9 */ /* 0x000fe20000000a00 */
[C---:B------:R-:W-:Y:S01]  /*17ea0*/  VIADD R29, R193.reuse, 0x180 ;  /* 0x00000180c11d7836 */ /* 0x040fe20000000000 */
[----:B------:R-:W-:Y:S01]  /*17eb0*/  BSSY B1, `(.L_x_2808) ;  /* 0x0000077000017945 */ /* 0x000fe20003800000 */
[----:B------:R-:W-:Y:S01]  /*17ec0*/  IMAD R4, R24, UR4, RZ ;  /* 0x0000000418047c24 */ /* 0x000fe2000f8e02ff */
[----:B------:R-:W-:Y:S01]  /*17ed0*/  SHF.R.S32.HI R30, RZ, 0x1f, R215 ;  /* 0x0000001fff1e7819 */ /* 0x000fe200000114d7 */
[----:B------:R-:W-:Y:S01]  /*17ee0*/  VIADD R31, R193, 0x1c0 ;  /* 0x000001c0c11f7836 */ /* 0x000fe20000000000 */
[----:B------:R-:W-:Y:S01]  /*17ef0*/  SHF.R.S32.HI R28, RZ, 0x1f, R29 ;  /* 0x0000001fff1c7819 */ /* 0x000fe2000001141d */
[----:B------:R-:W-:Y:S01]  /*17f00*/  IMAD R7, R3, UR5, R4 ;  /* 0x0000000503077c24 */ /* 0x000fe2000f8e0204 */
[----:B------:R-:W4:Y:S01]  /*17f10*/  LDC R22, c[0x0][0xac8] ;  /* 0x0002b200ff167b82 */ /* 0x000f220000000800 */
[----:B------:R-:W-:-:S02]  /*17f20*/  SHF.R.S32.HI R32, RZ, 0x1f, R216 ;  /* 0x0000001fff207819 */ /* 0x000fc400000114d8 */
[----:B------:R-:W-:Y:S02]  /*17f30*/  SHF.R.S32.HI R24, RZ, 0x1f, R31 ;  /* 0x0000001fff187819 */ /* 0x000fe4000001141f */
[----:B------:R-:W-:Y:S02]  /*17f40*/  SHF.R.S32.HI R33, RZ, 0x1f, R217 ;  /* 0x0000001fff217819 */ /* 0x000fe400000114d9 */
[----:B------:R-:W-:Y:S02]  /*17f50*/  SHF.R.S32.HI R34, RZ, 0x1f, R218 ;  /* 0x0000001fff227819 */ /* 0x000fe400000114da */
[----:B-1----:R-:W-:Y:S01]  /*17f60*/  ISETP.NE.AND P0, PT, R9, 0x1, PT ;  /* 0x000000010900780c */ /* 0x002fe20003f05270 */
[----:B------:R-:W-:Y:S02]  /*17f70*/  IMAD R25, R0, R9, RZ ;  /* 0x0000000900197224 */ /* 0x000fe400078e02ff */
[----:B0-----:R-:W-:Y:S02]  /*17f80*/  VIADD R6, R5, 0xffffff80 ;  /* 0xffffff8005067836 */ /* 0x001fe40000000000 */
[----:B------:R-:W-:Y:S01]  /*17f90*/  IMAD.WIDE.U32 R4, R3, UR4, RZ ;  /* 0x0000000403047c25 */ /* 0x000fe2000f8e00ff */
[----:B------:R-:W-:Y:S01]  /*17fa0*/  ULDC.64 UR4, c[0x0][0xae8] ;  /* 0x0002ba0000047ab9 */ /* 0x000fe20000000a00 */
[----:B----4-:R-:W-:-:S02]  /*17fb0*/  ISETP.GE.AND P1, PT, R193, R22, PT ;  /* 0x00000016c100720c */ /* 0x010fc40003f26270 */
[----:B------:R-:W-:-:S04]  /*17fc0*/  SHF.R.S32.HI R3, RZ, 0x1f, R6 ;  /* 0x0000001fff037819 */ /* 0x000fc80000011406 */
[----:B------:R-:W0:Y:S01]  /*17fd0*/  @P0 LDC R11, c[0x0][0xbec] ;  /* 0x0002fb00ff0b0b82 */ /* 0x000e220000000800 */
[----:B------:R-:W-:Y:S01]  /*17fe0*/  IMAD.IADD R5, R5, 0x1, R7 ;  /* 0x0000000105057824 */ /* 0x000fe200078e0207 */
[----:B------:R-:W-:Y:S02]  /*17ff0*/  SEL R10, RZ, 0x1, P1 ;  /* 0x00000001ff0a7807 */ /* 0x000fe40000800000 */
[----:B------:R-:W-:Y:S01]  /*18000*/  LEA.HI R3, R3, R6, RZ, 0x3 ;  /* 0x0000000603037211 */ /* 0x000fe200078f18ff */
[C---:B------:R-:W-:Y:S01]  /*18010*/  IMAD.WIDE.U32 R4, R204.reuse, UR4, R4 ;  /* 0x00000004cc047c25 */ /* 0x040fe2000f8e0004 */
[----:B------:R-:W-:Y:S02]  /*18020*/  ISETP.GE.AND P1, PT, R29, R22, PT ;  /* 0x000000161d00720c */ /* 0x000fe40003f26270 */
[----:B------:R-:W1:Y:S01]  /*18030*/  @P0 LDC R13, c[0x0][0xbf0] ;  /* 0x0002fc00ff0d0b82 */ /* 0x000e620000000800 */
[----:B------:R-:W-:Y:S01]  /*18040*/  LOP3.LUT R7, R3, 0xfffffff8, RZ, 0xc0, !PT ;  /* 0xfffffff803077812 */ /* 0x000fe200078ec0ff */
[----:B------:R-:W-:Y:S01]  /*18050*/  IMAD R5, R204, UR5, R5 ;  /* 0x00000005cc057c24 */ /* 0x000fe2000f8e0205 */
[----:B------:R-:W-:Y:S01]  /*18060*/  SHF.R.S32.HI R12, RZ, 0x3, R3 ;  /* 0x00000003ff0c7819 */ /* 0x000fe20000011403 */
[----:B------:R-:W-:-:S02]  /*18070*/  ULDC.64 UR4, c[0x0][0xaf0] ;  /* 0x0002bc0000047ab9 */ /* 0x000fc40000000a00 */
[----:B------:R-:W-:Y:S02]  /*18080*/  IMAD.IADD R7, R6, 0x1, -R7 ;  /* 0x0000000106077824 */ /* 0x000fe400078e0a07 */
[----:B------:R-:W-:Y:S02]  /*18090*/  IMAD R3, R26, UR4, RZ ;  /* 0x000000041a037c24 */ /* 0x000fe4000f8e02ff */
[----:B------:R-:W-:Y:S02]  /*180a0*/  IMAD R7, R7, 0x20, R12 ;  /* 0x0000002007077824 */ /* 0x000fe400078e020c */
[----:B------:R-:W-:-:S04]  /*180b0*/  IMAD.WIDE.U32 R4, R27, UR4, R4 ;  /* 0x000000041b047c25 */ /* 0x000fc8000f8e0004 */
[----:B------:R-:W-:Y:S02]  /*180c0*/  IMAD.IADD R8, R192, 0x1, R7 ;  /* 0x00000001c0087824 */ /* 0x000fe400078e0207 */
[----:B------:R-:W-:Y:S01]  /*180d0*/  IMAD R7, R27, UR5, R3 ;  /* 0x000000051b077c24 */ /* 0x000fe2000f8e0203 */
[----:B------:R-:W-:Y:S01]  /*180e0*/  ULDC.64 UR4, c[0x0][0xae0] ;  /* 0x0002b80000047ab9 */ /* 0x000fe20000000a00 */
[----:B0-----:R-:W-:-:S04]  /*180f0*/  @P0 IMAD.HI.U32 R6, R8, R11, RZ ;  /* 0x0000000b08060227 */ /* 0x001fc800078e00ff */
[----:B------:R-:W-:Y:S01]  /*18100*/  IMAD.MOV.U32 R3, RZ, RZ, R8 ;  /* 0x000000ffff037224 */ /* 0x000fe200078e0008 */
[----:B-1----:R-:W-:Y:S01]  /*18110*/  @P0 SHF.R.U32.HI R3, RZ, R13, R6 ;  /* 0x0000000dff030219 */ /* 0x002fe20000011606 */
[----:B------:R-:W-:Y:S01]  /*18120*/  IMAD.IADD R5, R5, 0x1, R7 ;  /* 0x0000000105057824 */ /* 0x000fe200078e0207 */
[-C--:B------:R-:W-:Y:S01]  /*18130*/  ISETP.GE.AND P0, PT, R218, R22.reuse, PT ;  /* 0x00000016da00720c */ /* 0x080fe20003f06270 */
[----:B------:R-:W-:Y:S01]  /*18140*/  VIADD R27, R193, 0x140 ;  /* 0x00000140c11b7836 */ /* 0x000fe20000000000 */
[----:B------:R-:W-:Y:S01]  /*18150*/  SHF.R.S32.HI R6, RZ, 0x1f, R3 ;  /* 0x0000001fff067819 */ /* 0x000fe20000011403 */
[----:B------:R-:W-:Y:S01]  /*18160*/  IMAD.WIDE.U32 R4, R3, UR4, R4 ;  /* 0x0000000403047c25 */ /* 0x000fe2000f8e0004 */
[----:B------:R-:W-:Y:S02]  /*18170*/  SEL R7, RZ, 0xffffffff, P0 ;  /* 0xffffffffff077807 */ /* 0x000fe40000000000 */
[----:B------:R-:W-:Y:S01]  /*18180*/  ISETP.GE.AND P0, PT, R217, R22, PT ;  /* 0x00000016d900720c */ /* 0x000fe20003f06270 */
[----:B------:R-:W-:Y:S01]  /*18190*/  IMAD R6, R6, UR4, RZ ;  /* 0x0000000406067c24 */ /* 0x000fe2000f8e02ff */
[----:B------:R-:W-:Y:S01]  /*181a0*/  SHF.R.S32.HI R26, RZ, 0x1f, R27 ;  /* 0x0000001fff1a7819 */ /* 0x000fe2000001141b */
[----:B------:R-:W-:-:S02]  /*181b0*/  IMAD.SHL.U32 R11, R7, 0x2, RZ ;  /* 0x00000002070b7824 */ /* 0x000fc400078e00ff */
[----:B------:R-:W-:Y:S01]  /*181c0*/  IMAD R7, R3, UR5, R6 ;  /* 0x0000000503077c24 */ /* 0x000fe2000f8e0206 */
[----:B------:R-:W-:Y:S01]  /*181d0*/  SEL R6, RZ, 0xffffffff, P0 ;  /* 0xffffffffff067807 */ /* 0x000fe20000000000 */
[----:B------:R-:W-:Y:S01]  /*181e0*/  IMAD.MOV R3, RZ, RZ, -R3 ;  /* 0x000000ffff037224 */ /* 0x000fe200078e0a03 */
[----:B------:R-:W-:Y:S01]  /*181f0*/  ISETP.GE.AND P0, PT, R216, R22, PT ;  /* 0x00000016d800720c */ /* 0x000fe20003f06270 */
[----:B------:R-:W-:Y:S01]  /*18200*/  IMAD.IADD R5, R5, 0x1, R7 ;  /* 0x0000000105057824 */ /* 0x000fe200078e0207 */
[----:B------:R-:W-:Y:S01]  /*18210*/  LOP3.LUT R10, R11, 0x2, R10, 0xe2, !PT ;  /* 0x000000020b0a7812 */ /* 0x000fe200078ee20a */
[----:B------:R-:W-:Y:S01]  /*18220*/  IMAD R3, R9, R3, R8 ;  /* 0x0000000309037224 */ /* 0x000fe200078e0208 */
[----:B------:R-:W-:Y:S01]  /*18230*/  ULDC.64 UR4, c[0x0][0xad8] ;  /* 0x0002b60000047ab9 */ /* 0x000fe20000000a00 */
[----:B------:R-:W-:Y:S01]  /*18240*/  IMAD.SHL.U32 R7, R6, 0x4, RZ ;  /* 0x0000000406077824 */ /* 0x000fe200078e00ff */
[----:B------:R-:W-:Y:S01]  /*18250*/  SEL R6, RZ, 0xffffffff, P0 ;  /* 0xffffffffff067807 */ /* 0x000fe20000000000 */
[----:B------:R-:W-:Y:S01]  /*18260*/  IMAD.WIDE.U32 R4, R3, UR4, R4 ;  /* 0x0000000403047c25 */ /* 0x000fe2000f8e0004 */
[----:B------:R-:W-:-:S02]  /*18270*/  SHF.R.S32.HI R0, RZ, 0x1f, R3 ;  /* 0x0000001fff007819 */ /* 0x000fc40000011403 */
[----:B------:R-:W-:Y:S01]  /*18280*/  LOP3.LUT R10, R7, 0x4, R10, 0xe2, !PT ;  /* 0x00000004070a7812 */ /* 0x000fe200078ee20a */
[----:B------:R-:W-:Y:S01]  /*18290*/  IMAD.SHL.U32 R7, R6, 0x8, RZ ;  /* 0x0000000806077824 */ /* 0x000fe200078e00ff */
[-C--:B------:R-:W-:Y:S01]  /*182a0*/  ISETP.GE.AND P0, PT, R215, R22.reuse, PT ;  /* 0x00000016d700720c */ /* 0x080fe20003f06270 */
[----:B------:R-:W-:Y:S02]  /*182b0*/  IMAD R0, R0, UR4, RZ ;  /* 0x0000000400007c24 */ /* 0x000fe4000f8e02ff */
[----:B------:R-:W-:Y:S01]  /*182c0*/  IMAD.IADD R192, R12, 0x1, R192 ;  /* 0x000000010cc07824 */ /* 0x000fe200078e02c0 */
[----:B------:R-:W-:Y:S02]  /*182d0*/  SEL R6, RZ, 0xffffffff, P0 ;  /* 0xffffffffff067807 */ /* 0x000fe40000000000 */
[----:B------:R-:W-:Y:S01]  /*182e0*/  LOP3.LUT R10, R7, 0x8, R10, 0xe2, !PT ;  /* 0x00000008070a7812 */ /* 0x000fe200078ee20a */
[----:B------:R-:W-:Y:S01]  /*182f0*/  IMAD R7, R3, UR5, R0 ;  /* 0x0000000503077c24 */ /* 0x000fe2000f8e0200 */
[----:B------:R-:W-:Y:S01]  /*18300*/  ISETP.GE.AND P0, PT, R27, R22, PT ;  /* 0x000000161b00720c */ /* 0x000fe20003f06270 */
[----:B------:R-:W-:Y:S01]  /*18310*/  ULDC.64 UR4, c[0x0][0xa80] ;  /* 0x0002a00000047ab9 */ /* 0x000fe20000000a00 */
[----:B------:R-:W-:-:S02]  /*18320*/  IMAD.SHL.U32 R9, R6, 0x10, RZ ;  /* 0x0000001006097824 */ /* 0x000fc400078e00ff */
[----:B------:R-:W-:Y:S01]  /*18330*/  SEL R0, RZ, 0xffffffff, P0 ;  /* 0xffffffffff007807 */ /* 0x000fe20000000000 */
[----:B------:R-:W-:Y:S01]  /*18340*/  IMAD.IADD R3, R5, 0x1, R7 ;  /* 0x0000000105037824 */ /* 0x000fe200078e0207 */
[----:B------:R-:W-:Y:S02]  /*18350*/  LEA R20, P0, R4, UR4, 0x1 ;  /* 0x0000000404147c11 */ /* 0x000fe4000f8008ff */
[----:B------:R-:W-:Y:S01]  /*18360*/  LOP3.LUT R10, R9, 0x10, R10, 0xe2, !PT ;  /* 0x00000010090a7812 */ /* 0x000fe200078ee20a */
[----:B------:R-:W-:Y:S01]  /*18370*/  IMAD.SHL.U32 R9, R0, 0x20, RZ ;  /* 0x0000002000097824 */ /* 0x000fe200078e00ff */
[----:B------:R-:W-:Y:S02]  /*18380*/  LEA.HI.X R3, R4, UR5, R3, 0x1, P0 ;  /* 0x0000000504037c11 */ /* 0x000fe400080f0c03 */
[----:B------:R-:W-:Y:S01]  /*18390*/  ISETP.GE.AND P0, PT, R192, R25, PT ;  /* 0x00000019c000720c */ /* 0x000fe20003f06270 */
[----:B------:R0:W1:Y:S01]  /*183a0*/  SHFL.IDX PT, R4, R20, RZ, 0x181f ;  /* 0x00181fff14047589 */ /* 0x00006200000e0000 */
[----:B------:R-:W-:-:S02]  /*183b0*/  SEL R5, RZ, 0x40, P1 ;  /* 0x00000040ff057807 */ /* 0x000fc40000800000 */
[----:B------:R-:W-:Y:S02]  /*183c0*/  LOP3.LUT R10, R9, 0x20, R10, 0xe2, !PT ;  /* 0x00000020090a7812 */ /* 0x000fe400078ee20a */
[----:B------:R-:W-:Y:S02]  /*183d0*/  ISETP.GE.AND P1, PT, R31, R22, PT ;  /* 0x000000161f00720c */ /* 0x000fe40003f26270 */
[----:B------:R-:W-:Y:S02]  /*183e0*/  LOP3.LUT R21, R10, R5, RZ, 0xfc, !PT ;  /* 0x000000050a157212 */ /* 0x000fe400078efcff */
[----:B------:R-:W-:Y:S01]  /*183f0*/  SEL R0, RZ, 0x80, P1 ;  /* 0x00000080ff007807 */ /* 0x000fe20000800000 */
[----:B------:R0:W4:Y:S03]  /*18400*/  SHFL.IDX PT, R5, R3, RZ, 0x181f ;  /* 0x00181fff03057589 */ /* 0x00012600000e0000 */
[----:B------:R-:W-:Y:S01]  /*18410*/  LOP3.LUT R23, R21, R0, RZ, 0xfc, !PT ;  /* 0x0000000015177212 */ /* 0x000fe200078efcff */
[----:B------:R-:W-:Y:S06]  /*18420*/  @P0 BRA `(.L_x_2809) ;  /* 0x00000000007c0947 */ /* 0x000fec0003800000 */
[-C--:B------:R-:W-:Y:S02]  /*18430*/  ISETP.GE.AND P2, PT, R218, R22.reuse, PT ;  /* 0x00000016da00720c */ /* 0x080fe40003f46270 */
[-C--:B------:R-:W-:Y:S02]  /*18440*/  ISETP.GE.AND P1, PT, R193, R22.reuse, PT ;  /* 0x00000016c100720c */ /* 0x080fe40003f26270 */
[-C--:B------:R-:W-:Y:S02]  /*18450*/  ISETP.GE.AND P5, PT, R217, R22.reuse, PT ;  /* 0x00000016d900720c */ /* 0x080fe40003fa6270 */
[----:B------:R-:W-:-:S07]  /*18460*/  ISETP.GE.AND P3, PT, R216, R22, PT ;  /* 0x00000016d800720c */ /* 0x000fce0003f66270 */
[CC--:B-1----:R-:W-:Y:S02]  /*18470*/  @!P2 LEA R8, P0, R218.reuse, R4.reuse, 0x1 ;  /* 0x00000004da08a211 */ /* 0x0c2fe400078008ff */
[----:B----4-:R-:W-:Y:S02]  /*18480*/  @!P1 IMAD.WIDE R6, R193, 0x2, R4 ;  /* 0x00000002c1069825 */ /* 0x010fe400078e0204 */
        /* <DEDUP_REMOVED lines=25> */
.L_x_2809:
[----:B------:R-:W-:Y:S05]  /*18620*/  BSYNC B1 ;  /* 0x0000000000017941 */ /* 0x000fea0003800000 */
.L_x_2808:
[----:B------:R-:W-:Y:S01]  /*18630*/  VIADD R0, R192, 0x20 ;  /* 0x00000020c0007836 */ /* 0x000fe20000000000 */
[----:B----4-:R4:W0:Y:S04]  /*18640*/  SHFL.IDX PT, R5, R3, 0x1, 0x181f ;  /* 0x00381f0003057f89 */ /* 0x01082800000e0000 */
[----:B------:R-:W-:Y:S01]  /*18650*/  ISETP.GE.AND P0, PT, R0, R25, PT ;  /* 0x000000190000720c */ /* 0x000fe20003f06270 */
[----:B-1----:R4:W1:-:S12]  /*18660*/  SHFL.IDX PT, R4, R20, 0x1, 0x181f ;  /* 0x00381f0014047f89 */ /* 0x00285800000e0000 */
[----:B----4-:R-:W-:Y:S05]  /*18670*/  @P0 BRA `(.L_x_2802) ;  /* 0x00000000007c0947 */ /* 0x010fea0003800000 */
[-C--:B------:R-:W-:Y:S02]  /*18680*/  ISETP.GE.AND P5, PT, R218, R22.reuse, PT ;  /* 0x00000016da00720c */ /* 0x080fe40003fa6270 */
[-C--:B------:R-:W-:Y:S02]  /*18690*/  ISETP.GE.AND P6, PT, R193, R22.reuse, PT ;  /* 0x00000016c100720c */ /* 0x080fe40003fc6270 */
[-C--:B------:R-:W-:Y:S02]  /*186a0*/  ISETP.GE.AND P4, PT, R217, R22.reuse, PT ;  /* 0x00000016d900720c */ /* 0x080fe40003f86270 */
[-C--:B------:R-:W-:Y:S02]  /*186b0*/  ISETP.GE.AND P3, PT, R216, R22.reuse, PT ;  /* 0x00000016d800720c */ /* 0x080fe40003f66270 */
[-C--:B------:R-:W-:Y:S02]  /*186c0*/  ISETP.GE.AND P2, PT, R215, R22.reuse, PT ;  /* 0x00000016d700720c */ /* 0x080fe40003f46270 */
[----:B------:R-:W-:-:S03]  /*186d0*/  ISETP.GE.AND P1, PT, R27, R22, PT ;  /* 0x000000161b00720c */ /* 0x000fc60003f26270 */
[CC--:B-1----:R-:W-:Y:S02]  /*186e0*/  @!P5 LEA R8, P0, R218.reuse, R4.reuse, 0x1 ;  /* 0x00000004da08d211 */ /* 0x0c2fe400078008ff */
[----:B0-----:R-:W-:Y:S02]  /*186f0*/  @!P6 IMAD.WIDE R6, R193, 0x2, R4 ;  /* 0x00000002c106e825 */ /* 0x001fe400078e0204 */
[----:B------:R-:W-:Y:S02]  /*18700*/  @!P5 LEA.HI.X R9, R218, R5, R34, 0x1, P0 ;  /* 0x00000005da09d211 */ /* 0x000fe400000f0c22 */
[----:B------:R-:W-:Y:S01]  /*18710*/  LOP3.LUT P0, RZ, R21, 0x40, RZ, 0xc0, !PT ;  /* 0x0000004015ff7812 */ /* 0x000fe2000780c0ff */
[----:B------:R0:W-:Y:S01]  /*18720*/  @!P6 ST.E.128 desc[UR42][R6.64], RZ ;  /* 0x000000ff0600e985 */ /* 0x0001e2000c101d2a */
[----:B------:R-:W-:-:S03]  /*18730*/  @!P4 LEA R10, P6, R217, R4, 0x1 ;  /* 0x00000004d90ac211 */ /* 0x000fc600078c08ff */
[----:B------:R4:W-:Y:S01]  /*18740*/  @!P5 ST.E.128 desc[UR42][R8.64], RZ ;  /* 0x000000ff0800d985 */ /* 0x0009e2000c101d2a */
[CC--:B------:R-:W-:Y:S02]  /*18750*/  @!P3 LEA R12, P5, R216.reuse, R4.reuse, 0x1 ;  /* 0x00000004d80cb211 */ /* 0x0c0fe400078a08ff */
[-C--:B------:R-:W-:Y:S02]  /*18760*/  @!P4 LEA.HI.X R11, R217, R5.reuse, R33, 0x1, P6 ;  /* 0x00000005d90bc211 */ /* 0x080fe400030f0c21 */
[-C--:B------:R-:W-:Y:S02]  /*18770*/  @!P2 LEA R14, P6, R215, R4.reuse, 0x1 ;  /* 0x00000004d70ea211 */ /* 0x080fe400078c08ff */
[-C--:B------:R-:W-:Y:S01]  /*18780*/  @!P3 LEA.HI.X R13, R216, R5.reuse, R32, 0x1, P5 ;  /* 0x00000005d80db211 */ /* 0x080fe200028f0c20 */
[----:B------:R4:W-:Y:S01]  /*18790*/  @!P4 ST.E.128 desc[UR42][R10.64], RZ ;  /* 0x000000ff0a00c985 */ /* 0x0009e2000c101d2a */
[----:B------:R-:W-:Y:S02]  /*187a0*/  LOP3.LUT P5, RZ, R23, 0x80, RZ, 0xc0, !PT ;  /* 0x0000008017ff7812 */ /* 0x000fe400078ac0ff */
[----:B------:R-:W-:Y:S01]  /*187b0*/  @!P2 LEA.HI.X R15, R215, R5, R30, 0x1, P6 ;  /* 0x00000005d70fa211 */ /* 0x000fe200030f0c1e */
[----:B------:R4:W-:Y:S01]  /*187c0*/  @!P3 ST.E.128 desc[UR42][R12.64], RZ ;  /* 0x000000ff0c00b985 */ /* 0x0009e2000c101d2a */
[----:B------:R-:W-:-:S03]  /*187d0*/  @!P1 LEA R20, P6, R27, R4, 0x1 ;  /* 0x000000041b149211 */ /* 0x000fc600078c08ff */
[----:B------:R4:W-:Y:S01]  /*187e0*/  @!P2 ST.E.128 desc[UR42][R14.64], RZ ;  /* 0x000000ff0e00a985 */ /* 0x0009e2000c101d2a */
[----:B------:R-:W-:Y:S02]  /*187f0*/  @!P1 LEA.HI.X R21, R27, R5, R26, 0x1, P6 ;  /* 0x000000051b159211 */ /* 0x000fe400030f0c1a */
[----:B0-----:R-:W-:-:S03]  /*18800*/  @P0 LEA R6, P6, R29, R4, 0x1 ;  /* 0x000000041d060211 */ /* 0x001fc600078c08ff */
[----:B------:R4:W-:Y:S01]  /*18810*/  @!P1 ST.E.128 desc[UR42][R20.64], RZ ;  /* 0x000000ff14009985 */ /* 0x0009e2000c101d2a */
[----:B------:R-:W-:Y:S02]  /*18820*/  @P0 LEA.HI.X R7, R29, R5, R28, 0x1, P6 ;  /* 0x000000051d070211 */ /* 0x000fe400030f0c1c */
[----:B------:R-:W-:-:S03]  /*18830*/  @P5 LEA R4, P6, R31, R4, 0x1 ;  /* 0x000000041f045211 */ /* 0x000fc600078c08ff */
[----:B------:R4:W-:Y:S01]  /*18840*/  @P0 ST.E.128 desc[UR42][R6.64], RZ ;  /* 0x000000ff06000985 */ /* 0x0009e2000c101d2a */
[----:B------:R-:W-:-:S05]  /*18850*/  @P5 LEA.HI.X R5, R31, R5, R24, 0x1, P6 ;  /* 0x000000051f055211 */ /* 0x000fca00030f0c18 */
[----:B------:R4:W-:Y:S04]  /*18860*/  @P5 ST.E.128 desc[UR42][R4.64], RZ ;  /* 0x000000ff04005985 */ /* 0x0009e8000c101d2a */
.L_x_2802:
[----:B------:R-:W-:Y:S05]  /*18870*/  BSYNC B0 ;  /* 0x0000000000007941 */ /* 0x000fea0003800000 */
.L_x_2795:
[----:B------:R-:W-:Y:S02]  /*18880*/  ULDC UR4, c[0x0][0xc3c] ;  /* 0x00030f0000047ab9 */ /* 0x000fe40000000800 */
[----:B---3--:R-:W-:-:S13]  /*18890*/  ISETP.GE.AND P0, PT, R79, UR4, PT ;  /* 0x000000044f007c0c */ /* 0x008fda000bf06270 */
[----:B------:R-:W-:Y:S05]  /*188a0*/  @!P0 BRA `(.L_x_2810) ;  /* 0xfffffe8c00388947 */ /* 0x000fea000383ffff */
[----:B------:R-:W-:Y:S05]  /*188b0*/  BRA `(.L_x_2592) ;  /* 0x000000a000447947 */ /* 0x000fea0003800000 */
.L_x_2590:
        /* <DEDUP_REMOVED lines=20> */
.L_x_2811:
        /* <DEDUP_REMOVED lines=43> */
.L_x_2815:
        /* <DEDUP_REMOVED lines=39> */
.L_x_2813:
        /* <DEDUP_REMOVED lines=12> */
.L_x_2816:
        /* <DEDUP_REMOVED lines=63> */
.L_x_2817:
        /* <DEDUP_REMOVED lines=61> */
.L_x_2818:
[----:B01----:R-:W-:-:S05]  /*197a0*/  LOP3.LUT R3, RZ, R2, RZ, 0x33, !PT ;  /* 0x00000002ff037212 */ /* 0x003fca00078e33ff */
[----:B------:R-:W-:-:S05]  /*197b0*/  IMAD.IADD R2, R4, 0x1, R3 ;  /* 0x0000000104027824 */ /* 0x000fca00078e0203 */
[----:B------:R1:W-:Y:S01]  /*197c0*/  STL [R1+0x4], R2 ;  /* 0x0000040201007387 */ /* 0x0003e20000100800 */
[----:B------:R-:W-:Y:S05]  /*197d0*/  BRA `(.L_x_2819) ;  /* 0x0000000000107947 */ /* 0x000fea0003800000 */
.L_x_2814:
[----:B------:R-:W-:Y:S01]  /*197e0*/  IMAD.U32 R2, RZ, RZ, UR6 ;  /* 0x00000006ff027e24 */ /* 0x000fe2000f8e00ff */
[----:B------:R0:W-:Y:S04]  /*197f0*/  STL [R1+0x4], RZ ;  /* 0x000004ff01007387 */ /* 0x0001e80000100800 */
[----:B------:R0:W-:Y:S04]  /*19800*/  STL [R1+0x8], RZ ;  /* 0x000008ff01007387 */ /* 0x0001e80000100800 */
[----:B------:R0:W-:Y:S02]  /*19810*/  STL [R1], R2 ;  /* 0x0000000201007387 */ /* 0x0001e40000100800 */
.L_x_2819:
        /* <DEDUP_REMOVED lines=10> */
.L_x_2812:
        /* <DEDUP_REMOVED lines=8> */
[----:B------:R-:W4:Y:S01]  /*19940*/  S2UR UR5, SR_CgaCtaId ;  /* 0x00000000000579c3 */ /* 0x000f220000008800 */
        /* <DEDUP_REMOVED lines=15> */
[----:B----4-:R-:W-:-:S06]  /*19a40*/  ULEA UR4, UR5, UR4, 0x18 ;  /* 0x0000000405047291 */ /* 0x010fcc000f8ec03f */
[----:B------:R-:W-:-:S04]  /*19a50*/  IMAD.U32 R18, RZ, RZ, UR4 ;  /* 0x00000004ff127e24 */ /* 0x000fc8000f8e00ff */
[----:B------:R-:W-:-:S05]  /*19a60*/  IMAD R2, R3, 0x2, R18 ;  /* 0x0000000203027824 */ /* 0x000fca00078e0212 */
[----:B------:R0:W-:Y:S04]  /*19a70*/  STL [R1+0x60], R2 ;  /* 0x0000600201007387 */ /* 0x0001e80000100800 */
[----:B------:R0:W-:Y:S04]  /*19a80*/  STL [R1+0x54], RZ ;  /* 0x000054ff01007387 */ /* 0x0001e80000100800 */
[----:B------:R0:W-:Y:S04]  /*19a90*/  STL [R1+0x18], R0 ;  /* 0x0000180001007387 */ /* 0x0001e80000100800 */
[----:B------:R0:W-:Y:S04]  /*19aa0*/  STL [R1+0x10], RZ ;  /* 0x000010ff01007387 */ /* 0x0001e80000100800 */
[----:B------:R0:W-:Y:S02]  /*19ab0*/  STL [R1+0x14], R0 ;  /* 0x0000140001007387 */ /* 0x0001e40000100800 */
.L_x_3004:
[----:B------:R-:W2:Y:S01]  /*19ac0*/  LDL R14, [R1+0xc] ;  /* 0x00000c00010e7983 */ /* 0x000ea20000100800 */
[----:B------:R-:W-:Y:S05]  /*19ad0*/  YIELD ;  /* 0x0000000000007946 */ /* 0x000fea0003800000 */
[----:B------:R-:W-:Y:S01]  /*19ae0*/  ULDC.64 UR4, c[0x0][0xa28] ;  /* 0x00028a0000047ab9 */ /* 0x000fe20000000a00 */
[----:B01----:R-:W-:Y:S02]  /*19af0*/  CS2R R6, SRZ ;  /* 0x0000000000067805 */ /* 0x003fe4000001ff00 */
[----:B------:R-:W-:Y:S01]  /*19b00*/  ISETP.NE.U32.AND P0, PT, RZ, UR4, PT ;  /* 0x00000004ff007c0c */ /* 0x000fe2000bf05070 */
[----:B------:R-:W1:Y:S01]  /*19b10*/  LDC.64 R12, c[0x0][0xa00] ;  /* 0x00028000ff0c7b82 */ /* 0x000e620000000a00 */
[----:B------:R-:W-:Y:S01]  /*19b20*/  ULDC.64 UR6, c[0x0][0xa08] ;  /* 0x0002820000067ab9 */ /* 0x000fe20000000a00 */
[----:B------:R-:W-:Y:S01]  /*19b30*/  ULDC.64 UR8, c[0x0][0xa10] ;  /* 0x0002840000087ab9 */ /* 0x000fe20000000a00 */
[----:B------:R-:W-:Y:S01]  /*19b40*/  ISETP.NE.AND.EX P0, PT, RZ, UR5, PT, P0 ;  /* 0x00000005ff007c0c */ /* 0x000fe2000bf05300 */
[----:B------:R-:W-:-:S04]  /*19b50*/  ULDC.64 UR4, c[0x0][0xa18] ;  /* 0x0002860000047ab9 */ /* 0x000fc80000000a00 */
[----:B------:R-:W4:Y:S08]  /*19b60*/  LDC.64 R4, c[0x0][0xa08] ;  /* 0x00028200ff047b82 */ /* 0x000f300000000a00 */
[----:B0-----:R-:W2:Y:S02]  /*19b70*/  @P0 LDC.64 R2, c[0x0][0xa28] ;  /* 0x00028a00ff020b82 */ /* 0x001ea40000000a00 */
[----:B--2---:R-:W-:-:S05]  /*19b80*/  @P0 IMAD.WIDE R2, R14, 0x4, R2 ;  /* 0x000000040e020825 */ /* 0x004fca00078e0202 */
[----:B------:R0:W5:Y:S01]  /*19b90*/  @P0 LDG.E R6, desc[UR42][R2.64] ;  /* 0x0000002a02060981 */ /* 0x000162000c1e1900 */
[----:B------:R-:W-:Y:S01]  /*19ba0*/  ISETP.NE.U32.AND P0, PT, RZ, UR4, PT ;  /* 0x00000004ff007c0c */ /* 0x000fe2000bf05070 */
[----:B-1----:R-:W-:Y:S01]  /*19bb0*/  IMAD.WIDE R12, R14, 0x4, R12 ;  /* 0x000000040e0c7825 */ /* 0x002fe200078e020c */
[----:B------:R-:W-:Y:S02]  /*19bc0*/  ISETP.NE.U32.AND P2, PT, RZ, UR6, PT ;  /* 0x00000006ff007c0c */ /* 0x000fe4000bf45070 */
[----:B------:R-:W-:Y:S01]  /*19bd0*/  ISETP.NE.AND.EX P0, PT, RZ, UR5, PT, P0 ;  /* 0x00000005ff007c0c */ /* 0x000fe2000bf05300 */
[----:B------:R-:W-:Y:S01]  /*19be0*/  ULDC.64 UR4, c[0x0][0xa00] ;  /* 0x0002800000047ab9 */ /* 0x000fe20000000a00 */
[----:B------:R-:W-:Y:S01]  /*19bf0*/  ISETP.NE.U32.AND P4, PT, RZ, UR8, PT ;  /* 0x00000008ff007c0c */ /* 0x000fe2000bf85070 */
[----:B---3--:R-:W-:Y:S01]  /*19c00*/  IMAD.MOV.U32 R8, RZ, RZ, RZ ;  /* 0x000000ffff087224 */ /* 0x008fe200078e00ff */
[----:B------:R-:W-:Y:S01]  /*19c10*/  ISETP.NE.U32.AND P1, PT, RZ, UR4, PT ;  /* 0x00000004ff007c0c */ /* 0x000fe2000bf25070 */
[----:B0-----:R-:W0:Y:S01]  /*19c20*/  LDC.64 R2, c[0x0][0xa10] ;  /* 0x00028400ff027b82 */ /* 0x001e220000000a00 */
[----:B------:R-:W-:-:S02]  /*19c30*/  IMAD.MOV.U32 R0, RZ, RZ, RZ ;  /* 0x000000ffff007224 */ /* 0x000fc400078e00ff */
[----:B------:R-:W-:Y:S01]  /*19c40*/  ISETP.NE.AND.EX P3, PT, RZ, UR5, PT, P1 ;  /* 0x00000005ff007c0c */ /* 0x000fe2000bf65310 */
[----:B----4-:R-:W-:-:S04]  /*19c50*/  IMAD.WIDE R4, R14, 0x4, R4 ;  /* 0x000000040e047825 */ /* 0x010fc800078e0204 */
[----:B------:R-:W1:Y:S01]  /*19c60*/  @P0 LDC.64 R10, c[0x0][0xa18] ;  /* 0x00028600ff0a0b82 */ /* 0x000e620000000a00 */
[----:B------:R-:W-:Y:S01]  /*19c70*/  ULDC UR4, c[0x0][0x288] ;  /* 0x0000a20000047ab9 */ /* 0x000fe20000000800 */
[----:B------:R-:W-:Y:S02]  /*19c80*/  ISETP.NE.AND.EX P1, PT, RZ, UR7, PT, P2 ;  /* 0x00000007ff007c0c */ /* 0x000fe4000bf25320 */
[----:B------:R-:W-:-:S04]  /*19c90*/  ISETP.NE.AND.EX P2, PT, RZ, UR9, PT, P4 ;  /* 0x00000009ff007c0c */ /* 0x000fc8000bf45340 */
[----:B------:R-:W2:Y:S07]  /*19ca0*/  @P3 LDG.E R7, desc[UR42][R12.64] ;  /* 0x0000002a0c073981 */ /* 0x000eae000c1e1900 */
[----:B------:R3:W5:Y:S01]  /*19cb0*/  @P1 LDG.E R8, desc[UR42][R4.64] ;  /* 0x0000002a04081981 */ /* 0x000762000c1e1900 */
[----:B0-----:R-:W-:-:S05]  /*19cc0*/  IMAD.WIDE R2, R14, 0x4, R2 ;  /* 0x000000040e027825 */ /* 0x001fca00078e0202 */
[----:B------:R3:W5:Y:S01]  /*19cd0*/  @P2 LDG.E R0, desc[UR42][R2.64] ;  /* 0x0000002a02002981 */ /* 0x000762000c1e1900 */
[----:B-1----:R-:W-:-:S03]  /*19ce0*/  @P0 IMAD.WIDE R10, R14, 0x4, R10 ;  /* 0x000000040e0a0825 */ /* 0x002fc600078e020a */
[----:B--2---:R0:W-:Y:S02]  /*19cf0*/  STL [R1+0x40], R7 ;  /* 0x0000400701007387 */ /* 0x0041e40000100800 */
[----:B0-----:R-:W-:Y:S01]  /*19d00*/  IMAD.U32 R7, RZ, RZ, UR4 ;  /* 0x00000004ff077e24 */ /* 0x001fe2000f8e00ff */
[----:B------:R-:W-:-:S05]  /*19d10*/  ULDC.64 UR4, c[0x0][0x418] ;  /* 0x0001060000047ab9 */ /* 0x000fca0000000a00 */
[----:B------:R-:W2:Y:S01]  /*19d20*/  @P0 LDG.E R7, desc[UR42][R10.64] ;  /* 0x0000002a0a070981 */ /* 0x000ea2000c1e1900 */
[----:B------:R-:W-:-:S03]  /*19d30*/  UISETP.NE.U32.AND UP0, UPT, UR4, URZ, UPT ;  /* 0x0000003f0400728c */ /* 0x000fc6000bf05070 */
[----:B------:R-:W-:Y:S01]  /*19d40*/  ULDC UR4, c[0x0][0x424] ;  /* 0x0001090000047ab9 */ /* 0x000fe20000000800 */
[----:B------:R-:W-:-:S03]  /*19d50*/  UISETP.NE.AND.EX UP0, UPT, UR5, URZ, UPT, UP0 ;  /* 0x0000003f0500728c */ /* 0x000fc6000bf05300 */
[----:B------:R-:W-:Y:S01]  /*19d60*/  ULDC UR5, c[0x0][0x2f0] ;  /* 0x0000bc0000057ab9 */ /* 0x000fe20000000800 */
[----:B------:R-:W-:Y:S01]  /*19d70*/  USEL UR4, UR4, 0x1, UP0 ;  /* 0x0000000104047887 */ /* 0x000fe20008000000 */
[----:B--2---:R0:W-:Y:S04]  /*19d80*/  STL [R1+0x38], R7 ;  /* 0x0000380701007387 */ /* 0x0041e80000100800 */
[----:B------:R3:W5:Y:S01]  /*19d90*/  LDL R15, [R1+0x38] ;  /* 0x00003800010f7983 */ /* 0x0007620000100800 */
[----:B------:R-:W-:-:S03]  /*19da0*/  UIMAD UR4, UR4, UR5, URZ ;  /* 0x00000005040472a4 */ /* 0x000fc6000f8e023f */
[----:B------:R-:W-:Y:S02]  /*19db0*/  ULDC UR5, c[0x0][0x348] ;  /* 0x0000d20000057ab9 */ /* 0x000fe40000000800 */
[----:B------:R-:W-:Y:S02]  /*19dc0*/  IMAD.U32 R10, RZ, RZ, UR5 ;  /* 0x00000005ff0a7e24 */ /* 0x000fe4000f8e00ff */
[----:B0-----:R-:W-:Y:S01]  /*19dd0*/  IMAD.U32 R7, RZ, RZ, UR4 ;  /* 0x00000004ff077e24 */ /* 0x001fe2000f8e00ff */
[----:B---3--:R-:W-:Y:S06]  /*19de0*/  @P0 BRA `(.L_x_2821) ;  /* 0x0000000000140947 */ /* 0x008fec0003800000 */
[----:B------:R-:W-:Y:S05]  /*19df0*/  @!P3 BRA `(.L_x_2821) ;  /* 0x000000000010b947 */ /* 0x000fea0003800000 */
[----:B------:R-:W2:Y:S04]  /*19e00*/  LDG.E R9, desc[UR42][R12.64] ;  /* 0x0000002a0c097981 */ /* 0x000ea8000c1e1900 */
[----:B------:R-:W2:Y:S02]  /*19e10*/  LDG.E R12, desc[UR42][R12.64+0x4] ;  /* 0x0000042a0c0c7981 */ /* 0x000ea4000c1e1900 */
[----:B--2--5:R-:W-:-:S05]  /*19e20*/  IMAD.IADD R15, R12, 0x1, -R9 ;  /* 0x000000010c0f7824 */ /* 0x024fca00078e0a09 */
[----:B------:R0:W-:Y:S02]  /*19e30*/  STL [R1+0x38], R15 ;  /* 0x0000380f01007387 */ /* 0x0001e40000100800 */
.L_x_2821:
[----:B------:R-:W2:Y:S01]  /*19e40*/  LDL.LU R12, [R1+0x8] ;  /* 0x00000800010c7983 */ /* 0x000ea20000300800 */
[----:B-----5:R-:W-:Y:S01]  /*19e50*/  IMAD.IADD R8, R8, 0x1, R6 ;  /* 0x0000000108087824 */ /* 0x020fe200078e0206 */
[----:B------:R-:W-:Y:S02]  /*19e60*/  ULDC.64 UR4, c[0x0][0xa20] ;  /* 0x0002880000047ab9 */ /* 0x000fe40000000a00 */
[----:B------:R-:W-:Y:S02]  /*19e70*/  ISETP.NE.U32.AND P0, PT, RZ, UR4, PT ;  /* 0x00000004ff007c0c */ /* 0x000fe4000bf05070 */
[----:B------:R1:W-:Y:S02]  /*19e80*/  STL [R1+0x20], R8 ;  /* 0x0000200801007387 */ /* 0x0003e40000100800 */
[----:B------:R-:W-:Y:S02]  /*19e90*/  ISETP.NE.AND.EX P0, PT, RZ, UR5, PT, P0 ;  /* 0x00000005ff007c0c */ /* 0x000fe4000bf05300 */
[----:B--2---:R-:W-:-:S02]  /*19ea0*/  LOP3.LUT R11, R12, 0xff000000, RZ, 0xc0, !PT ;  /* 0xff0000000c0b7812 */ /* 0x004fc400078ec0ff */
[C---:B------:R-:W-:Y:S02]  /*19eb0*/  LOP3.LUT R9, R12.reuse, 0xff0000, RZ, 0xc0, !PT ;  /* 0x00ff00000c097812 */ /* 0x040fe400078ec0ff */
[----:B------:R-:W-:Y:S02]  /*19ec0*/  SHF.R.U32.HI R11, RZ, 0x8, R11 ;  /* 0x00000008ff0b7819 */ /* 0x000fe4000001160b */
[----:B------:R-:W-:Y:S02]  /*19ed0*/  LOP3.LUT R16, R12, 0xffff, RZ, 0xc0, !PT ;  /* 0x0000ffff0c107812 */ /* 0x000fe400078ec0ff */
[----:B------:R-:W-:-:S03]  /*19ee0*/  LEA.HI R11, R9, R11, RZ, 0x10 ;  /* 0x0000000b090b7211 */ /* 0x000fc600078f80ff */
[----:B-1----:R-:W-:Y:S05]  /*19ef0*/  @!P0 BRA `(.L_x_2822) ;  /* 0x0000000000108947 */ /* 0x002fea0003800000 */
[----:B------:R-:W1:Y:S02]  /*19f00*/  LDC.64 R4, c[0x0][0xa20] ;  /* 0x00028800ff047b82 */ /* 0x000e640000000a00 */
[----:B-1----:R-:W-:-:S05]  /*19f10*/  IMAD.WIDE R4, R14, 0x4, R4 ;  /* 0x000000040e047825 */ /* 0x002fca00078e0204 */
[----:B------:R1:W5:Y:S01]  /*19f20*/  LDG.E R7, desc[UR42][R4.64] ;  /* 0x0000002a04077981 */ /* 0x000362000c1e1900 */
[----:B------:R-:W-:Y:S05]  /*19f30*/  BRA `(.L_x_2823) ;  /* 0x0000000000107947 */ /* 0x000fea0003800000 */
.L_x_2822:
[----:B------:R-:W-:Y:S05]  /*19f40*/  @!P1 BRA `(.L_x_2823) ;  /* 0x00000000000c9947 */ /* 0x000fea0003800000 */
[----:B------:R-:W2:Y:S04]  /*19f50*/  LDG.E R7, desc[UR42][R4.64] ;  /* 0x0000002a04077981 */ /* 0x000ea8000c1e1900 */
[----:B------:R-:W2:Y:S02]  /*19f60*/  LDG.E R4, desc[UR42][R4.64+0x4] ;  /* 0x0000042a04047981 */ /* 0x000ea4000c1e1900 */
[----:B--2---:R-:W-:-:S07]  /*19f70*/  IMAD.IADD R7, R4, 0x1, -R7 ;  /* 0x0000000104077824 */ /* 0x004fce00078e0a07 */
.L_x_2823:
[----:B------:R-:W2:Y:S04]  /*19f80*/  LDL.LU R8, [R1+0x4] ;  /* 0x0000040001087983 */ /* 0x000ea80000300800 */
[----:B-1----:R-:W3:Y:S04]  /*19f90*/  @P2 LDG.E R4, desc[UR42][R2.64] ;  /* 0x0000002a02042981 */ /* 0x002ee8000c1e1900 */
[----:B------:R1:W3:Y:S01]  /*19fa0*/  @P2 LDG.E R2, desc[UR42][R2.64+0x4] ;  /* 0x0000042a02022981 */ /* 0x0002e2000c1e1900 */
[----:B-----5:R-:W-:Y:S01]  /*19fb0*/  IMAD.IADD R9, R7, 0x1, -R6 ;  /* 0x0000000107097824 */ /* 0x020fe200078e0a06 */
[----:B-1----:R-:W1:Y:S02]  /*19fc0*/  LDC R3, c[0x0][0x448] ;  /* 0x00011200ff037b82 */ /* 0x002e640000000800 */
[----:B-1----:R-:W-:-:S13]  /*19fd0*/  ISETP.NE.AND P1, PT, R3, 0x1, PT ;  /* 0x000000010300780c */ /* 0x002fda0003f25270 */
[----:B------:R-:W1:Y:S08]  /*19fe0*/  @P1 LDC R3, c[0x0][0x44c] ;  /* 0x00011300ff031b82 */ /* 0x000e700000000800 */
[----:B------:R-:W4:Y:S01]  /*19ff0*/  @P1 LDC R5, c[0x0][0x450] ;  /* 0x00011400ff051b82 */ /* 0x000f220000000800 */
[----:B--2---:R-:W-:-:S04]  /*1a000*/  IMAD.SHL.U32 R13, R8, 0x40, RZ ;  /* 0x00000040080d7824 */ /* 0x004fc800078e00ff */
[----:B------:R-:W-:Y:S01]  /*1a010*/  VIADD R7, R13, 0x3f ;  /* 0x0000003f0d077836 */ /* 0x000fe20000000000 */
[----:B------:R2:W-:Y:S01]  /*1a020*/  STL [R1+0x28], R13 ;  /* 0x0000280d01007387 */ /* 0x0005e20000100800 */
[----:B---3--:R-:W-:Y:S02]  /*1a030*/  @P2 IMAD.IADD R10, R2, 0x1, -R4 ;  /* 0x00000001020a2824 */ /* 0x008fe400078e0a04 */
[----:B-1----:R-:W-:-:S04]  /*1a040*/  @P1 IMAD.HI.U32 R2, R7, R3, RZ ;  /* 0x0000000307021227 */ /* 0x002fc800078e00ff */
[----:B------:R-:W-:Y:S01]  /*1a050*/  IMAD.IADD R6, R9, 0x1, R10 ;  /* 0x0000000109067824 */ /* 0x000fe200078e020a */
[----:B----4-:R-:W-:-:S03]  /*1a060*/  @P1 SHF.R.U32.HI R7, RZ, R5, R2 ;  /* 0x00000005ff071219 */ /* 0x010fc60000011602 */
[C---:B------:R-:W-:Y:S01]  /*1a070*/  VIADD R2, R6.reuse, 0x3f ;  /* 0x0000003f06027836 */ /* 0x040fe20000000000 */
[----:B------:R-:W-:-:S04]  /*1a080*/  IADD3 R20, R6, 0x1, -R15 ;  /* 0x0000000106147810 */ /* 0x000fc80007ffe80f */
[----:B------:R-:W-:Y:S01]  /*1a090*/  SHF.R.S32.HI R3, RZ, 0x1f, R2 ;  /* 0x0000001fff037819 */ /* 0x000fe20000011402 */
[----:B------:R-:W-:-:S03]  /*1a0a0*/  IMAD.IADD R7, R20, 0x1, R7 ;  /* 0x0000000114077824 */ /* 0x000fc600078e0207 */
[----:B------:R-:W-:Y:S02]  /*1a0b0*/  LEA.HI R4, R3, R2, RZ, 0x6 ;  /* 0x0000000203047211 */ /* 0x000fe400078f30ff */
[----:B------:R-:W1:Y:S02]  /*1a0c0*/  LDC.64 R2, c[0x0][0x9e0] ;  /* 0x00027800ff027b82 */ /* 0x000e640000000a00 */
[----:B------:R-:W-:-:S05]  /*1a0d0*/  SHF.R.S32.HI R12, RZ, 0x6, R4 ;  /* 0x00000006ff0c7819 */ /* 0x000fca0000011404 */
[----:B------:R2:W-:Y:S01]  /*1a0e0*/  STL [R1+0x5c], R12 ;  /* 0x00005c0c01007387 */ /* 0x0005e20000100800 */
[----:B-1----:R-:W-:Y:S01]  /*1a0f0*/  ISETP.GE.AND P3, PT, R3, 0x1, PT ;  /* 0x000000010300780c */ /* 0x002fe20003f66270 */
        /* <DEDUP_REMOVED lines=8> */
[----:B------:R-:W1:Y:S02]  /*1a180*/  @P0 LDC.64 R4, c[0x0][0x9e8] ;  /* 0x00027a00ff040b82 */ /* 0x000e640000000a00 */
[----:B-1----:R-:W-:-:S05]  /*1a190*/  @P0 IMAD.HI.U32 R4, R7, R4, RZ ;  /* 0x0000000407040227 */ /* 0x002fca00078e00ff */
[----:B------:R-:W-:-:S04]  /*1a1a0*/  @P0 SHF.R.U32.HI R7, RZ, R5, R4 ;  /* 0x00000005ff070219 */ /* 0x000fc80000011604 */
[----:B------:R-:W-:Y:S01]  /*1a1b0*/  LOP3.LUT R8, RZ, R7, RZ, 0x33, !PT ;  /* 0x00000007ff087212 */ /* 0x000fe200078e33ff */
[----:B------:R-:W-:Y:S06]  /*1a1c0*/  BRA `(.L_x_2827) ;  /* 0x0000000000107947 */ /* 0x000fec0003800000 */
.L_x_2826:
[----:B------:R-:W-:-:S13]  /*1a1d0*/  ISETP.NE.AND P0, PT, R3, 0x1, PT ;  /* 0x000000010300780c */ /* 0x000fda0003f05270 */
[----:B------:R-:W1:Y:S02]  /*1a1e0*/  @P0 LDC.64 R4, c[0x0][0x9e8] ;  /* 0x00027a00ff040b82 */ /* 0x000e640000000a00 */
[----:B-1----:R-:W-:-:S05]  /*1a1f0*/  @P0 IMAD.HI.U32 R4, R8, R4, RZ ;  /* 0x0000000408040227 */ /* 0x002fca00078e00ff */
[----:B------:R-:W-:-:S07]  /*1a200*/  @P0 SHF.R.U32.HI R8, RZ, R5, R4 ;  /* 0x00000005ff080219 */ /* 0x000fce0000011604 */
.L_x_2827:
[----:B------:R-:W-:Y:S05]  /*1a210*/  BSYNC B0 ;  /* 0x0000000000007941 */ /* 0x000fea0003800000 */
.L_x_2825:
[----:B------:R-:W-:-:S05]  /*1a220*/  IMAD R8, R8, R3, R3 ;  /* 0x0000000308087224 */ /* 0x000fca00078e0203 */
[----:B------:R-:W-:-:S07]  /*1a230*/  VIMNMX R2, R2, R8, PT ;  /* 0x0000000802027248 */ /* 0x000fce0003fe0100 */
.L_x_2824:
[----:B------:R-:W1:Y:S01]  /*1a240*/  @P1 LDC R5, c[0x0][0x44c] ;  /* 0x00011300ff051b82 */ /* 0x000e620000000800 */
[----:B------:R-:W-:Y:S01]  /*1a250*/  VIADD R2, R2, 0x3f ;  /* 0x0000003f02027836 */ /* 0x000fe20000000000 */
[----:B------:R-:W-:Y:S01]  /*1a260*/  ULDC UR4, c[0x0][0x9dc] ;  /* 0x0002770000047ab9 */ /* 0x000fe20000000800 */
[----:B------:R-:W-:Y:S02]  /*1a270*/  IMAD.MOV.U32 R4, RZ, RZ, R13 ;  /* 0x000000ffff047224 */ /* 0x000fe400078e000d */
[----:B------:R-:W-:-:S03]  /*1a280*/  IMAD.IADD R17, R6, 0x1, -R15 ;  /* 0x0000000106117824 */ /* 0x000fc600078e0a0f */
[----:B------:R-:W2:Y:S01]  /*1a290*/  @P1 LDC R7, c[0x0][0x450] ;  /* 0x00011400ff071b82 */ /* 0x000ea20000000800 */
[----:B-1----:R-:W-:-:S05]  /*1a2a0*/  @P1 IMAD.HI.U32 R5, R13, R5, RZ ;  /* 0x000000050d051227 */ /* 0x002fca00078e00ff */
[----:B--2---:R-:W-:Y:S02]  /*1a2b0*/  @P1 SHF.R.U32.HI R4, RZ, R7, R5 ;  /* 0x00000007ff041219 */ /* 0x004fe40000011605 */
[----:B------:R-:W-:-:S03]  /*1a2c0*/  SHF.R.S32.HI R7, RZ, 0x1f, R2 ;  /* 0x0000001fff077819 */ /* 0x000fc60000011402 */
[----:B------:R-:W-:Y:S01]  /*1a2d0*/  IMAD.IADD R6, R17, 0x1, R4 ;  /* 0x0000000111067824 */ /* 0x000fe200078e0204 */
[----:B------:R-:W-:-:S03]  /*1a2e0*/  LEA.HI R7, R7, R2, RZ, 0x6 ;  /* 0x0000000207077211 */ /* 0x000fc600078f30ff */
[----:B------:R-:W-:Y:S01]  /*1a2f0*/  VIADD R2, R6, -UR4 ;  /* 0x8000000406027c36 */ /* 0x000fe20008000000 */
[----:B------:R-:W-:-:S04]  /*1a300*/  SHF.R.S32.HI R7, RZ, 0x6, R7 ;  /* 0x00000006ff077819 */ /* 0x000fc80000011407 */
[----:B------:R-:W-:Y:S01]  /*1a310*/  VIMNMX R7, R12, R7, PT ;  /* 0x000000070c077248 */ /* 0x000fe20003fe0100 */
[----:B------:R-:W-:Y:S06]  /*1a320*/  @!P3 BRA `(.L_x_2828) ;  /* 0x000000000044b947 */ /* 0x000fec0003800000 */
[----:B------:R-:W-:Y:S01]  /*1a330*/  ISETP.GT.AND P0, PT, R6, -0x1, PT ;  /* 0xffffffff0600780c */ /* 0x000fe20003f04270 */
[----:B------:R-:W-:-:S12]  /*1a340*/  BSSY B0, `(.L_x_2829) ;  /* 0x000000d000007945 */ /* 0x000fd80003800000 */
        /* <DEDUP_REMOVED lines=8> */
.L_x_2830:
[----:B------:R-:W-:-:S13]  /*1a3d0*/  ISETP.NE.AND P0, PT, R3, 0x1, PT ;  /* 0x000000010300780c */ /* 0x000fda0003f05270 */
[----:B------:R-:W1:Y:S02]  /*1a3e0*/  @P0 LDC.64 R4, c[0x0][0x9e8] ;  /* 0x00027a00ff040b82 */ /* 0x000e640000000a00 */
[----:B-1----:R-:W-:-:S05]  /*1a3f0*/  @P0 IMAD.HI.U32 R4, R6, R4, RZ ;  /* 0x0000000406040227 */ /* 0x002fca00078e00ff */
[----:B------:R-:W-:-:S07]  /*1a400*/  @P0 SHF.R.U32.HI R6, RZ, R5, R4 ;  /* 0x00000005ff060219 */ /* 0x000fce0000011604 */
.L_x_2831:
[----:B------:R-:W-:Y:S05]  /*1a410*/  BSYNC B0 ;  /* 0x0000000000007941 */ /* 0x000fea0003800000 */
.L_x_2829:
[----:B------:R-:W-:-:S05]  /*1a420*/  IMAD R3, R6, R3, RZ ;  /* 0x0000000306037224 */ /* 0x000fca00078e02ff */
[----:B------:R-:W-:-:S07]  /*1a430*/  VIMNMX R2, R2, R3, !PT ;  /* 0x0000000302027248 */ /* 0x000fce0007fe0100 */
.L_x_2828:
[----:B------:R-:W-:Y:S01]  /*1a440*/  SHF.R.S32.HI R5, RZ, 0x1f, R2 ;  /* 0x0000001fff057819 */ /* 0x000fe20000011402 */
[----:B------:R-:W-:Y:S01]  /*1a450*/  BSSY B0, `(.L_x_2832) ;  /* 0x0000028000007945 */ /* 0x000fe20003800000 */
[----:B------:R-:W-:Y:S02]  /*1a460*/  LOP3.LUT R13, R11, 0xff, RZ, 0xc0, !PT ;  /* 0x000000ff0b0d7812 */ /* 0x000fe400078ec0ff */
[----:B------:R-:W-:Y:S01]  /*1a470*/  LEA.HI R5, R5, R2, RZ, 0x6 ;  /* 0x0000000205057211 */ /* 0x000fe200078f30ff */
[----:B------:R-:W-:Y:S01]  /*1a480*/  IMAD.MOV.U32 R2, RZ, RZ, RZ ;  /* 0x000000ffff027224 */ /* 0x000fe200078e00ff */
[----:B------:R-:W-:Y:S01]  /*1a490*/  SHF.R.U32.HI R4, RZ, 0x10, R11 ;  /* 0x00000010ff047819 */ /* 0x000fe2000001160b */
[----:B------:R1:W-:Y:S01]  /*1a4a0*/  STL [R1+0x50], R13 ;  /* 0x0000500d01007387 */ /* 0x0003e20000100800 */
[----:B------:R-:W-:-:S04]  /*1a4b0*/  SHF.R.S32.HI R5, RZ, 0x6, R5 ;  /* 0x00000006ff057819 */ /* 0x000fc80000011405 */
[----:B------:R-:W-:-:S04]  /*1a4c0*/  VIMNMX R5, RZ, R5, !PT ;  /* 0x00000005ff057248 */ /* 0x000fc80007fe0100 */
[----:B------:R-:W-:-:S13]  /*1a4d0*/  ISETP.GT.AND P0, PT, R7, R5, PT ;  /* 0x000000050700720c */ /* 0x000fda0003f04270 */
[----:B-1----:R-:W-:Y:S05]  /*1a4e0*/  @!P0 BRA `(.L_x_2833) ;  /* 0x0000000000788947 */ /* 0x002fea0003800000 */
[----:B------:R-:W-:Y:S01]  /*1a4f0*/  ISETP.NE.AND P0, PT, R4, RZ, PT ;  /* 0x000000ff0400720c */ /* 0x000fe20003f05270 */
[----:B------:R-:W-:-:S03]  /*1a500*/  ULDC UR4, c[0x0][0x9f0] ;  /* 0x00027c0000047ab9 */ /* 0x000fc60000000800 */
[----:B------:R-:W-:-:S04]  /*1a510*/  SEL R6, R4, UR4, P0 ;  /* 0x0000000404067c07 */ /* 0x000fc80008000000 */
[----:B------:R-:W-:Y:S02]  /*1a520*/  IABS R8, R6 ;  /* 0x0000000600087213 */ /* 0x000fe40000000000 */
[----:B------:R-:W-:Y:S02]  /*1a530*/  IADD3 R11, R6, -0x1, R7 ;  /* 0xffffffff060b7810 */ /* 0x000fe40007ffe007 */
[----:B------:R-:W1:Y:S03]  /*1a540*/  I2F.RP R2, R8 ;  /* 0x0000000800027306 */ /* 0x000e660000209400 */
[----:B------:R-:W-:-:S05]  /*1a550*/  IMAD.IADD R11, R11, 0x1, -R5 ;  /* 0x000000010b0b7824 */ /* 0x000fca00078e0a05 */
        /* <DEDUP_REMOVED lines=23> */
.L_x_2833:
[----:B------:R-:W-:Y:S05]  /*1a6d0*/  BSYNC B0 ;  /* 0x0000000000007941 */ /* 0x000fea0003800000 */
.L_x_2832:
[-C--:B------:R-:W-:Y:S01]  /*1a6e0*/  IMAD R5, R13, R2.reuse, R5 ;  /* 0x000000020d057224 */ /* 0x080fe200078e0205 */
[----:B------:R-:W-:Y:S04]  /*1a6f0*/  BSSY B0, `(.L_x_2834) ;  /* 0x00001b8000007945 */ /* 0x000fe80003800000 */
[C---:B------:R-:W-:Y:S01]  /*1a700*/  VIADDMNMX R2, R5.reuse, R2, R7, PT ;  /* 0x0000000205027246 */ /* 0x040fe20003800107 */
[----:B------:R-:W-:-:S04]  /*1a710*/  IMAD R5, R5, 0x40, -R9 ;  /* 0x0000004005057824 */ /* 0x000fc800078e0a09 */
[----:B------:R-:W-:Y:S01]  /*1a720*/  IMAD R2, R2, 0x40, -R9 ;  /* 0x0000004002027824 */ /* 0x000fe200078e0a09 */
[----:B------:R-:W-:-:S04]  /*1a730*/  VIMNMX R5, RZ, R5, !PT ;  /* 0x00000005ff057248 */ /* 0x000fc80007fe0100 */
[----:B------:R-:W-:Y:S02]  /*1a740*/  VIMNMX R2, R2, R10, PT ;  /* 0x0000000a02027248 */ /* 0x000fe40003fe0100 */
[----:B------:R-:W-:Y:S02]  /*1a750*/  SHF.R.U32.HI R3, RZ, 0x6, R5 ;  /* 0x00000006ff037819 */ /* 0x000fe40000011605 */
[----:B------:R-:W-:-:S13]  /*1a760*/  ISETP.GT.AND P0, PT, R2, R5, PT ;  /* 0x000000050200720c */ /* 0x000fda0003f04270 */
[----:B------:R-:W-:-:S05]  /*1a770*/  @P0 VIADD R2, R2, 0x3f ;  /* 0x0000003f02020836 */ /* 0x000fca0000000000 */
[----:B------:R-:W-:-:S04]  /*1a780*/  @P0 SHF.R.S32.HI R5, RZ, 0x1f, R2 ;  /* 0x0000001fff050819 */ /* 0x000fc80000011402 */
[----:B------:R-:W-:Y:S01]  /*1a790*/  @P0 LEA.HI R2, R5, R2, RZ, 0x6 ;  /* 0x0000000205020211 */ /* 0x000fe200078f30ff */
[----:B------:R-:W-:-:S03]  /*1a7a0*/  IMAD.MOV.U32 R5, RZ, RZ, R3 ;  /* 0x000000ffff057224 */ /* 0x000fc600078e0003 */
        /* <DEDUP_REMOVED lines=10> */
[----:B------:R1:W2:Y:S02]  /*1a850*/  SHFL.IDX PT, R14, R6, RZ, 0x1f ;  /* 0x00001fff060e7589 */ /* 0x0002a400000e0000 */
.L_x_3048:
[----:B--2---:R-:W-:Y:S02]  /*1a860*/  ISETP.NE.AND P0, PT, R14, RZ, PT ;  /* 0x000000ff0e00720c */ /* 0x004fe40003f05270 */
[----:B------:R-:W-:-:S11]  /*1a870*/  PLOP3.LUT P6, PT, PT, PT, PT, 0x8, 0x0 ;  /* 0x000000000000781c */ /* 0x000fd60003fce170 */
[----:B------:R-:W-:Y:S05]  /*1a880*/  @P0 BRA `(.L_x_2837) ;  /* 0x00000000000c0947 */ /* 0x000fea0003800000 */
[----:B------:R-:W-:-:S03]  /*1a890*/  UMOV UR4, 0xffffffff ;  /* 0xffffffff00047882 */ /* 0x000fc60000000000 */
[----:B------:R-:W-:Y:S05]  /*1a8a0*/  BRA.DIV UR4, `(.L_x_2838) ;  /* 0x0000008e04987947 */ /* 0x000fea000b800000 */
[----:B------:R-:W-:-:S13]  /*1a8b0*/  ELECT P6, URZ, PT ;  /* 0x00000000003f782f */ /* 0x000fda00038c0000 */
.L_x_2837:
[----:B-1----:R-:W2:Y:S01]  /*1a8c0*/  LDL R6, [R1+0x54] ;  /* 0x0000540001067983 */ /* 0x002ea20000100800 */
[----:B------:R-:W-:Y:S01]  /*1a8d0*/  BSSY B1, `(.L_x_2839) ;  /* 0x0000008000017945 */ /* 0x000fe20003800000 */
[----:B--2---:R-:W-:-:S05]  /*1a8e0*/  VIADD R6, R6, 0x1 ;  /* 0x0000000106067836 */ /* 0x004fca0000000000 */
[----:B------:R-:W-:-:S04]  /*1a8f0*/  LEA.HI R7, R6, R6, RZ, 0x1 ;  /* 0x0000000606077211 */ /* 0x000fc800078f08ff */
[----:B------:R-:W-:-:S05]  /*1a900*/  LOP3.LUT R7, R7, 0xfffffffe, RZ, 0xc0, !PT ;  /* 0xfffffffe07077812 */ /* 0x000fca00078ec0ff */
[----:B------:R-:W-:-:S05]  /*1a910*/  IMAD.IADD R6, R6, 0x1, -R7 ;  /* 0x0000000106067824 */ /* 0x000fca00078e0a07 */
[----:B------:R-:W-:-:S04]  /*1a920*/  SHF.L.U32 R6, R6, 0x1f, RZ ;  /* 0x0000001f06067819 */ /* 0x000fc800000006ff */
[----:B------:R-:W1:Y:S02]  /*1a930*/  SYNCS.PHASECHK.TRANS64.TRYWAIT P0, [R18+URZ+0x28c20], R6 ;  /* 0x028c2006120075a7 */ /* 0x000e64000800017f */
[----:B-1----:R-:W-:Y:S05]  /*1a940*/  @!P0 BRA `(.L_x_2840) ;  /* 0x0000008c00908947 */ /* 0x002fea0003800000 */
.L_x_3051:
[----:B------:R-:W-:Y:S05]  /*1a950*/  BSYNC B1 ;  /* 0x0000000000017941 */ /* 0x000fea0003800000 */
.L_x_2839:
[----:B------:R-:W-:Y:S04]  /*1a960*/  BSSY B1, `(.L_x_2841) ;  /* 0x00000bb000017945 */ /* 0x000fe80003800000 */
[----:B------:R-:W-:Y:S05]  /*1a970*/  @!P6 BRA `(.L_x_2842) ;  /* 0x0000000800e4e947 */ /* 0x000fea0003800000 */
[----:B------:R-:W2:Y:S04]  /*1a980*/  LDL R7, [R1+0x10] ;  /* 0x0000100001077983 */ /* 0x000ea80000100800 */
[----:B------:R-:W3:Y:S01]  /*1a990*/  LDL R9, [R1+0x18] ;  /* 0x0000180001097983 */ /* 0x000ee20000100800 */
[----:B------:R-:W-:Y:S01]  /*1a9a0*/  BSSY B2, `(.L_x_2843) ;  /* 0x0000008000027945 */ /* 0x000fe20003800000 */
[----:B------:R-:W4:Y:S02]  /*1a9b0*/  S2R R8, SR_TID.X ;  /* 0x0000000000087919 */ /* 0x000f240000002100 */
[----:B----4-:R-:W-:-:S04]  /*1a9c0*/  LOP3.LUT R8, R8, 0x7f, RZ, 0xc0, !PT ;  /* 0x0000007f08087812 */ /* 0x010fc800078ec0ff */
[----:B------:R-:W-:Y:S01]  /*1a9d0*/  ISETP.NE.AND P1, PT, R8, RZ, PT ;  /* 0x000000ff0800720c */ /* 0x000fe20003f25270 */
[----:B--2---:R-:W-:Y:S01]  /*1a9e0*/  IMAD R7, R7, 0x8, R18 ;  /* 0x0000000807077824 */ /* 0x004fe200078e0212 */
[----:B---3--:R-:W-:-:S04]  /*1a9f0*/  SHF.L.U32 R10, R9, 0x1f, RZ ;  /* 0x0000001f090a7819 */ /* 0x008fc800000006ff */
[----:B------:R-:W2:Y:S02]  /*1aa00*/  SYNCS.PHASECHK.TRANS64.TRYWAIT P0, [R7+URZ+0x28ca0], R10 ;  /* 0x028ca00a070075a7 */ /* 0x000ea4000800017f */
[----:B--2---:R-:W-:Y:S05]  /*1aa10*/  @!P0 BRA `(.L_x_2844) ;  /* 0x0000008c00708947 */ /* 0x004fea0003800000 */
.L_x_3052:
[----:B------:R-:W-:Y:S05]  /*1aa20*/  BSYNC B2 ;  /* 0x0000000000027941 */ /* 0x000fea0003800000 */
.L_x_2843:
[----:B------:R-:W-:Y:S04]  /*1aa30*/  BSSY B2, `(.L_x_2845) ;  /* 0x0000009000027945 */ /* 0x000fe80003800000 */
[----:B------:R-:W-:Y:S05]  /*1aa40*/  @P1 BRA `(.L_x_2846) ;  /* 0x00000000001c1947 */ /* 0x000fea0003800000 */
[----:B------:R-:W3:Y:S01]  /*1aa50*/  S2R R8, SR_TID.X ;  /* 0x0000000000087919 */ /* 0x000ee20000002100 */
[----:B-1----:R-:W-:-:S04]  /*1aa60*/  IMAD.MOV.U32 R6, RZ, RZ, 0x2000 ;  /* 0x00002000ff067424 */ /* 0x002fc800078e00ff */
[----:B------:R4:W-:Y:S01]  /*1aa70*/  SYNCS.ARRIVE.TRANS64 RZ, [R7+URZ+0x28c90], R6 ;  /* 0x028c900607ff79a7 */ /* 0x0009e2000800003f */
[----:B---3--:R-:W-:-:S04]  /*1aa80*/  LOP3.LUT R8, R8, 0x1f, RZ, 0xc0, !PT ;  /* 0x0000001f08087812 */ /* 0x008fc800078ec0ff */
[----:B------:R-:W-:-:S13]  /*1aa90*/  ISETP.NE.AND P0, PT, R8, RZ, PT ;  /* 0x000000ff0800720c */ /* 0x000fda0003f05270 */
[----:B----4-:R-:W-:Y:S05]  /*1aaa0*/  @!P0 BRA `(.L_x_2846) ;  /* 0x0000000000048947 */ /* 0x010fea0003800000 */
[----:B------:R-:W-:Y:S01]  /*1aab0*/  BPT.TRAP 0x1 ;  /* 0x000000040000795c */ /* 0x000fe20000300000 */
.L_x_2846:
[----:B------:R-:W-:Y:S05]  /*1aac0*/  BSYNC B2 ;  /* 0x0000000000027941 */ /* 0x000fea0003800000 */
.L_x_2845:
[----:B------:R-:W3:Y:S01]  /*1aad0*/  LDL R8, [R1+0x10] ;  /* 0x0000100001087983 */ /* 0x000ee20000100800 */
[----:B------:R-:W-:Y:S01]  /*1aae0*/  IMAD.MOV.U32 R12, RZ, RZ, RZ ;  /* 0x000000ffff0c7224 */ /* 0x000fe200078e00ff */
[----:B------:R-:W-:Y:S01]  /*1aaf0*/  UIADD3 UR4, UP0, UR40, 0x570, URZ ;  /* 0x0000057028047890 */ /* 0x000fe2000ff1e03f */
[----:B-1----:R-:W-:Y:S01]  /*1ab00*/  IMAD R6, R5, 0x40, R0 ;  /* 0x0000004005067824 */ /* 0x002fe200078e0200 */
[----:B------:R-:W-:Y:S01]  /*1ab10*/  PLOP3.LUT P0, PT, PT, PT, PT, 0x80, 0x0 ;  /* 0x000000000000781c */ /* 0x000fe20003f0f070 */
[----:B------:R-:W-:Y:S01]  /*1ab20*/  VIADD R9, R7, 0x28c90 ;  /* 0x00028c9007097836 */ /* 0x000fe20000000000 */
[----:B------:R-:W-:Y:S01]  /*1ab30*/  R2UR UR10, R12 ;  /* 0x000000000c0a72ca */ /* 0x000fe200000e0000 */
[----:B------:R-:W-:Y:S01]  /*1ab40*/  VIADD R6, R6, 0xffffffc0 ;  /* 0xffffffc006067836 */ /* 0x000fe20000000000 */
[----:B------:R-:W-:Y:S01]  /*1ab50*/  UIADD3.X UR5, URZ, UR41, URZ, UP0, !UPT ;  /* 0x000000293f057290 */ /* 0x000fe200087fe43f */
[----:B------:R-:W-:Y:S01]  /*1ab60*/  UMOV UR6, 0x0 ;  /* 0x0000000000067882 */ /* 0x000fe20000000000 */
[----:B------:R-:W-:Y:S01]  /*1ab70*/  UMOV UR7, 0x12f00000 ;  /* 0x12f0000000077882 */ /* 0x000fe20000000000 */
[----:B---3--:R-:W-:-:S04]  /*1ab80*/  IMAD R8, R8, 0x2000, R18 ;  /* 0x0000200008087824 */ /* 0x008fc800078e0212 */
[----:B------:R-:W-:-:S07]  /*1ab90*/  VIADD R8, R8, 0x22400 ;  /* 0x0002240008087836 */ /* 0x000fce0000000000 */
.L_x_2847:
        /* <DEDUP_REMOVED lines=13> */
.L_x_3053:
[----:B------:R-:W-:Y:S05]  /*1ac70*/  BSYNC B2 ;  /* 0x0000000000027941 */ /* 0x000fea0003800000 */
.L_x_2848:
[----:B------:R-:W-:Y:S01]  /*1ac80*/  BSSY B2, `(.L_x_2850) ;  /* 0x000000b000027945 */ /* 0x000fe20003800000 */
[----:B-12---:R-:W-:Y:S02]  /*1ac90*/  IMAD.MOV.U32 R10, RZ, RZ, 0x0 ;  /* 0x00000000ff0a7424 */ /* 0x006fe400078e00ff */
[----:B------:R-:W-:Y:S01]  /*1aca0*/  IMAD.MOV.U32 R11, RZ, RZ, 0x12f00000 ;  /* 0x12f00000ff0b7424 */ /* 0x000fe200078e00ff */
[----:B------:R-:W-:Y:S06]  /*1acb0*/  @P1 BRA `(.L_x_2851) ;  /* 0x00000000001c1947 */ /* 0x000fec0003800000 */
[----:B------:R-:W1:Y:S01]  /*1acc0*/  S2R R9, SR_TID.X ;  /* 0x0000000000097919 */ /* 0x000e620000002100 */
[----:B------:R-:W-:-:S04]  /*1acd0*/  IMAD.MOV.U32 R8, RZ, RZ, 0x10000 ;  /* 0x00010000ff087424 */ /* 0x000fc800078e00ff */
[----:B------:R2:W-:Y:S01]  /*1ace0*/  SYNCS.ARRIVE.TRANS64 RZ, [R7+URZ+0x28cb0], R8 ;  /* 0x028cb00807ff79a7 */ /* 0x0005e2000800003f */
[----:B-1----:R-:W-:-:S04]  /*1acf0*/  LOP3.LUT R9, R9, 0x1f, RZ, 0xc0, !PT ;  /* 0x0000001f09097812 */ /* 0x002fc800078ec0ff */
[----:B------:R-:W-:-:S13]  /*1ad00*/  ISETP.NE.AND P0, PT, R9, RZ, PT ;  /* 0x000000ff0900720c */ /* 0x000fda0003f05270 */
[----:B--2---:R-:W-:Y:S05]  /*1ad10*/  @!P0 BRA `(.L_x_2851) ;  /* 0x0000000000048947 */ /* 0x004fea0003800000 */
[----:B------:R-:W-:Y:S01]  /*1ad20*/  BPT.TRAP 0x1 ;  /* 0x000000040000795c */ /* 0x000fe20000300000 */
.L_x_2851:
[----:B------:R-:W-:Y:S05]  /*1ad30*/  BSYNC B2 ;  /* 0x0000000000027941 */ /* 0x000fea0003800000 */
.L_x_2850:
        /* <DEDUP_REMOVED lines=10> */
.L_x_2852:
        /* <DEDUP_REMOVED lines=10> */
[----:B------:R-:W-:Y:S01]  /*1ae80*/  R2UR UR6, R10 ;  /* 0x000000000a0672ca */ /* 0x000fe200000e0000 */
[----:B------:R-:W-:Y:S01]  /*1ae90*/  VIADD R9, R8, 0x2400 ;  /* 0x0000240008097836 */ /* 0x000fe20000000000 */
[----:B------:R-:W-:Y:S01]  /*1aea0*/  R2UR UR7, R11 ;  /* 0x000000000b0772ca */ /* 0x000fe200000e0000 */
[----:B------:R-:W-:Y:S01]  /*1aeb0*/  UMOV UR10, 0x40 ;  /* 0x00000040000a7882 */ /* 0x000fe20000000000 */
[----:B------:R-:W-:-:S13]  /*1aec0*/  PLOP3.LUT P0, PT, PT, PT, PT, 0x80, 0x0 ;  /* 0x000000000000781c */ /* 0x000fda0003f0f070 */
.L_x_2853:
        /* <DEDUP_REMOVED lines=15> */
.L_x_2854:
        /* <DEDUP_REMOVED lines=15> */
.L_x_2855:
        /* <DEDUP_REMOVED lines=15> */
.L_x_2856:
        /* <DEDUP_REMOVED lines=15> */
.L_x_2857:
        /* <DEDUP_REMOVED lines=15> */
.L_x_2858:
        /* <DEDUP_REMOVED lines=15> */
.L_x_2859:
        /* <DEDUP_REMOVED lines=10> */
.L_x_2842:
[----:B------:R-:W-:Y:S05]  /*1b510*/  BSYNC B1 ;  /* 0x0000000000017941 */ /* 0x000fea0003800000 */
.L_x_2841:
[----:B------:R-:W1:Y:S04]  /*1b520*/  LDL.LU R10, [R1+0x10] ;  /* 0x00001000010a7983 */ /* 0x000e680000300800 */
[----:B------:R-:W2:Y:S01]  /*1b530*/  LDL.LU R9, [R1+0x18] ;  /* 0x0000180001097983 */ /* 0x000ea20000300800 */
[----:B------:R-:W-:Y:S01]  /*1b540*/  VIADD R5, R5, 0xfffffffe ;  /* 0xfffffffe05057836 */ /* 0x000fe20000000000 */
[----:B------:R-:W-:-:S04]  /*1b550*/  PLOP3.LUT P0, PT, PT, PT, PT, 0x8, 0x0 ;  /* 0x000000000000781c */ /* 0x000fc80003f0e170 */
[----:B------:R-:W-:Y:S01]  /*1b560*/  ISETP.GE.AND P2, PT, R5, R3, PT ;  /* 0x000000030500720c */ /* 0x000fe20003f46270 */
[----:B-1----:R-:W-:-:S05]  /*1b570*/  VIADD R6, R10, 0x1 ;  /* 0x000000010a067836 */ /* 0x002fca0000000000 */
[----:B------:R-:W-:-:S04]  /*1b580*/  ISETP.NE.AND P1, PT, R6, 0x2, PT ;  /* 0x000000020600780c */ /* 0x000fc80003f25270 */
[----:B------:R-:W-:Y:S02]  /*1b590*/  SEL R7, RZ, 0x1, P1 ;  /* 0x00000001ff077807 */ /* 0x000fe40000800000 */
[----:B------:R-:W-:Y:S02]  /*1b5a0*/  SEL R6, R6, RZ, P1 ;  /* 0x000000ff06067207 */ /* 0x000fe40000800000 */
[----:B--2---:R-:W-:-:S03]  /*1b5b0*/  LOP3.LUT R9, R9, R7, RZ, 0x3c, !PT ;  /* 0x0000000709097212 */ /* 0x004fc600078e3cff */
[----:B------:R1:W-:Y:S04]  /*1b5c0*/  STL [R1+0x10], R6 ;  /* 0x0000100601007387 */ /* 0x0003e80000100800 */
[----:B------:R1:W-:Y:S01]  /*1b5d0*/  STL [R1+0x18], R9 ;  /* 0x0000180901007387 */ /* 0x0003e20000100800 */
[----:B------:R-:W-:Y:S05]  /*1b5e0*/  @!P2 BRA `(.L_x_2835) ;  /* 0x0000000c0020a947 */ /* 0x000fea0003800000 */
.L_x_2879:
[----:B------:R-:W-:Y:S05]  /*1b5f0*/  YIELD ;  /* 0x0000000000007946 */ /* 0x000fea0003800000 */
[----:B------:R-:W-:Y:S04]  /*1b600*/  BSSY B1, `(.L_x_2860) ;  /* 0x00000ba000017945 */ /* 0x000fe80003800000 */
[----:B--2---:R-:W-:Y:S05]  /*1b610*/  @!P6 BRA `(.L_x_2861) ;  /* 0x0000000800e0e947 */ /* 0x004fea0003800000 */
[----:B-1----:R-:W2:Y:S04]  /*1b620*/  LDL R6, [R1+0x10] ;  /* 0x0000100001067983 */ /* 0x002ea80000100800 */
        /* <DEDUP_REMOVED lines=9> */
.L_x_3054:
[----:B------:R-:W-:Y:S05]  /*1b6c0*/  BSYNC B2 ;  /* 0x0000000000027941 */ /* 0x000fea0003800000 */
.L_x_2862:
        /* <DEDUP_REMOVED lines=9> */
.L_x_2865:
[----:B------:R-:W-:Y:S05]  /*1b760*/  BSYNC B2 ;  /* 0x0000000000027941 */ /* 0x000fea0003800000 */
.L_x_2864:
        /* <DEDUP_REMOVED lines=12> */
.L_x_2866:
        /* <DEDUP_REMOVED lines=13> */
.L_x_3055:
[----:B------:R-:W-:Y:S05]  /*1b900*/  BSYNC B2 ;  /* 0x0000000000027941 */ /* 0x000fea0003800000 */
.L_x_2867:
[----:B------:R-:W-:Y:S01]  /*1b910*/  BSSY B2, `(.L_x_2869) ;  /* 0x000000b000027945 */ /* 0x000fe20003800000 */
[----:B------:R-:W-:Y:S02]  /*1b920*/  IMAD.MOV.U32 R10, RZ, RZ, 0x0 ;  /* 0x00000000ff0a7424 */ /* 0x000fe400078e00ff */
[----:B------:R-:W-:Y:S01]  /*1b930*/  IMAD.MOV.U32 R11, RZ, RZ, 0x12f00000 ;  /* 0x12f00000ff0b7424 */ /* 0x000fe200078e00ff */
[----:B------:R-:W-:Y:S06]  /*1b940*/  @P2 BRA `(.L_x_2870) ;  /* 0x00000000001c2947 */ /* 0x000fec0003800000 */
[----:B------:R-:W3:Y:S01]  /*1b950*/  S2R R8, SR_TID.X ;  /* 0x0000000000087919 */ /* 0x000ee20000002100 */
[----:B-12---:R-:W-:-:S04]  /*1b960*/  IMAD.MOV.U32 R7, RZ, RZ, 0x10000 ;  /* 0x00010000ff077424 */ /* 0x006fc800078e00ff */
[----:B------:R4:W-:Y:S01]  /*1b970*/  SYNCS.ARRIVE.TRANS64 RZ, [R6+URZ+0x28cb0], R7 ;  /* 0x028cb00706ff79a7 */ /* 0x0009e2000800003f */
[----:B---3--:R-:W-:-:S04]  /*1b980*/  LOP3.LUT R8, R8, 0x1f, RZ, 0xc0, !PT ;  /* 0x0000001f08087812 */ /* 0x008fc800078ec0ff */
[----:B------:R-:W-:-:S13]  /*1b990*/  ISETP.NE.AND P1, PT, R8, RZ, PT ;  /* 0x000000ff0800720c */ /* 0x000fda0003f25270 */
[----:B----4-:R-:W-:Y:S05]  /*1b9a0*/  @!P1 BRA `(.L_x_2870) ;  /* 0x0000000000049947 */ /* 0x010fea0003800000 */
[----:B------:R-:W-:Y:S01]  /*1b9b0*/  BPT.TRAP 0x1 ;  /* 0x000000040000795c */ /* 0x000fe20000300000 */
.L_x_2870:
[----:B------:R-:W-:Y:S05]  /*1b9c0*/  BSYNC B2 ;  /* 0x0000000000027941 */ /* 0x000fea0003800000 */
.L_x_2869:
        /* <DEDUP_REMOVED lines=10> */
.L_x_2871:
        /* <DEDUP_REMOVED lines=15> */
.L_x_2872:
        /* <DEDUP_REMOVED lines=15> */
.L_x_2873:
        /* <DEDUP_REMOVED lines=15> */
.L_x_2874:
        /* <DEDUP_REMOVED lines=15> */
.L_x_2875:
        /* <DEDUP_REMOVED lines=15> */
.L_x_2876:
        /* <DEDUP_REMOVED lines=15> */
.L_x_2877:
        /* <DEDUP_REMOVED lines=15> */
.L_x_2878:
        /* <DEDUP_REMOVED lines=10> */
.L_x_2861:
[----:B------:R-:W-:Y:S05]  /*1c1a0*/  BSYNC B1 ;  /* 0x0000000000017941 */ /* 0x000fea0003800000 */
.L_x_2860:
[----:B------:R-:W1:Y:S04]  /*1c1b0*/  LDL.LU R10, [R1+0x10] ;  /* 0x00001000010a7983 */ /* 0x000e680000300800 */
[----:B------:R-:W2:Y:S01]  /*1c1c0*/  LDL.LU R8, [R1+0x18] ;  /* 0x0000180001087983 */ /* 0x000ea20000300800 */
[C---:B------:R-:W-:Y:S01]  /*1c1d0*/  ISETP.GT.AND P2, PT, R5.reuse, R3, PT ;  /* 0x000000030500720c */ /* 0x040fe20003f44270 */
[----:B------:R-:W-:Y:S02]  /*1c1e0*/  VIADD R5, R5, 0xffffffff ;  /* 0xffffffff05057836 */ /* 0x000fe40000000000 */
[----:B-1----:R-:W-:-:S05]  /*1c1f0*/  VIADD R6, R10, 0x1 ;  /* 0x000000010a067836 */ /* 0x002fca0000000000 */
[----:B------:R-:W-:-:S04]  /*1c200*/  ISETP.NE.AND P1, PT, R6, 0x2, PT ;  /* 0x000000020600780c */ /* 0x000fc80003f25270 */
[----:B------:R-:W-:Y:S02]  /*1c210*/  SEL R7, RZ, 0x1, P1 ;  /* 0x00000001ff077807 */ /* 0x000fe40000800000 */
[----:B------:R-:W-:Y:S02]  /*1c220*/  SEL R6, R6, RZ, P1 ;  /* 0x000000ff06067207 */ /* 0x000fe40000800000 */
[----:B--2---:R-:W-:-:S05]  /*1c230*/  LOP3.LUT R8, R8, R7, RZ, 0x3c, !PT ;  /* 0x0000000708087212 */ /* 0x004fca00078e3cff */
[----:B------:R2:W-:Y:S04]  /*1c240*/  STL [R1+0x18], R8 ;  /* 0x0000180801007387 */ /* 0x0005e80000100800 */
[----:B------:R2:W-:Y:S01]  /*1c250*/  STL [R1+0x10], R6 ;  /* 0x0000100601007387 */ /* 0x0005e20000100800 */
[----:B------:R-:W-:Y:S05]  /*1c260*/  @P2 BRA `(.L_x_2879) ;  /* 0xfffffff000e02947 */ /* 0x000fea000383ffff */
.L_x_2835:
[----:B------:R-:W-:Y:S05]  /*1c270*/  BSYNC B0 ;  /* 0x0000000000007941 */ /* 0x000fea0003800000 */
.L_x_2834:
[----:B--2---:R-:W2:Y:S01]  /*1c280*/  LDL R8, [R1+0x28] ;  /* 0x0000280001087983 */ /* 0x004ea20000100800 */
[----:B------:R-:W3:Y:S01]  /*1c290*/  LDC R0, c[0x0][0x448] ;  /* 0x00011200ff007b82 */ /* 0x000ee20000000800 */
[----:B------:R-:W-:Y:S07]  /*1c2a0*/  @!P0 WARPSYNC.ALL ;  /* 0x0000000000008948 */ /* 0x000fee0003800000 */
[----:B------:R-:W-:Y:S01]  /*1c2b0*/  @!P0 BAR.SYNC.DEFER_BLOCKING 0xc, 0x180 ;  /* 0x0306000000008b1d */ /* 0x000fe20000010000 */
[----:B---3--:R-:W-:-:S13]  /*1c2c0*/  ISETP.NE.AND P1, PT, R0, 0x1, PT ;  /* 0x000000010000780c */ /* 0x008fda0003f25270 */
[----:B------:R-:W3:Y:S08]  /*1c2d0*/  @P1 LDC R0, c[0x0][0x44c] ;  /* 0x00011300ff001b82 */ /* 0x000ef00000000800 */
[----:B------:R-:W4:Y:S01]  /*1c2e0*/  @P1 LDC R3, c[0x0][0x450] ;  /* 0x00011400ff031b82 */ /* 0x000f220000000800 */
[----:B--2---:R-:W-:-:S04]  /*1c2f0*/  VIADD R2, R8, 0x3f ;  /* 0x0000003f08027836 */ /* 0x004fc80000000000 */
[----:B---3--:R-:W-:-:S05]  /*1c300*/  @P1 IMAD.HI.U32 R0, R2, R0, RZ ;  /* 0x0000000002001227 */ /* 0x008fca00078e00ff */
[----:B----4-:R-:W-:-:S05]  /*1c310*/  @P1 SHF.R.U32.HI R2, RZ, R3, R0 ;  /* 0x00000003ff021219 */ /* 0x010fca0000011600 */
[----:B------:R-:W-:Y:S02]  /*1c320*/  IMAD.IADD R0, R20, 0x1, R2 ;  /* 0x0000000114007824 */ /* 0x000fe400078e0202 */
[----:B------:R-:W2:Y:S02]  /*1c330*/  LDC.64 R2, c[0x0][0x9e0] ;  /* 0x00027800ff027b82 */ /* 0x000ea40000000a00 */
[----:B--2---:R-:W-:Y:S01]  /*1c340*/  ISETP.GE.AND P2, PT, R3, 0x1, PT ;  /* 0x000000010300780c */ /* 0x004fe20003f46270 */
[----:B------:R-:W-:-:S12]  /*1c350*/  IMAD.IADD R2, R0, 0x1, R2 ;  /* 0x0000000100027824 */ /* 0x000fd800078e0202 */
[----:B------:R-:W-:Y:S05]  /*1c360*/  @!P2 BRA `(.L_x_2880) ;  /* 0x000000000048a947 */ /* 0x000fea0003800000 */
[C---:B------:R-:W-:Y:S01]  /*1c370*/  ISETP.GT.AND P0, PT, R0.reuse, RZ, PT ;  /* 0x000000ff0000720c */ /* 0x040fe20003f04270 */
[----:B------:R-:W-:Y:S01]  /*1c380*/  BSSY B0, `(.L_x_2881) ;  /* 0x000000e000007945 */ /* 0x000fe20003800000 */
[----:B------:R-:W-:-:S11]  /*1c390*/  VIADD R5, R0, 0xffffffff ;  /* 0xffffffff00057836 */ /* 0x000fd60000000000 */
[----:B------:R-:W-:Y:S05]  /*1c3a0*/  @P0 BRA `(.L_x_2882) ;  /* 0x00000000001c0947 */ /* 0x000fea0003800000 */
[----:B------:R-:W-:Y:S01]  /*1c3b0*/  ISETP.NE.AND P0, PT, R3, 0x1, PT ;  /* 0x000000010300780c */ /* 0x000fe20003f05270 */
[----:B------:R-:W-:-:S12]  /*1c3c0*/  IMAD.MOV R0, RZ, RZ, -R0 ;  /* 0x000000ffff007224 */ /* 0x000fd800078e0a00 */
[----:B-1----:R-:W1:Y:S02]  /*1c3d0*/  @P0 LDC.64 R6, c[0x0][0x9e8] ;  /* 0x00027a00ff060b82 */ /* 0x002e640000000a00 */
[----:B-1----:R-:W-:-:S05]  /*1c3e0*/  @P0 IMAD.HI.U32 R6, R0, R6, RZ ;  /* 0x0000000600060227 */ /* 0x002fca00078e00ff */
[----:B------:R-:W-:-:S04]  /*1c3f0*/  @P0 SHF.R.U32.HI R0, RZ, R7, R6 ;  /* 0x00000007ff000219 */ /* 0x000fc80000011606 */
[----:B------:R-:W-:Y:S01]  /*1c400*/  LOP3.LUT R5, RZ, R0, RZ, 0x33, !PT ;  /* 0x00000000ff057212 */ /* 0x000fe200078e33ff */
[----:B------:R-:W-:Y:S06]  /*1c410*/  BRA `(.L_x_2883) ;  /* 0x0000000000107947 */ /* 0x000fec0003800000 */
.L_x_2882:
[----:B------:R-:W-:-:S13]  /*1c420*/  ISETP.NE.AND P0, PT, R3, 0x1, PT ;  /* 0x000000010300780c */ /* 0x000fda0003f05270 */
[----:B-1----:R-:W1:Y:S02]  /*1c430*/  @P0 LDC.64 R6, c[0x0][0x9e8] ;  /* 0x00027a00ff060b82 */ /* 0x002e640000000a00 */
[----:B-1----:R-:W-:-:S05]  /*1c440*/  @P0 IMAD.HI.U32 R6, R5, R6, RZ ;  /* 0x0000000605060227 */ /* 0x002fca00078e00ff */
[----:B------:R-:W-:-:S07]  /*1c450*/  @P0 SHF.R.U32.HI R5, RZ, R7, R6 ;  /* 0x00000007ff050219 */ /* 0x000fce0000011606 */
.L_x_2883:
[----:B------:R-:W-:Y:S05]  /*1c460*/  BSYNC B0 ;  /* 0x0000000000007941 */ /* 0x000fea0003800000 */
.L_x_2881:
[----:B------:R-:W-:-:S05]  /*1c470*/  IMAD R5, R5, R3, R3 ;  /* 0x0000000305057224 */ /* 0x000fca00078e0203 */
[----:B------:R-:W-:-:S07]  /*1c480*/  VIMNMX R2, R2, R5, PT ;  /* 0x0000000502027248 */ /* 0x000fce0003fe0100 */
.L_x_2880:
[----:B------:R-:W2:Y:S01]  /*1c490*/  LDL R7, [R1+0x5c] ;  /* 0x00005c0001077983 */ /* 0x000ea20000100800 */
[----:B------:R-:W3:Y:S01]  /*1c4a0*/  @P1 LDC R5, c[0x0][0x44c] ;  /* 0x00011300ff051b82 */ /* 0x000ee20000000800 */
[----:B------:R-:W-:Y:S01]  /*1c4b0*/  IMAD.MOV.U32 R0, RZ, RZ, R8 ;  /* 0x000000ffff007224 */ /* 0x000fe200078e0008 */
[----:B------:R-:W-:-:S06]  /*1c4c0*/  ULDC UR4, c[0x0][0x9dc] ;  /* 0x0002770000047ab9 */ /* 0x000fcc0000000800 */
[----:B-1----:R-:W1:Y:S01]  /*1c4d0*/  @P1 LDC R6, c[0x0][0x450] ;  /* 0x00011400ff061b82 */ /* 0x002e620000000800 */
[----:B---3--:R-:W-:-:S05]  /*1c4e0*/  @P1 IMAD.HI.U32 R5, R8, R5, RZ ;  /* 0x0000000508051227 */ /* 0x008fca00078e00ff */
[----:B-1----:R-:W-:Y:S01]  /*1c4f0*/  @P1 SHF.R.U32.HI R0, RZ, R6, R5 ;  /* 0x00000006ff001219 */ /* 0x002fe20000011605 */
[----:B------:R-:W-:-:S04]  /*1c500*/  VIADD R5, R2, 0x3f ;  /* 0x0000003f02057836 */ /* 0x000fc80000000000 */
[----:B------:R-:W-:Y:S01]  /*1c510*/  IMAD.IADD R2, R17, 0x1, R0 ;  /* 0x0000000111027824 */ /* 0x000fe200078e0200 */
[----:B------:R-:W-:-:S04]  /*1c520*/  SHF.R.S32.HI R0, RZ, 0x1f, R5 ;  /* 0x0000001fff007819 */ /* 0x000fc80000011405 */
[----:B------:R-:W-:-:S04]  /*1c530*/  LEA.HI R0, R0, R5, RZ, 0x6 ;  /* 0x0000000500007211 */ /* 0x000fc800078f30ff */
[----:B------:R-:W-:Y:S01]  /*1c540*/  SHF.R.S32.HI R8, RZ, 0x6, R0 ;  /* 0x00000006ff087819 */ /* 0x000fe20000011400 */
[----:B------:R-:W-:-:S04]  /*1c550*/  VIADD R0, R2, -UR4 ;  /* 0x8000000402007c36 */ /* 0x000fc80008000000 */
[----:B------:R1:W-:Y:S01]  /*1c560*/  STL [R1+0x58], R8 ;  /* 0x0000580801007387 */ /* 0x0003e20000100800 */
[----:B--2---:R-:W-:Y:S01]  /*1c570*/  VIMNMX R5, R7, R8, PT ;  /* 0x0000000807057248 */ /* 0x004fe20003fe0100 */
[----:B-1----:R-:W-:Y:S06]  /*1c580*/  @!P2 BRA `(.L_x_2884) ;  /* 0x000000000044a947 */ /* 0x002fec0003800000 */
        /* <DEDUP_REMOVED lines=10> */
.L_x_2886:
[----:B------:R-:W-:-:S13]  /*1c630*/  ISETP.NE.AND P0, PT, R3, 0x1, PT ;  /* 0x000000010300780c */ /* 0x000fda0003f05270 */
[----:B------:R-:W1:Y:S02]  /*1c640*/  @P0 LDC.64 R6, c[0x0][0x9e8] ;  /* 0x00027a00ff060b82 */ /* 0x000e640000000a00 */
[----:B-1----:R-:W-:-:S05]  /*1c650*/  @P0 IMAD.HI.U32 R6, R2, R6, RZ ;  /* 0x0000000602060227 */ /* 0x002fca00078e00ff */
[----:B------:R-:W-:-:S07]  /*1c660*/  @P0 SHF.R.U32.HI R2, RZ, R7, R6 ;  /* 0x00000007ff020219 */ /* 0x000fce0000011606 */
.L_x_2887:
[----:B------:R-:W-:Y:S05]  /*1c670*/  BSYNC B0 ;  /* 0x0000000000007941 */ /* 0x000fea0003800000 */
.L_x_2885:
[----:B------:R-:W-:-:S05]  /*1c680*/  IMAD R2, R2, R3, RZ ;  /* 0x0000000302027224 */ /* 0x000fca00078e02ff */
[----:B------:R-:W-:-:S07]  /*1c690*/  VIMNMX R0, R0, R2, !PT ;  /* 0x0000000200007248 */ /* 0x000fce0007fe0100 */
.L_x_2884:
[----:B------:R-:W-:Y:S01]  /*1c6a0*/  SHF.R.S32.HI R2, RZ, 0x1f, R0 ;  /* 0x0000001fff027819 */ /* 0x000fe20000011400 */
[----:B------:R-:W-:Y:S01]  /*1c6b0*/  BSSY B0, `(.L_x_2888) ;  /* 0x0000025000007945 */ /* 0x000fe20003800000 */
[----:B------:R-:W-:Y:S02]  /*1c6c0*/  ISETP.NE.AND P1, PT, R4, RZ, PT ;  /* 0x000000ff0400720c */ /* 0x000fe40003f25270 */
[----:B------:R-:W-:-:S04]  /*1c6d0*/  LEA.HI R2, R2, R0, RZ, 0x6 ;  /* 0x0000000002027211 */ /* 0x000fc800078f30ff */
[----:B------:R-:W-:-:S04]  /*1c6e0*/  SHF.R.S32.HI R2, RZ, 0x6, R2 ;  /* 0x00000006ff027819 */ /* 0x000fc80000011402 */
[----:B------:R-:W-:-:S03]  /*1c6f0*/  VIMNMX R8, RZ, R2, !PT ;  /* 0x00000002ff087248 */ /* 0x000fc60007fe0100 */
[----:B------:R-:W1:Y:S01]  /*1c700*/  @!P1 LDC R4, c[0x0][0x9f0] ;  /* 0x00027c00ff049b82 */ /* 0x000e620000000800 */
[----:B------:R-:W-:Y:S01]  /*1c710*/  ISETP.GT.AND P0, PT, R5, R8, PT ;  /* 0x000000080500720c */ /* 0x000fe20003f04270 */
[----:B------:R2:W-:Y:S04]  /*1c720*/  STL [R1+0x34], R8 ;  /* 0x0000340801007387 */ /* 0x0005e80000100800 */
[----:B------:R2:W-:Y:S08]  /*1c730*/  STL [R1+0x3c], RZ ;  /* 0x00003cff01007387 */ /* 0x0005f00000100800 */
[----:B--2---:R-:W-:Y:S05]  /*1c740*/  @!P0 BRA `(.L_x_2889) ;  /* 0x00000000006c8947 */ /* 0x004fea0003800000 */
[-C--:B-1----:R-:W-:Y:S02]  /*1c750*/  IABS R0, R4.reuse ;  /* 0x0000000400007213 */ /* 0x082fe40000000000 */
[----:B------:R-:W-:Y:S02]  /*1c760*/  IABS R7, R4 ;  /* 0x0000000400077213 */ /* 0x000fe40000000000 */
[----:B------:R-:W1:Y:S03]  /*1c770*/  I2F.RP R2, R0 ;  /* 0x0000000000027306 */ /* 0x000e660000209400 */
[----:B------:R-:W-:-:S05]  /*1c780*/  IMAD.MOV R7, RZ, RZ, -R7 ;  /* 0x000000ffff077224 */ /* 0x000fca00078e0a07 */
[----:B-1----:R-:W1:Y:S02]  /*1c790*/  MUFU.RCP R2, R2 ;  /* 0x0000000200027308 */ /* 0x002e640000001000 */
[----:B-1----:R-:W-:-:S06]  /*1c7a0*/  VIADD R2, R2, 0xffffffe ;  /* 0x0ffffffe02027836 */ /* 0x002fcc0000000000 */
[----:B------:R-:W1:Y:S02]  /*1c7b0*/  F2I.FTZ.U32.TRUNC.NTZ R3, R2 ;  /* 0x0000000200037305 */ /* 0x000e64000021f000 */
[----:B-1----:R-:W-:-:S04]  /*1c7c0*/  IMAD.MOV R2, RZ, RZ, -R3 ;  /* 0x000000ffff027224 */ /* 0x002fc800078e0a03 */
        /* <DEDUP_REMOVED lines=19> */
.L_x_2889:
[----:B------:R-:W-:Y:S05]  /*1c900*/  BSYNC B0 ;  /* 0x0000000000007941 */ /* 0x000fea0003800000 */
.L_x_2888:
[----:B------:R-:W3:Y:S04]  /*1c910*/  LDL R0, [R1+0x3c] ;  /* 0x00003c0001007983 */ /* 0x000ee80000100800 */
[----:B--2---:R-:W3:Y:S01]  /*1c920*/  LDL R2, [R1+0x50] ;  /* 0x0000500001027983 */ /* 0x004ee20000100800 */
[----:B------:R-:W-:Y:S01]  /*1c930*/  BSSY B7, `(.L_x_2890) ;  /* 0x00004b2000077945 */ /* 0x000fe20003800000 */
[----:B---3--:R-:W-:-:S05]  /*1c940*/  IMAD R2, R2, R0, R8 ;  /* 0x0000000002027224 */ /* 0x008fca00078e0208 */
[----:B------:R-:W-:Y:S01]  /*1c950*/  VIADDMNMX R0, R2, R0, R5, PT ;  /* 0x0000000002007246 */ /* 0x000fe20003800105 */
        /* <DEDUP_REMOVED lines=10> */
[----:B------:R-:W3:Y:S01]  /*1ca00*/  LDC.64 R2, c[0x0][0xc60] ;  /* 0x00031800ff027b82 */ /* 0x000ee20000000a00 */
[----:B------:R-:W2:Y:S02]  /*1ca10*/  FLO.U32 R0, UR4 ;  /* 0x0000000400007d00 */ /* 0x000ea400080e0000 */
[----:B--2---:R-:W-:-:S06]  /*1ca20*/  ISETP.EQ.U32.AND P0, PT, R0, R5, PT ;  /* 0x000000050000720c */ /* 0x004fcc0003f02070 */
[----:B------:R-:W3:Y:S07]  /*1ca30*/  POPC R5, UR4 ;  /* 0x0000000400057d09 */ /* 0x000eee0008000000 */
[----:B---3--:R-:W2:Y:S01]  /*1ca40*/  @P0 ATOMG.E.ADD.STRONG.GPU PT, R3, desc[UR42][R2.64], R5 ;  /* 0x00000005020309a8 */ /* 0x008ea200081ee1ea */
[----:B-1----:R-:W1:Y:S02]  /*1ca50*/  S2R R4, SR_LTMASK ;  /* 0x0000000000047919 */ /* 0x002e640000003900 */
[----:B-1----:R-:W-:-:S04]  /*1ca60*/  LOP3.LUT R4, R4, UR4, RZ, 0xc0, !PT ;  /* 0x0000000404047c12 */ /* 0x002fc8000f8ec0ff */
[----:B------:R-:W1:Y:S01]  /*1ca70*/  POPC R7, R4 ;  /* 0x0000000400077309 */ /* 0x000e620000000000 */
[----:B--2---:R-:W1:Y:S02]  /*1ca80*/  SHFL.IDX PT, R0, R3, R0, 0x1f ;  /* 0x00001f0003007589 */ /* 0x004e6400000e0000 */
[----:B-1----:R-:W-:-:S05]  /*1ca90*/  IADD3 R0, R0, UR37, R7 ;  /* 0x0000002500007c10 */ /* 0x002fca000fffe007 */
[----:B------:R2:W-:Y:S01]  /*1caa0*/  STL [R1], R0 ;  /* 0x0000000001007387 */ /* 0x0005e20000100800 */
[----:B------:R-:W-:Y:S05]  /*1cab0*/  BRA `(.L_x_2892) ;  /* 0x0000004800647947 */ /* 0x000fea0003800000 */
.L_x_2891:
        /* <DEDUP_REMOVED lines=19> */
[----:B01----:R-:W-:Y:S05]  /*1cbf0*/  CALL.ABS.NOINC R2 ;  /* 0x0000000002007343 */ /* 0x003fea0003c00000 */
.L_x_2894:
[----:B------:R-:W-:Y:S05]  /*1cc00*/  BSYNC B6 ;  /* 0x0000000000067941 */ /* 0x000fea0003800000 */
.L_x_2893:
        /* <DEDUP_REMOVED lines=8> */
[----:B------:R2:W3:Y:S01]  /*1cc90*/  LDC.64 R2, c[0x4][R17] ;  /* 0x0100000011027b82 */ /* 0x0004e20000000a00 */
[----:B-1----:R-:W-:Y:S02]  /*1cca0*/  IMAD.U32 R4, RZ, RZ, UR6 ;  /* 0x00000006ff047e24 */ /* 0x002fe4000f8e00ff */
[----:B------:R-:W-:Y:S02]  /*1ccb0*/  IMAD.U32 R5, RZ, RZ, UR7 ;  /* 0x00000007ff057e24 */ /* 0x000fe4000f8e00ff */
[----:B------:R-:W-:Y:S02]  /*1ccc0*/  IMAD.U32 R6, RZ, RZ, UR8 ;  /* 0x00000008ff067e24 */ /* 0x000fe4000f8e00ff */
[----:B------:R-:W-:-:S02]  /*1ccd0*/  IMAD.U32 R7, RZ, RZ, UR9 ;  /* 0x00000009ff077e24 */ /* 0x000fc4000f8e00ff */
[----:B------:R-:W-:Y:S02]  /*1cce0*/  IMAD.U32 R10, RZ, RZ, UR4 ;  /* 0x00000004ff0a7e24 */ /* 0x000fe4000f8e00ff */
[----:B------:R-:W-:Y:S02]  /*1ccf0*/  IMAD.U32 R11, RZ, RZ, UR5 ;  /* 0x00000005ff0b7e24 */ /* 0x000fe4000f8e00ff */
[----:B------:R-:W-:Y:S02]  /*1cd00*/  IMAD.MOV.U32 R8, RZ, RZ, 0x70 ;  /* 0x00000070ff087424 */ /* 0x000fe400078e00ff */
[----:B------:R-:W-:Y:S02]  /*1cd10*/  IMAD.MOV.U32 R12, RZ, RZ, 0x1 ;  /* 0x00000001ff0c7424 */ /* 0x000fe400078e00ff */
[----:B--2---:R-:W-:-:S07]  /*1cd20*/  IMAD.MOV.U32 R13, RZ, RZ, RZ ;  /* 0x000000ffff0d7224 */ /* 0x004fce00078e00ff */
[----:B------:R-:W-:-:S07]  /*1cd30*/  LEPC R20, `(.L_x_2897) ;  /* 0x000000001014794e */ /* 0x000fce0000000000 */
[----:B0--3--:R-:W-:Y:S05]  /*1cd40*/  CALL.ABS.NOINC R2 ;  /* 0x0000000002007343 */ /* 0x009fea0003c00000 */
.L_x_2897:
        /* <DEDUP_REMOVED lines=15> */
.L_x_2896:
[----:B------:R-:W-:Y:S05]  /*1ce40*/  BSYNC B6 ;  /* 0x0000000000067941 */ /* 0x000fea0003800000 */
.L_x_2895:
[----:B------:R-:W2:Y:S01]  /*1ce50*/  LDL R0, [R1+0xc] ;  /* 0x00000c0001007983 */ /* 0x000ea20000100800 */
[----:B------:R-:W-:Y:S02]  /*1ce60*/  ULDC.64 UR4, c[0x0][0x9f8] ;  /* 0x00027e0000047ab9 */ /* 0x000fe40000000a00 */
[----:B------:R-:W-:Y:S01]  /*1ce70*/  ISETP.NE.U32.AND P0, PT, RZ, UR4, PT ;  /* 0x00000004ff007c0c */ /* 0x000fe2000bf05070 */
[----:B------:R-:W3:Y:S03]  /*1ce80*/  LDL R17, [R1+0x30] ;  /* 0x0000300001117983 */ /* 0x000ee60000100800 */
[----:B------:R-:W-:Y:S01]  /*1ce90*/  ISETP.NE.AND.EX P0, PT, RZ, UR5, PT, P0 ;  /* 0x00000005ff007c0c */ /* 0x000fe2000bf05300 */
[----:B------:R-:W-:-:S12]  /*1cea0*/  ULDC.64 UR4, c[0x0][0xa08] ;  /* 0x0002820000047ab9 */ /* 0x000fd80000000a00 */
[----:B------:R-:W4:Y:S01]  /*1ceb0*/  @P0 LDC.64 R2, c[0x0][0x9f8] ;  /* 0x00027e00ff020b82 */ /* 0x000f220000000a00 */
[----:B--2---:R-:W-:Y:S02]  /*1cec0*/  IMAD.MOV.U32 R7, RZ, RZ, R0 ;  /* 0x000000ffff077224 */ /* 0x004fe400078e0000 */
[----:B----4-:R-:W-:-:S05]  /*1ced0*/  @P0 IMAD.WIDE R2, R0, 0x4, R2 ;  /* 0x0000000400020825 */ /* 0x010fca00078e0202 */
[----:B------:R2:W4:Y:S01]  /*1cee0*/  @P0 LDG.E R7, desc[UR42][R2.64] ;  /* 0x0000002a02070981 */ /* 0x000522000c1e1900 */
[----:B---3--:R-:W-:Y:S01]  /*1cef0*/  VIADD R0, R17, 0xffffffff ;  /* 0xffffffff11007836 */ /* 0x008fe20000000000 */
[----:B--2---:R-:W2:Y:S02]  /*1cf00*/  LDC.64 R2, c[0x0][0x418] ;  /* 0x00010600ff027b82 */ /* 0x004ea40000000a00 */
[----:B--2---:R-:W-:Y:S01]  /*1cf10*/  LOP3.LUT P0, RZ, R2, UR4, RZ, 0xfc, !PT ;  /* 0x0000000402ff7c12 */ /* 0x004fe2000f80fcff */
[----:B------:R-:W-:-:S03]  /*1cf20*/  UMOV UR4, 0xffffffff ;  /* 0xffffffff00047882 */ /* 0x000fc60000000000 */
[----:B------:R-:W-:Y:S02]  /*1cf30*/  LOP3.LUT P0, RZ, R3, UR5, RZ, 0xfc, P0 ;  /* 0x0000000503ff7c12 */ /* 0x000fe4000800fcff */
[----:B----4-:R-:W-:Y:S01]  /*1cf40*/  SHF.R.S32.HI R8, RZ, 0x1f, R7 ;  /* 0x0000001fff087819 */ /* 0x010fe20000011407 */
        /* <DEDUP_REMOVED lines=8> */
.L_x_3058:
[----:B-1----:R-:W4:Y:S01]  /*1cfd0*/  LDL.LU R4, [R1+0x1c] ;  /* 0x00001c0001047983 */ /* 0x002f220000300800 */
[----:B------:R-:W-:Y:S02]  /*1cfe0*/  PLOP3.LUT P1, PT, PT, PT, PT, 0x8, 0x0 ;  /* 0x000000000000781c */ /* 0x000fe40003f2e170 */
[----:B---3--:R-:W-:Y:S01]  /*1cff0*/  ISETP.NE.AND P0, PT, R14, RZ, PT ;  /* 0x000000ff0e00720c */ /* 0x008fe20003f05270 */
[----:B------:R1:W-:Y:S01]  /*1d000*/  STL [R1+0x2c], R0 ;  /* 0x00002c0001007387 */ /* 0x0003e20000100800 */
[----:B----4-:R-:W-:-:S09]  /*1d010*/  LOP3.LUT R4, R4, 0xfffffffe, RZ, 0xc0, !PT ;  /* 0xfffffffe04047812 */ /* 0x010fd200078ec0ff */
[----:B------:R-:W-:-:S05]  /*1d020*/  @P1 LOP3.LUT R4, R4, 0x1, RZ, 0xfc, !PT ;  /* 0x0000000104041812 */ /* 0x000fca00078efcff */
[----:B------:R1:W-:Y:S01]  /*1d030*/  STL [R1+0x1c], R4 ;  /* 0x00001c0401007387 */ /* 0x0003e20000100800 */
[----:B------:R-:W-:Y:S05]  /*1d040*/  @P0 BRA `(.L_x_2899) ;  /* 0x00000004000c0947 */ /* 0x000fea0003800000 */
[----:B------:R-:W-:-:S03]  /*1d050*/  UMOV UR4, 0xffffffff ;  /* 0xffffffff00047882 */ /* 0x000fc60000000000 */
[----:B------:R-:W-:Y:S05]  /*1d060*/  BRA.DIV UR4, `(.L_x_2900) ;  /* 0x0000006a04607947 */ /* 0x000fea000b800000 */
[----:B------:R-:W-:-:S13]  /*1d070*/  ELECT P6, URZ, PT ;  /* 0x00000000003f782f */ /* 0x000fda00038c0000 */
.L_x_3061:
[----:B------:R-:W-:Y:S05]  /*1d080*/  @!P6 BRA `(.L_x_2899) ;  /* 0x0000000000fce947 */ /* 0x000fea0003800000 */
[----:B------:R-:W-:-:S04]  /*1d090*/  ISETP.NE.U32.AND P0, PT, R2, RZ, PT ;  /* 0x000000ff0200720c */ /* 0x000fc80003f05070 */
[----:B------:R-:W-:-:S13]  /*1d0a0*/  ISETP.NE.AND.EX P0, PT, R3, RZ, PT, P0 ;  /* 0x000000ff0300720c */ /* 0x000fda0003f05300 */
[----:B------:R-:W-:Y:S05]  /*1d0b0*/  @!P0 BRA `(.L_x_2901) ;  /* 0x0000000000508947 */ /* 0x000fea0003800000 */
[----:B------:R-:W3:Y:S01]  /*1d0c0*/  LDC R6, c[0x0][0x43c] ;  /* 0x00010f00ff067b82 */ /* 0x000ee20000000800 */
[----:B------:R-:W-:Y:S01]  /*1d0d0*/  IMAD.MOV.U32 R9, RZ, RZ, R0 ;  /* 0x000000ffff097224 */ /* 0x000fe200078e0000 */
[----:B------:R-:W-:-:S03]  /*1d0e0*/  ULDC.64 UR4, c[0x0][0x428] ;  /* 0x00010a0000047ab9 */ /* 0x000fc60000000a00 */
[----:B-1----:R-:W-:Y:S01]  /*1d0f0*/  IMAD.MOV.U32 R0, RZ, RZ, R9 ;  /* 0x000000ffff007224 */ /* 0x002fe200078e0009 */
[----:B---3--:R-:W-:-:S13]  /*1d100*/  ISETP.NE.AND P0, PT, R6, 0x1, PT ;  /* 0x000000010600780c */ /* 0x008fda0003f05270 */
        /* <DEDUP_REMOVED lines=15> */
.L_x_2901:
[----:B---3--:R-:W3:Y:S01]  /*1d200*/  LDL R2, [R1+0x14] ;  /* 0x0000140001027983 */ /* 0x008ee20000100800 */
[----:B-1----:R-:W-:Y:S01]  /*1d210*/  IMAD R0, R19, 0x8, R18 ;  /* 0x0000000813007824 */ /* 0x002fe200078e0212 */
[----:B---3--:R-:W-:-:S04]  /*1d220*/  SHF.L.U32 R2, R2, 0x1f, RZ ;  /* 0x0000001f02027819 */ /* 0x008fc800000006ff */
[----:B------:R-:W1:Y:S02]  /*1d230*/  SYNCS.PHASECHK.TRANS64.TRYWAIT P0, [R0+URZ+0x28c40], R2 ;  /* 0x028c4002000075a7 */ /* 0x000e64000800017f */
[----:B-1----:R-:W-:Y:S05]  /*1d240*/  @!P0 BRA `(.L_x_2902) ;  /* 0x0000006800088947 */ /* 0x002fea0003800000 */
.L_x_3062:
[----:B------:R-:W3:Y:S02]  /*1d250*/  S2R R3, SR_TID.X ;  /* 0x0000000000037919 */ /* 0x000ee40000002100 */
[----:B---3--:R-:W-:-:S04]  /*1d260*/  LOP3.LUT R3, R3, 0x7f, RZ, 0xc0, !PT ;  /* 0x0000007f03037812 */ /* 0x008fc800078ec0ff */
[----:B------:R-:W-:-:S13]  /*1d270*/  ISETP.NE.AND P0, PT, R3, RZ, PT ;  /* 0x000000ff0300720c */ /* 0x000fda0003f05270 */
        /* <DEDUP_REMOVED lines=8> */
.L_x_2903:
[----:B------:R-:W3:Y:S04]  /*1d300*/  LDL R4, [R1+0x2c] ;  /* 0x00002c0001047983 */ /* 0x000ee80000100800 */
[----:B------:R-:W4:Y:S04]  /*1d310*/  LDL R3, [R1+0x20] ;  /* 0x0000200001037983 */ /* 0x000f280000100800 */
[----:B-1----:R-:W2:Y:S01]  /*1d320*/  LDL.LU R2, [R1+0x1c] ;  /* 0x00001c0001027983 */ /* 0x002ea20000300800 */
        /* <DEDUP_REMOVED lines=12> */
[----:B---3--:R-:W-:Y:S02]  /*1d3f0*/  R2UR UR11, R4 ;  /* 0x00000000040b72ca */ /* 0x008fe400000e0000 */
[----:B----4-:R-:W-:Y:S02]  /*1d400*/  R2UR UR4, R3 ;  /* 0x00000000030472ca */ /* 0x010fe400000e0000 */
[----:B--2---:R-:W-:-:S04]  /*1d410*/  LOP3.LUT R2, R2, 0xfffffffe, RZ, 0xc0, !PT ;  /* 0xfffffffe02027812 */ /* 0x004fc800078ec0ff */
[----:B------:R-:W-:-:S07]  /*1d420*/  @P0 LOP3.LUT R2, R2, 0x1, RZ, 0xfc, !PT ;  /* 0x0000000102020812 */ /* 0x000fce00078efcff */
[----:B------:R-:W-:Y:S01]  /*1d430*/  ULEA UR11, UR11, UR4, 0x6 ;  /* 0x000000040b0b7291 */ /* 0x000fe2000f8e303f */
[----:B------:R3:W-:Y:S02]  /*1d440*/  STL [R1+0x1c], R2 ;  /* 0x00001c0201007387 */ /* 0x0007e40000100800 */
[----:B------:R-:W-:-:S06]  /*1d450*/  UMOV UR4, 0x0 ;  /* 0x0000000000047882 */ /* 0x000fcc0000000000 */
[----:B------:R3:W-:Y:S01]  /*1d460*/  UTMALDG.4D [UR8], [UR6], desc[UR4] ;  /* 0x00000408060075b4 */ /* 0x0007e20008019000 */
[----:B------:R-:W-:Y:S02]  /*1d470*/  NOP ;  /* 0x0000000000007918 */ /* 0x000fe40000000000 */
.L_x_2899:
[----:B------:R-:W1:Y:S01]  /*1d480*/  LDL.LU R3, [R1+0x40] ;  /* 0x0000400001037983 */ /* 0x000e620000300800 */
[----:B------:R-:W-:Y:S05]  /*1d490*/  WARPSYNC.ALL ;  /* 0x0000000000007948 */ /* 0x000fea0003800000 */
[----:B---3--:R-:W-:Y:S01]  /*1d4a0*/  ULDC.64 UR4, c[0x0][0x298] ;  /* 0x0000a60000047ab9 */ /* 0x008fe20000000a00 */
[----:B------:R-:W-:Y:S01]  /*1d4b0*/  BSSY B6, `(.L_x_2904) ;  /* 0x000001c000067945 */ /* 0x000fe20003800000 */
[----:B------:R-:W-:Y:S01]  /*1d4c0*/  BAR.SYNC.DEFER_BLOCKING 0x8, 0x100 ;  /* 0x0204000000007b1d */ /* 0x000fe20000010000 */
[----:B-1----:R-:W-:Y:S01]  /*1d4d0*/  SHF.R.S32.HI R0, RZ, 0x1f, R3 ;  /* 0x0000001fff007819 */ /* 0x002fe20000011403 */
[----:B------:R-:W-:-:S04]  /*1d4e0*/  IMAD.WIDE.U32 R4, R3, UR4, RZ ;  /* 0x0000000403047c25 */ /* 0x000fc8000f8e00ff */
        /* <DEDUP_REMOVED lines=17> */
[----:B------:R-:W-:Y:S02]  /*1d600*/  IMAD.U32 R10, RZ, RZ, UR8 ;  /* 0x00000008ff0a7e24 */ /* 0x000fe4000f8e00ff */
[----:B------:R-:W-:Y:S02]  /*1d610*/  IMAD.U32 R11, RZ, RZ, UR9 ;  /* 0x00000009ff0b7e24 */ /* 0x000fe4000f8e00ff */
[----:B------:R-:W-:Y:S02]  /*1d620*/  IMAD.MOV.U32 R8, RZ, RZ, 0x70 ;  /* 0x00000070ff087424 */ /* 0x000fe400078e00ff */
[----:B------:R-:W-:Y:S02]  /*1d630*/  IMAD.MOV.U32 R12, RZ, RZ, 0x1 ;  /* 0x00000001ff0c7424 */ /* 0x000fe400078e00ff */
[----:B------:R-:W-:-:S07]  /*1d640*/  IMAD.MOV.U32 R13, RZ, RZ, RZ ;  /* 0x000000ffff0d7224 */ /* 0x000fce00078e00ff */
[----:B------:R-:W-:-:S07]  /*1d650*/  LEPC R20, `(.L_x_2905) ;  /* 0x000000001014794e */ /* 0x000fce0000000000 */
[----:B01----:R-:W-:Y:S05]  /*1d660*/  CALL.ABS.NOINC R2 ;  /* 0x0000000002007343 */ /* 0x003fea0003c00000 */
.L_x_2905:
[----:B------:R-:W-:Y:S05]  /*1d670*/  BSYNC B6 ;  /* 0x0000000000067941 */ /* 0x000fea0003800000 */
.L_x_2904:
[----:B-1----:R-:W3:Y:S01]  /*1d680*/  LDL.LU R0, [R1+0x40] ;  /* 0x0000400001007983 */ /* 0x002ee20000300800 */
[----:B------:R-:W-:Y:S01]  /*1d690*/  ULDC.64 UR6, c[0x0][0xa00] ;  /* 0x0002800000067ab9 */ /* 0x000fe20000000a00 */
[----:B------:R-:W-:Y:S01]  /*1d6a0*/  ULDC.64 UR4, c[0x0][0x2d8] ;  /* 0x0000b60000047ab9 */ /* 0x000fe20000000a00 */
[----:B--2---:R-:W1:Y:S01]  /*1d6b0*/  LDC R7, c[0x0][0x448] ;  /* 0x00011200ff077b82 */ /* 0x004e620000000800 */
[----:B------:R-:W3:Y:S04]  /*1d6c0*/  LDL.LU.64 R2, [R1+0x48] ;  /* 0x0000480001027983 */ /* 0x000ee80000300a00 */
[----:B------:R-:W2:Y:S04]  /*1d6d0*/  LDL R5, [R1+0xc] ;  /* 0x00000c0001057983 */ /* 0x000ea80000100800 */
[----:B------:R-:W4:Y:S01]  /*1d6e0*/  LDL R12, [R1+0x28] ;  /* 0x00002800010c7983 */ /* 0x000f220000100800 */
[----:B------:R-:W-:Y:S01]  /*1d6f0*/  ISETP.NE.U32.AND P0, PT, RZ, UR6, PT ;  /* 0x00000006ff007c0c */ /* 0x000fe2000bf05070 */
[----:B------:R-:W-:-:S03]  /*1d700*/  ULDC UR6, c[0x0][0x2b8] ;  /* 0x0000ae0000067ab9 */ /* 0x000fc60000000800 */
[----:B------:R-:W-:Y:S01]  /*1d710*/  ISETP.NE.AND.EX P0, PT, RZ, UR7, PT, P0 ;  /* 0x00000007ff007c0c */ /* 0x000fe2000bf05300 */
[----:B------:R-:W0:Y:S02]  /*1d720*/  S2R R8, SR_TID.X ;  /* 0x0000000000087919 */ /* 0x000e240000002100 */
[----:B0-----:R-:W-:Y:S02]  /*1d730*/  IMAD.SHL.U32 R8, R8, 0x10, RZ ;  /* 0x0000001008087824 */ /* 0x001fe400078e00ff */
[----:B---3--:R-:W-:Y:S01]  /*1d740*/  IMAD.MOV.U32 R3, RZ, RZ, R0 ;  /* 0x000000ffff037224 */ /* 0x008fe200078e0000 */
[----:B--2---:R-:W-:-:S04]  /*1d750*/  SHF.R.S32.HI R0, RZ, 0x1f, R5 ;  /* 0x0000001fff007819 */ /* 0x004fc80000011405 */
[----:B------:R-:W-:Y:S02]  /*1d760*/  SEL R4, R0, RZ, !P0 ;  /* 0x000000ff00047207 */ /* 0x000fe40004000000 */
[----:B------:R-:W-:Y:S02]  /*1d770*/  SEL R0, R5, RZ, !P0 ;  /* 0x000000ff05007207 */ /* 0x000fe40004000000 */
[----:B------:R-:W0:Y:S01]  /*1d780*/  S2R R5, SR_TID.X ;  /* 0x0000000000057919 */ /* 0x000e220000002100 */
[----:B------:R-:W-:-:S04]  /*1d790*/  IMAD.WIDE.U32 R2, R16, UR4, R2 ;  /* 0x0000000410027c25 */ /* 0x000fc8000f8e0002 */
[----:B------:R-:W-:Y:S01]  /*1d7a0*/  IMAD R3, R16, UR5, R3 ;  /* 0x0000000510037c24 */ /* 0x000fe2000f8e0203 */
[----:B------:R-:W-:Y:S02]  /*1d7b0*/  ULDC.64 UR4, c[0x0][0x2e0] ;  /* 0x0000b80000047ab9 */ /* 0x000fe40000000a00 */
[----:B------:R-:W-:Y:S02]  /*1d7c0*/  IMAD R4, R4, UR4, RZ ;  /* 0x0000000404047c24 */ /* 0x000fe4000f8e02ff */
[----:B------:R-:W-:-:S04]  /*1d7d0*/  IMAD.WIDE.U32 R2, R0, UR4, R2 ;  /* 0x0000000400027c25 */ /* 0x000fc8000f8e0002 */
[----:B------:R-:W-:Y:S01]  /*1d7e0*/  IMAD R0, R0, UR5, R4 ;  /* 0x0000000500007c24 */ /* 0x000fe2000f8e0204 */
[----:B-1----:R-:W-:Y:S01]  /*1d7f0*/  ISETP.NE.AND P0, PT, R7, 0x1, PT ;  /* 0x000000010700780c */ /* 0x002fe20003f05270 */
[----:B------:R-:W1:Y:S01]  /*1d800*/  S2R R9, SR_TID.X ;  /* 0x0000000000097919 */ /* 0x000e620000002100 */
[----:B------:R-:W-:-:S11]  /*1d810*/  ULDC.64 UR4, c[0x0][0x2d0] ;  /* 0x0000b40000047ab9 */ /* 0x000fd60000000a00 */
[----:B------:R-:W2:Y:S01]  /*1d820*/  @P0 LDC R6, c[0x0][0x450] ;  /* 0x00011400ff060b82 */ /* 0x000ea20000000800 */
[----:B0-----:R-:W-:-:S04]  /*1d830*/  LOP3.LUT R5, R5, 0x7f, RZ, 0xc0, !PT ;  /* 0x0000007f05057812 */ /* 0x001fc800078ec0ff */
[----:B------:R-:W-:-:S04]  /*1d840*/  SHF.R.U32.HI R5, RZ, 0x3, R5 ;  /* 0x00000003ff057819 */ /* 0x000fc80000011605 */
[----:B------:R-:W-:Y:S02]  /*1d850*/  LOP3.LUT R8, R5, 0x70, R8, 0xf8, !PT ;  /* 0x0000007005087812 */ /* 0x000fe400078ef808 */
[----:B------:R-:W0:Y:S03]  /*1d860*/  @P0 LDC R5, c[0x0][0x44c] ;  /* 0x00011300ff050b82 */ /* 0x000e260000000800 */
[----:B----4-:R-:W-:Y:S02]  /*1d870*/  IMAD.IADD R4, R8, 0x1, R12 ;  /* 0x0000000108047824 */ /* 0x010fe400078e020c */
[----:B------:R3:W5:Y:S01]  /*1d880*/  LDL R8, [R1+0x60] ;  /* 0x0000600001087983 */ /* 0x0007620000100800 */
[----:B------:R-:W-:Y:S02]  /*1d890*/  IMAD.IADD R3, R3, 0x1, R0 ;  /* 0x0000000103037824 */ /* 0x000fe400078e0200 */
[----:B------:R-:W-:Y:S01]  /*1d8a0*/  IMAD.MOV.U32 R0, RZ, RZ, R4 ;  /* 0x000000ffff007224 */ /* 0x000fe200078e0004 */
[----:B------:R-:W4:Y:S01]  /*1d8b0*/  S2R R10, SR_TID.X ;  /* 0x00000000000a7919 */ /* 0x000f220000002100 */
[----:B0-----:R-:W-:-:S05]  /*1d8c0*/  @P0 IMAD.HI.U32 R5, R4, R5, RZ ;  /* 0x0000000504050227 */ /* 0x001fca00078e00ff */
[----:B--2---:R-:W-:-:S05]  /*1d8d0*/  @P0 SHF.R.U32.HI R0, RZ, R6, R5 ;  /* 0x00000006ff000219 */ /* 0x004fca0000011605 */
        /* <DEDUP_REMOVED lines=9> */
[----:B-1----:R-:W-:-:S04]  /*1d970*/  IMAD.SHL.U32 R9, R9, 0x8, RZ ;  /* 0x0000000809097824 */ /* 0x002fc800078e00ff */
        /* <DEDUP_REMOVED lines=12> */
[----:B---3--:R-:W-:Y:S08]  /*1da40*/  BRA.DIV UR4, `(.L_x_2906) ;  /* 0x00000062041c7947 */ /* 0x008ff0000b800000 */
        /* <DEDUP_REMOVED lines=34> */
.L_x_3071:
        /* <DEDUP_REMOVED lines=10> */
.L_x_2907:
        /* <DEDUP_REMOVED lines=18> */
.L_x_3072:
[----:B------:R-:W-:Y:S05]  /*1de30*/  BSYNC B0 ;  /* 0x0000000000007941 */ /* 0x000fea0003800000 */
.L_x_2908:
        /* <DEDUP_REMOVED lines=13> */
.L_x_3073:
[----:B------:R-:W-:Y:S05]  /*1df10*/  BSYNC B1 ;  /* 0x0000000000017941 */ /* 0x000fea0003800000 */
.L_x_2912:
        /* <DEDUP_REMOVED lines=9> */
.L_x_2915:
[----:B------:R-:W-:Y:S05]  /*1dfb0*/  BSYNC B1 ;  /* 0x0000000000017941 */ /* 0x000fea0003800000 */
.L_x_2914:
        /* <DEDUP_REMOVED lines=12> */
.L_x_2916:
        /* <DEDUP_REMOVED lines=15> */
.L_x_2917:
        /* <DEDUP_REMOVED lines=15> */
.L_x_2918:
        /* <DEDUP_REMOVED lines=15> */
.L_x_2919:
        /* <DEDUP_REMOVED lines=15> */
.L_x_2920:
        /* <DEDUP_REMOVED lines=15> */
.L_x_2921:
        /* <DEDUP_REMOVED lines=15> */
.L_x_2922:
        /* <DEDUP_REMOVED lines=15> */
.L_x_2923:
        /* <DEDUP_REMOVED lines=10> */
.L_x_2911:
[----:B------:R-:W-:Y:S05]  /*1e7b0*/  BSYNC B0 ;  /* 0x0000000000007941 */ /* 0x000fea0003800000 */
.L_x_2910:
        /* <DEDUP_REMOVED lines=8> */
[----:B------:R-:W4:Y:S04]  /*1e840*/  LDL.LU R7, [R1+0x58] ;  /* 0x0000580001077983 */ /* 0x000f280000300800 */
[----:B------:R-:W5:Y:S04]  /*1e850*/  LDL.LU R6, [R1+0x34] ;  /* 0x0000340001067983 */ /* 0x000f680000300800 */
[----:B------:R-:W5:Y:S01]  /*1e860*/  LDL.LU R4, [R1+0x5c] ;  /* 0x00005c0001047983 */ /* 0x000f620000300800 */
[----:B------:R-:W-:Y:S01]  /*1e870*/  BSSY B2, `(.L_x_2926) ;  /* 0x00000e9000027945 */ /* 0x000fe20003800000 */
[----:B--2---:R-:W-:-:S04]  /*1e880*/  VIADD R2, R9, 0x1 ;  /* 0x0000000109027836 */ /* 0x004fc80000000000 */
[----:B---3--:R-:W-:Y:S01]  /*1e890*/  IMAD R2, R2, R8, RZ ;  /* 0x0000000802027224 */ /* 0x008fe200078e02ff */
[----:B------:R-:W-:Y:S02]  /*1e8a0*/  LOP3.LUT R8, RZ, R5, RZ, 0x33, !PT ;  /* 0x00000005ff087212 */ /* 0x000fe400078e33ff */
[----:B----4-:R-:W-:Y:S02]  /*1e8b0*/  LOP3.LUT R3, RZ, R7, RZ, 0x33, !PT ;  /* 0x00000007ff037212 */ /* 0x010fe400078e33ff */
        /* <DEDUP_REMOVED lines=44> */
.L_x_2930:
        /* <DEDUP_REMOVED lines=8> */
.L_x_3074:
[----:B------:R-:W-:Y:S05]  /*1ec00*/  BSYNC B3 ;  /* 0x0000000000037941 */ /* 0x000fea0003800000 */
.L_x_2931:
        /* <DEDUP_REMOVED lines=9> */
.L_x_2934:
[----:B------:R-:W-:Y:S05]  /*1eca0*/  BSYNC B3 ;  /* 0x0000000000037941 */ /* 0x000fea0003800000 */
.L_x_2933:
        /* <DEDUP_REMOVED lines=12> */
.L_x_2935:
        /* <DEDUP_REMOVED lines=13> */
.L_x_3075:
[----:B------:R-:W-:Y:S05]  /*1ee40*/  BSYNC B3 ;  /* 0x0000000000037941 */ /* 0x000fea0003800000 */
.L_x_2936:
        /* <DEDUP_REMOVED lines=11> */
.L_x_2939:
[----:B------:R-:W-:Y:S05]  /*1ef00*/  BSYNC B3 ;  /* 0x0000000000037941 */ /* 0x000fea0003800000 */
.L_x_2938:
        /* <DEDUP_REMOVED lines=9> */
.L_x_2940:
        /* <DEDUP_REMOVED lines=15> */
.L_x_2941:
        /* <DEDUP_REMOVED lines=15> */
.L_x_2942:
        /* <DEDUP_REMOVED lines=15> */
.L_x_2943:
        /* <DEDUP_REMOVED lines=15> */
.L_x_2944:
        /* <DEDUP_REMOVED lines=15> */
.L_x_2945:
        /* <DEDUP_REMOVED lines=15> */
.L_x_2946:
        /* <DEDUP_REMOVED lines=15> */
.L_x_2947:
        /* <DEDUP_REMOVED lines=10> */
.L_x_2929:
[----:B------:R-:W-:Y:S05]  /*1f6d0*/  BSYNC B1 ;  /* 0x0000000000017941 */ /* 0x000fea0003800000 */
.L_x_2928:
[----:B------:R-:W2:Y:S02]  /*1f6e0*/  LDL.LU R5, [R1+0x30] ;  /* 0x0000300001057983 */ /* 0x000ea40000300800 */
[----:B--2---:R-:W-:-:S07]  /*1f6f0*/  VIADD R0, R5, 0xfffffffd ;  /* 0xfffffffd05007836 */ /* 0x004fce0000000000 */
.L_x_2927:
[----:B------:R-:W-:Y:S05]  /*1f700*/  BSYNC B2 ;  /* 0x0000000000027941 */ /* 0x000fea0003800000 */
.L_x_2926:
[----:B------:R-:W-:-:S05]  /*1f710*/  VIADD R8, R8, 0xfffffffe ;  /* 0xfffffffe08087836 */ /* 0x000fca0000000000 */
[----:B------:R-:W-:-:S13]  /*1f720*/  ISETP.NE.AND P0, PT, R8, R4, PT ;  /* 0x000000040800720c */ /* 0x000fda0003f05270 */
[----:B------:R-:W-:Y:S05]  /*1f730*/  @!P0 BRA `(.L_x_2925) ;  /* 0x0000001800d88947 */ /* 0x000fea0003800000 */
.L_x_2988:
        /* <DEDUP_REMOVED lines=35> */
.L_x_2950:
        /* <DEDUP_REMOVED lines=8> */
.L_x_3076:
[----:B------:R-:W-:Y:S05]  /*1f9f0*/  BSYNC B2 ;  /* 0x0000000000027941 */ /* 0x000fea0003800000 */
.L_x_2951:
        /* <DEDUP_REMOVED lines=9> */
.L_x_2954:
[----:B------:R-:W-:Y:S05]  /*1fa90*/  BSYNC B2 ;  /* 0x0000000000027941 */ /* 0x000fea0003800000 */
.L_x_2953:
        /* <DEDUP_REMOVED lines=12> */
.L_x_2955:
        /* <DEDUP_REMOVED lines=13> */
.L_x_3077:
[----:B------:R-:W-:Y:S05]  /*1fc30*/  BSYNC B2 ;  /* 0x0000000000027941 */ /* 0x000fea0003800000 */
.L_x_2956:
        /* <DEDUP_REMOVED lines=11> */
.L_x_2959:
[----:B------:R-:W-:Y:S05]  /*1fcf0*/  BSYNC B2 ;  /* 0x0000000000027941 */ /* 0x000fea0003800000 */
.L_x_2958:
        /* <DEDUP_REMOVED lines=9> */
.L_x_2960:
        /* <DEDUP_REMOVED lines=15> */
.L_x_2961:
        /* <DEDUP_REMOVED lines=15> */
.L_x_2962:
        /* <DEDUP_REMOVED lines=15> */
.L_x_2963:
        /* <DEDUP_REMOVED lines=15> */
.L_x_2964:
        /* <DEDUP_REMOVED lines=15> */
.L_x_2965:
        /* <DEDUP_REMOVED lines=15> */
.L_x_2966:
        /* <DEDUP_REMOVED lines=15> */
.L_x_2967:
        /* <DEDUP_REMOVED lines=10> */
.L_x_2949:
[----:B------:R-:W-:Y:S05]  /*204c0*/  BSYNC B1 ;  /* 0x0000000000017941 */ /* 0x000fea0003800000 */
.L_x_2948:
        /* <DEDUP_REMOVED lines=35> */
.L_x_2970:
        /* <DEDUP_REMOVED lines=8> */
.L_x_3078:
[----:B------:R-:W-:Y:S05]  /*20780*/  BSYNC B2 ;  /* 0x0000000000027941 */ /* 0x000fea0003800000 */
.L_x_2971:
        /* <DEDUP_REMOVED lines=9> */
.L_x_2974:
[----:B------:R-:W-:Y:S05]  /*20820*/  BSYNC B2 ;  /* 0x0000000000027941 */ /* 0x000fea0003800000 */
.L_x_2973:
        /* <DEDUP_REMOVED lines=12> */
.L_x_2975:
        /* <DEDUP_REMOVED lines=13> */
.L_x_3079:
[----:B------:R-:W-:Y:S05]  /*209c0*/  BSYNC B2 ;  /* 0x0000000000027941 */ /* 0x000fea0003800000 */
.L_x_2976:
        /* <DEDUP_REMOVED lines=11> */
.L_x_2979:
[----:B------:R-:W-:Y:S05]  /*20a80*/  BSYNC B2 ;  /* 0x0000000000027941 */ /* 0x000fea0003800000 */
.L_x_2978:
        /* <DEDUP_REMOVED lines=9> */
.L_x_2980:
        /* <DEDUP_REMOVED lines=15> */
.L_x_2981:
        /* <DEDUP_REMOVED lines=15> */
.L_x_2982:
        /* <DEDUP_REMOVED lines=15> */
.L_x_2983:
        /* <DEDUP_REMOVED lines=15> */
.L_x_2984:
        /* <DEDUP_REMOVED lines=15> */
.L_x_2985:
        /* <DEDUP_REMOVED lines=15> */
.L_x_2986:
        /* <DEDUP_REMOVED lines=15> */
.L_x_2987:
        /* <DEDUP_REMOVED lines=10> */
.L_x_2969:
[----:B------:R-:W-:Y:S05]  /*21250*/  BSYNC B1 ;  /* 0x0000000000017941 */ /* 0x000fea0003800000 */
.L_x_2968:
[----:B------:R-:W2:Y:S01]  /*21260*/  LDL R5, [R1+0x24] ;  /* 0x0000240001057983 */ /* 0x000ea20000100800 */
[----:B------:R-:W-:Y:S01]  /*21270*/  VIADD R0, R0, 0xfffffffe ;  /* 0xfffffffe00007836 */ /* 0x000fe20000000000 */
[----:B--2---:R-:W-:-:S13]  /*21280*/  ISETP.GT.AND P0, PT, R6, R5, PT ;  /* 0x000000050600720c */ /* 0x004fda0003f04270 */
[----:B------:R-:W-:Y:S05]  /*21290*/  @P0 BRA `(.L_x_2988) ;  /* 0xffffffe400280947 */ /* 0x000fea000383ffff */
.L_x_2925:
[----:B------:R-:W-:Y:S05]  /*212a0*/  BSYNC B0 ;  /* 0x0000000000007941 */ /* 0x000fea0003800000 */
.L_x_2924:
        /* <DEDUP_REMOVED lines=24> */
.L_x_2990:
[----:B------:R-:W-:Y:S05]  /*21430*/  BSYNC B0 ;  /* 0x0000000000007941 */ /* 0x000fea0003800000 */
.L_x_2989:
[----:B------:R-:W-:-:S07]  /*21440*/  SEL R19, R19, RZ, P0 ;  /* 0x000000ff13137207 */ /* 0x000fce0000000000 */
.L_x_2892:
[----:B------:R-:W-:Y:S05]  /*21450*/  BSYNC B7 ;  /* 0x0000000000077941 */ /* 0x000fea0003800000 */
.L_x_2890:
[----:B--2---:R-:W2:Y:S02]  /*21460*/  LDL R0, [R1+0x1c] ;  /* 0x00001c0001007983 */ /* 0x004ea40000100800 */
        /* <DEDUP_REMOVED lines=13> */
.L_x_2991:
[----:B------:R-:W2:Y:S01]  /*21540*/  S2R R16, SR_TID.X ;  /* 0x0000000000107919 */ /* 0x000ea20000002100 */
[----:B------:R-:W-:Y:S01]  /*21550*/  UMOV UR4, 0xffffffff ;  /* 0xffffffff00047882 */ /* 0x000fe20000000000 */
[----:B--2---:R-:W-:-:S04]  /*21560*/  LOP3.LUT R16, R16, 0x1f, RZ, 0xc0, !PT ;  /* 0x0000001f10107812 */ /* 0x004fc800078ec0ff */
[----:B------:R-:W-:Y:S01]  /*21570*/  ISETP.NE.AND P0, PT, R16, 0x1f, PT ;  /* 0x0000001f1000780c */ /* 0x000fe20003f05270 */
[----:B------:R-:W-:-:S12]  /*21580*/  BRA.DIV UR4, `(.L_x_2993) ;  /* 0x0000002e04307947 */ /* 0x000fd8000b800000 */
[----:B-1----:R-:W2:Y:S01]  /*21590*/  LDL.LU R2, [R1] ;  /* 0x0000000001027983 */ /* 0x002ea20000300800 */
        /* <DEDUP_REMOVED lines=15> */
[----:B------:R-:W-:Y:S01]  /*21690*/  SHFL.IDX PT, R0, R10, 0x1, 0x1f ;  /* 0x00201f000a007f89 */ /* 0x000fe200000e0000 */
        /* <DEDUP_REMOVED lines=10> */
[----:B------:R-:W-:Y:S04]  /*21740*/  SHFL.IDX PT, R5, R10, RZ, 0x1f ;  /* 0x00001fff0a057589 */ /* 0x000fe800000e0000 */
        /* <DEDUP_REMOVED lines=13> */
.L_x_3089:
[----:B------:R-:W-:Y:S02]  /*21820*/  ULDC UR4, c[0x0][0xc38] ;  /* 0x00030e0000047ab9 */ /* 0x000fe40000000800 */
[----:B------:R-:W-:-:S04]  /*21830*/  IMAD.U32 R2, RZ, RZ, UR4 ;  /* 0x00000004ff027e24 */ /* 0x000fc8000f8e00ff */
[----:B-1----:R-:W-:-:S04]  /*21840*/  IMAD R9, R9, R2, RZ ;  /* 0x0000000209097224 */ /* 0x002fc800078e02ff */
[----:B------:R-:W-:-:S05]  /*21850*/  IMAD.IADD R0, R0, 0x1, R9 ;  /* 0x0000000100007824 */ /* 0x000fca00078e0209 */
[----:B------:R-:W-:-:S13]  /*21860*/  ISETP.GT.AND P6, PT, R0, R5, PT ;  /* 0x000000050000720c */ /* 0x000fda0003fc4270 */
[----:B------:R-:W-:Y:S05]  /*21870*/  @P6 BRA `(.L_x_2994) ;  /* 0x0000000000ac6947 */ /* 0x000fea0003800000 */
.L_x_2997:
        /* <DEDUP_REMOVED lines=37> */
.L_x_3097:
[----:B------:R-:W-:Y:S02]  /*21ad0*/  ULDC UR4, c[0x0][0xc38] ;  /* 0x00030e0000047ab9 */ /* 0x000fe40000000800 */
[----:B------:R-:W-:-:S04]  /*21ae0*/  IMAD.U32 R2, RZ, RZ, UR4 ;  /* 0x00000004ff027e24 */ /* 0x000fc8000f8e00ff */
[----:B-1----:R-:W-:-:S04]  /*21af0*/  IMAD R9, R9, R2, RZ ;  /* 0x0000000209097224 */ /* 0x002fc800078e02ff */
[----:B------:R-:W-:-:S05]  /*21b00*/  IMAD.IADD R0, R9, 0x1, R0 ;  /* 0x0000000109007824 */ /* 0x000fca00078e0200 */
[----:B------:R-:W-:-:S13]  /*21b10*/  ISETP.GT.AND P6, PT, R0, R5, PT ;  /* 0x000000050000720c */ /* 0x000fda0003fc4270 */
[----:B------:R-:W-:Y:S05]  /*21b20*/  @!P6 BRA `(.L_x_2997) ;  /* 0xfffffffc0054e947 */ /* 0x000fea000383ffff */
.L_x_2994:
        /* <DEDUP_REMOVED lines=8> */
[----:B-1----:R1:W3:Y:S04]  /*21bb0*/  SHFL.IDX PT, R4, R4, R7, 0x1f ;  /* 0x00001f0704047589 */ /* 0x0022e800000e0000 */
[----:B------:R1:W4:Y:S01]  /*21bc0*/  SHFL.IDX PT, R6, R6, R7, 0x1f ;  /* 0x00001f0706067589 */ /* 0x00032200000e0000 */
[----:B--2---:R-:W-:-:S05]  /*21bd0*/  IMAD.IADD R10, R7, 0x1, R10 ;  /* 0x00000001070a7824 */ /* 0x004fca00078e020a */
[----:B---34-:R1:W-:Y:S02]  /*21be0*/  STL [R1+0xc], R10 ;  /* 0x00000c0a01007387 */ /* 0x0183e40000100800 */
.L_x_3102:
[----:B------:R-:W-:-:S13]  /*21bf0*/  ISETP.NE.AND P0, PT, R0, RZ, PT ;  /* 0x000000ff0000720c */ /* 0x000fda0003f05270 */
[----:B------:R-:W-:Y:S05]  /*21c00*/  @!P0 BRA `(.L_x_2999) ;  /* 0x0000000000108947 */ /* 0x000fea0003800000 */
[----:B------:R-:W-:Y:S01]  /*21c10*/  UMOV UR4, 0xffffffff ;  /* 0xffffffff00047882 */ /* 0x000fe20000000000 */
[----:B-1----:R-:W-:Y:S02]  /*21c20*/  VIADD R7, R7, 0xffffffff ;  /* 0xffffffff07077836 */ /* 0x002fe40000000000 */
[----:B------:R-:W-:Y:S05]  /*21c30*/  BRA.DIV UR4, `(.L_x_3000) ;  /* 0x0000003204247947 */ /* 0x000fea000b800000 */
[----:B------:R3:W4:Y:S02]  /*21c40*/  SHFL.IDX PT, R8, R3, R7, 0x1f ;  /* 0x00001f0703087589 */ /* 0x00072400000e0000 */
.L_x_2999:
[----:B------:R-:W-:Y:S01]  /*21c50*/  ISETP.NE.AND P0, PT, R6, 0x1, PT ;  /* 0x000000010600780c */ /* 0x000fe20003f05270 */
[----:B----4-:R-:W-:-:S05]  /*21c60*/  IMAD R0, R8, R2, R9 ;  /* 0x0000000208007224 */ /* 0x010fca00078e0209 */
[----:B------:R4:W-:Y:S02]  /*21c70*/  STL [R1], R0 ;  /* 0x0000000001007387 */ /* 0x0009e40000100800 */
[----:B----4-:R-:W-:-:S05]  /*21c80*/  IMAD.IADD R0, R5, 0x1, -R0 ;  /* 0x0000000105007824 */ /* 0x010fca00078e0a00 */
[----:B------:R-:W-:Y:S05]  /*21c90*/  @!P0 BRA `(.L_x_3001) ;  /* 0x0000000000e48947 */ /* 0x000fea0003800000 */
[----:B------:R-:W-:-:S04]  /*21ca0*/  IABS R5, R4 ;  /* 0x0000000400057213 */ /* 0x000fc80000000000 */
[----:B-1-3--:R-:W1:Y:S08]  /*21cb0*/  I2F.RP R7, R5 ;  /* 0x0000000500077306 */ /* 0x00ae700000209400 */
[----:B-1----:R-:W1:Y:S02]  /*21cc0*/  MUFU.RCP R7, R7 ;  /* 0x0000000700077308 */ /* 0x002e640000001000 */
[----:B-1----:R-:W-:-:S06]  /*21cd0*/  VIADD R9, R7, 0xffffffe ;  /* 0x0ffffffe07097836 */ /* 0x002fcc0000000000 */
[----:B0-----:R-:W0:Y:S02]  /*21ce0*/  F2I.FTZ.U32.TRUNC.NTZ R3, R9 ;  /* 0x0000000900037305 */ /* 0x001e24000021f000 */
        /* <DEDUP_REMOVED lines=39> */
[----:B------:R-:W-:-:S04]  /*21f60*/  IMAD.MOV R2, RZ, RZ, -R3 ;  /* 0x000000ffff027224 */ /* 0x000fc800078e0a03 */
[----:B------:R-:W-:Y:S01]  /*21f70*/  IMAD R0, R4, R2, R0 ;  /* 0x0000000204007224 */ /* 0x000fe200078e0200 */
[----:B------:R-:W-:-:S04]  /*21f80*/  LOP3.LUT R2, R3, R6, RZ, 0x3c, !PT ;  /* 0x0000000603027212 */ /* 0x000fc800078e3cff */
[----:B------:R-:W-:-:S03]  /*21f90*/  ISETP.GE.AND P2, PT, R2, RZ, PT ;  /* 0x000000ff0200720c */ /* 0x000fc60003f46270 */
[----:B------:R-:W-:-:S10]  /*21fa0*/  @P0 VIADD R7, R7, 0x1 ;  /* 0x0000000107070836 */ /* 0x000fd40000000000 */
        /* <DEDUP_REMOVED lines=8> */
.L_x_3001:
[----:B0--3--:R-:W3:Y:S01]  /*22030*/  LDL R3, [R1+0xc] ;  /* 0x00000c0001037983 */ /* 0x009ee20000100800 */
[----:B-1----:R-:W3:Y:S02]  /*22040*/  LDC.64 R6, c[0x0][0xc90] ;  /* 0x00032400ff067b82 */ /* 0x002ee40000000a00 */
[----:B---3--:R-:W-:-:S05]  /*22050*/  IMAD.WIDE R6, R3, 0x4, R6 ;  /* 0x0000000403067825 */ /* 0x008fca00078e0206 */
[----:B------:R-:W3:Y:S02]  /*22060*/  LDG.E R3, desc[UR42][R6.64] ;  /* 0x0000002a06037981 */ /* 0x000ee4000c1e1900 */
[----:B---3--:R-:W-:-:S05]  /*22070*/  IMAD R5, R4, R3, RZ ;  /* 0x0000000304057224 */ /* 0x008fca00078e02ff */
        /* <DEDUP_REMOVED lines=34> */
[----:B------:R0:W1:Y:S02]  /*222a0*/  F2I.FTZ.U32.TRUNC.NTZ R3, R2 ;  /* 0x0000000200037305 */ /* 0x000064000021f000 */
[----:B0-----:R-:W-:Y:S02]  /*222b0*/  IMAD.MOV.U32 R2, RZ, RZ, RZ ;  /* 0x000000ffff027224 */ /* 0x001fe400078e00ff */
[----:B-1----:R-:W-:-:S04]  /*222c0*/  IMAD.MOV R0, RZ, RZ, -R3 ;  /* 0x000000ffff007224 */ /* 0x002fc800078e0a03 */
[----:B------:R-:W-:-:S04]  /*222d0*/  IMAD R0, R0, R9, RZ ;  /* 0x0000000900007224 */ /* 0x000fc800078e02ff */
        /* <DEDUP_REMOVED lines=13> */
[----:B------:R-:W-:-:S04]  /*223b0*/  @P0 VIADD R2, R2, 0x1 ;  /* 0x0000000102020836 */ /* 0x000fc80000000000 */
[----:B------:R-:W-:-:S04]  /*223c0*/  IMAD.MOV.U32 R0, RZ, RZ, R2 ;  /* 0x000000ffff007224 */ /* 0x000fc800078e0002 */
[----:B------:R-:W-:Y:S01]  /*223d0*/  @!P2 IMAD.MOV R0, RZ, RZ, -R0 ;  /* 0x000000ffff00a224 */ /* 0x000fe200078e0a00 */
[----:B------:R-:W-:Y:S01]  /*223e0*/  @!P1 LOP3.LUT R0, RZ, R8, RZ, 0x33, !PT ;  /* 0x00000008ff009212 */ /* 0x000fe200078e33ff */
[----:B------:R-:W-:-:S04]  /*223f0*/  IMAD.MOV R8, RZ, RZ, -R8 ;  /* 0x000000ffff087224 */ /* 0x000fc800078e0a08 */
[----:B------:R-:W-:-:S05]  /*22400*/  IMAD R2, R0, R8, R7 ;  /* 0x0000000800027224 */ /* 0x000fca00078e0207 */
[----:B------:R0:W-:Y:S02]  /*22410*/  STL [R1+0x8], R2 ;  /* 0x0000080201007387 */ /* 0x0001e40000100800 */
.L_x_3002:
[----:B------:R-:W-:-:S05]  /*22420*/  LOP3.LUT R3, RZ, R0, RZ, 0x33, !PT ;  /* 0x00000000ff037212 */ /* 0x000fca00078e33ff */
[----:B------:R-:W-:-:S05]  /*22430*/  IMAD.IADD R0, R4, 0x1, R3 ;  /* 0x0000000104007824 */ /* 0x000fca00078e0203 */
[----:B------:R3:W-:Y:S01]  /*22440*/  STL [R1+0x4], R0 ;  /* 0x0000040001007387 */ /* 0x0007e20000100800 */
[----:B------:R-:W-:Y:S05]  /*22450*/  BRA `(.L_x_3003) ;  /* 0x0000000000287947 */ /* 0x000fea0003800000 */
.L_x_2995:
        /* <DEDUP_REMOVED lines=10> */
.L_x_3003:
[----:B0-----:R-:W4:Y:S04]  /*22500*/  LDL R3, [R1+0x8] ;  /* 0x0000080001037983 */ /* 0x001f280000100800 */
[----:B-1----:R-:W5:Y:S04]  /*22510*/  LDL R2, [R1+0xc] ;  /* 0x00000c0001027983 */ /* 0x002f680000100800 */
[----:B------:R-:W2:Y:S04]  /*22520*/  LDL R5, [R1+0x4] ;  /* 0x0000040001057983 */ /* 0x000ea80000100800 */
[----:B------:R-:W2:Y:S01]  /*22530*/  LDL R4, [R1] ;  /* 0x0000000001047983 */ /* 0x000ea20000100800 */
[----:B---3--:R-:W0:Y:S01]  /*22540*/  S2R R0, SR_TID.X ;  /* 0x0000000000007919 */ /* 0x008e220000002100 */
[----:B------:R-:W-:Y:S05]  /*22550*/  WARPSYNC.ALL ;  /* 0x0000000000007948 */ /* 0x000fea0003800000 */
[----:B0-----:R-:W-:Y:S01]  /*22560*/  LOP3.LUT R0, R0, 0x1f, RZ, 0xc0, !PT ;  /* 0x0000001f00007812 */ /* 0x001fe200078ec0ff */
[----:B------:R-:W-:Y:S03]  /*22570*/  BAR.SYNC.DEFER_BLOCKING 0x4, 0x180 ;  /* 0x0106000000007b1d */ /* 0x000fe60000010000 */
[----:B------:R-:W-:-:S13]  /*22580*/  ISETP.NE.AND P0, PT, R0, RZ, PT ;  /* 0x000000ff0000720c */ /* 0x000fda0003f05270 */
[----:B------:R-:W-:Y:S01]  /*22590*/  @!P0 MOV R0, 0x400 ;  /* 0x0000040000008802 */ /* 0x000fe20000000f00 */
[----:B----4-:R-:W-:Y:S02]  /*225a0*/  IMAD.MOV.U32 R6, RZ, RZ, R3 ;  /* 0x000000ffff067224 */ /* 0x010fe400078e0003 */
[----:B------:R-:W0:Y:S01]  /*225b0*/  @!P0 S2R R3, SR_CgaCtaId ;  /* 0x0000000000038919 */ /* 0x000e220000008800 */
[----:B-----5:R-:W-:Y:S01]  /*225c0*/  IMAD.MOV.U32 R7, RZ, RZ, R2 ;  /* 0x000000ffff077224 */ /* 0x020fe200078e0002 */
[----:B0-----:R-:W-:-:S05]  /*225d0*/  @!P0 LEA R18, R3, R0, 0x18 ;  /* 0x0000000003128211 */ /* 0x001fca00078ec0ff */
[----:B--2---:R0:W-:Y:S01]  /*225e0*/  @!P0 STS.128 [R18+0x28cd0], R4 ;  /* 0x028cd00412008388 */ /* 0x0041e20000000c00 */
[----:B------:R-:W-:Y:S06]  /*225f0*/  BAR.ARV 0x5, 0x180 ;  /* 0x0146000000007b1d */ /* 0x000fec0000002000 */
.L_x_2992:
[----:B------:R-:W2:Y:S01]  /*22600*/  LDL R0, [R1+0xc] ;  /* 0x00000c0001007983 */ /* 0x000ea20000100800 */
[----:B------:R-:W-:Y:S02]  /*22610*/  ULDC UR4, c[0x0][0xc3c] ;  /* 0x00030f0000047ab9 */ /* 0x000fe40000000800 */
[----:B--2---:R-:W-:-:S13]  /*22620*/  ISETP.GE.AND P0, PT, R0, UR4, PT ;  /* 0x0000000400007c0c */ /* 0x004fda000bf06270 */
[----:B------:R-:W-:Y:S05]  /*22630*/  @!P0 BRA `(.L_x_3004) ;  /* 0xffffff7400208947 */ /* 0x000fea000383ffff */
[----:B------:R-:W-:Y:S05]  /*22640*/  BSYNC B8 ;  /* 0x0000000000087941 */ /* 0x000fea0003800000 */
.L_x_2820:
        /* <DEDUP_REMOVED lines=12> */
.L_x_3105:
[----:B------:R-:W-:Y:S05]  /*22710*/  BSYNC B0 ;  /* 0x0000000000007941 */ /* 0x000fea0003800000 */
.L_x_3005:
[----:B------:R-:W-:-:S03]  /*22720*/  UMOV UR4, 0xffffffff ;  /* 0xffffffff00047882 */ /* 0x000fc60000000000 */
[----:B------:R-:W-:Y:S05]  /*22730*/  BRA.DIV UR4, `(.L_x_3007) ;  /* 0x0000002604a47947 */ /* 0x000fea000b800000 */
[----:B------:R-:W1:Y:S02]  /*22740*/  S2R R2, SR_TID.X ;  /* 0x0000000000027919 */ /* 0x000e640000002100 */
[----:B-1----:R-:W-:-:S04]  /*22750*/  SHF.R.U32.HI R2, RZ, 0x5, R2 ;  /* 0x00000005ff027819 */ /* 0x002fc80000011602 */
[----:B------:R-:W-:-:S05]  /*22760*/  LOP3.LUT R2, R2, 0x3, RZ, 0xc0, !PT ;  /* 0x0000000302027812 */ /* 0x000fca00078ec0ff */
[----:B------:R1:W2:Y:S02]  /*22770*/  SHFL.IDX PT, R14, R2, RZ, 0x1f ;  /* 0x00001fff020e7589 */ /* 0x0002a400000e0000 */
.L_x_3108:
[----:B--2---:R-:W-:-:S13]  /*22780*/  ISETP.NE.AND P0, PT, R14, RZ, PT ;  /* 0x000000ff0e00720c */ /* 0x004fda0003f05270 */
[----:B------:R-:W-:Y:S05]  /*22790*/  @P0 BRA `(.L_x_2592) ;  /* 0x00000000008c0947 */ /* 0x000fea0003800000 */
[----:B------:R-:W-:-:S03]  /*227a0*/  UMOV UR4, 0xffffffff ;  /* 0xffffffff00047882 */ /* 0x000fc60000000000 */
[----:B------:R-:W-:Y:S05]  /*227b0*/  BRA.DIV UR4, `(.L_x_3008) ;  /* 0x0000002604b87947 */ /* 0x000fea000b800000 */
[----:B------:R-:W-:-:S13]  /*227c0*/  ELECT P6, URZ, PT ;  /* 0x00000000003f782f */ /* 0x000fda00038c0000 */
.L_x_3111:
[----:B------:R-:W-:Y:S05]  /*227d0*/  @!P6 BRA `(.L_x_2592) ;  /* 0x00000000007ce947 */ /* 0x000fea0003800000 */
[----:B------:R-:W-:-:S06]  /*227e0*/  ULOP3.LUT UR4, UR36, 0x2, URZ, 0xfc, !UPT ;  /* 0x0000000224047892 */ /* 0x000fcc000f8efc3f */
[----:B-1----:R-:W-:-:S05]  /*227f0*/  IMAD.U32 R2, RZ, RZ, UR4 ;  /* 0x00000004ff027e24 */ /* 0x002fca000f8e00ff */
[----:B------:R-:W-:-:S13]  /*22800*/  ISETP.NE.AND P2, PT, R2, 0x3, PT ;  /* 0x000000030200780c */ /* 0x000fda0003f45270 */
[----:B------:R-:W-:Y:S05]  /*22810*/  @!P2 BRA `(.L_x_3009) ;  /* 0x000000000004a947 */ /* 0x000fea0003800000 */
[----:B------:R-:W-:Y:S01]  /*22820*/  BPT.TRAP 0x1 ;  /* 0x000000040000795c */ /* 0x000fe20000300000 */
.L_x_3009:
        /* <DEDUP_REMOVED lines=13> */
.L_x_3112:
[----:B------:R-:W1:Y:S02]  /*22900*/  SYNCS.PHASECHK.TRANS64.TRYWAIT P0, [R7+URZ], R2 ;  /* 0x00000002070075a7 */ /* 0x000e64000800017f */
[----:B-1----:R-:W-:Y:S05]  /*22910*/  @!P0 BRA `(.L_x_3011) ;  /* 0x0000002400948947 */ /* 0x002fea0003800000 */
.L_x_3113:
[----:B------:R-:W-:Y:S05]  /*22920*/  @!P2 BRA `(.L_x_3012) ;  /* 0x000000000004a947 */ /* 0x000fea0003800000 */
[----:B------:R-:W-:Y:S01]  /*22930*/  BPT.TRAP 0x1 ;  /* 0x000000040000795c */ /* 0x000fe20000300000 */
.L_x_3012:
[----:B------:R-:W-:-:S04]  /*22940*/  VIADD R0, R0, 0x28c60 ;  /* 0x00028c6000007836 */ /* 0x000fc80000000000 */
[----:B------:R-:W-:-:S04]  /*22950*/  IMAD R4, R19, 0x8, R0 ;  /* 0x0000000813047824 */ /* 0x000fc800078e0200 */
[----:B------:R-:W2:Y:S02]  /*22960*/  SYNCS.PHASECHK.TRANS64.TRYWAIT P0, [R4+URZ], R5 ;  /* 0x00000005040075a7 */ /* 0x000ea4000800017f */
[----:B--2---:R-:W-:Y:S05]  /*22970*/  @!P0 BRA `(.L_x_3013) ;  /* 0x0000002400908947 */ /* 0x004fea0003800000 */
.L_x_3114:
[----:B------:R-:W-:-:S07]  /*22980*/  IMAD R3, R3, 0x8, R0 ;  /* 0x0000000803037824 */ /* 0x000fce00078e0200 */
.L_x_3014:
[----:B----4-:R4:W0:Y:S02]  /*22990*/  SYNCS.PHASECHK.TRANS64.TRYWAIT P0, [R3+URZ], R2 ;  /* 0x00000002030075a7 */ /* 0x010824000800017f */
[----:B0-----:R-:W-:Y:S05]  /*229a0*/  @!P0 NANOSLEEP.SYNCS 0x989680 ;  /* 0x009896800000895d */ /* 0x001fea0003900000 */
[----:B------:R-:W0:Y:S02]  /*229b0*/  @!P0 SYNCS.PHASECHK.TRANS64 P0, [R3+URZ], R2 ;  /* 0x00000002030085a7 */ /* 0x000e24000800007f */
[----:B0-----:R-:W-:Y:S05]  /*229c0*/  @!P0 BRA `(.L_x_3014) ;  /* 0xfffffffc00f08947 */ /* 0x001fea000383ffff */
.L_x_2592:
[----:B------:R-:W-:Y:S05]  /*229d0*/  BSYNC B9 ;  /* 0x0000000000097941 */ /* 0x000fea0003800000 */
.L_x_2589:
[----:B------:R-:W-:Y:S05]  /*229e0*/  EXIT ;  /* 0x000000000000794d */ /* 0x000fea0003800000 */
.L_x_2618:
[----:B0-----:R0:W1:Y:S02]  /*229f0*/  SYNCS.PHASECHK.TRANS64.TRYWAIT P5, [R74+URZ+0x28c90], R77 ;  /* 0x028c904d4a0075a7 */ /* 0x00106400080a017f */
[----:B-1----:R-:W-:Y:S05]  /*22a00*/  @!P5 NANOSLEEP.SYNCS 0x989680 ;  /* 0x009896800000d95d */ /* 0x002fea0003900000 */
[----:B------:R-:W1:Y:S02]  /*22a10*/  @!P5 SYNCS.PHASECHK.TRANS64 P5, [R74+URZ+0x28c90], R77 ;  /* 0x028c904d4a00d5a7 */ /* 0x000e6400080a007f */
[----:B-1----:R-:W-:Y:S05]  /*22a20*/  @!P5 BRA `(.L_x_2618) ;  /* 0xfffffffc00f0d947 */ /* 0x002fea000383ffff */
[----:B------:R-:W-:Y:S05]  /*22a30*/  BRA `(.L_x_3015) ;  /* 0xfffffe0400847947 */ /* 0x000fea000383ffff */
.L_x_2628:
[----:B0-----:R0:W1:Y:S02]  /*22a40*/  SYNCS.PHASECHK.TRANS64.TRYWAIT P5, [R74+URZ+0x28c90], R77 ;  /* 0x028c904d4a0075a7 */ /* 0x00106400080a017f */
[----:B-1----:R-:W-:Y:S05]  /*22a50*/  @!P5 NANOSLEEP.SYNCS 0x989680 ;  /* 0x009896800000d95d */ /* 0x002fea0003900000 */
[----:B------:R-:W1:Y:S02]  /*22a60*/  @!P5 SYNCS.PHASECHK.TRANS64 P5, [R74+URZ+0x28c90], R77 ;  /* 0x028c904d4a00d5a7 */ /* 0x000e6400080a007f */
[----:B-1----:R-:W-:Y:S05]  /*22a70*/  @!P5 BRA `(.L_x_2628) ;  /* 0xfffffffc00f0d947 */ /* 0x002fea000383ffff */
[----:B------:R-:W-:Y:S05]  /*22a80*/  BRA `(.L_x_3016) ;  /* 0xfffffe0c00d47947 */ /* 0x000fea000383ffff */
.L_x_2633:
[----:B0-----:R0:W1:Y:S02]  /*22a90*/  SYNCS.PHASECHK.TRANS64.TRYWAIT P5, [R74+URZ+0x28c90], R77 ;  /* 0x028c904d4a0075a7 */ /* 0x00106400080a017f */
[----:B-1----:R-:W-:Y:S05]  /*22aa0*/  @!P5 NANOSLEEP.SYNCS 0x989680 ;  /* 0x009896800000d95d */ /* 0x002fea0003900000 */
[----:B------:R-:W1:Y:S02]  /*22ab0*/  @!P5 SYNCS.PHASECHK.TRANS64 P5, [R74+URZ+0x28c90], R77 ;  /* 0x028c904d4a00d5a7 */ /* 0x000e6400080a007f */
[----:B-1----:R-:W-:Y:S05]  /*22ac0*/  @!P5 BRA `(.L_x_2633) ;  /* 0xfffffffc00f0d947 */ /* 0x002fea000383ffff */
[----:B------:R-:W-:Y:S05]  /*22ad0*/  BRA `(.L_x_3017) ;  /* 0xfffffe1400f07947 */ /* 0x000fea000383ffff */
.L_x_2637:
[----:B------:R0:W0:Y:S02]  /*22ae0*/  SYNCS.PHASECHK.TRANS64.TRYWAIT P5, [R74+URZ+0x28cb0], R77 ;  /* 0x028cb04d4a0075a7 */ /* 0x00002400080a017f */
[----:B0-----:R-:W-:Y:S05]  /*22af0*/  @!P5 NANOSLEEP.SYNCS 0x989680 ;  /* 0x009896800000d95d */ /* 0x001fea0003900000 */
[----:B------:R-:W0:Y:S02]  /*22b00*/  @!P5 SYNCS.PHASECHK.TRANS64 P5, [R74+URZ+0x28cb0], R77 ;  /* 0x028cb04d4a00d5a7 */ /* 0x000e2400080a007f */
[----:B0-----:R-:W-:Y:S05]  /*22b10*/  @!P5 BRA `(.L_x_2637) ;  /* 0xfffffffc00f0d947 */ /* 0x001fea000383ffff */
[----:B------:R-:W-:Y:S05]  /*22b20*/  BRA `(.L_x_3018) ;  /* 0xfffffe18006c7947 */ /* 0x000fea000383ffff */
.L_x_2658:
[----:B0-----:R0:W1:Y:S02]  /*22b30*/  SYNCS.PHASECHK.TRANS64.TRYWAIT P1, [R9+URZ+0x28c50], R10 ;  /* 0x028c500a090075a7 */ /* 0x001064000802017f */
[----:B-1----:R-:W-:Y:S05]  /*22b40*/  @!P1 NANOSLEEP.SYNCS 0x989680 ;  /* 0x009896800000995d */ /* 0x002fea0003900000 */
[----:B------:R-:W1:Y:S02]  /*22b50*/  @!P1 SYNCS.PHASECHK.TRANS64 P1, [R9+URZ+0x28c50], R10 ;  /* 0x028c500a090095a7 */ /* 0x000e64000802007f */
[----:B-1----:R-:W-:Y:S05]  /*22b60*/  @!P1 BRA `(.L_x_2658) ;  /* 0xfffffffc00f09947 */ /* 0x002fea000383ffff */
[----:B------:R-:W-:Y:S05]  /*22b70*/  BRA `(.L_x_3019) ;  /* 0xfffffe2c00247947 */ /* 0x000fea000383ffff */
.L_x_2665:
[----:B-1----:R1:W2:Y:S02]  /*22b80*/  SYNCS.PHASECHK.TRANS64.TRYWAIT P2, [R21+URZ+0x28c50], R8 ;  /* 0x028c5008150075a7 */ /* 0x0022a4000804017f */
[----:B--2---:R-:W-:Y:S05]  /*22b90*/  @!P2 NANOSLEEP.SYNCS 0x989680 ;  /* 0x009896800000a95d */ /* 0x004fea0003900000 */
[----:B------:R-:W2:Y:S02]  /*22ba0*/  @!P2 SYNCS.PHASECHK.TRANS64 P2, [R21+URZ+0x28c50], R8 ;  /* 0x028c50081500a5a7 */ /* 0x000ea4000804007f */
[----:B--2---:R-:W-:Y:S05]  /*22bb0*/  @!P2 BRA `(.L_x_2665) ;  /* 0xfffffffc00f0a947 */ /* 0x004fea000383ffff */
[----:B------:R-:W-:Y:S05]  /*22bc0*/  BRA `(.L_x_2664) ;  /* 0xfffffe3800547947 */ /* 0x000fea000383ffff */
.L_x_2688:
        /* <DEDUP_REMOVED lines=8> */
.L_x_3021:
[----:B------:R-:W-:Y:S05]  /*22c50*/  BSYNC B1 ;  /* 0x0000000000017941 */ /* 0x000fea0003800000 */
.L_x_3020:
        /* <DEDUP_REMOVED lines=8> */
.L_x_3022:
[----:B------:R-:W-:Y:S02]  /*22ce0*/  IMAD.MOV.U32 R13, RZ, RZ, R7 ;  /* 0x000000ffff0d7224 */ /* 0x000fe400078e0007 */
[----:B------:R-:W-:-:S07]  /*22cf0*/  IMAD.MOV.U32 R0, RZ, RZ, R14 ;  /* 0x000000ffff007224 */ /* 0x000fce00078e000e */
[----:B------:R-:W-:Y:S05]  /*22d00*/  WARPSYNC.COLLECTIVE R15, `(.L_x_3023) ;  /* 0x000000000f087348 */ /* 0x000fea0003c00000 */
[----:B------:R0:W1:Y:S02]  /*22d10*/  SHFL.IDX P6, R14, R13, R12, R11 ;  /* 0x0000000c0d0e7389 */ /* 0x00006400000c000b */
[----:B01----:R-:W-:Y:S01]  /*22d20*/  ENDCOLLECTIVE ;  /* 0x000000000000791b */ /* 0x003fe20003800000 */
.L_x_3023:
[----:B------:R-:W-:Y:S02]  /*22d30*/  IMAD.MOV.U32 R13, RZ, RZ, R30 ;  /* 0x000000ffff0d7224 */ /* 0x000fe400078e001e */
[----:B------:R-:W-:-:S07]  /*22d40*/  IMAD.MOV.U32 R5, RZ, RZ, R14 ;  /* 0x000000ffff057224 */ /* 0x000fce00078e000e */
[----:B------:R-:W-:Y:S05]  /*22d50*/  WARPSYNC.COLLECTIVE R15, `(.L_x_3024) ;  /* 0x000000000f087348 */ /* 0x000fea0003c00000 */
[----:B------:R0:W1:Y:S02]  /*22d60*/  SHFL.IDX P6, R14, R13, R12, R11 ;  /* 0x0000000c0d0e7389 */ /* 0x00006400000c000b */
[----:B01----:R-:W-:Y:S01]  /*22d70*/  ENDCOLLECTIVE ;  /* 0x000000000000791b */ /* 0x003fe20003800000 */
.L_x_3024:
[----:B------:R-:W-:Y:S05]  /*22d80*/  BRA `(.L_x_3025) ;  /* 0xfffffe5400887947 */ /* 0x000fea000383ffff */
.L_x_2691:
[----:B------:R-:W-:Y:S01]  /*22d90*/  BSSY B1, `(.L_x_3026) ;  /* 0x0000008000017945 */ /* 0x000fe20003800000 */
[----:B------:R-:W-:Y:S02]  /*22da0*/  IMAD.MOV.U32 R13, RZ, RZ, R6 ;  /* 0x000000ffff0d7224 */ /* 0x000fe400078e0006 */
[----:B------:R-:W-:Y:S02]  /*22db0*/  IMAD.MOV.U32 R12, RZ, RZ, 0x1 ;  /* 0x00000001ff0c7424 */ /* 0x000fe400078e00ff */
[----:B------:R-:W-:Y:S02]  /*22dc0*/  IMAD.MOV.U32 R11, RZ, RZ, 0x1c1f ;  /* 0x00001c1fff0b7424 */ /* 0x000fe400078e00ff */
[----:B------:R-:W-:-:S07]  /*22dd0*/  IMAD.MOV.U32 R15, RZ, RZ, -0x1 ;  /* 0xffffffffff0f7424 */ /* 0x000fce00078e00ff */
[----:B0---4-:R-:W-:Y:S05]  /*22de0*/  WARPSYNC.COLLECTIVE R15, `(.L_x_3027) ;  /* 0x000000000f087348 */ /* 0x011fea0003c00000 */
[----:B----4-:R1:W2:Y:S02]  /*22df0*/  SHFL.IDX P6, R14, R13, R12, R11 ;  /* 0x0000000c0d0e7389 */ /* 0x0102a400000c000b */
[----:B012---:R-:W-:Y:S01]  /*22e00*/  ENDCOLLECTIVE ;  /* 0x000000000000791b */ /* 0x007fe20003800000 */
.L_x_3027:
[----:B------:R-:W-:Y:S05]  /*22e10*/  BSYNC B1 ;  /* 0x0000000000017941 */ /* 0x000fea0003800000 */
.L_x_3026:
[----:B------:R-:W-:Y:S02]  /*22e20*/  IMAD.MOV.U32 R13, RZ, RZ, R4 ;  /* 0x000000ffff0d7224 */ /* 0x000fe400078e0004 */
[----:B------:R-:W-:Y:S02]  /*22e30*/  IMAD.MOV.U32 R12, RZ, RZ, 0x1 ;  /* 0x00000001ff0c7424 */ /* 0x000fe400078e00ff */
[----:B------:R-:W-:Y:S02]  /*22e40*/  IMAD.MOV.U32 R11, RZ, RZ, 0x1c1f ;  /* 0x00001c1fff0b7424 */ /* 0x000fe400078e00ff */
[----:B------:R-:W-:Y:S02]  /*22e50*/  IMAD.MOV.U32 R15, RZ, RZ, -0x1 ;  /* 0xffffffffff0f7424 */ /* 0x000fe400078e00ff */
[----:B------:R-:W-:-:S07]  /*22e60*/  IMAD.MOV.U32 R3, RZ, RZ, R14 ;  /* 0x000000ffff037224 */ /* 0x000fce00078e000e */
[----:B------:R-:W-:Y:S05]  /*22e70*/  WARPSYNC.COLLECTIVE R15, `(.L_x_3028) ;  /* 0x000000000f087348 */ /* 0x000fea0003c00000 */
[----:B------:R0:W1:Y:S02]  /*22e80*/  SHFL.IDX P6, R14, R13, R12, R11 ;  /* 0x0000000c0d0e7389 */ /* 0x00006400000c000b */
[----:B01----:R-:W-:Y:S01]  /*22e90*/  ENDCOLLECTIVE ;  /* 0x000000000000791b */ /* 0x003fe20003800000 */
.L_x_3028:
[----:B------:R-:W-:Y:S02]  /*22ea0*/  IMAD.MOV.U32 R13, RZ, RZ, R7 ;  /* 0x000000ffff0d7224 */ /* 0x000fe400078e0007 */
[----:B------:R-:W-:-:S07]  /*22eb0*/  IMAD.MOV.U32 R4, RZ, RZ, R14 ;  /* 0x000000ffff047224 */ /* 0x000fce00078e000e */
[----:B------:R-:W-:Y:S05]  /*22ec0*/  WARPSYNC.COLLECTIVE R15, `(.L_x_3029) ;  /* 0x000000000f087348 */ /* 0x000fea0003c00000 */
[----:B------:R0:W1:Y:S02]  /*22ed0*/  SHFL.IDX P6, R14, R13, R12, R11 ;  /* 0x0000000c0d0e7389 */ /* 0x00006400000c000b */
[----:B01----:R-:W-:Y:S01]  /*22ee0*/  ENDCOLLECTIVE ;  /* 0x000000000000791b */ /* 0x003fe20003800000 */
.L_x_3029:
[----:B------:R-:W-:Y:S02]  /*22ef0*/  IMAD.MOV.U32 R13, RZ, RZ, R30 ;  /* 0x000000ffff0d7224 */ /* 0x000fe400078e001e */
[----:B------:R-:W-:-:S07]  /*22f00*/  IMAD.MOV.U32 R7, RZ, RZ, R14 ;  /* 0x000000ffff077224 */ /* 0x000fce00078e000e */
[----:B------:R-:W-:Y:S05]  /*22f10*/  WARPSYNC.COLLECTIVE R15, `(.L_x_3030) ;  /* 0x000000000f087348 */ /* 0x000fea0003c00000 */
[----:B------:R0:W1:Y:S02]  /*22f20*/  SHFL.IDX P6, R14, R13, R12, R11 ;  /* 0x0000000c0d0e7389 */ /* 0x00006400000c000b */
[----:B01----:R-:W-:Y:S01]  /*22f30*/  ENDCOLLECTIVE ;  /* 0x000000000000791b */ /* 0x003fe20003800000 */
.L_x_3030:
[----:B------:R-:W-:Y:S01]  /*22f40*/  IMAD.MOV.U32 R0, RZ, RZ, R14 ;  /* 0x000000ffff007224 */ /* 0x000fe200078e000e */
[----:B------:R-:W-:Y:S06]  /*22f50*/  BRA `(.L_x_3031) ;  /* 0xfffffe5400e47947 */ /* 0x000fec000383ffff */
.L_x_2695:
[----:B0-----:R0:W1:Y:S02]  /*22f60*/  SYNCS.PHASECHK.TRANS64.TRYWAIT P0, [R2+URZ+0x28c00], R35 ;  /* 0x028c0023020075a7 */ /* 0x001064000800017f */
[----:B-1----:R-:W-:Y:S05]  /*22f70*/  @!P0 NANOSLEEP.SYNCS 0x989680 ;  /* 0x009896800000895d */ /* 0x002fea0003900000 */
[----:B------:R-:W1:Y:S02]  /*22f80*/  @!P0 SYNCS.PHASECHK.TRANS64 P0, [R2+URZ+0x28c00], R35 ;  /* 0x028c0023020085a7 */ /* 0x000e64000800007f */
[----:B-1----:R-:W-:Y:S05]  /*22f90*/  @!P0 BRA `(.L_x_2695) ;  /* 0xfffffffc00f08947 */ /* 0x002fea000383ffff */
[----:B------:R-:W-:Y:S05]  /*22fa0*/  BRA `(.L_x_3032) ;  /* 0xfffffe5800c87947 */ /* 0x000fea000383ffff */
.L_x_2703:
        /* <DEDUP_REMOVED lines=8> */
.L_x_3034:
[----:B------:R-:W-:Y:S05]  /*23030*/  BSYNC B1 ;  /* 0x0000000000017941 */ /* 0x000fea0003800000 */
.L_x_3033:
        /* <DEDUP_REMOVED lines=8> */
.L_x_3035:
[----:B------:R-:W-:Y:S02]  /*230c0*/  IMAD.MOV.U32 R13, RZ, RZ, R7 ;  /* 0x000000ffff0d7224 */ /* 0x000fe400078e0007 */
[----:B------:R-:W-:-:S07]  /*230d0*/  IMAD.MOV.U32 R0, RZ, RZ, R14 ;  /* 0x000000ffff007224 */ /* 0x000fce00078e000e */
[----:B------:R-:W-:Y:S05]  /*230e0*/  WARPSYNC.COLLECTIVE R15, `(.L_x_3036) ;  /* 0x000000000f087348 */ /* 0x000fea0003c00000 */
[----:B------:R0:W1:Y:S02]  /*230f0*/  SHFL.IDX P6, R14, R13, R12, R11 ;  /* 0x0000000c0d0e7389 */ /* 0x00006400000c000b */
[----:B01----:R-:W-:Y:S01]  /*23100*/  ENDCOLLECTIVE ;  /* 0x000000000000791b */ /* 0x003fe20003800000 */
.L_x_3036:
[----:B------:R-:W-:Y:S02]  /*23110*/  IMAD.MOV.U32 R10, RZ, RZ, R0 ;  /* 0x000000ffff0a7224 */ /* 0x000fe400078e0000 */
[----:B------:R-:W-:Y:S02]  /*23120*/  IMAD.MOV.U32 R13, RZ, RZ, R9 ;  /* 0x000000ffff0d7224 */ /* 0x000fe400078e0009 */
[----:B------:R-:W-:-:S07]  /*23130*/  IMAD.MOV.U32 R5, RZ, RZ, R14 ;  /* 0x000000ffff057224 */ /* 0x000fce00078e000e */
[----:B------:R-:W-:Y:S05]  /*23140*/  WARPSYNC.COLLECTIVE R15, `(.L_x_3037) ;  /* 0x000000000f087348 */ /* 0x000fea0003c00000 */
[----:B------:R0:W1:Y:S02]  /*23150*/  SHFL.IDX P6, R14, R13, R12, R11 ;  /* 0x0000000c0d0e7389 */ /* 0x00006400000c000b */
[----:B01----:R-:W-:Y:S01]  /*23160*/  ENDCOLLECTIVE ;  /* 0x000000000000791b */ /* 0x003fe20003800000 */
.L_x_3037:
[----:B------:R-:W-:Y:S01]  /*23170*/  IMAD.MOV.U32 R11, RZ, RZ, R3 ;  /* 0x000000ffff0b7224 */ /* 0x000fe200078e0003 */
[----:B------:R-:W-:Y:S06]  /*23180*/  BRA `(.L_x_3038) ;  /* 0xfffffe6400dc7947 */ /* 0x000fec000383ffff */
.L_x_2706:
[----:B------:R-:W-:Y:S01]  /*23190*/  BSSY B1, `(.L_x_3039) ;  /* 0x0000008000017945 */ /* 0x000fe20003800000 */
[----:B------:R-:W-:Y:S02]  /*231a0*/  IMAD.MOV.U32 R13, RZ, RZ, R8 ;  /* 0x000000ffff0d7224 */ /* 0x000fe400078e0008 */
[----:B------:R-:W-:Y:S02]  /*231b0*/  IMAD.MOV.U32 R12, RZ, RZ, 0x1 ;  /* 0x00000001ff0c7424 */ /* 0x000fe400078e00ff */
[----:B0-----:R-:W-:Y:S02]  /*231c0*/  IMAD.MOV.U32 R11, RZ, RZ, 0x1c1f ;  /* 0x00001c1fff0b7424 */ /* 0x001fe400078e00ff */
[----:B------:R-:W-:-:S07]  /*231d0*/  IMAD.MOV.U32 R15, RZ, RZ, -0x1 ;  /* 0xffffffffff0f7424 */ /* 0x000fce00078e00ff */
[----:B----4-:R-:W-:Y:S05]  /*231e0*/  WARPSYNC.COLLECTIVE R15, `(.L_x_3040) ;  /* 0x000000000f087348 */ /* 0x010fea0003c00000 */
[----:B----4-:R0:W1:Y:S02]  /*231f0*/  SHFL.IDX P6, R14, R13, R12, R11 ;  /* 0x0000000c0d0e7389 */ /* 0x01006400000c000b */
[----:B01----:R-:W-:Y:S01]  /*23200*/  ENDCOLLECTIVE ;  /* 0x000000000000791b */ /* 0x003fe20003800000 */
.L_x_3040:
[----:B------:R-:W-:Y:S05]  /*23210*/  BSYNC B1 ;  /* 0x0000000000017941 */ /* 0x000fea0003800000 */
.L_x_3039:
        /* <DEDUP_REMOVED lines=8> */
.L_x_3041:
[----:B------:R-:W-:Y:S02]  /*232a0*/  IMAD.MOV.U32 R13, RZ, RZ, R7 ;  /* 0x000000ffff0d7224 */ /* 0x000fe400078e0007 */
[----:B------:R-:W-:-:S07]  /*232b0*/  IMAD.MOV.U32 R0, RZ, RZ, R14 ;  /* 0x000000ffff007224 */ /* 0x000fce00078e000e */
[----:B------:R-:W-:Y:S05]  /*232c0*/  WARPSYNC.COLLECTIVE R15, `(.L_x_3042) ;  /* 0x000000000f087348 */ /* 0x000fea0003c00000 */
[----:B------:R0:W1:Y:S02]  /*232d0*/  SHFL.IDX P6, R14, R13, R12, R11 ;  /* 0x0000000c0d0e7389 */ /* 0x00006400000c000b */
[----:B01----:R-:W-:Y:S01]  /*232e0*/  ENDCOLLECTIVE ;  /* 0x000000000000791b */ /* 0x003fe20003800000 */
.L_x_3042:
[----:B------:R-:W-:Y:S02]  /*232f0*/  IMAD.MOV.U32 R13, RZ, RZ, R9 ;  /* 0x000000ffff0d7224 */ /* 0x000fe400078e0009 */
[----:B------:R-:W-:-:S07]  /*23300*/  IMAD.MOV.U32 R7, RZ, RZ, R14 ;  /* 0x000000ffff077224 */ /* 0x000fce00078e000e */
[----:B------:R-:W-:Y:S05]  /*23310*/  WARPSYNC.COLLECTIVE R15, `(.L_x_3043) ;  /* 0x000000000f087348 */ /* 0x000fea0003c00000 */
[----:B------:R0:W1:Y:S02]  /*23320*/  SHFL.IDX P6, R14, R13, R12, R11 ;  /* 0x0000000c0d0e7389 */ /* 0x00006400000c000b */
[----:B01----:R-:W-:Y:S01]  /*23330*/  ENDCOLLECTIVE ;  /* 0x000000000000791b */ /* 0x003fe20003800000 */
.L_x_3043:
[----:B------:R-:W-:Y:S02]  /*23340*/  IMAD.MOV.U32 R12, RZ, RZ, R0 ;  /* 0x000000ffff0c7224 */ /* 0x000fe400078e0000 */
[----:B------:R-:W-:Y:S01]  /*23350*/  IMAD.MOV.U32 R13, RZ, RZ, R3 ;  /* 0x000000ffff0d7224 */ /* 0x000fe200078e0003 */
[----:B------:R-:W-:Y:S06]  /*23360*/  BRA `(.L_x_3044) ;  /* 0xfffffe6800047947 */ /* 0x000fec000383ffff */
.L_x_2710:
[----:B0-----:R0:W1:Y:S02]  /*23370*/  SYNCS.PHASECHK.TRANS64.TRYWAIT P1, [R2+URZ+0x28c00], R21 ;  /* 0x028c0015020075a7 */ /* 0x001064000802017f */
[----:B-1----:R-:W-:Y:S05]  /*23380*/  @!P1 NANOSLEEP.SYNCS 0x989680 ;  /* 0x009896800000995d */ /* 0x002fea0003900000 */
[----:B------:R-:W1:Y:S02]  /*23390*/  @!P1 SYNCS.PHASECHK.TRANS64 P1, [R2+URZ+0x28c00], R21 ;  /* 0x028c0015020095a7 */ /* 0x000e64000802007f */
[----:B-1----:R-:W-:Y:S05]  /*233a0*/  @!P1 BRA `(.L_x_2710) ;  /* 0xfffffffc00f09947 */ /* 0x002fea000383ffff */
[----:B------:R-:W-:Y:S05]  /*233b0*/  BRA `(.L_x_3045) ;  /* 0xfffffe68009c7947 */ /* 0x000fea000383ffff */
.L_x_2716:
[----:B--2---:R2:W4:Y:S02]  /*233c0*/  SYNCS.PHASECHK.TRANS64.TRYWAIT P2, [R14+URZ+0x28c30], R57 ;  /* 0x028c30390e0075a7 */ /* 0x004524000804017f */
[----:B----4-:R-:W-:Y:S05]  /*233d0*/  @!P2 NANOSLEEP.SYNCS 0x989680 ;  /* 0x009896800000a95d */ /* 0x010fea0003900000 */
[----:B------:R-:W4:Y:S02]  /*233e0*/  @!P2 SYNCS.PHASECHK.TRANS64 P2, [R14+URZ+0x28c30], R57 ;  /* 0x028c30390e00a5a7 */ /* 0x000f24000804007f */
[----:B----4-:R-:W-:Y:S05]  /*233f0*/  @!P2 BRA `(.L_x_2716) ;  /* 0xfffffffc00f0a947 */ /* 0x010fea000383ffff */
[----:B------:R-:W-:Y:S05]  /*23400*/  BRA `(.L_x_2715) ;  /* 0xfffffe7800087947 */ /* 0x000fea000383ffff */
.L_x_2729:
[----:B----4-:R4:W0:Y:S02]  /*23410*/  SYNCS.PHASECHK.TRANS64.TRYWAIT P3, [R14+URZ+0x28c50], R57 ;  /* 0x028c50390e0075a7 */ /* 0x010824000806017f */
[----:B0-----:R-:W-:Y:S05]  /*23420*/  @!P3 NANOSLEEP.SYNCS 0x989680 ;  /* 0x009896800000b95d */ /* 0x001fea0003900000 */
[----:B------:R-:W0:Y:S02]  /*23430*/  @!P3 SYNCS.PHASECHK.TRANS64 P3, [R14+URZ+0x28c50], R57 ;  /* 0x028c50390e00b5a7 */ /* 0x000e24000806007f */
[----:B0-----:R-:W-:Y:S05]  /*23440*/  @!P3 BRA `(.L_x_2729) ;  /* 0xfffffffc00f0b947 */ /* 0x001fea000383ffff */
[----:B------:R-:W-:Y:S05]  /*23450*/  BRA `(.L_x_2728) ;  /* 0xfffffe9000f47947 */ /* 0x000fea000383ffff */
.L_x_2741:
[----:B-1----:R1:W2:Y:S02]  /*23460*/  SYNCS.PHASECHK.TRANS64.TRYWAIT P3, [R212+URZ+0x28c30], R213 ;  /* 0x028c30d5d40075a7 */ /* 0x0022a4000806017f */
[----:B--2---:R-:W-:Y:S05]  /*23470*/  @!P3 NANOSLEEP.SYNCS 0x989680 ;  /* 0x009896800000b95d */ /* 0x004fea0003900000 */
[----:B------:R-:W2:Y:S02]  /*23480*/  @!P3 SYNCS.PHASECHK.TRANS64 P3, [R212+URZ+0x28c30], R213 ;  /* 0x028c30d5d400b5a7 */ /* 0x000ea4000806007f */
[----:B--2---:R-:W-:Y:S05]  /*23490*/  @!P3 BRA `(.L_x_2741) ;  /* 0xfffffffc00f0b947 */ /* 0x004fea000383ffff */
[----:B------:R-:W-:Y:S05]  /*234a0*/  BRA `(.L_x_2740) ;  /* 0xfffffe9800687947 */ /* 0x000fea000383ffff */
.L_x_2754:
[----:B---3--:R3:W4:Y:S02]  /*234b0*/  SYNCS.PHASECHK.TRANS64.TRYWAIT P3, [R212+URZ+0x28c50], R213 ;  /* 0x028c50d5d40075a7 */ /* 0x008724000806017f */
[----:B----4-:R-:W-:Y:S05]  /*234c0*/  @!P3 NANOSLEEP.SYNCS 0x989680 ;  /* 0x009896800000b95d */ /* 0x010fea0003900000 */
[----:B------:R-:W4:Y:S02]  /*234d0*/  @!P3 SYNCS.PHASECHK.TRANS64 P3, [R212+URZ+0x28c50], R213 ;  /* 0x028c50d5d400b5a7 */ /* 0x000f24000806007f */
[----:B----4-:R-:W-:Y:S05]  /*234e0*/  @!P3 BRA `(.L_x_2754) ;  /* 0xfffffffc00f0b947 */ /* 0x010fea000383ffff */
[----:B------:R-:W-:Y:S05]  /*234f0*/  BRA `(.L_x_2753) ;  /* 0xfffffeb800687947 */ /* 0x000fea000383ffff */
.L_x_2767:
[----:B--2---:R2:W3:Y:S02]  /*23500*/  SYNCS.PHASECHK.TRANS64.TRYWAIT P3, [R14+URZ+0x28c30], R207 ;  /* 0x028c30cf0e0075a7 */ /* 0x0044e4000806017f */
[----:B---3--:R-:W-:Y:S05]  /*23510*/  @!P3 NANOSLEEP.SYNCS 0x989680 ;  /* 0x009896800000b95d */ /* 0x008fea0003900000 */
[----:B------:R-:W3:Y:S02]  /*23520*/  @!P3 SYNCS.PHASECHK.TRANS64 P3, [R14+URZ+0x28c30], R207 ;  /* 0x028c30cf0e00b5a7 */ /* 0x000ee4000806007f */
[----:B---3--:R-:W-:Y:S05]  /*23530*/  @!P3 BRA `(.L_x_2767) ;  /* 0xfffffffc00f0b947 */ /* 0x008fea000383ffff */
[----:B------:R-:W-:Y:S05]  /*23540*/  BRA `(.L_x_2766) ;  /* 0xfffffec0002c7947 */ /* 0x000fea000383ffff */
.L_x_2772:
[----:B----4-:R4:W0:Y:S02]  /*23550*/  SYNCS.PHASECHK.TRANS64.TRYWAIT P3, [R14+URZ+0x28c50], R207 ;  /* 0x028c50cf0e0075a7 */ /* 0x010824000806017f */
[----:B0-----:R-:W-:Y:S05]  /*23560*/  @!P3 NANOSLEEP.SYNCS 0x989680 ;  /* 0x009896800000b95d */ /* 0x001fea0003900000 */
[----:B------:R-:W0:Y:S02]  /*23570*/  @!P3 SYNCS.PHASECHK.TRANS64 P3, [R14+URZ+0x28c50], R207 ;  /* 0x028c50cf0e00b5a7 */ /* 0x000e24000806007f */
[----:B0-----:R-:W-:Y:S05]  /*23580*/  @!P3 BRA `(.L_x_2772) ;  /* 0xfffffffc00f0b947 */ /* 0x001fea000383ffff */
[----:B------:R-:W-:Y:S05]  /*23590*/  BRA `(.L_x_2771) ;  /* 0xfffffed400847947 */ /* 0x000fea000383ffff */
.L_x_2780:
[----:B--2---:R2:W3:Y:S02]  /*235a0*/  SYNCS.PHASECHK.TRANS64.TRYWAIT P2, [R206+URZ+0x28c30], R207 ;  /* 0x028c30cfce0075a7 */ /* 0x0044e4000804017f */
[----:B---3--:R-:W-:Y:S05]  /*235b0*/  @!P2 NANOSLEEP.SYNCS 0x989680 ;  /* 0x009896800000a95d */ /* 0x008fea0003900000 */
[----:B------:R-:W3:Y:S02]  /*235c0*/  @!P2 SYNCS.PHASECHK.TRANS64 P2, [R206+URZ+0x28c30], R207 ;  /* 0x028c30cfce00a5a7 */ /* 0x000ee4000804007f */
[----:B---3--:R-:W-:Y:S05]  /*235d0*/  @!P2 BRA `(.L_x_2780) ;  /* 0xfffffffc00f0a947 */ /* 0x008fea000383ffff */
[----:B------:R-:W-:Y:S05]  /*235e0*/  BRA `(.L_x_2779) ;  /* 0xfffffed800947947 */ /* 0x000fea000383ffff */
.L_x_2793:
[----:B----4-:R4:W0:Y:S02]  /*235f0*/  SYNCS.PHASECHK.TRANS64.TRYWAIT P2, [R206+URZ+0x28c50], R207 ;  /* 0x028c50cfce0075a7 */ /* 0x010824000804017f */
[----:B0-----:R-:W-:Y:S05]  /*23600*/  @!P2 NANOSLEEP.SYNCS 0x989680 ;  /* 0x009896800000a95d */ /* 0x001fea0003900000 */
[----:B------:R-:W0:Y:S02]  /*23610*/  @!P2 SYNCS.PHASECHK.TRANS64 P2, [R206+URZ+0x28c50], R207 ;  /* 0x028c50cfce00a5a7 */ /* 0x000e24000804007f */
[----:B0-----:R-:W-:Y:S05]  /*23620*/  @!P2 BRA `(.L_x_2793) ;  /* 0xfffffffc00f0a947 */ /* 0x001fea000383ffff */
[----:B------:R-:W-:Y:S05]  /*23630*/  BRA `(.L_x_2792) ;  /* 0xfffffef8009c7947 */ /* 0x000fea000383ffff */
.L_x_2836:
[----:B------:R-:W1:Y:S01]  /*23640*/  S2R R6, SR_TID.X ;  /* 0x0000000000067919 */ /* 0x000e620000002100 */
[----:B------:R-:W-:Y:S01]  /*23650*/  BSSY B1, `(.L_x_3046) ;  /* 0x000000a000017945 */ /* 0x000fe20003800000 */
[----:B------:R-:W-:Y:S02]  /*23660*/  IMAD.MOV.U32 R12, RZ, RZ, RZ ;  /* 0x000000ffff0c7224 */ /* 0x000fe400078e00ff */
[----:B------:R-:W-:Y:S02]  /*23670*/  IMAD.MOV.U32 R11, RZ, RZ, 0x1f ;  /* 0x0000001fff0b7424 */ /* 0x000fe400078e00ff */
[----:B0-----:R-:W-:Y:S01]  /*23680*/  IMAD.MOV.U32 R15, RZ, RZ, -0x1 ;  /* 0xffffffffff0f7424 */ /* 0x001fe200078e00ff */
[----:B-1----:R-:W-:-:S04]  /*23690*/  SHF.R.U32.HI R6, RZ, 0x5, R6 ;  /* 0x00000005ff067819 */ /* 0x002fc80000011606 */
[----:B------:R-:W-:-:S05]  /*236a0*/  LOP3.LUT R6, R6, 0x3, RZ, 0xc0, !PT ;  /* 0x0000000306067812 */ /* 0x000fca00078ec0ff */
[----:B------:R-:W-:-:S07]  /*236b0*/  IMAD.MOV.U32 R13, RZ, RZ, R6 ;  /* 0x000000ffff0d7224 */ /* 0x000fce00078e0006 */
[----:B------:R-:W-:Y:S05]  /*236c0*/  WARPSYNC.COLLECTIVE R15, `(.L_x_3047) ;  /* 0x000000000f087348 */ /* 0x000fea0003c00000 */
[----:B------:R0:W1:Y:S02]  /*236d0*/  SHFL.IDX P6, R14, R13, R12, R11 ;  /* 0x0000000c0d0e7389 */ /* 0x00006400000c000b */
[----:B01----:R-:W-:Y:S01]  /*236e0*/  ENDCOLLECTIVE ;  /* 0x000000000000791b */ /* 0x003fe20003800000 */
.L_x_3047:
[----:B------:R-:W-:Y:S05]  /*236f0*/  BSYNC B1 ;  /* 0x0000000000017941 */ /* 0x000fea0003800000 */
.L_x_3046:
[----:B------:R-:W-:Y:S05]  /*23700*/  BRA `(.L_x_3048) ;  /* 0xffffff7000547947 */ /* 0x000fea000383ffff */
.L_x_2838:
[----:B------:R-:W-:Y:S01]  /*23710*/  BSSY B1, `(.L_x_3049) ;  /* 0x0000006000017945 */ /* 0x000fe20003800000 */
[----:B0-----:R-:W-:-:S07]  /*23720*/  IMAD.MOV.U32 R15, RZ, RZ, -0x1 ;  /* 0xffffffffff0f7424 */ /* 0x001fce00078e00ff */
[----:B-1----:R-:W-:Y:S05]  /*23730*/  WARPSYNC.COLLECTIVE R15, `(.L_x_3050) ;  /* 0x000000000f0c7348 */ /* 0x002fea0003c00000 */
[----:B------:R-:W-:Y:S02]  /*23740*/  ELECT P6, UR62, PT ;  /* 0x00000000003e782f */ /* 0x000fe400038c0000 */
[----:B------:R-:W-:Y:S01]  /*23750*/  MOV R14, UR62 ;  /* 0x0000003e000e7c02 */ /* 0x000fe20008000f00 */
[----:B-1----:R-:W-:Y:S10]  /*23760*/  ENDCOLLECTIVE ;  /* 0x000000000000791b */ /* 0x002ff40003800000 */
.L_x_3050:
[----:B------:R-:W-:Y:S05]  /*23770*/  BSYNC B1 ;  /* 0x0000000000017941 */ /* 0x000fea0003800000 */
.L_x_3049:
[----:B------:R-:W-:Y:S05]  /*23780*/  BRA `(.L_x_2837) ;  /* 0xffffff70004c7947 */ /* 0x000fea000383ffff */
.L_x_2840:
[----:B-1----:R1:W2:Y:S02]  /*23790*/  SYNCS.PHASECHK.TRANS64.TRYWAIT P0, [R18+URZ+0x28c20], R6 ;  /* 0x028c2006120075a7 */ /* 0x0022a4000800017f */
[----:B--2---:R-:W-:Y:S05]  /*237a0*/  @!P0 NANOSLEEP.SYNCS 0x989680 ;  /* 0x009896800000895d */ /* 0x004fea0003900000 */
[----:B------:R-:W2:Y:S02]  /*237b0*/  @!P0 SYNCS.PHASECHK.TRANS64 P0, [R18+URZ+0x28c20], R6 ;  /* 0x028c2006120085a7 */ /* 0x000ea4000800007f */
[----:B--2---:R-:W-:Y:S05]  /*237c0*/  @!P0 BRA `(.L_x_2840) ;  /* 0xfffffffc00f08947 */ /* 0x004fea000383ffff */
[----:B------:R-:W-:Y:S05]  /*237d0*/  BRA `(.L_x_3051) ;  /* 0xffffff70005c7947 */ /* 0x000fea000383ffff */
.L_x_2844:
[----:B--2---:R2:W3:Y:S02]  /*237e0*/  SYNCS.PHASECHK.TRANS64.TRYWAIT P0, [R7+URZ+0x28ca0], R10 ;  /* 0x028ca00a070075a7 */ /* 0x0044e4000800017f */
[----:B---3--:R-:W-:Y:S05]  /*237f0*/  @!P0 NANOSLEEP.SYNCS 0x989680 ;  /* 0x009896800000895d */ /* 0x008fea0003900000 */
[----:B------:R-:W3:Y:S02]  /*23800*/  @!P0 SYNCS.PHASECHK.TRANS64 P0, [R7+URZ+0x28ca0], R10 ;  /* 0x028ca00a070085a7 */ /* 0x000ee4000800007f */
[----:B---3--:R-:W-:Y:S05]  /*23810*/  @!P0 BRA `(.L_x_2844) ;  /* 0xfffffffc00f08947 */ /* 0x008fea000383ffff */
[----:B------:R-:W-:Y:S05]  /*23820*/  BRA `(.L_x_3052) ;  /* 0xffffff70007c7947 */ /* 0x000fea000383ffff */
.L_x_2849:
[----:B-1----:R1:W3:Y:S02]  /*23830*/  SYNCS.PHASECHK.TRANS64.TRYWAIT P0, [R7+URZ+0x28cc0], R10 ;  /* 0x028cc00a070075a7 */ /* 0x0022e4000800017f */
[----:B---3--:R-:W-:Y:S05]  /*23840*/  @!P0 NANOSLEEP.SYNCS 0x989680 ;  /* 0x009896800000895d */ /* 0x008fea0003900000 */
[----:B------:R-:W3:Y:S02]  /*23850*/  @!P0 SYNCS.PHASECHK.TRANS64 P0, [R7+URZ+0x28cc0], R10 ;  /* 0x028cc00a070085a7 */ /* 0x000ee4000800007f */
[----:B---3--:R-:W-:Y:S05]  /*23860*/  @!P0 BRA `(.L_x_2849) ;  /* 0xfffffffc00f08947 */ /* 0x008fea000383ffff */
[----:B------:R-:W-:Y:S05]  /*23870*/  BRA `(.L_x_3053) ;  /* 0xffffff7000fc7947 */ /* 0x000fea000383ffff */
.L_x_2863:
[----:B-1----:R1:W2:Y:S02]  /*23880*/  SYNCS.PHASECHK.TRANS64.TRYWAIT P1, [R6+URZ+0x28ca0], R7 ;  /* 0x028ca007060075a7 */ /* 0x0022a4000802017f */
[----:B--2---:R-:W-:Y:S05]  /*23890*/  @!P1 NANOSLEEP.SYNCS 0x989680 ;  /* 0x009896800000995d */ /* 0x004fea0003900000 */
[----:B------:R-:W2:Y:S02]  /*238a0*/  @!P1 SYNCS.PHASECHK.TRANS64 P1, [R6+URZ+0x28ca0], R7 ;  /* 0x028ca007060095a7 */ /* 0x000ea4000802007f */
[----:B--2---:R-:W-:Y:S05]  /*238b0*/  @!P1 BRA `(.L_x_2863) ;  /* 0xfffffffc00f09947 */ /* 0x004fea000383ffff */
[----:B------:R-:W-:Y:S05]  /*238c0*/  BRA `(.L_x_3054) ;  /* 0xffffff7c007c7947 */ /* 0x000fea000383ffff */
.L_x_2868:
[----:B--2---:R2:W3:Y:S02]  /*238d0*/  SYNCS.PHASECHK.TRANS64.TRYWAIT P1, [R6+URZ+0x28cc0], R7 ;  /* 0x028cc007060075a7 */ /* 0x0044e4000802017f */
[----:B---3--:R-:W-:Y:S05]  /*238e0*/  @!P1 NANOSLEEP.SYNCS 0x989680 ;  /* 0x009896800000995d */ /* 0x008fea0003900000 */
[----:B------:R-:W3:Y:S02]  /*238f0*/  @!P1 SYNCS.PHASECHK.TRANS64 P1, [R6+URZ+0x28cc0], R7 ;  /* 0x028cc007060095a7 */ /* 0x000ee4000802007f */
[----:B---3--:R-:W-:Y:S05]  /*23900*/  @!P1 BRA `(.L_x_2868) ;  /* 0xfffffffc00f09947 */ /* 0x008fea000383ffff */
[----:B------:R-:W-:Y:S05]  /*23910*/  BRA `(.L_x_3055) ;  /* 0xffffff7c00f87947 */ /* 0x000fea000383ffff */
.L_x_2898:
[----:B-1----:R-:W1:Y:S01]  /*23920*/  S2R R4, SR_TID.X ;  /* 0x0000000000047919 */ /* 0x002e620000002100 */
[----:B------:R-:W-:Y:S01]  /*23930*/  BSSY B0, `(.L_x_3056) ;  /* 0x000000a000007945 */ /* 0x000fe20003800000 */
[----:B------:R-:W-:Y:S02]  /*23940*/  IMAD.MOV.U32 R12, RZ, RZ, RZ ;  /* 0x000000ffff0c7224 */ /* 0x000fe400078e00ff */
[----:B------:R-:W-:Y:S02]  /*23950*/  IMAD.MOV.U32 R11, RZ, RZ, 0x1f ;  /* 0x0000001fff0b7424 */ /* 0x000fe400078e00ff */
[----:B0-----:R-:W-:Y:S01]  /*23960*/  IMAD.MOV.U32 R15, RZ, RZ, -0x1 ;  /* 0xffffffffff0f7424 */ /* 0x001fe200078e00ff */
[----:B-1----:R-:W-:-:S04]  /*23970*/  SHF.R.U32.HI R4, RZ, 0x5, R4 ;  /* 0x00000005ff047819 */ /* 0x002fc80000011604 */
[----:B------:R-:W-:-:S05]  /*23980*/  LOP3.LUT R4, R4, 0x3, RZ, 0xc0, !PT ;  /* 0x0000000304047812 */ /* 0x000fca00078ec0ff */
[----:B------:R-:W-:-:S07]  /*23990*/  IMAD.MOV.U32 R13, RZ, RZ, R4 ;  /* 0x000000ffff0d7224 */ /* 0x000fce00078e0004 */
[----:B--2---:R-:W-:Y:S05]  /*239a0*/  WARPSYNC.COLLECTIVE R15, `(.L_x_3057) ;  /* 0x000000000f087348 */ /* 0x004fea0003c00000 */
[----:B------:R0:W1:Y:S02]  /*239b0*/  SHFL.IDX P6, R14, R13, R12, R11 ;  /* 0x0000000c0d0e7389 */ /* 0x00006400000c000b */
[----:B012---:R-:W-:Y:S01]  /*239c0*/  ENDCOLLECTIVE ;  /* 0x000000000000791b */ /* 0x007fe20003800000 */
.L_x_3057:
[----:B------:R-:W-:Y:S05]  /*239d0*/  BSYNC B0 ;  /* 0x0000000000007941 */ /* 0x000fea0003800000 */
.L_x_3056:
[----:B------:R-:W-:Y:S05]  /*239e0*/  BRA `(.L_x_3058) ;  /* 0xffffff9400787947 */ /* 0x000fea000383ffff */
.L_x_2900:
[----:B------:R-:W-:Y:S01]  /*239f0*/  BSSY B0, `(.L_x_3059) ;  /* 0x0000006000007945 */ /* 0x000fe20003800000 */
[----:B0-----:R-:W-:-:S07]  /*23a00*/  IMAD.MOV.U32 R15, RZ, RZ, -0x1 ;  /* 0xffffffffff0f7424 */ /* 0x001fce00078e00ff */
[----:B-12---:R-:W-:Y:S05]  /*23a10*/  WARPSYNC.COLLECTIVE R15, `(.L_x_3060) ;  /* 0x000000000f0c7348 */ /* 0x006fea0003c00000 */
[----:B------:R-:W-:Y:S02]  /*23a20*/  ELECT P6, UR62, PT ;  /* 0x00000000003e782f */ /* 0x000fe400038c0000 */
[----:B------:R-:W-:Y:S01]  /*23a30*/  MOV R14, UR62 ;  /* 0x0000003e000e7c02 */ /* 0x000fe20008000f00 */
[----:B-12---:R-:W-:Y:S10]  /*23a40*/  ENDCOLLECTIVE ;  /* 0x000000000000791b */ /* 0x006ff40003800000 */
.L_x_3060:
[----:B------:R-:W-:Y:S05]  /*23a50*/  BSYNC B0 ;  /* 0x0000000000007941 */ /* 0x000fea0003800000 */
.L_x_3059:
[----:B------:R-:W-:Y:S05]  /*23a60*/  BRA `(.L_x_3061) ;  /* 0xffffff9400847947 */ /* 0x000fea000383ffff */
.L_x_2902:
[----:B-1----:R1:W3:Y:S02]  /*23a70*/  SYNCS.PHASECHK.TRANS64.TRYWAIT P0, [R0+URZ+0x28c40], R2 ;  /* 0x028c4002000075a7 */ /* 0x0022e4000800017f */
[----:B---3--:R-:W-:Y:S05]  /*23a80*/  @!P0 NANOSLEEP.SYNCS 0x989680 ;  /* 0x009896800000895d */ /* 0x008fea0003900000 */
[----:B------:R-:W3:Y:S02]  /*23a90*/  @!P0 SYNCS.PHASECHK.TRANS64 P0, [R0+URZ+0x28c40], R2 ;  /* 0x028c4002000085a7 */ /* 0x000ee4000800007f */
[----:B---3--:R-:W-:Y:S05]  /*23aa0*/  @!P0 BRA `(.L_x_2902) ;  /* 0xfffffffc00f08947 */ /* 0x008fea000383ffff */
[----:B------:R-:W-:Y:S05]  /*23ab0*/  BRA `(.L_x_3062) ;  /* 0xffffff9400e47947 */ /* 0x000fea000383ffff */
.L_x_2906:
        /* <DEDUP_REMOVED lines=13> */
.L_x_3063:
[----:B------:R-:W-:Y:S02]  /*23b90*/  IMAD.MOV.U32 R13, RZ, RZ, R4 ;  /* 0x000000ffff0d7224 */ /* 0x000fe400078e0004 */
[----:B------:R-:W-:-:S07]  /*23ba0*/  IMAD.MOV.U32 R6, RZ, RZ, R14 ;  /* 0x000000ffff067224 */ /* 0x000fce00078e000e */
[----:B------:R-:W-:Y:S05]  /*23bb0*/  WARPSYNC.COLLECTIVE R15, `(.L_x_3064) ;  /* 0x000000000f087348 */ /* 0x000fea0003c00000 */
[----:B------:R0:W1:Y:S02]  /*23bc0*/  SHFL.IDX P6, R14, R13, R12, R11 ;  /* 0x0000000c0d0e7389 */ /* 0x00006400000c000b */
[----:B01----:R-:W-:Y:S01]  /*23bd0*/  ENDCOLLECTIVE ;  /* 0x000000000000791b */ /* 0x003fe20003800000 */
.L_x_3064:
[----:B------:R-:W-:Y:S02]  /*23be0*/  IMAD.MOV.U32 R13, RZ, RZ, R3 ;  /* 0x000000ffff0d7224 */ /* 0x000fe400078e0003 */
[----:B------:R-:W-:Y:S02]  /*23bf0*/  IMAD.MOV.U32 R12, RZ, RZ, 0x1 ;  /* 0x00000001ff0c7424 */ /* 0x000fe400078e00ff */
[----:B------:R-:W-:-:S07]  /*23c00*/  IMAD.MOV.U32 R7, RZ, RZ, R14 ;  /* 0x000000ffff077224 */ /* 0x000fce00078e000e */
[----:B------:R-:W-:Y:S05]  /*23c10*/  WARPSYNC.COLLECTIVE R15, `(.L_x_3065) ;  /* 0x000000000f087348 */ /* 0x000fea0003c00000 */
[----:B------:R0:W1:Y:S02]  /*23c20*/  SHFL.IDX P6, R14, R13, R12, R11 ;  /* 0x0000000c0d0e7389 */ /* 0x00006400000c000b */
[----:B01----:R-:W-:Y:S01]  /*23c30*/  ENDCOLLECTIVE ;  /* 0x000000000000791b */ /* 0x003fe20003800000 */
.L_x_3065:
        /* <DEDUP_REMOVED lines=15> */
.L_x_3066:
[----:B------:R-:W-:Y:S02]  /*23d30*/  IMAD.MOV.U32 R13, RZ, RZ, R3 ;  /* 0x000000ffff0d7224 */ /* 0x000fe400078e0003 */
[----:B------:R-:W-:Y:S02]  /*23d40*/  IMAD.MOV.U32 R12, RZ, RZ, 0x2 ;  /* 0x00000002ff0c7424 */ /* 0x000fe400078e00ff */
[----:B------:R-:W-:-:S07]  /*23d50*/  IMAD.MOV.U32 R5, RZ, RZ, R14 ;  /* 0x000000ffff057224 */ /* 0x000fce00078e000e */
[----:B------:R-:W-:Y:S05]  /*23d60*/  WARPSYNC.COLLECTIVE R15, `(.L_x_3067) ;  /* 0x000000000f087348 */ /* 0x000fea0003c00000 */
[----:B------:R0:W1:Y:S02]  /*23d70*/  SHFL.IDX P6, R14, R13, R12, R11 ;  /* 0x0000000c0d0e7389 */ /* 0x00006400000c000b */
[----:B01----:R-:W-:Y:S01]  /*23d80*/  ENDCOLLECTIVE ;  /* 0x000000000000791b */ /* 0x003fe20003800000 */
.L_x_3067:
        /* <DEDUP_REMOVED lines=15> */
.L_x_3068:
[----:B------:R-:W-:Y:S02]  /*23e80*/  IMAD.MOV.U32 R13, RZ, RZ, R3 ;  /* 0x000000ffff0d7224 */ /* 0x000fe400078e0003 */
[----:B------:R-:W-:Y:S02]  /*23e90*/  IMAD.MOV.U32 R12, RZ, RZ, 0x3 ;  /* 0x00000003ff0c7424 */ /* 0x000fe400078e00ff */
[----:B------:R-:W-:-:S07]  /*23ea0*/  IMAD.MOV.U32 R5, RZ, RZ, R14 ;  /* 0x000000ffff057224 */ /* 0x000fce00078e000e */
[----:B------:R-:W-:Y:S05]  /*23eb0*/  WARPSYNC.COLLECTIVE R15, `(.L_x_3069) ;  /* 0x000000000f087348 */ /* 0x000fea0003c00000 */
[----:B------:R0:W1:Y:S02]  /*23ec0*/  SHFL.IDX P6, R14, R13, R12, R11 ;  /* 0x0000000c0d0e7389 */ /* 0x00006400000c000b */
[----:B01----:R-:W-:Y:S01]  /*23ed0*/  ENDCOLLECTIVE ;  /* 0x000000000000791b */ /* 0x003fe20003800000 */
.L_x_3069:
        /* <DEDUP_REMOVED lines=13> */
.L_x_3070:
[----:B------:R-:W-:Y:S01]  /*23fb0*/  IMAD.MOV.U32 R3, RZ, RZ, R14 ;  /* 0x000000ffff037224 */ /* 0x000fe200078e000e */
[----:B------:R-:W-:Y:S06]  /*23fc0*/  BRA `(.L_x_3071) ;  /* 0xffffff9c00287947 */ /* 0x000fec000383ffff */
.L_x_2909:
[----:B0-----:R0:W1:Y:S02]  /*23fd0*/  SYNCS.PHASECHK.TRANS64.TRYWAIT P0, [R18+URZ+0x28c20], R0 ;  /* 0x028c2000120075a7 */ /* 0x001064000800017f */
[----:B-1----:R-:W-:Y:S05]  /*23fe0*/  @!P0 NANOSLEEP.SYNCS 0x989680 ;  /* 0x009896800000895d */ /* 0x002fea0003900000 */
[----:B------:R-:W1:Y:S02]  /*23ff0*/  @!P0 SYNCS.PHASECHK.TRANS64 P0, [R18+URZ+0x28c20], R0 ;  /* 0x028c2000120085a7 */ /* 0x000e64000800007f */
[----:B-1----:R-:W-:Y:S05]  /*24000*/  @!P0 BRA `(.L_x_2909) ;  /* 0xfffffffc00f08947 */ /* 0x002fea000383ffff */
[----:B------:R-:W-:Y:S05]  /*24010*/  BRA `(.L_x_3072) ;  /* 0xffffff9c00847947 */ /* 0x000fea000383ffff */
.L_x_2913:
[----:B0-----:R0:W1:Y:S02]  /*24020*/  SYNCS.PHASECHK.TRANS64.TRYWAIT P0, [R0+URZ+0x28c60], R2 ;  /* 0x028c6002000075a7 */ /* 0x001064000800017f */
[----:B-1----:R-:W-:Y:S05]  /*24030*/  @!P0 NANOSLEEP.SYNCS 0x989680 ;  /* 0x009896800000895d */ /* 0x002fea0003900000 */
[----:B------:R-:W1:Y:S02]  /*24040*/  @!P0 SYNCS.PHASECHK.TRANS64 P0, [R0+URZ+0x28c60], R2 ;  /* 0x028c6002000085a7 */ /* 0x000e64000800007f */
[----:B-1----:R-:W-:Y:S05]  /*24050*/  @!P0 BRA `(.L_x_2913) ;  /* 0xfffffffc00f08947 */ /* 0x002fea000383ffff */
[----:B------:R-:W-:Y:S05]  /*24060*/  BRA `(.L_x_3073) ;  /* 0xffffff9c00a87947 */ /* 0x000fea000383ffff */
.L_x_2932:
[----:B-1----:R1:W2:Y:S02]  /*24070*/  SYNCS.PHASECHK.TRANS64.TRYWAIT P0, [R2+URZ+0x28c40], R6 ;  /* 0x028c4006020075a7 */ /* 0x0022a4000800017f */
[----:B--2---:R-:W-:Y:S05]  /*24080*/  @!P0 NANOSLEEP.SYNCS 0x989680 ;  /* 0x009896800000895d */ /* 0x004fea0003900000 */
[----:B------:R-:W2:Y:S02]  /*24090*/  @!P0 SYNCS.PHASECHK.TRANS64 P0, [R2+URZ+0x28c40], R6 ;  /* 0x028c4006020085a7 */ /* 0x000ea4000800007f */
[----:B--2---:R-:W-:Y:S05]  /*240a0*/  @!P0 BRA `(.L_x_2932) ;  /* 0xfffffffc00f08947 */ /* 0x004fea000383ffff */
[----:B------:R-:W-:Y:S05]  /*240b0*/  BRA `(.L_x_3074) ;  /* 0xffffffa800d07947 */ /* 0x000fea000383ffff */
.L_x_2937:
[----:B0-----:R0:W2:Y:S02]  /*240c0*/  SYNCS.PHASECHK.TRANS64.TRYWAIT P0, [R2+URZ+0x28c60], R6 ;  /* 0x028c6006020075a7 */ /* 0x0010a4000800017f */
[----:B--2---:R-:W-:Y:S05]  /*240d0*/  @!P0 NANOSLEEP.SYNCS 0x989680 ;  /* 0x009896800000895d */ /* 0x004fea0003900000 */
[----:B------:R-:W2:Y:S02]  /*240e0*/  @!P0 SYNCS.PHASECHK.TRANS64 P0, [R2+URZ+0x28c60], R6 ;  /* 0x028c6006020085a7 */ /* 0x000ea4000800007f */
[----:B--2---:R-:W-:Y:S05]  /*240f0*/  @!P0 BRA `(.L_x_2937) ;  /* 0xfffffffc00f08947 */ /* 0x004fea000383ffff */
[----:B------:R-:W-:Y:S05]  /*24100*/  BRA `(.L_x_3075) ;  /* 0xffffffac004c7947 */ /* 0x000fea000383ffff */
.L_x_2952:
[----:B-1----:R1:W2:Y:S02]  /*24110*/  SYNCS.PHASECHK.TRANS64.TRYWAIT P0, [R2+URZ+0x28c40], R3 ;  /* 0x028c4003020075a7 */ /* 0x0022a4000800017f */
[----:B--2---:R-:W-:Y:S05]  /*24120*/  @!P0 NANOSLEEP.SYNCS 0x989680 ;  /* 0x009896800000895d */ /* 0x004fea0003900000 */
[----:B------:R-:W2:Y:S02]  /*24130*/  @!P0 SYNCS.PHASECHK.TRANS64 P0, [R2+URZ+0x28c40], R3 ;  /* 0x028c4003020085a7 */ /* 0x000ea4000800007f */
[----:B--2---:R-:W-:Y:S05]  /*24140*/  @!P0 BRA `(.L_x_2952) ;  /* 0xfffffffc00f08947 */ /* 0x004fea000383ffff */
[----:B------:R-:W-:Y:S05]  /*24150*/  BRA `(.L_x_3076) ;  /* 0xffffffb800247947 */ /* 0x000fea000383ffff */
.L_x_2957:
[----:B--2---:R2:W3:Y:S02]  /*24160*/  SYNCS.PHASECHK.TRANS64.TRYWAIT P0, [R2+URZ+0x28c60], R3 ;  /* 0x028c6003020075a7 */ /* 0x0044e4000800017f */
[----:B---3--:R-:W-:Y:S05]  /*24170*/  @!P0 NANOSLEEP.SYNCS 0x989680 ;  /* 0x009896800000895d */ /* 0x008fea0003900000 */
[----:B------:R-:W3:Y:S02]  /*24180*/  @!P0 SYNCS.PHASECHK.TRANS64 P0, [R2+URZ+0x28c60], R3 ;  /* 0x028c6003020085a7 */ /* 0x000ee4000800007f */
[----:B---3--:R-:W-:Y:S05]  /*24190*/  @!P0 BRA `(.L_x_2957) ;  /* 0xfffffffc00f08947 */ /* 0x008fea000383ffff */
[----:B------:R-:W-:Y:S05]  /*241a0*/  BRA `(.L_x_3077) ;  /* 0xffffffb800a07947 */ /* 0x000fea000383ffff */
.L_x_2972:
[----:B-1----:R1:W2:Y:S02]  /*241b0*/  SYNCS.PHASECHK.TRANS64.TRYWAIT P0, [R3+URZ+0x28c40], R2 ;  /* 0x028c4002030075a7 */ /* 0x0022a4000800017f */
[----:B--2---:R-:W-:Y:S05]  /*241c0*/  @!P0 NANOSLEEP.SYNCS 0x989680 ;  /* 0x009896800000895d */ /* 0x004fea0003900000 */
[----:B------:R-:W2:Y:S02]  /*241d0*/  @!P0 SYNCS.PHASECHK.TRANS64 P0, [R3+URZ+0x28c40], R2 ;  /* 0x028c4002030085a7 */ /* 0x000ea4000800007f */
[----:B--2---:R-:W-:Y:S05]  /*241e0*/  @!P0 BRA `(.L_x_2972) ;  /* 0xfffffffc00f08947 */ /* 0x004fea000383ffff */
[----:B------:R-:W-:Y:S05]  /*241f0*/  BRA `(.L_x_3078) ;  /* 0xffffffc400607947 */ /* 0x000fea000383ffff */
.L_x_2977:
[----:B--2---:R2:W3:Y:S02]  /*24200*/  SYNCS.PHASECHK.TRANS64.TRYWAIT P0, [R3+URZ+0x28c60], R2 ;  /* 0x028c6002030075a7 */ /* 0x0044e4000800017f */
[----:B---3--:R-:W-:Y:S05]  /*24210*/  @!P0 NANOSLEEP.SYNCS 0x989680 ;  /* 0x009896800000895d */ /* 0x008fea0003900000 */
[----:B------:R-:W3:Y:S02]  /*24220*/  @!P0 SYNCS.PHASECHK.TRANS64 P0, [R3+URZ+0x28c60], R2 ;  /* 0x028c6002030085a7 */ /* 0x000ee4000800007f */
[----:B---3--:R-:W-:Y:S05]  /*24230*/  @!P0 BRA `(.L_x_2977) ;  /* 0xfffffffc00f08947 */ /* 0x008fea000383ffff */
[----:B------:R-:W-:Y:S05]  /*24240*/  BRA `(.L_x_3079) ;  /* 0xffffffc400dc7947 */ /* 0x000fea000383ffff */
.L_x_2993:
[----:B------:R-:W2:Y:S01]  /*24250*/  LDL R0, [R1] ;  /* 0x0000000001007983 */ /* 0x000ea20000100800 */
[----:B------:R-:W-:Y:S01]  /*24260*/  BSSY B0, `(.L_x_3080) ;  /* 0x0000008000007945 */ /* 0x000fe20003800000 */
[----:B------:R-:W-:Y:S02]  /*24270*/  IMAD.MOV.U32 R12, RZ, RZ, RZ ;  /* 0x000000ffff0c7224 */ /* 0x000fe400078e00ff */
[----:B------:R-:W-:Y:S02]  /*24280*/  IMAD.MOV.U32 R11, RZ, RZ, 0x1f ;  /* 0x0000001fff0b7424 */ /* 0x000fe400078e00ff */
[----:B0-----:R-:W-:Y:S02]  /*24290*/  IMAD.MOV.U32 R15, RZ, RZ, -0x1 ;  /* 0xffffffffff0f7424 */ /* 0x001fe400078e00ff */
[----:B--2---:R-:W-:-:S07]  /*242a0*/  IMAD.MOV.U32 R13, RZ, RZ, R0 ;  /* 0x000000ffff0d7224 */ /* 0x004fce00078e0000 */
[----:B-1----:R-:W-:Y:S05]  /*242b0*/  WARPSYNC.COLLECTIVE R15, `(.L_x_3081) ;  /* 0x000000000f087348 */ /* 0x002fea0003c00000 */
[----:B------:R0:W2:Y:S02]  /*242c0*/  SHFL.IDX P6, R14, R13, R12, R11 ;  /* 0x0000000c0d0e7389 */ /* 0x0000a400000c000b */
[----:B012---:R-:W-:Y:S01]  /*242d0*/  ENDCOLLECTIVE ;  /* 0x000000000000791b */ /* 0x007fe20003800000 */
.L_x_3081:
[----:B------:R-:W-:Y:S05]  /*242e0*/  BSYNC B0 ;  /* 0x0000000000007941 */ /* 0x000fea0003800000 */
.L_x_3080:
        /* <DEDUP_REMOVED lines=9> */
.L_x_3082:
        /* <DEDUP_REMOVED lines=26> */
.L_x_3083:
        /* <DEDUP_REMOVED lines=8> */
.L_x_3084:
        /* <DEDUP_REMOVED lines=8> */
.L_x_3085:
        /* <DEDUP_REMOVED lines=8> */
.L_x_3086:
        /* <DEDUP_REMOVED lines=8> */
.L_x_3087:
        /* <DEDUP_REMOVED lines=9> */
.L_x_3088:
[----:B------:R-:W-:Y:S01]  /*247b0*/  IMAD.MOV.U32 R9, RZ, RZ, R14 ;  /* 0x000000ffff097224 */ /* 0x000fe200078e000e */
[----:B------:R-:W-:Y:S06]  /*247c0*/  BRA `(.L_x_3089) ;  /* 0xffffffd000147947 */ /* 0x000fec000383ffff */
.L_x_2996:
        /* <DEDUP_REMOVED lines=8> */
.L_x_3091:
[----:B------:R-:W-:Y:S05]  /*24850*/  BSYNC B0 ;  /* 0x0000000000007941 */ /* 0x000fea0003800000 */
.L_x_3090:
        /* <DEDUP_REMOVED lines=10> */
.L_x_3092:
        /* <DEDUP_REMOVED lines=8> */
.L_x_3093:
        /* <DEDUP_REMOVED lines=8> */
.L_x_3094:
        /* <DEDUP_REMOVED lines=8> */
.L_x_3095:
        /* <DEDUP_REMOVED lines=9> */
.L_x_3096:
[----:B------:R-:W-:Y:S01]  /*24b10*/  IMAD.MOV.U32 R9, RZ, RZ, R14 ;  /* 0x000000ffff097224 */ /* 0x000fe200078e000e */
[----:B------:R-:W-:Y:S06]  /*24b20*/  BRA `(.L_x_3097) ;  /* 0xffffffcc00e87947 */ /* 0x000fec000383ffff */
.L_x_2998:
[----:B------:R-:W-:Y:S01]  /*24b30*/  BSSY B0, `(.L_x_3098) ;  /* 0x0000006000007945 */ /* 0x000fe20003800000 */
[----:B------:R-:W-:Y:S01]  /*24b40*/  PLOP3.LUT P6, PT, P6, PT, PT, 0x8, 0x0 ;  /* 0x000000000000781c */ /* 0x000fe200037ce170 */
[----:B------:R-:W-:-:S12]  /*24b50*/  IMAD.MOV.U32 R15, RZ, RZ, -0x1 ;  /* 0xffffffffff0f7424 */ /* 0x000fd800078e00ff */
[----:B0-----:R-:W-:Y:S05]  /*24b60*/  WARPSYNC.COLLECTIVE R15, `(.L_x_3099) ;  /* 0x000000000f087348 */ /* 0x001fea0003c00000 */
[----:B------:R-:W-:Y:S01]  /*24b70*/  VOTE.ANY R14, PT, P6 ;  /* 0x00000000000e7806 */ /* 0x000fe200030e0100 */
[----:B0-----:R-:W-:Y:S06]  /*24b80*/  ENDCOLLECTIVE ;  /* 0x000000000000791b */ /* 0x001fec0003800000 */
.L_x_3099:
[----:B------:R-:W-:Y:S05]  /*24b90*/  BSYNC B0 ;  /* 0x0000000000007941 */ /* 0x000fea0003800000 */
.L_x_3098:
        /* <DEDUP_REMOVED lines=10> */
.L_x_3100:
[----:B------:R-:W-:Y:S02]  /*24c40*/  IMAD.MOV.U32 R13, RZ, RZ, R6 ;  /* 0x000000ffff0d7224 */ /* 0x000fe400078e0006 */
[----:B------:R-:W-:-:S07]  /*24c50*/  IMAD.MOV.U32 R4, RZ, RZ, R14 ;  /* 0x000000ffff047224 */ /* 0x000fce00078e000e */
[----:B------:R-:W-:Y:S05]  /*24c60*/  WARPSYNC.COLLECTIVE R15, `(.L_x_3101) ;  /* 0x000000000f087348 */ /* 0x000fea0003c00000 */
[----:B------:R0:W1:Y:S02]  /*24c70*/  SHFL.IDX P6, R14, R13, R12, R11 ;  /* 0x0000000c0d0e7389 */ /* 0x00006400000c000b */
[----:B01----:R-:W-:Y:S01]  /*24c80*/  ENDCOLLECTIVE ;  /* 0x000000000000791b */ /* 0x003fe20003800000 */
.L_x_3101:
[----:B------:R-:W-:Y:S02]  /*24c90*/  IMAD.MOV.U32 R6, RZ, RZ, R14 ;  /* 0x000000ffff067224 */ /* 0x000fe400078e000e */
[----:B------:R-:W-:-:S05]  /*24ca0*/  IMAD.IADD R10, R7, 0x1, R10 ;  /* 0x00000001070a7824 */ /* 0x000fca00078e020a */
[----:B------:R2:W-:Y:S01]  /*24cb0*/  STL [R1+0xc], R10 ;  /* 0x00000c0a01007387 */ /* 0x0005e20000100800 */
[----:B------:R-:W-:Y:S05]  /*24cc0*/  BRA `(.L_x_3102) ;  /* 0xffffffcc00c87947 */ /* 0x000fea000383ffff */
.L_x_3000:
[----:B------:R-:W-:Y:S01]  /*24cd0*/  BSSY B0, `(.L_x_3103) ;  /* 0x0000008000007945 */ /* 0x000fe20003800000 */
[----:B------:R-:W-:Y:S02]  /*24ce0*/  IMAD.MOV.U32 R13, RZ, RZ, R3 ;  /* 0x000000ffff0d7224 */ /* 0x000fe400078e0003 */
[----:B------:R-:W-:Y:S02]  /*24cf0*/  IMAD.MOV.U32 R12, RZ, RZ, R7 ;  /* 0x000000ffff0c7224 */ /* 0x000fe400078e0007 */
[----:B------:R-:W-:Y:S02]  /*24d00*/  IMAD.MOV.U32 R11, RZ, RZ, 0x1f ;  /* 0x0000001fff0b7424 */ /* 0x000fe400078e00ff */
[----:B------:R-:W-:-:S07]  /*24d10*/  IMAD.MOV.U32 R15, RZ, RZ, -0x1 ;  /* 0xffffffffff0f7424 */ /* 0x000fce00078e00ff */
[----:B0-2---:R-:W-:Y:S05]  /*24d20*/  WARPSYNC.COLLECTIVE R15, `(.L_x_3104) ;  /* 0x000000000f087348 */ /* 0x005fea0003c00000 */
[----:B------:R1:W3:Y:S02]  /*24d30*/  SHFL.IDX P6, R14, R13, R12, R11 ;  /* 0x0000000c0d0e7389 */ /* 0x0002e400000c000b */
[----:B0123--:R-:W-:Y:S01]  /*24d40*/  ENDCOLLECTIVE ;  /* 0x000000000000791b */ /* 0x00ffe20003800000 */
.L_x_3104:
[----:B------:R-:W-:Y:S05]  /*24d50*/  BSYNC B0 ;  /* 0x0000000000007941 */ /* 0x000fea0003800000 */
.L_x_3103:
[----:B------:R-:W-:Y:S01]  /*24d60*/  IMAD.MOV.U32 R8, RZ, RZ, R14 ;  /* 0x000000ffff087224 */ /* 0x000fe200078e000e */
[----:B------:R-:W-:Y:S06]  /*24d70*/  BRA `(.L_x_2999) ;  /* 0xffffffcc00b47947 */ /* 0x000fec000383ffff */
.L_x_3006:
[----:B0-----:R0:W1:Y:S02]  /*24d80*/  SYNCS.PHASECHK.TRANS64.TRYWAIT P0, [R0+URZ+0x28c20], R3 ;  /* 0x028c2003000075a7 */ /* 0x001064000800017f */
[----:B-1----:R-:W-:Y:S05]  /*24d90*/  @!P0 NANOSLEEP.SYNCS 0x989680 ;  /* 0x009896800000895d */ /* 0x002fea0003900000 */
[----:B------:R-:W1:Y:S02]  /*24da0*/  @!P0 SYNCS.PHASECHK.TRANS64 P0, [R0+URZ+0x28c20], R3 ;  /* 0x028c2003000085a7 */ /* 0x000e64000800007f */
[----:B-1----:R-:W-:Y:S05]  /*24db0*/  @!P0 BRA `(.L_x_3006) ;  /* 0xfffffffc00f08947 */ /* 0x002fea000383ffff */
[----:B------:R-:W-:Y:S05]  /*24dc0*/  BRA `(.L_x_3105) ;  /* 0xffffffd800507947 */ /* 0x000fea000383ffff */
.L_x_3007:
[----:B------:R-:W1:Y:S01]  /*24dd0*/  S2R R2, SR_TID.X ;  /* 0x0000000000027919 */ /* 0x000e620000002100 */
[----:B------:R-:W-:Y:S01]  /*24de0*/  BSSY B0, `(.L_x_3106) ;  /* 0x000000a000007945 */ /* 0x000fe20003800000 */
[----:B------:R-:W-:Y:S02]  /*24df0*/  IMAD.MOV.U32 R12, RZ, RZ, RZ ;  /* 0x000000ffff0c7224 */ /* 0x000fe400078e00ff */
[----:B---3--:R-:W-:Y:S02]  /*24e00*/  IMAD.MOV.U32 R11, RZ, RZ, 0x1f ;  /* 0x0000001fff0b7424 */ /* 0x008fe400078e00ff */
[----:B------:R-:W-:Y:S01]  /*24e10*/  IMAD.MOV.U32 R15, RZ, RZ, -0x1 ;  /* 0xffffffffff0f7424 */ /* 0x000fe200078e00ff */
[----:B-1----:R-:W-:-:S04]  /*24e20*/  SHF.R.U32.HI R2, RZ, 0x5, R2 ;  /* 0x00000005ff027819 */ /* 0x002fc80000011602 */
[----:B------:R-:W-:-:S05]  /*24e30*/  LOP3.LUT R2, R2, 0x3, RZ, 0xc0, !PT ;  /* 0x0000000302027812 */ /* 0x000fca00078ec0ff */
[----:B------:R-:W-:-:S07]  /*24e40*/  IMAD.MOV.U32 R13, RZ, RZ, R2 ;  /* 0x000000ffff0d7224 */ /* 0x000fce00078e0002 */
[----:B0-----:R-:W-:Y:S05]  /*24e50*/  WARPSYNC.COLLECTIVE R15, `(.L_x_3107) ;  /* 0x000000000f087348 */ /* 0x001fea0003c00000 */
[----:B------:R1:W2:Y:S02]  /*24e60*/  SHFL.IDX P6, R14, R13, R12, R11 ;  /* 0x0000000c0d0e7389 */ /* 0x0002a400000c000b */
[----:B012---:R-:W-:Y:S01]  /*24e70*/  ENDCOLLECTIVE ;  /* 0x000000000000791b */ /* 0x007fe20003800000 */
.L_x_3107:
[----:B------:R-:W-:Y:S05]  /*24e80*/  BSYNC B0 ;  /* 0x0000000000007941 */ /* 0x000fea0003800000 */
.L_x_3106:
[----:B------:R-:W-:Y:S05]  /*24e90*/  BRA `(.L_x_3108) ;  /* 0xffffffd800387947 */ /* 0x000fea000383ffff */
.L_x_3008:
[----:B------:R-:W-:Y:S01]  /*24ea0*/  BSSY B0, `(.L_x_3109) ;  /* 0x0000006000007945 */ /* 0x000fe20003800000 */
[----:B------:R-:W-:-:S07]  /*24eb0*/  IMAD.MOV.U32 R15, RZ, RZ, -0x1 ;  /* 0xffffffffff0f7424 */ /* 0x000fce00078e00ff */
[----:B01-3--:R-:W-:Y:S05]  /*24ec0*/  WARPSYNC.COLLECTIVE R15, `(.L_x_3110) ;  /* 0x000000000f0c7348 */ /* 0x00bfea0003c00000 */
[----:B------:R-:W-:Y:S02]  /*24ed0*/  ELECT P6, UR62, PT ;  /* 0x00000000003e782f */ /* 0x000fe400038c0000 */
[----:B------:R-:W-:Y:S01]  /*24ee0*/  MOV R14, UR62 ;  /* 0x0000003e000e7c02 */ /* 0x000fe20008000f00 */
[----:B01-3--:R-:W-:Y:S10]  /*24ef0*/  ENDCOLLECTIVE ;  /* 0x000000000000791b */ /* 0x00bff40003800000 */
.L_x_3110:
[----:B------:R-:W-:Y:S05]  /*24f00*/  BSYNC B0 ;  /* 0x0000000000007941 */ /* 0x000fea0003800000 */
.L_x_3109:
[----:B------:R-:W-:Y:S05]  /*24f10*/  BRA `(.L_x_3111) ;  /* 0xffffffd8002c7947 */ /* 0x000fea000383ffff */
.L_x_3010:
[----:B0-----:R0:W1:Y:S02]  /*24f20*/  SYNCS.PHASECHK.TRANS64.TRYWAIT P0, [R6+URZ], R5 ;  /* 0x00000005060075a7 */ /* 0x001064000800017f */
[----:B-1----:R-:W-:Y:S05]  /*24f30*/  @!P0 NANOSLEEP.SYNCS 0x989680 ;  /* 0x009896800000895d */ /* 0x002fea0003900000 */
[----:B------:R-:W1:Y:S02]  /*24f40*/  @!P0 SYNCS.PHASECHK.TRANS64 P0, [R6+URZ], R5 ;  /* 0x00000005060085a7 */ /* 0x000e64000800007f */
[----:B-1----:R-:W-:Y:S05]  /*24f50*/  @!P0 BRA `(.L_x_3010) ;  /* 0xfffffffc00f08947 */ /* 0x002fea000383ffff */
[----:B------:R-:W-:Y:S05]  /*24f60*/  BRA `(.L_x_3112) ;  /* 0xffffffd800647947 */ /* 0x000fea000383ffff */
.L_x_3011:
[----:B-1----:R1:W2:Y:S02]  /*24f70*/  SYNCS.PHASECHK.TRANS64.TRYWAIT P0, [R7+URZ], R2 ;  /* 0x00000002070075a7 */ /* 0x0022a4000800017f */
[----:B--2---:R-:W-:Y:S05]  /*24f80*/  @!P0 NANOSLEEP.SYNCS 0x989680 ;  /* 0x009896800000895d */ /* 0x004fea0003900000 */
[----:B------:R-:W2:Y:S02]  /*24f90*/  @!P0 SYNCS.PHASECHK.TRANS64 P0, [R7+URZ], R2 ;  /* 0x00000002070085a7 */ /* 0x000ea4000800007f */
[----:B--2---:R-:W-:Y:S05]  /*24fa0*/  @!P0 BRA `(.L_x_3011) ;  /* 0xfffffffc00f08947 */ /* 0x004fea000383ffff */
[----:B------:R-:W-:Y:S05]  /*24fb0*/  BRA `(.L_x_3113) ;  /* 0xffffffd800587947 */ /* 0x000fea000383ffff */
.L_x_3013:
[----:B--2---:R2:W4:Y:S02]  /*24fc0*/  SYNCS.PHASECHK.TRANS64.TRYWAIT P0, [R4+URZ], R5 ;  /* 0x00000005040075a7 */ /* 0x004524000800017f */
[----:B----4-:R-:W-:Y:S05]  /*24fd0*/  @!P0 NANOSLEEP.SYNCS 0x989680 ;  /* 0x009896800000895d */ /* 0x010fea0003900000 */
[----:B------:R-:W4:Y:S02]  /*24fe0*/  @!P0 SYNCS.PHASECHK.TRANS64 P0, [R4+URZ], R5 ;  /* 0x00000005040085a7 */ /* 0x000f24000800007f */
[----:B----4-:R-:W-:Y:S05]  /*24ff0*/  @!P0 BRA `(.L_x_3013) ;  /* 0xfffffffc00f08947 */ /* 0x010fea000383ffff */
[----:B------:R-:W-:Y:S05]  /*25000*/  BRA `(.L_x_3114) ;  /* 0xffffffd8005c7947 */ /* 0x000fea000383ffff */
.L_x_3115:
        /* <DEDUP_REMOVED lines=15> */
.L_x_5875:


//--------------------- .text._ZN7cutlass13device_kernelIN5flash11enable_sm90INS1_16FlashAttnFwdSm90INS1_25CollectiveMainloopFwdSm90ILi2EN4cute5tupleIJNS5_1CILi1EEES8_S8_EEENS6_IJNS7_ILi64EEESA_SA_EEELi512ENS_6half_tEfNS_4arch4Sm90ELb0ELb1ELb0ELb1ELb0ELb0ELb1ELb0ELb0ELb1ELb1ELb0EEENS1_21CollectiveEpilogueFwdINS6_IJSA_NS7_ILi512EEESA_EEES9_SC_SE_Li256ELb1ELb1ELb1ELb0EEENS1_36VarlenDynamicPersistentTileSchedulerILi64ELi64ELi256ELi128ELb1ELb1ELb1ELb1ELb0ELb1EEEEEEEEEvNT_6ParamsE --------------------------
	.section	.text._ZN7cutlass13device_kernelIN5flash11enable_sm90INS1_16FlashAttnFwdSm90INS1_25CollectiveMainloopFwdSm90ILi2EN4cute5tupleIJNS5_1CILi1EEES8_S8_EEENS6_IJNS7_ILi64EEESA_SA_EEELi512ENS_6half_tEfNS_4arch4Sm90ELb0ELb1ELb0ELb1ELb0ELb0ELb1ELb0ELb0ELb1ELb1ELb0EEENS1_21CollectiveEpilogueFwdINS6_IJSA_NS7_ILi512EEESA_EEES9_SC_SE_Li256ELb1ELb1ELb1ELb0EEENS1_36VarlenDynamicPersistentTileSchedulerILi64ELi64ELi256ELi128ELb1ELb1ELb1ELb1ELb0ELb1EEEEEEEEEvNT_6ParamsE,"ax",@progbits
	.align	128
.text._ZN7cutlass13device_kernelIN5flash11enable_sm90INS1_16FlashAttnFwdSm90INS1_25CollectiveMainloopFwdSm90ILi2EN4cute5tupleIJNS5_1CILi1EEES8_S8_EEENS6_IJNS7_ILi64EEESA_SA_EEELi512ENS_6half_tEfNS_4arch4Sm90ELb0ELb1ELb0ELb1ELb0ELb0ELb1ELb0ELb0ELb1ELb1ELb0EEENS1_21CollectiveEpilogueFwdINS6_IJSA_NS7_ILi512EEESA_EEES9_SC_SE_Li256ELb1ELb1ELb1ELb0EEENS1_36VarlenDynamicPersistentTileSchedulerILi64ELi64ELi256ELi128ELb1ELb1ELb1ELb1ELb0ELb1EEEEEEEEEvNT_6ParamsE:
        .type           _ZN7cutlass13device_kernelIN5flash11enable_sm90INS1_16FlashAttnFwdSm90INS1_25CollectiveMainloopFwdSm90ILi2EN4cute5tupleIJNS5_1CILi1EEES8_S8_EEENS6_IJNS7_ILi64EEESA_SA_EEELi512ENS_6half_tEfNS_4arch4Sm90ELb0ELb1ELb0ELb1ELb0ELb0ELb1ELb0ELb0ELb1ELb1ELb0EEENS1_21CollectiveEpilogueFwdINS6_IJSA_NS7_ILi512EEESA_EEES9_SC_SE_Li256ELb1ELb1ELb1ELb0EEENS1_36VarlenDynamicPersistentTileSchedulerILi64ELi64ELi256ELi128ELb1ELb1ELb1ELb1ELb0ELb1EEEEEEEEEvNT_6ParamsE,@function
        .size           _ZN7cutlass13device_kernelIN5flash11enable_sm90INS1_16FlashAttnFwdSm90INS1_25CollectiveMainloopFwdSm90ILi2EN4cute5tupleIJNS5_1CILi1EEES8_S8_EEENS6_IJNS7_ILi64EEESA_SA_EEELi512ENS_6half_tEfNS_4arch4Sm90ELb0ELb1ELb0ELb1ELb0ELb0ELb1ELb0ELb0ELb1ELb1ELb0EEENS1_21CollectiveEpilogueFwdINS6_IJSA_NS7_ILi512EEESA_EEES9_SC_SE_Li256ELb1ELb1ELb1ELb0EEENS1_36VarlenDynamicPersistentTileSchedulerILi64ELi64ELi256ELi128ELb1ELb1ELb1ELb1ELb0ELb1EEEEEEEEEvNT_6ParamsE,(.L_x_5876 - _ZN7cutlass13device_kernelIN5flash11enable_sm90INS1_16FlashAttnFwdSm90INS1_25CollectiveMainloopFwdSm90ILi2EN4cute5tupleIJNS5_1CILi1EEES8_S8_EEENS6_IJNS7_ILi64EEESA_SA_EEELi512ENS_6half_tEfNS_4arch4Sm90ELb0ELb1ELb0ELb1ELb0ELb0ELb1ELb0ELb0ELb1ELb1ELb0EEENS1_21CollectiveEpilogueFwdINS6_IJSA_NS7_ILi512EEESA_EEES9_SC_SE_Li256ELb1ELb1ELb1ELb0EEENS1_36VarlenDynamicPersistentTileSchedulerILi64ELi64ELi256ELi128ELb1ELb1ELb1ELb1ELb0ELb1EEEEEEEEEvNT_6ParamsE)
        .other          _ZN7cutlass13device_kernelIN5flash11enable_sm90INS1_16FlashAttnFwdSm90INS1_25CollectiveMainloopFwdSm90ILi2EN4cute5tupleIJNS5_1CILi1EEES8_S8_EEENS6_IJNS7_ILi64EEESA_SA_EEELi512ENS_6half_tEfNS_4arch4Sm90ELb0ELb1ELb0ELb1ELb0ELb0ELb1ELb0ELb0ELb1ELb1ELb0EEENS1_21CollectiveEpilogueFwdINS6_IJSA_NS7_ILi512EEESA_EEES9_SC_SE_Li256ELb1ELb1ELb1ELb0EEENS1_36VarlenDynamicPersistentTileSchedulerILi64ELi64ELi256ELi128ELb1ELb1ELb1ELb1ELb0ELb1EEEEEEEEEvNT_6ParamsE,@"STO_CUDA_ENTRY STV_DEFAULT"
_ZN7cutlass13device_kernelIN5flash11enable_sm90INS1_16FlashAttnFwdSm90INS1_25CollectiveMainloopFwdSm90ILi2EN4cute5tupleIJNS5_1CILi1EEES8_S8_EEENS6_IJNS7_ILi64EEESA_SA_EEELi512ENS_6half_tEfNS_4arch4Sm90ELb0ELb1ELb0ELb1ELb0ELb0ELb1ELb0ELb0ELb1ELb1ELb0EEENS1_21CollectiveEpilogueFwdINS6_IJSA_NS7_ILi512EEESA_EEES9_SC_SE_Li256ELb1ELb1ELb1ELb0EEENS1_36VarlenDynamicPersistentTileSchedulerILi64ELi64ELi256ELi128ELb1ELb1ELb1ELb1ELb0ELb1EEEEEEEEEvNT_6ParamsE:
        /* <DEDUP_REMOVED lines=18> */
.L_x_3117:
[----:B------:R-:W-:Y:S05]  /*0120*/  BSYNC B0 ;  /* 0x0000000000007941 */ /* 0x000fea0003800000 */
.L_x_3116:
        /* <DEDUP_REMOVED lines=39> */
.L_x_3118:
        /* <DEDUP_REMOVED lines=22> */
.L_x_3119:
        /* <DEDUP_REMOVED lines=18> */
.L_x_3120:
        /* <DEDUP_REMOVED lines=22> */
.L_x_3121:
        /* <DEDUP_REMOVED lines=22> */
.L_x_3122:
[----:B------:R-:W-:Y:S01]  /*08e0*/  PLOP3.LUT P0, PT, PT, PT, UP0, 0x80, 0x0 ;  /* 0x000000000000781c */ /* 0x000fe20003f0f008 */
[----:B------:R-:W-:Y:S01]  /*08f0*/  UMOV UR36, 0x1 ;  /* 0x0000000100247882 */ /* 0x000fe20000000000 */
[----:B------:R-:W-:Y:S01]  /*0900*/  NOP ;  /* 0x0000000000007918 */ /* 0x000fe20000000000 */
[----:B------:R-:W-:Y:S01]  /*0910*/  USEL UR36, UR36, 0x2, !UP0 ;  /* 0x0000000224247887 */ /* 0x000fe2000c000000 */
[----:B------:R-:W-:Y:S01]  /*0920*/  ULDC.64 UR38, c[0x0][0x208] ;  /* 0x0000820000267ab9 */ /* 0x000fe20000000a00 */
[----:B0123--:R-:W-:Y:S08]  /*0930*/  BAR.SYNC.DEFER_BLOCKING 0x0 ;  /* 0x0000000000007b1d */ /* 0x00fff00000010000 */
[----:B------:R-:W-:Y:S05]  /*0940*/  @!P0 BRA `(.L_x_3123) ;  /* 0x0000015400988947 */ /* 0x000fea0003800000 */
.L_x_3124:
        /* <DEDUP_REMOVED lines=21> */
[----:B------:R-:W-:Y:S01]  /*0aa0*/  UMOV UR37, URZ ;  /* 0x0000003f00257c82 */ /* 0x000fe20008000000 */
[----:B------:R-:W-:Y:S01]  /*0ab0*/  IMAD.MOV.U32 R227, RZ, RZ, RZ ;  /* 0x000000ffffe37224 */ /* 0x000fe200078e00ff */
[----:B------:R-:W-:-:S04]  /*0ac0*/  SHF.R.S32.HI R3, RZ, 0x1f, R6 ;  /* 0x0000001fff037819 */ /* 0x000fc80000011406 */
[CC--:B------:R-:W-:Y:S02]  /*0ad0*/  LEA.HI R2, R3.reuse, R6.reuse, RZ, 0x5 ;  /* 0x0000000603027211 */ /* 0x0c0fe400078f28ff */
[CC--:B------:R-:W-:Y:S02]  /*0ae0*/  LEA.HI R0, R3.reuse, R6.reuse, RZ, 0x4 ;  /* 0x0000000603007211 */ /* 0x0c0fe400078f20ff */
[CC--:B------:R-:W-:Y:S02]  /*0af0*/  LEA.HI R7, R3.reuse, R6.reuse, RZ, 0x7 ;  /* 0x0000000603077211 */ /* 0x0c0fe400078f38ff */
[CC--:B------:R-:W-:Y:S02]  /*0b00*/  LEA.HI R5, R3.reuse, R6.reuse, RZ, 0x3 ;  /* 0x0000000603057211 */ /* 0x0c0fe400078f18ff */
[----:B------:R-:W-:Y:S02]  /*0b10*/  LEA.HI R3, R3, R6, RZ, 0x2 ;  /* 0x0000000603037211 */ /* 0x000fe400078f10ff */
[----:B------:R-:W-:-:S02]  /*0b20*/  LOP3.LUT R13, R5, 0xfffffff8, RZ, 0xc0, !PT ;  /* 0xfffffff8050d7812 */ /* 0x000fc400078ec0ff */
[----:B------:R-:W-:Y:S02]  /*0b30*/  LOP3.LUT R15, R3, 0xfffffffc, RZ, 0xc0, !PT ;  /* 0xfffffffc030f7812 */ /* 0x000fe400078ec0ff */
[----:B------:R-:W-:Y:S01]  /*0b40*/  LOP3.LUT R3, R0, 0xfffffff0, RZ, 0xc0, !PT ;  /* 0xfffffff000037812 */ /* 0x000fe200078ec0ff */
[C---:B------:R-:W-:Y:S01]  /*0b50*/  IMAD.IADD R13, R6.reuse, 0x1, -R13 ;  /* 0x00000001060d7824 */ /* 0x040fe200078e0a0d */
[----:B------:R-:W-:Y:S01]  /*0b60*/  LOP3.LUT R11, R7, 0xffffff80, RZ, 0xc0, !PT ;  /* 0xffffff80070b7812 */ /* 0x000fe200078ec0ff */
[C---:B------:R-:W-:Y:S01]  /*0b70*/  IMAD.IADD R15, R6.reuse, 0x1, -R15 ;  /* 0x00000001060f7824 */ /* 0x040fe200078e0a0f */
[--C-:B------:R-:W-:Y:S01]  /*0b80*/  SHF.R.S32.HI R4, RZ, 0x5, R2.reuse ;  /* 0x00000005ff047819 */ /* 0x100fe20000011402 */
[C---:B------:R-:W-:Y:S01]  /*0b90*/  IMAD.IADD R3, R6.reuse, 0x1, -R3 ;  /* 0x0000000106037824 */ /* 0x040fe200078e0a03 */
[----:B------:R-:W-:Y:S01]  /*0ba0*/  SHF.R.S32.HI R9, RZ, 0x1f, R2 ;  /* 0x0000001fff097819 */ /* 0x000fe20000011402 */
[----:B------:R-:W-:Y:S01]  /*0bb0*/  IMAD.IADD R11, R6, 0x1, -R11 ;  /* 0x00000001060b7824 */ /* 0x000fe200078e0a0b */
[----:B------:R-:W-:Y:S01]  /*0bc0*/  SHF.R.S32.HI R5, RZ, 0x4, R0 ;  /* 0x00000004ff057819 */ /* 0x000fe20000011400 */
[----:B------:R-:W-:Y:S01]  /*0bd0*/  IMAD.SHL.U32 R22, R13, 0x8, RZ ;  /* 0x000000080d167824 */ /* 0x000fe200078e00ff */
[----:B------:R-:W-:-:S02]  /*0be0*/  LEA.HI R9, R9, R4, RZ, 0x2 ;  /* 0x0000000409097211 */ /* 0x000fc400078f10ff */
[----:B------:R-:W-:Y:S01]  /*0bf0*/  LEA.HI R0, R0, R5, RZ, 0x1 ;  /* 0x0000000500007211 */ /* 0x000fe200078f08ff */
[----:B------:R-:W-:Y:S01]  /*0c00*/  VIADD R194, R22, 0x40 ;  /* 0x0000004016c27836 */ /* 0x000fe20000000000 */
[----:B------:R-:W-:Y:S02]  /*0c10*/  SHF.R.S32.HI R6, RZ, 0x1f, R3 ;  /* 0x0000001fff067819 */ /* 0x000fe40000011403 */
[----:B------:R-:W-:Y:S02]  /*0c20*/  LOP3.LUT R0, R0, 0x1ffffffe, RZ, 0xc0, !PT ;  /* 0x1ffffffe00007812 */ /* 0x000fe400078ec0ff */
[----:B------:R-:W-:Y:S02]  /*0c30*/  SHF.R.S32.HI R228, RZ, 0x7, R7 ;  /* 0x00000007ffe47819 */ /* 0x000fe40000011407 */
[----:B------:R-:W-:Y:S01]  /*0c40*/  LOP3.LUT R9, R9, 0x3ffffc, RZ, 0xc0, !PT ;  /* 0x003ffffc09097812 */ /* 0x000fe200078ec0ff */
[----:B------:R-:W-:Y:S01]  /*0c50*/  IMAD.IADD R0, R5, 0x1, -R0 ;  /* 0x0000000105007824 */ /* 0x000fe200078e0a00 */
[----:B------:R-:W-:Y:S01]  /*0c60*/  LEA.HI R8, R15, R15, RZ, 0x1 ;  /* 0x0000000f0f087211 */ /* 0x000fe200078f08ff */
[----:B------:R-:W-:Y:S01]  /*0c70*/  IMAD R10, R228, 0x100, R3 ;  /* 0x00000100e40a7824 */ /* 0x000fe200078e0203 */
[----:B------:R-:W-:Y:S01]  /*0c80*/  LEA.HI R6, R6, R3, RZ, 0x3 ;  /* 0x0000000306067211 */ /* 0x000fe200078f18ff */
[----:B------:R-:W-:Y:S01]  /*0c90*/  IMAD.IADD R9, R4, 0x1, -R9 ;  /* 0x0000000104097824 */ /* 0x000fe200078e0a09 */
[----:B------:R-:W-:Y:S01]  /*0ca0*/  SHF.R.S32.HI R2, RZ, 0x1f, R11 ;  /* 0x0000001fff027819 */ /* 0x000fe2000001140b */
[----:B------:R-:W-:Y:S01]  /*0cb0*/  IMAD.SHL.U32 R0, R0, 0x8, RZ ;  /* 0x0000000800007824 */ /* 0x000fe200078e00ff */
[----:B------:R-:W-:Y:S01]  /*0cc0*/  LOP3.LUT R12, R8, 0x1ffffffe, RZ, 0xc0, !PT ;  /* 0x1ffffffe080c7812 */ /* 0x000fe200078ec0ff */
[----:B------:R-:W-:Y:S01]  /*0cd0*/  IMAD R19, R9, 0x10, R10 ;  /* 0x0000001009137824 */ /* 0x000fe200078e020a */
[C---:B------:R-:W-:Y:S01]  /*0ce0*/  LOP3.LUT R8, R6.reuse, 0xfffffff8, RZ, 0xc0, !PT ;  /* 0xfffffff806087812 */ /* 0x040fe200078ec0ff */
[----:B------:R-:W-:Y:S01]  /*0cf0*/  IMAD.SHL.U32 R9, R6, 0x40, RZ ;  /* 0x0000004006097824 */ /* 0x000fe200078e00ff */
[----:B------:R-:W-:Y:S01]  /*0d00*/  LEA.HI R5, R2, R11, RZ, 0x2 ;  /* 0x0000000b02057211 */ /* 0x000fe200078f10ff */
[----:B------:R-:W-:Y:S01]  /*0d10*/  IMAD.IADD R12, R15, 0x1, -R12 ;  /* 0x000000010f0c7824 */ /* 0x000fe200078e0a0c */
[----:B------:R-:W-:Y:S01]  /*0d20*/  LEA.HI R7, R7, R228, RZ, 0x1 ;  /* 0x000000e407077211 */ /* 0x000fe200078f08ff */
[----:B------:R-:W-:Y:S01]  /*0d30*/  IMAD.IADD R8, R3, 0x1, -R8 ;  /* 0x0000000103087824 */ /* 0x000fe200078e0a08 */
[----:B------:R-:W-:-:S02]  /*0d40*/  LOP3.LUT R10, R5, 0x7ffffffc, RZ, 0xc0, !PT ;  /* 0x7ffffffc050a7812 */ /* 0x000fc400078ec0ff */
[----:B------:R-:W-:Y:S01]  /*0d50*/  LEA.HI R3, R2, R11, RZ, 0x5 ;  /* 0x0000000b02037211 */ /* 0x000fe200078f28ff */
[----:B------:R-:W-:Y:S01]  /*0d60*/  IMAD.SHL.U32 R6, R8, 0x40, RZ ;  /* 0x0000004008067824 */ /* 0x000fe200078e00ff */
[----:B------:R-:W-:Y:S01]  /*0d70*/  LOP3.LUT R7, R7, 0xfffffe, RZ, 0xc0, !PT ;  /* 0x00fffffe07077812 */ /* 0x000fe200078ec0ff */
[----:B------:R-:W-:Y:S01]  /*0d80*/  IMAD.IADD R10, R11, 0x1, -R10 ;  /* 0x000000010b0a7824 */ /* 0x000fe200078e0a0a */
[----:B------:R-:W-:Y:S02]  /*0d90*/  LOP3.LUT R11, R9, 0x7ffffe00, RZ, 0xc0, !PT ;  /* 0x7ffffe00090b7812 */ /* 0x000fe400078ec0ff */
[----:B------:R-:W-:Y:S01]  /*0da0*/  LOP3.LUT R9, R6, 0x1c0, RZ, 0xc0, !PT ;  /* 0x000001c006097812 */ /* 0x000fe200078ec0ff */
[----:B------:R-:W-:Y:S01]  /*0db0*/  IMAD.IADD R7, R228, 0x1, -R7 ;  /* 0x00000001e4077824 */ /* 0x000fe200078e0a07 */
[----:B------:R-:W-:Y:S01]  /*0dc0*/  SHF.R.S32.HI R2, RZ, 0x2, R5 ;  /* 0x00000002ff027819 */ /* 0x000fe20000011405 */
[----:B------:R-:W-:Y:S01]  /*0dd0*/  IMAD R11, R4, 0x400, R11 ;  /* 0x00000400040b7824 */ /* 0x000fe200078e020b */
[----:B------:R-:W-:Y:S01]  /*0de0*/  SHF.R.S32.HI R5, RZ, 0x1f, R5 ;  /* 0x0000001fff057819 */ /* 0x000fe20000011405 */
[--C-:B------:R-:W-:Y:S01]  /*0df0*/  IMAD.U32 R4, R19, 0x40, R0.reuse ;  /* 0x0000004013047824 */ /* 0x100fe200078e0000 */
[----:B------:R-:W-:Y:S01]  /*0e00*/  LOP3.LUT R0, R9, 0x8, R0, 0xf8, !PT ;  /* 0x0000000809007812 */ /* 0x000fe200078ef800 */
[----:B------:R-:W-:Y:S01]  /*0e10*/  IMAD.SHL.U32 R19, R10, 0x2, RZ ;  /* 0x000000020a137824 */ /* 0x000fe200078e00ff */
[----:B------:R-:W-:Y:S01]  /*0e20*/  SHF.R.U32.HI R9, RZ, 0x3, R9 ;  /* 0x00000003ff097819 */ /* 0x000fe20000011609 */
[----:B------:R-:W-:Y:S01]  /*0e30*/  IMAD.MOV.U32 R6, RZ, RZ, R18 ;  /* 0x000000ffff067224 */ /* 0x000fe200078e0012 */
[----:B------:R-:W-:Y:S01]  /*0e40*/  LEA.HI R5, R5, R2, RZ, 0x3 ;  /* 0x0000000205057211 */ /* 0x000fe200078f18ff */
[----:B------:R0:W-:Y:S01]  /*0e50*/  STL [R1+0x68], R4 ;  /* 0x0000680401007387 */ /* 0x0001e20000100800 */
[----:B------:R-:W-:-:S02]  /*0e60*/  LOP3.LUT R0, R0, R9, RZ, 0x3c, !PT ;  /* 0x0000000900007212 */ /* 0x000fc400078e3cff */
[----:B------:R-:W-:Y:S02]  /*0e70*/  LOP3.LUT R5, R5, 0xfffffff8, RZ, 0xc0, !PT ;  /* 0xfffffff805057812 */ /* 0x000fe400078ec0ff */
[----:B------:R-:W-:Y:S01]  /*0e80*/  R2P PR, R8, 0x6 ;  /* 0x0000000608007804 */ /* 0x000fe20000000000 */
[----:B------:R-:W-:Y:S01]  /*0e90*/  IMAD.IADD R0, R11, 0x1, R0 ;  /* 0x000000010b007824 */ /* 0x000fe200078e0200 */
[----:B------:R-:W-:Y:S01]  /*0ea0*/  SHF.R.S32.HI R3, RZ, 0x5, R3 ;  /* 0x00000005ff037819 */ /* 0x000fe20000011403 */
[----:B------:R-:W-:Y:S02]  /*0eb0*/  IMAD.IADD R2, R2, 0x1, -R5 ;  /* 0x0000000102027824 */ /* 0x000fe400078e0a05 */
[----:B0-----:R-:W-:Y:S01]  /*0ec0*/  IMAD.SHL.U32 R4, R7, 0x100, RZ ;  /* 0x0000010007047824 */ /* 0x001fe200078e00ff */
[----:B------:R-:W-:Y:S01]  /*0ed0*/  LEA R186, R0, UR41, 0x1 ;  /* 0x0000002900ba7c11 */ /* 0x000fe2000f8e08ff */
[----:B------:R-:W-:Y:S01]  /*0ee0*/  IMAD R23, R3, 0x10, R2 ;  /* 0x0000001003177824 */ /* 0x000fe200078e0202 */
[----:B------:R-:W-:Y:S01]  /*0ef0*/  SEL R188, R188, 0xffffffc0, !P2 ;  /* 0xffffffc0bcbc7807 */ /* 0x000fe20005000000 */
[----:B------:R-:W-:Y:S01]  /*0f00*/  IMAD.IADD R184, R19, 0x1, R4 ;  /* 0x0000000113b87824 */ /* 0x000fe200078e0204 */
[----:B------:R0:W-:Y:S01]  /*0f10*/  STL [R1+0x64], R4 ;  /* 0x0000640401007387 */ /* 0x0001e20000100800 */
[----:B------:R-:W-:-:S02]  /*0f20*/  VIADD R189, R186, 0x36400 ;  /* 0x00036400babd7836 */ /* 0x000fc40000000000 */
[C---:B------:R-:W-:Y:S01]  /*0f30*/  VIADD R226, R184.reuse, 0x8 ;  /* 0x00000008b8e27836 */ /* 0x040fe20000000000 */
[----:B------:R-:W-:Y:S01]  /*0f40*/  SHF.R.S32.HI R3, RZ, 0x1f, R184 ;  /* 0x0000001fff037819 */ /* 0x000fe200000114b8 */
[C---:B------:R-:W-:Y:S02]  /*0f50*/  VIADD R225, R184.reuse, 0x10 ;  /* 0x00000010b8e17836 */ /* 0x040fe40000000000 */
        /* <DEDUP_REMOVED lines=63> */
[----:B------:R-:W-:Y:S01]  /*1350*/  IMAD.MOV.U32 R5, RZ, RZ, R17 ;  /* 0x000000ffff057224 */ /* 0x000fe200078e0011 */
[----:B------:R-:W-:Y:S01]  /*1360*/  SHF.R.S32.HI R229, RZ, 0x1f, R196 ;  /* 0x0000001fffe57819 */ /* 0x000fe200000114c4 */
[----:B------:R-:W-:-:S02]  /*1370*/  IMAD.MOV.U32 R2, RZ, RZ, RZ ;  /* 0x000000ffff027224 */ /* 0x000fc400078e00ff */
[----:B------:R-:W-:Y:S02]  /*1380*/  IMAD R190, R12, 0x8, R23 ;  /* 0x000000080cbe7824 */ /* 0x000fe400078e0217 */
[----:B------:R-:W-:-:S07]  /*1390*/  IMAD.IADD R188, R188, 0x1, R187 ;  /* 0x00000001bcbc7824 */ /* 0x000fce00078e02bb */
.L_x_3232:
[----:B------:R-:W-:Y:S01]  /*13a0*/  ULDC.64 UR6, c[0x0][0xb20] ;  /* 0x0002c80000067ab9 */ /* 0x000fe20000000a00 */
[----:B012-4-:R-:W0:Y:S01]  /*13b0*/  LDC R17, c[0x0][0x288] ;  /* 0x0000a200ff117b82 */ /* 0x017e220000000800 */
[----:B------:R-:W-:Y:S01]  /*13c0*/  UISETP.NE.U32.AND UP0, UPT, UR6, URZ, UPT ;  /* 0x0000003f0600728c */ /* 0x000fe2000bf05070 */
[----:B------:R-:W-:-:S03]  /*13d0*/  IMAD.MOV.U32 R13, RZ, RZ, RZ ;  /* 0x000000ffff0d7224 */ /* 0x000fc600078e00ff */
[----:B------:R-:W-:-:S03]  /*13e0*/  UISETP.NE.AND.EX UP0, UPT, UR7, URZ, UPT, UP0 ;  /* 0x0000003f0700728c */ /* 0x000fc6000bf05300 */
[----:B------:R-:W-:Y:S01]  /*13f0*/  ULDC.64 UR6, c[0x0][0xb10] ;  /* 0x0002c40000067ab9 */ /* 0x000fe20000000a00 */
[----:B------:R-:W1:Y:S01]  /*1400*/  LDC.64 R14, c[0x0][0x418] ;  /* 0x00010600ff0e7b82 */ /* 0x000e620000000a00 */
[----:B------:R-:W-:Y:S01]  /*1410*/  UISETP.NE.U32.AND UP1, UPT, UR6, URZ, UPT ;  /* 0x0000003f0600728c */ /* 0x000fe2000bf25070 */
[----:B------:R-:W-:-:S03]  /*1420*/  PLOP3.LUT P0, PT, PT, PT, UP0, 0x80, 0x0 ;  /* 0x000000000000781c */ /* 0x000fc60003f0f008 */
[----:B------:R-:W-:-:S03]  /*1430*/  UISETP.NE.AND.EX UP1, UPT, UR7, URZ, UPT, UP1 ;  /* 0x0000003f0700728c */ /* 0x000fc6000bf25310 */
[----:B------:R-:W-:Y:S01]  /*1440*/  @UP0 ULDC.64 UR6, c[0x0][0xb20] ;  /* 0x0002c80000060ab9 */ /* 0x000fe20000000a00 */
[----:B------:R-:W2:Y:S01]  /*1450*/  LDC R3, c[0x0][0x424] ;  /* 0x00010900ff037b82 */ /* 0x000ea20000000800 */
[----:B------:R-:W-:Y:S01]  /*1460*/  @UP0 UIMAD.WIDE UR6, UR4, 0x4, UR6 ;  /* 0x00000004040608a5 */ /* 0x000fe2000f8e0206 */
[----:B------:R-:W-:-:S05]  /*1470*/  PLOP3.LUT P2, PT, PT, PT, UP1, 0x80, 0x0 ;  /* 0x000000000000781c */ /* 0x000fca0003f4f018 */
[----:B------:R-:W-:Y:S01]  /*1480*/  @UP1 ULDC.64 UR8, c[0x0][0xb10] ;  /* 0x0002c40000081ab9 */ /* 0x000fe20000000a00 */
[----:B------:R-:W-:Y:S01]  /*1490*/  IMAD.U32 R8, RZ, RZ, UR6 ;  /* 0x00000006ff087e24 */ /* 0x000fe2000f8e00ff */
[----:B---3--:R-:W3:Y:S01]  /*14a0*/  LDC R16, c[0x0][0x2f0] ;  /* 0x0000bc00ff107b82 */ /* 0x008ee20000000800 */
[----:B------:R-:W-:Y:S01]  /*14b0*/  IMAD.U32 R9, RZ, RZ, UR7 ;  /* 0x00000007ff097e24 */ /* 0x000fe2000f8e00ff */
[----:B------:R-:W-:-:S04]  /*14c0*/  @UP1 UIMAD.WIDE UR6, UR4, 0x4, UR8 ;  /* 0x00000004040618a5 */ /* 0x000fc8000f8e0208 */
[----:B------:R4:W5:Y:S02]  /*14d0*/  @P0 LDG.E R13, desc[UR38][R8.64] ;  /* 0x00000026080d0981 */ /* 0x000964000c1e1900 */
[----:B------:R-:W-:Y:S02]  /*14e0*/  IMAD.U32 R10, RZ, RZ, UR6 ;  /* 0x00000006ff0a7e24 */ /* 0x000fe4000f8e00ff */
[----:B------:R-:W-:Y:S01]  /*14f0*/  IMAD.U32 R11, RZ, RZ, UR7 ;  /* 0x00000007ff0b7e24 */ /* 0x000fe2000f8e00ff */
[----:B-1----:R-:W-:Y:S01]  /*1500*/  ISETP.NE.U32.AND P0, PT, R14, RZ, PT ;  /* 0x000000ff0e00720c */ /* 0x002fe20003f05070 */
[----:B------:R-:W-:-:S03]  /*1510*/  ULDC.64 UR6, c[0x0][0xb18] ;  /* 0x0002c60000067ab9 */ /* 0x000fc60000000a00 */
[----:B0-----:R4:W5:Y:S01]  /*1520*/  @P2 LDG.E R17, desc[UR38][R10.64] ;  /* 0x000000260a112981 */ /* 0x001962000c1e1900 */
[----:B------:R-:W-:Y:S02]  /*1530*/  ISETP.NE.AND.EX P0, PT, R15, RZ, PT, P0 ;  /* 0x000000ff0f00720c */ /* 0x000fe40003f05300 */
[C---:B------:R-:W-:Y:S02]  /*1540*/  LOP3.LUT R0, R6.reuse, 0xff000000, RZ, 0xc0, !PT ;  /* 0xff00000006007812 */ /* 0x040fe400078ec0ff */
[----:B------:R-:W-:Y:S02]  /*1550*/  ISETP.NE.U32.AND P1, PT, RZ, UR6, PT ;  /* 0x00000006ff007c0c */ /* 0x000fe4000bf25070 */
[----:B--2---:R-:W-:Y:S02]  /*1560*/  SEL R3, R3, 0x1, P0 ;  /* 0x0000000103037807 */ /* 0x004fe40000000000 */
[----:B------:R-:W-:Y:S02]  /*1570*/  LOP3.LUT R195, R6, 0xff0000, RZ, 0xc0, !PT ;  /* 0x00ff000006c37812 */ /* 0x000fe400078ec0ff */
[----:B------:R-:W-:Y:S01]  /*1580*/  SHF.R.U32.HI R0, RZ, 0x8, R0 ;  /* 0x00000008ff007819 */ /* 0x000fe20000011600 */
[----:B---3--:R-:W-:Y:S01]  /*1590*/  IMAD R16, R3, R16, RZ ;  /* 0x0000001003107224 */ /* 0x008fe200078e02ff */
[----:B------:R-:W-:-:S02]  /*15a0*/  ISETP.NE.AND.EX P1, PT, RZ, UR7, PT, P1 ;  /* 0x00000007ff007c0c */ /* 0x000fc4000bf25310 */
[----:B------:R-:W-:Y:S01]  /*15b0*/  LEA.HI R195, R195, R0, RZ, 0x10 ;  /* 0x00000000c3c37211 */ /* 0x000fe200078f80ff */
[----:B----4-:R-:W-:Y:S10]  /*15c0*/  @P2 BRA `(.L_x_3125) ;  /* 0x00000000002c2947 */ /* 0x010ff40003800000 */
        /* <DEDUP_REMOVED lines=8> */
[----:B-----5:R-:W2:Y:S04]  /*1650*/  LDG.E R17, desc[UR38][R8.64] ;  /* 0x0000002608117981 */ /* 0x020ea8000c1e1900 */
[----:B------:R-:W2:Y:S02]  /*1660*/  LDG.E R0, desc[UR38][R8.64+0x4] ;  /* 0x0000042608007981 */ /* 0x000ea4000c1e1900 */
[----:B--2---:R-:W-:-:S07]  /*1670*/  IMAD.IADD R17, R0, 0x1, -R17 ;  /* 0x0000000100117824 */ /* 0x004fce00078e0a11 */
.L_x_3125:
[----:B------:R-:W-:Y:S01]  /*1680*/  LOP3.LUT R192, R6, 0xffff, RZ, 0xc0, !PT ;  /* 0x0000ffff06c07812 */ /* 0x000fe200078ec0ff */
[----:B------:R-:W-:Y:S01]  /*1690*/  IMAD.U32 R193, RZ, RZ, UR4 ;  /* 0x00000004ffc17e24 */ /* 0x000fe2000f8e00ff */
[----:B------:R-:W-:Y:S06]  /*16a0*/  @!P1 BRA `(.L_x_3126) ;  /* 0x0000000000189947 */ /* 0x000fec0003800000 */
[----:B------:R-:W-:Y:S02]  /*16b0*/  ULDC.64 UR6, c[0x0][0xb18] ;  /* 0x0002c60000067ab9 */ /* 0x000fe40000000a00 */
[----:B------:R-:W-:-:S06]  /*16c0*/  UIMAD.WIDE UR4, UR4, 0x4, UR6 ;  /* 0x00000004040478a5 */ /* 0x000fcc000f8e0206 */
[----:B------:R-:W-:Y:S02]  /*16d0*/  IMAD.U32 R6, RZ, RZ, UR4 ;  /* 0x00000004ff067e24 */ /* 0x000fe4000f8e00ff */
[----:B------:R-:W-:-:S05]  /*16e0*/  IMAD.U32 R7, RZ, RZ, UR5 ;  /* 0x00000005ff077e24 */ /* 0x000fca000f8e00ff */
[----:B------:R0:W5:Y:S01]  /*16f0*/  LDG.E R16, desc[UR38][R6.64] ;  /* 0x0000002606107981 */ /* 0x000162000c1e1900 */
[----:B------:R-:W-:Y:S05]  /*1700*/  BRA `(.L_x_3127) ;  /* 0x00000000002c7947 */ /* 0x000fea0003800000 */
.L_x_3126:
        /* <DEDUP_REMOVED lines=9> */
[----:B------:R-:W2:Y:S02]  /*17a0*/  LDG.E R3, desc[UR38][R6.64+0x4] ;  /* 0x0000042606037981 */ /* 0x000ea4000c1e1900 */
[----:B--2---:R-:W-:-:S07]  /*17b0*/  IMAD.IADD R16, R3, 0x1, -R16 ;  /* 0x0000000103107824 */ /* 0x004fce00078e0a10 */
.L_x_3127:
[----:B------:R-:W-:Y:S01]  /*17c0*/  UISETP.NE.AND UP0, UPT, UR40, 0x1, UPT ;  /* 0x000000012800788c */ /* 0x000fe2000bf05270 */
[----:B-----5:R-:W-:Y:S02]  /*17d0*/  IMAD.IADD R16, R16, 0x1, -R13 ;  /* 0x0000000110107824 */ /* 0x020fe400078e0a0d */
[----:B------:R-:W-:Y:S02]  /*17e0*/  IMAD.SHL.U32 R185, R5, 0x40, RZ ;  /* 0x0000004005b97824 */ /* 0x000fe400078e00ff */
[----:B------:R-:W-:Y:S01]  /*17f0*/  VIADD R0, R16, 0x3f ;  /* 0x0000003f10007836 */ /* 0x000fe20000000000 */
[----:B------:R-:W-:-:S04]  /*1800*/  PLOP3.LUT P0, PT, PT, PT, UP0, 0x80, 0x0 ;  /* 0x000000000000781c */ /* 0x000fc80003f0f008 */
[----:B------:R-:W-:-:S04]  /*1810*/  SHF.R.S32.HI R3, RZ, 0x1f, R0 ;  /* 0x0000001fff037819 */ /* 0x000fc80000011400 */
[----:B------:R-:W-:-:S04]  /*1820*/  LEA.HI R3, R3, R0, RZ, 0x6 ;  /* 0x0000000003037211 */ /* 0x000fc800078f30ff */
[----:B------:R-:W-:Y:S01]  /*1830*/  SHF.R.S32.HI R8, RZ, 0x6, R3 ;  /* 0x00000006ff087819 */ /* 0x000fe20000011403 */
[----:B------:R-:W-:Y:S06]  /*1840*/  @!P0 BRA `(.L_x_3128) ;  /* 0x0000002000788947 */ /* 0x000fec0003800000 */
[----:B------:R-:W1:Y:S01]  /*1850*/  LDC R0, c[0x0][0x448] ;  /* 0x00011200ff007b82 */ /* 0x000e620000000800 */
[----:B0-----:R-:W-:-:S07]  /*1860*/  IADD3 R7, R16, 0x1, -R17 ;  /* 0x0000000110077810 */ /* 0x001fce0007ffe811 */
[----:B------:R-:W0:Y:S01]  /*1870*/  LDC.64 R4, c[0x0][0xad8] ;  /* 0x0002b600ff047b82 */ /* 0x000e220000000a00 */
[----:B-1----:R-:W-:Y:S01]  /*1880*/  ISETP.NE.AND P1, PT, R0, 0x1, PT ;  /* 0x000000010000780c */ /* 0x002fe20003f25270 */
[----:B------:R-:W-:Y:S01]  /*1890*/  VIADD R0, R185, 0x3f ;  /* 0x0000003fb9007836 */ /* 0x000fe20000000000 */
[----:B0-----:R-:W-:-:S11]  /*18a0*/  ISETP.GE.AND P2, PT, R5, 0x1, PT ;  /* 0x000000010500780c */ /* 0x001fd60003f46270 */
        /* <DEDUP_REMOVED lines=8> */
[----:B------:R-:W-:-:S12]  /*1930*/  VIADD R0, R3, 0xffffffff ;  /* 0xffffffff03007836 */ /* 0x000fd80000000000 */
        /* <DEDUP_REMOVED lines=8> */
.L_x_3130:
[----:B------:R-:W-:-:S13]  /*19c0*/  ISETP.NE.AND P0, PT, R5, 0x1, PT ;  /* 0x000000010500780c */ /* 0x000fda0003f05270 */
[----:B------:R-:W0:Y:S02]  /*19d0*/  @P0 LDC.64 R6, c[0x0][0xae0] ;  /* 0x0002b800ff060b82 */ /* 0x000e240000000a00 */
[----:B0-----:R-:W-:-:S05]  /*19e0*/  @P0 IMAD.HI.U32 R6, R0, R6, RZ ;  /* 0x0000000600060227 */ /* 0x001fca00078e00ff */
[----:B------:R-:W-:-:S07]  /*19f0*/  @P0 SHF.R.U32.HI R0, RZ, R7, R6 ;  /* 0x00000007ff000219 */ /* 0x000fce0000011606 */
.L_x_3131:
[----:B------:R-:W-:-:S05]  /*1a00*/  IMAD R3, R0, R5, R5 ;  /* 0x0000000500037224 */ /* 0x000fca00078e0205 */
[----:B------:R-:W-:-:S07]  /*1a10*/  VIMNMX R4, R4, R3, PT ;  /* 0x0000000304047248 */ /* 0x000fce0003fe0100 */
.L_x_3129:
[----:B------:R-:W0:Y:S01]  /*1a20*/  @P1 LDC R6, c[0x0][0x44c] ;  /* 0x00011300ff061b82 */ /* 0x000e220000000800 */
[----:B------:R-:W-:Y:S01]  /*1a30*/  VIADD R4, R4, 0x3f ;  /* 0x0000003f04047836 */ /* 0x000fe20000000000 */
[----:B------:R-:W-:Y:S01]  /*1a40*/  ULDC UR4, c[0x0][0xad4] ;  /* 0x0002b50000047ab9 */ /* 0x000fe20000000800 */
[----:B------:R-:W-:-:S03]  /*1a50*/  IMAD.MOV.U32 R0, RZ, RZ, R185 ;  /* 0x000000ffff007224 */ /* 0x000fc600078e00b9 */
[----:B------:R-:W-:Y:S02]  /*1a60*/  SHF.R.S32.HI R3, RZ, 0x1f, R4 ;  /* 0x0000001fff037819 */ /* 0x000fe40000011404 */
[----:B------:R-:W1:Y:S02]  /*1a70*/  @P1 LDC R7, c[0x0][0x450] ;  /* 0x00011400ff071b82 */ /* 0x000e640000000800 */
[----:B------:R-:W-:-:S04]  /*1a80*/  LEA.HI R3, R3, R4, RZ, 0x6 ;  /* 0x0000000403037211 */ /* 0x000fc800078f30ff */
[----:B------:R-:W-:-:S04]  /*1a90*/  SHF.R.S32.HI R3, RZ, 0x6, R3 ;  /* 0x00000006ff037819 */ /* 0x000fc80000011403 */
[----:B------:R-:W-:Y:S01]  /*1aa0*/  VIMNMX R11, R8, R3, PT ;  /* 0x00000003080b7248 */ /* 0x000fe20003fe0100 */
[----:B0-----:R-:W-:-:S05]  /*1ab0*/  @P1 IMAD.HI.U32 R6, R185, R6, RZ ;  /* 0x00000006b9061227 */ /* 0x001fca00078e00ff */
[----:B-1----:R-:W-:-:S04]  /*1ac0*/  @P1 SHF.R.U32.HI R0, RZ, R7, R6 ;  /* 0x00000007ff001219 */ /* 0x002fc80000011606 */
[----:B------:R-:W-:-:S05]  /*1ad0*/  IADD3 R16, R0, R16, -R17 ;  /* 0x0000001000107210 */ /* 0x000fca0007ffe811 */
[----:B------:R-:W-:Y:S01]  /*1ae0*/  VIADD R0, R16, -UR4 ;  /* 0x8000000410007c36 */ /* 0x000fe20008000000 */
[----:B------:R-:W-:Y:S06]  /*1af0*/  @!P2 BRA `(.L_x_3132) ;  /* 0x00000000003ca947 */ /* 0x000fec0003800000 */
[----:B------:R-:W-:-:S13]  /*1b00*/  ISETP.GT.AND P0, PT, R16, -0x1, PT ;  /* 0xffffffff1000780c */ /* 0x000fda0003f04270 */
        /* <DEDUP_REMOVED lines=8> */
.L_x_3133:
[----:B------:R-:W-:-:S13]  /*1b90*/  ISETP.NE.AND P0, PT, R5, 0x1, PT ;  /* 0x000000010500780c */ /* 0x000fda0003f05270 */
[----:B------:R-:W0:Y:S02]  /*1ba0*/  @P0 LDC.64 R6, c[0x0][0xae0] ;  /* 0x0002b800ff060b82 */ /* 0x000e240000000a00 */
[----:B0-----:R-:W-:-:S05]  /*1bb0*/  @P0 IMAD.HI.U32 R4, R16, R6, RZ ;  /* 0x0000000610040227 */ /* 0x001fca00078e00ff */
[----:B------:R-:W-:-:S07]  /*1bc0*/  @P0 SHF.R.U32.HI R16, RZ, R7, R4 ;  /* 0x00000007ff100219 */ /* 0x000fce0000011604 */
.L_x_3134:
[----:B------:R-:W-:-:S05]  /*1bd0*/  IMAD R5, R16, R5, RZ ;  /* 0x0000000510057224 */ /* 0x000fca00078e02ff */
[----:B------:R-:W-:-:S07]  /*1be0*/  VIMNMX R0, R0, R5, !PT ;  /* 0x0000000500007248 */ /* 0x000fce0007fe0100 */
.L_x_3132:
[----:B------:R-:W-:Y:S02]  /*1bf0*/  SHF.R.S32.HI R3, RZ, 0x1f, R0 ;  /* 0x0000001fff037819 */ /* 0x000fe40000011400 */
[----:B------:R-:W-:Y:S02]  /*1c00*/  LOP3.LUT R8, R195, 0xff, RZ, 0xc0, !PT ;  /* 0x000000ffc3087812 */ /* 0x000fe400078ec0ff */
[----:B------:R-:W-:-:S04]  /*1c10*/  LEA.HI R3, R3, R0, RZ, 0x6 ;  /* 0x0000000003037211 */ /* 0x000fc800078f30ff */
[----:B------:R-:W-:-:S04]  /*1c20*/  SHF.R.S32.HI R3, RZ, 0x6, R3 ;  /* 0x00000006ff037819 */ /* 0x000fc80000011403 */
[----:B------:R-:W-:Y:S01]  /*1c30*/  VIMNMX R10, RZ, R3, !PT ;  /* 0x00000003ff0a7248 */ /* 0x000fe20007fe0100 */
[----:B------:R-:W-:-:S03]  /*1c40*/  IMAD.MOV.U32 R3, RZ, RZ, RZ ;  /* 0x000000ffff037224 */ /* 0x000fc600078e00ff */
[----:B------:R-:W-:-:S13]  /*1c50*/  ISETP.GT.AND P0, PT, R11, R10, PT ;  /* 0x0000000a0b00720c */ /* 0x000fda0003f04270 */
[----:B------:R-:W-:Y:S05]  /*1c60*/  @!P0 BRA `(.L_x_3135) ;  /* 0x00000000007c8947 */ /* 0x000fea0003800000 */
[----:B------:R-:W-:-:S04]  /*1c70*/  SHF.R.U32.HI R0, RZ, 0x10, R195 ;  /* 0x00000010ff007819 */ /* 0x000fc800000116c3 */
[----:B------:R-:W-:-:S13]  /*1c80*/  ISETP.NE.AND P0, PT, R0, RZ, PT ;  /* 0x000000ff0000720c */ /* 0x000fda0003f05270 */
[----:B------:R-:W0:Y:S02]  /*1c90*/  @!P0 LDC R0, c[0x0][0xae8] ;  /* 0x0002ba00ff008b82 */ /* 0x000e240000000800 */
[-C--:B0-----:R-:W-:Y:S02]  /*1ca0*/  IABS R7, R0.reuse ;  /* 0x0000000000077213 */ /* 0x081fe40000000000 */
[----:B------:R-:W-:Y:S02]  /*1cb0*/  IADD3 R3, R0, -0x1, R11 ;  /* 0xffffffff00037810 */ /* 0x000fe40007ffe00b */
[----:B------:R-:W0:Y:S01]  /*1cc0*/  I2F.RP R6, R7 ;  /* 0x0000000700067306 */ /* 0x000e220000209400 */
[----:B------:R-:W-:Y:S02]  /*1cd0*/  IABS R13, R0 ;  /* 0x00000000000d7213 */ /* 0x000fe40000000000 */
[----:B------:R-:W-:-:S05]  /*1ce0*/  IMAD.IADD R3, R3, 0x1, -R10 ;  /* 0x0000000103037824 */ /* 0x000fca00078e0a0a */
        /* <DEDUP_REMOVED lines=8> */
[----:B------:R-:W-:Y:S01]  /*1d70*/  LOP3.LUT R3, R3, R0, RZ, 0x3c, !PT ;  /* 0x0000000003037212 */ /* 0x000fe200078e3cff */
        /* <DEDUP_REMOVED lines=14> */
.L_x_3135:
[-C--:B------:R-:W-:Y:S01]  /*1e60*/  IMAD R0, R8, R3.reuse, R10 ;  /* 0x0000000308007224 */ /* 0x080fe200078e020a */
        /* <DEDUP_REMOVED lines=8> */
[----:B------:R-:W-:Y:S02]  /*1ef0*/  R2UR UR16, R11 ;  /* 0x000000000b1072ca */ /* 0x000fe400000e0000 */
        /* <DEDUP_REMOVED lines=120> */
.L_x_3138:
[----:B------:R-:W-:Y:S01]  /*2680*/  BAR.SYNC.DEFER_BLOCKING 0xe, 0x100 ;  /* 0x0384000000007b1d */ /* 0x000fe20000010000 */
[----:B------:R-:W-:Y:S01]  /*2690*/  IMAD.U32 R4, RZ, RZ, UR37 ;  /* 0x00000025ff047e24 */ /* 0x000fe2000f8e00ff */
[----:B------:R-:W-:Y:S01]  /*26a0*/  UIADD3 UR37, UR37, 0x1, URZ ;  /* 0x0000000125257890 */ /* 0x000fe2000fffe03f */
[----:B------:R-:W-:Y:S01]  /*26b0*/  ISETP.LT.AND P0, PT, R0, UR20, PT ;  /* 0x0000001400007c0c */ /* 0x000fe2000bf01270 */
[----:B------:R-:W-:Y:S01]  /*26c0*/  UIADD3 UR20, UR20, -0x1, URZ ;  /* 0xffffffff14147890 */ /* 0x000fe2000fffe03f */
[----:B01----:R-:W-:Y:S01]  /*26d0*/  IMAD R3, R4, 0x40, R23 ;  /* 0x0000004004037824 */ /* 0x003fe200078e0217 */
        /* <DEDUP_REMOVED lines=147> */
[----:B------:R-:W-:-:S06]  /*3010*/  USEL UR6, URZ, 0x1, UP0 ;  /* 0x000000013f067887 */ /* 0x000fcc0008000000 */
[----:B------:R-:W-:Y:S01]  /*3020*/  LOP3.LUT R2, R2, UR6, RZ, 0x3c, !PT ;  /* 0x0000000602027c12 */ /* 0x000fe2000f8e3cff */
        /* <DEDUP_REMOVED lines=16> */
.L_x_3137:
[----:B------:R-:W-:Y:S01]  /*3130*/  BAR.SYNC.DEFER_BLOCKING 0xe, 0x100 ;  /* 0x0384000000007b1d */ /* 0x000fe20000010000 */
[----:B------:R-:W-:Y:S01]  /*3140*/  IMAD.U32 R0, RZ, RZ, UR37 ;  /* 0x00000025ff007e24 */ /* 0x000fe2000f8e00ff */
[----:B------:R-:W-:Y:S01]  /*3150*/  UIADD3 UR37, UR37, 0x1, URZ ;  /* 0x0000000125257890 */ /* 0x000fe2000fffe03f */
[----:B------:R-:W-:Y:S01]  /*3160*/  PLOP3.LUT P0, PT, PT, PT, PT, 0x8, 0x0 ;  /* 0x000000000000781c */ /* 0x000fe20003f0e170 */
[----:B------:R-:W-:Y:S02]  /*3170*/  IMAD.MOV.U32 R20, RZ, RZ, RZ ;  /* 0x000000ffff147224 */ /* 0x000fe400078e00ff */
[----:B------:R-:W-:Y:S01]  /*3180*/  IMAD R0, R0, 0x40, R23 ;  /* 0x0000004000007824 */ /* 0x000fe200078e0217 */
[----:B------:R-:W-:-:S04]  /*3190*/  UISETP.NE.AND UP0, UPT, UR37, 0x2, UPT ;  /* 0x000000022500788c */ /* 0x000fc8000bf05270 */
[----:B------:R-:W-:Y:S01]  /*31a0*/  LEA R4, R0, UR41, 0x2 ;  /* 0x0000002900047c11 */ /* 0x000fe2000f8e10ff */
[----:B------:R-:W-:Y:S02]  /*31b0*/  USEL UR4, URZ, 0x1, UP0 ;  /* 0x000000013f047887 */ /* 0x000fe40008000000 */
[----:B------:R-:W-:-:S04]  /*31c0*/  USEL UR37, UR37, URZ, UP0 ;  /* 0x0000003f25257287 */ /* 0x000fc80008000000 */
[----:B------:R-:W-:Y:S01]  /*31d0*/  LOP3.LUT R2, R2, UR4, RZ, 0x3c, !PT ;  /* 0x0000000402027c12 */ /* 0x000fe2000f8e3cff */
[----:B01----:R-:W0:Y:S04]  /*31e0*/  LDS R3, [R4+0x38400] ;  /* 0x0384000004037984 */ /* 0x003e280000000800 */
        /* <DEDUP_REMOVED lines=132> */
.L_x_3128:
        /* <DEDUP_REMOVED lines=23> */
.L_x_3140:
[----:B------:R-:W-:-:S13]  /*3ba0*/  ISETP.NE.AND P0, PT, R5, 0x1, PT ;  /* 0x000000010500780c */ /* 0x000fda0003f05270 */
[----:B------:R-:W0:Y:S02]  /*3bb0*/  @P0 LDC.64 R6, c[0x0][0xae0] ;  /* 0x0002b800ff060b82 */ /* 0x000e240000000a00 */
[----:B0-----:R-:W-:-:S05]  /*3bc0*/  @P0 IMAD.HI.U32 R6, R0, R6, RZ ;  /* 0x0000000600060227 */ /* 0x001fca00078e00ff */
[----:B------:R-:W-:-:S07]  /*3bd0*/  @P0 SHF.R.U32.HI R0, RZ, R7, R6 ;  /* 0x00000007ff000219 */ /* 0x000fce0000011606 */
.L_x_3141:
[----:B------:R-:W-:-:S05]  /*3be0*/  IMAD R3, R0, R5, R5 ;  /* 0x0000000500037224 */ /* 0x000fca00078e0205 */
[----:B------:R-:W-:-:S07]  /*3bf0*/  VIMNMX R4, R4, R3, PT ;  /* 0x0000000304047248 */ /* 0x000fce0003fe0100 */
.L_x_3139:
[----:B------:R-:W0:Y:S01]  /*3c00*/  @P1 LDC R0, c[0x0][0x44c] ;  /* 0x00011300ff001b82 */ /* 0x000e220000000800 */
[----:B------:R-:W-:Y:S01]  /*3c10*/  VIADD R4, R4, 0x3f ;  /* 0x0000003f04047836 */ /* 0x000fe20000000000 */
[----:B------:R-:W-:Y:S01]  /*3c20*/  ULDC UR4, c[0x0][0xad4] ;  /* 0x0002b50000047ab9 */ /* 0x000fe20000000800 */
[----:B------:R-:W-:-:S03]  /*3c30*/  IMAD.IADD R7, R16, 0x1, -R17 ;  /* 0x0000000110077824 */ /* 0x000fc600078e0a11 */
[----:B------:R-:W-:Y:S02]  /*3c40*/  SHF.R.S32.HI R3, RZ, 0x1f, R4 ;  /* 0x0000001fff037819 */ /* 0x000fe40000011404 */
[----:B------:R-:W1:Y:S02]  /*3c50*/  @P1 LDC R9, c[0x0][0x450] ;  /* 0x00011400ff091b82 */ /* 0x000e640000000800 */
[----:B------:R-:W-:-:S04]  /*3c60*/  LEA.HI R3, R3, R4, RZ, 0x6 ;  /* 0x0000000403037211 */ /* 0x000fc800078f30ff */
[----:B------:R-:W-:-:S04]  /*3c70*/  SHF.R.S32.HI R3, RZ, 0x6, R3 ;  /* 0x00000006ff037819 */ /* 0x000fc80000011403 */
[----:B------:R-:W-:Y:S01]  /*3c80*/  VIMNMX R8, R8, R3, PT ;  /* 0x0000000308087248 */ /* 0x000fe20003fe0100 */
[----:B0-----:R-:W-:-:S04]  /*3c90*/  @P1 IMAD.HI.U32 R6, R185, R0, RZ ;  /* 0x00000000b9061227 */ /* 0x001fc800078e00ff */
[----:B------:R-:W-:Y:S01]  /*3ca0*/  IMAD.MOV.U32 R0, RZ, RZ, R185 ;  /* 0x000000ffff007224 */ /* 0x000fe200078e00b9 */
[----:B-1----:R-:W-:-:S05]  /*3cb0*/  @P1 SHF.R.U32.HI R0, RZ, R9, R6 ;  /* 0x00000009ff001219 */ /* 0x002fca0000011606 */
[----:B------:R-:W-:-:S04]  /*3cc0*/  IMAD.IADD R0, R7, 0x1, R0 ;  /* 0x0000000107007824 */ /* 0x000fc800078e0200 */
        /* <DEDUP_REMOVED lines=11> */
.L_x_3143:
[----:B------:R-:W-:-:S13]  /*3d80*/  ISETP.NE.AND P0, PT, R5, 0x1, PT ;  /* 0x000000010500780c */ /* 0x000fda0003f05270 */
[----:B------:R-:W0:Y:S02]  /*3d90*/  @P0 LDC.64 R6, c[0x0][0xae0] ;  /* 0x0002b800ff060b82 */ /* 0x000e240000000a00 */
[----:B0-----:R-:W-:-:S05]  /*3da0*/  @P0 IMAD.HI.U32 R4, R0, R6, RZ ;  /* 0x0000000600040227 */ /* 0x001fca00078e00ff */
[----:B------:R-:W-:-:S07]  /*3db0*/  @P0 SHF.R.U32.HI R0, RZ, R7, R4 ;  /* 0x00000007ff000219 */ /* 0x000fce0000011604 */
.L_x_3144:
[----:B------:R-:W-:-:S05]  /*3dc0*/  IMAD R0, R0, R5, RZ ;  /* 0x0000000500007224 */ /* 0x000fca00078e02ff */
[----:B------:R-:W-:-:S07]  /*3dd0*/  VIMNMX R3, R3, R0, !PT ;  /* 0x0000000003037248 */ /* 0x000fce0007fe0100 */
.L_x_3142:
[----:B------:R-:W-:Y:S01]  /*3de0*/  SHF.R.S32.HI R0, RZ, 0x1f, R3 ;  /* 0x0000001fff007819 */ /* 0x000fe20000011403 */
[----:B------:R-:W-:Y:S01]  /*3df0*/  IMAD.MOV.U32 R168, RZ, RZ, RZ ;  /* 0x000000ffffa87224 */ /* 0x000fe200078e00ff */
[----:B------:R-:W-:Y:S02]  /*3e00*/  LOP3.LUT R10, R195, 0xff, RZ, 0xc0, !PT ;  /* 0x000000ffc30a7812 */ /* 0x000fe400078ec0ff */
[----:B------:R-:W-:-:S04]  /*3e10*/  LEA.HI R0, R0, R3, RZ, 0x6 ;  /* 0x0000000300007211 */ /* 0x000fc800078f30ff */
[----:B------:R-:W-:-:S04]  /*3e20*/  SHF.R.S32.HI R0, RZ, 0x6, R0 ;  /* 0x00000006ff007819 */ /* 0x000fc80000011400 */
[----:B------:R-:W-:-:S04]  /*3e30*/  VIMNMX R191, RZ, R0, !PT ;  /* 0x00000000ffbf7248 */ /* 0x000fc80007fe0100 */
        /* <DEDUP_REMOVED lines=32> */
[----:B------:R-:W-:-:S07]  /*4040*/  IMAD.MOV.U32 R168, RZ, RZ, R5 ;  /* 0x000000ffffa87224 */ /* 0x000fce00078e0005 */
.L_x_3145:
        /* <DEDUP_REMOVED lines=101> */
.L_x_3146:
[----:B------:R-:W-:Y:S02]  /*46a0*/  LEA.HI R0, R227, R227, RZ, 0x1 ;  /* 0x000000e3e3007211 */ /* 0x000fe400078f08ff */
[----:B------:R-:W-:Y:S02]  /*46b0*/  ISETP.NE.AND P0, PT, RZ, UR40, PT ;  /* 0x00000028ff007c0c */ /* 0x000fe4000bf05270 */
[----:B------:R-:W-:-:S05]  /*46c0*/  LOP3.LUT R0, R0, 0xfffffffe, RZ, 0xc0, !PT ;  /* 0xfffffffe00007812 */ /* 0x000fca00078ec0ff */
[----:B------:R-:W-:-:S05]  /*46d0*/  IMAD.IADD R0, R227, 0x1, -R0 ;  /* 0x00000001e3007824 */ /* 0x000fca00078e0a00 */
[----:B------:R-:W-:Y:S01]  /*46e0*/  SHF.L.U32 R3, R0, 0x1f, RZ ;  /* 0x0000001f00037819 */ /* 0x000fe200000006ff */
[----:B------:R-:W-:-:S03]  /*46f0*/  IMAD.MOV.U32 R0, RZ, RZ, 0x1 ;  /* 0x00000001ff007424 */ /* 0x000fc600078e00ff */
[----:B------:R-:W0:Y:S02]  /*4700*/  SYNCS.PHASECHK.TRANS64.TRYWAIT P1, [UR41+0x38800], R3 ;  /* 0x03880003ff0075a7 */ /* 0x000e240008020169 */
[----:B------:R-:W-:-:S04]  /*4710*/  SEL R0, R0, 0x2, !P0 ;  /* 0x0000000200007807 */ /* 0x000fc80004000000 */
[----:B------:R-:W-:-:S04]  /*4720*/  LOP3.LUT R0, R0, 0x1, RZ, 0xfc, !PT ;  /* 0x0000000100007812 */ /* 0x000fc800078efcff */
[----:B------:R-:W-:Y:S01]  /*4730*/  ISETP.NE.AND P0, PT, R0, 0x3, PT ;  /* 0x000000030000780c */ /* 0x000fe20003f05270 */
[----:B0-----:R-:W-:-:S12]  /*4740*/  @!P1 BRA `(.L_x_3147) ;  /* 0x000001a400fc9947 */ /* 0x001fd80003800000 */
.L_x_3389:
[----:B------:R-:W-:Y:S05]  /*4750*/  @!P0 BRA `(.L_x_3148) ;  /* 0x0000000000048947 */ /* 0x000fea0003800000 */
[----:B------:R-:W-:Y:S01]  /*4760*/  BPT.TRAP 0x1 ;  /* 0x000000040000795c */ /* 0x000fe20000300000 */
.L_x_3148:
[----:B------:R-:W-:Y:S01]  /*4770*/  IMAD.U32 R7, RZ, RZ, UR37 ;  /* 0x00000025ff077e24 */ /* 0x000fe2000f8e00ff */
[----:B------:R-:W-:-:S04]  /*4780*/  SHF.L.U32 R4, R2, 0x1f, RZ ;  /* 0x0000001f02047819 */ /* 0x000fc800000006ff */
[----:B------:R-:W-:-:S04]  /*4790*/  LEA R7, R7, UR41, 0x3 ;  /* 0x0000002907077c11 */ /* 0x000fc8000f8e18ff */
[----:B------:R1:W2:Y:S01]  /*47a0*/  SYNCS.PHASECHK.TRANS64.TRYWAIT P1, [R7+URZ+0x38830], R4 ;  /* 0x03883004070075a7 */ /* 0x0002a2000802017f */
[----:B------:R-:W-:Y:S05]  /*47b0*/  @!P0 BRA `(.L_x_3149) ;  /* 0x0000000000048947 */ /* 0x000fea0003800000 */
[----:B------:R-:W-:Y:S01]  /*47c0*/  BPT.TRAP 0x1 ;  /* 0x000000040000795c */ /* 0x000fe20000300000 */
.L_x_3149:
[----:B--2---:R-:W-:Y:S05]  /*47d0*/  @P1 BRA `(.L_x_3150) ;  /* 0x0000000000081947 */ /* 0x004fea0003800000 */
[----:B------:R-:W2:Y:S02]  /*47e0*/  SYNCS.PHASECHK.TRANS64.TRYWAIT P1, [R7+URZ+0x38830], R4 ;  /* 0x03883004070075a7 */ /* 0x000ea4000802017f */
[----:B--2---:R-:W-:Y:S05]  /*47f0*/  @!P1 BRA `(.L_x_3151) ;  /* 0x000001a400e89947 */ /* 0x004fea0003800000 */
.L_x_3150:
        /* <DEDUP_REMOVED lines=40> */
.L_x_3390:
[----:B------:R-:W-:Y:S05]  /*4a80*/  @!P0 BRA `(.L_x_3153) ;  /* 0x0000000000048947 */ /* 0x000fea0003800000 */
[----:B------:R-:W-:Y:S01]  /*4a90*/  BPT.TRAP 0x1 ;  /* 0x000000040000795c */ /* 0x000fe20000300000 */
.L_x_3153:
[----:B------:R3:W4:Y:S01]  /*4aa0*/  SYNCS.PHASECHK.TRANS64.TRYWAIT P1, [R7+URZ+0x38850], R4 ;  /* 0x03885004070075a7 */ /* 0x000722000802017f */
[----:B------:R-:W-:Y:S05]  /*4ab0*/  @!P0 BRA `(.L_x_3154) ;  /* 0x0000000000048947 */ /* 0x000fea0003800000 */
[----:B------:R-:W-:Y:S01]  /*4ac0*/  BPT.TRAP 0x1 ;  /* 0x000000040000795c */ /* 0x000fe20000300000 */
.L_x_3154:
[----:B----4-:R-:W-:Y:S05]  /*4ad0*/  @P1 BRA `(.L_x_3155) ;  /* 0x0000000000081947 */ /* 0x010fea0003800000 */
[----:B------:R-:W4:Y:S02]  /*4ae0*/  SYNCS.PHASECHK.TRANS64.TRYWAIT P1, [R7+URZ+0x38850], R4 ;  /* 0x03885004070075a7 */ /* 0x000f24000802017f */
[----:B----4-:R-:W-:Y:S05]  /*4af0*/  @!P1 BRA `(.L_x_3156) ;  /* 0x000001a400549947 */ /* 0x010fea0003800000 */
.L_x_3155:
[----:B------:R-:W-:Y:S01]  /*4b00*/  UIADD3 UR4, UR41, 0x400, URZ ;  /* 0x0000040029047890 */ /* 0x000fe2000fffe03f */
[----:B------:R-:W-:Y:S01]  /*4b10*/  WARPGROUP.ARRIVE ;  /* 0x00000000000079c5 */ /* 0x000fe20000000000 */
[----:B------:R-:W-:-:S05]  /*4b20*/  UIADD3 UR5, UR41, 0x26400, URZ ;  /* 0x0002640029057890 */ /* 0x000fca000fffe03f */
[----:B0-----:R-:W0:Y:S01]  /*4b30*/  S2R R3, SR_TID.X ;  /* 0x0000000000037919 */ /* 0x001e220000002100 */
[----:B------:R-:W-:Y:S01]  /*4b40*/  USHF.R.U32.HI UR4, URZ, 0x4, UR4 ;  /* 0x000000043f047899 */ /* 0x000fe20008011604 */
[----:B------:R-:W-:Y:S01]  /*4b50*/  LEA R9, R168, 0xffffffc0, 0x6 ;  /* 0xffffffc0a8097811 */ /* 0x000fe200078e30ff */
[----:B------:R-:W-:Y:S01]  /*4b60*/  USHF.R.U32.HI UR5, URZ, 0x4, UR5 ;  /* 0x000000043f057899 */ /* 0x000fe20008011605 */
[----:B-1234-:R-:W1:Y:S01]  /*4b70*/  S2R R4, SR_TID.X ;  /* 0x0000000000047919 */ /* 0x01ee620000002100 */
[----:B------:R-:W-:Y:S01]  /*4b80*/  ULOP3.LUT UR4, UR4, 0x3fff, URZ, 0xc0, !UPT ;  /* 0x00003fff04047892 */ /* 0x000fe2000f8ec03f */
[----:B------:R-:W-:Y:S01]  /*4b90*/  IADD3 R8, -R19, R16, -R9 ;  /* 0x0000001013087210 */ /* 0x000fe20007ffe909 */
[----:B------:R-:W-:Y:S02]  /*4ba0*/  ULOP3.LUT UR5, UR5, 0x3fff, URZ, 0xc0, !UPT ;  /* 0x00003fff05057892 */ /* 0x000fe4000f8ec03f */
[----:B------:R-:W-:Y:S02]  /*4bb0*/  ULOP3.LUT UR4, UR4, 0x10000, URZ, 0xfc, !UPT ;  /* 0x0001000004047892 */ /* 0x000fe4000f8efc3f */
[----:B------:R-:W-:-:S02]  /*4bc0*/  ULOP3.LUT UR6, UR5, 0x10000, URZ, 0xfc, !UPT ;  /* 0x0001000005067892 */ /* 0x000fc4000f8efc3f */
[----:B------:R-:W-:Y:S01]  /*4bd0*/  ULEA UR26, UR37, UR4, 0xc ;  /* 0x00000004251a7291 */ /* 0x000fe2000f8e603f */
[----:B------:R-:W-:Y:S01]  /*4be0*/  UMOV UR25, 0x40000040 ;  /* 0x4000004000197882 */ /* 0x000fe20000000000 */
[----:B------:R-:W-:Y:S01]  /*4bf0*/  UMOV UR27, 0x40000040 ;  /* 0x40000040001b7882 */ /* 0x000fe20000000000 */
[----:B------:R-:W-:Y:S02]  /*4c00*/  UIADD3 UR28, UR6, 0x2, URZ ;  /* 0x00000002061c7890 */ /* 0x000fe4000fffe03f */
[----:B------:R-:W-:Y:S01]  /*4c10*/  UMOV UR24, UR6 ;  /* 0x0000000600187c82 */ /* 0x000fe20008000000 */
[----:B------:R-:W-:-:S03]  /*4c20*/  UIADD3 UR30, UR26, 0x2, URZ ;  /* 0x000000021a1e7890 */ /* 0x000fc6000fffe03f */
[----:B------:R-:W-:Y:S01]  /*4c30*/  HGMMA.64x64x16.F32 R24, gdesc[UR24], R24, gsb0 ;  /* 0x00e00000181879f0 */ /* 0x000fe20008000818 */
[----:B------:R-:W-:Y:S01]  /*4c40*/  UMOV UR29, 0x40000040 ;  /* 0x40000040001d7882 */ /* 0x000fe20000000000 */
[----:B------:R-:W-:Y:S01]  /*4c50*/  UMOV UR31, 0x40000040 ;  /* 0x40000040001f7882 */ /* 0x000fe20000000000 */
[----:B------:R-:W-:Y:S02]  /*4c60*/  UIADD3 UR11, UR6, 0x800, URZ ;  /* 0x00000800060b7890 */ /* 0x000fe4000fffe03f */
[----:B------:R-:W-:Y:S01]  /*4c70*/  UIADD3 UR14, UR26, 0x800, URZ ;  /* 0x000008001a0e7890 */ /* 0x000fe2000fffe03f */
[----:B0-----:R-:W-:Y:S02]  /*4c80*/  SHF.R.U32.HI R3, RZ, 0x7, R3 ;  /* 0x00000007ff037819 */ /* 0x001fe40000011603 */
[----:B-1----:R-:W-:-:S04]  /*4c90*/  LOP3.LUT R4, R4, 0x7f, RZ, 0xc0, !PT ;  /* 0x0000007f04047812 */ /* 0x002fc800078ec0ff */
[----:B------:R-:W0:Y:S01]  /*4ca0*/  SHFL.IDX PT, R3, R3, RZ, 0x1f ;  /* 0x00001fff03037589 */ /* 0x000e2200000e0000 */
[----:B------:R-:W-:Y:S02]  /*4cb0*/  ISETP.NE.AND P1, PT, R4, RZ, PT ;  /* 0x000000ff0400720c */ /* 0x000fe40003f25270 */
[----:B0-----:R-:W-:Y:S01]  /*4cc0*/  R2UR UR5, R3 ;  /* 0x00000000030572ca */ /* 0x001fe200000e0000 */
[----:B------:R-:W-:-:S04]  /*4cd0*/  IMAD.IADD R3, R190, 0x1, R185 ;  /* 0x00000001be037824 */ /* 0x000fc800078e02b9 */
[----:B------:R-:W-:-:S08]  /*4ce0*/  IMAD.MOV.U32 R4, RZ, RZ, R3 ;  /* 0x000000ffff047224 */ /* 0x000fd000078e0003 */
        /* <DEDUP_REMOVED lines=236> */
[----:B------:R-:W-:Y:S01]  /*5bb0*/  ULDC.64 UR10, c[0x0][0xad8] ;  /* 0x0002b600000a7ab9 */ /* 0x000fe20000000a00 */
[----:B------:R-:W-:Y:S02]  /*5bc0*/  USEL UR5, UR5, 0x3e, UP0 ;  /* 0x0000003e05057887 */ /* 0x000fe40008000000 */
[----:B------:R-:W-:-:S02]  /*5bd0*/  UISETP.GE.AND UP1, UPT, UR11, 0x1, UPT ;  /* 0x000000010b00788c */ /* 0x000fc4000bf26270 */
        /* <DEDUP_REMOVED lines=9> */
[----:B------:R-:W-:Y:S01]  /*5c70*/  ULDC UR26, c[0x0][0xad4] ;  /* 0x0002b500001a7ab9 */ /* 0x000fe20000000800 */
[----:B------:R-:W-:-:S06]  /*5c80*/  UISETP.NE.AND UP0, UPT, UR5, 0x1, UPT ;  /* 0x000000010500788c */ /* 0x000fcc000bf05270 */
[----:B------:R-:W-:Y:S02]  /*5c90*/  PLOP3.LUT P2, PT, PT, PT, UP0, 0x80, 0x0 ;  /* 0x000000000000781c */ /* 0x000fe40003f4f008 */
[----:B------:R-:W-:-:S03]  /*5ca0*/  PLOP3.LUT P3, PT, PT, PT, UP0, 0x80, 0x0 ;  /* 0x000000000000781c */ /* 0x000fc60003f6f008 */
[----:B------:R-:W-:-:S08]  /*5cb0*/  @UP0 ULDC UR5, c[0x0][0x44c] ;  /* 0x0001130000050ab9 */ /* 0x000fd00000000800 */
[----:B------:R-:W-:Y:S01]  /*5cc0*/  @P2 IMAD.HI.U32 R5, R3, UR5, RZ ;  /* 0x0000000503052c27 */ /* 0x000fe2000f8e00ff */
[----:B------:R-:W-:Y:S01]  /*5cd0*/  @UP0 ULDC UR5, c[0x0][0x450] ;  /* 0x0001140000050ab9 */ /* 0x000fe20000000800 */
[----:B------:R-:W-:Y:S02]  /*5ce0*/  PLOP3.LUT P2, PT, PT, PT, UP1, 0x40, 0x0 ;  /* 0x000000000000781c */ /* 0x000fe40003f4e818 */
[----:B------:R-:W-:Y:S01]  /*5cf0*/  @!P1 VIADD R3, R7, 0x38840 ;  /* 0x0003884007039836 */ /* 0x000fe20000000000 */
[----:B------:R-:W-:Y:S01]  /*5d00*/  @P3 SHF.R.U32.HI R4, RZ, UR5, R5 ;  /* 0x00000005ff043c19 */ /* 0x000fe20008011605 */
[----:B------:R-:W-:Y:S01]  /*5d10*/  IMAD.MOV.U32 R5, RZ, RZ, -0x40 ;  /* 0xffffffc0ff057424 */ /* 0x000fe200078e00ff */
[----:B------:R-:W-:Y:S02]  /*5d20*/  ULOP3.LUT UR5, URZ, UR26, URZ, 0x33, !UPT ;  /* 0x0000001a3f057292 */ /* 0x000fe4000f8e333f */
[----:B------:R-:W-:Y:S01]  /*5d30*/  @!P1 PRMT R3, RZ, 0x654, R3 ;  /* 0x00000654ff039816 */ /* 0x000fe20000000003 */
[----:B------:R-:W0:Y:S01]  /*5d40*/  SHFL.IDX PT, R13, R4, RZ, 0x1c1f ;  /* 0x001c1fff040d7589 */ /* 0x000e2200000e0000 */
[----:B------:R-:W-:-:S04]  /*5d50*/  IMAD R5, R168, R5, 0x41 ;  /* 0x00000041a8057424 */ /* 0x000fc800078e0205 */
[----:B------:R-:W-:Y:S01]  /*5d60*/  VIADD R12, R5, 0xffffffff ;  /* 0xffffffff050c7836 */ /* 0x000fe20000000000 */
[----:B------:R-:W-:-:S05]  /*5d70*/  IADD3 R6, -R19, R5, R16 ;  /* 0x0000000513067210 */ /* 0x000fca0007ffe110 */
[----:B------:R-:W-:-:S04]  /*5d80*/  IMAD.IADD R6, R6, 0x1, -R17 ;  /* 0x0000000106067824 */ /* 0x000fc800078e0a11 */
[C---:B------:R-:W-:Y:S02]  /*5d90*/  VIADD R11, R6.reuse, UR10 ;  /* 0x0000000a060b7c36 */ /* 0x040fe40008000000 */
[----:B------:R-:W-:-:S04]  /*5da0*/  VIADD R10, R6, UR5 ;  /* 0x00000005060a7c36 */ /* 0x000fc80008000000 */
[----:B0-----:R-:W-:Y:S01]  /*5db0*/  IMAD.IADD R5, R10, 0x1, R13 ;  /* 0x000000010a057824 */ /* 0x001fe200078e020d */
[----:B------:R-:W-:Y:S02]  /*5dc0*/  WARPGROUP.DEPBAR.LE gsb0, 0x0 ;  /* 0x00008000000079c5 */ /* 0x000fe40000010000 */
[----:B------:R-:W-:-:S06]  /*5dd0*/  WARPGROUP.ARRIVE ;  /* 0x00000000000079c5 */ /* 0x000fcc0000000000 */
[----:B------:R-:W-:Y:S03]  /*5de0*/  HGMMA.64x64x16.F32 R24, gdesc[UR28], R24, gsb0 ;  /* 0x00e000001c1879f0 */ /* 0x000fe60008000818 */
[----:B------:R-:W-:Y:S02]  /*5df0*/  WARPGROUP.DEPBAR.LE gsb0, 0x0 ;  /* 0x00008000000079c5 */ /* 0x000fe40000010000 */
[----:B------:R0:W-:Y:S02]  /*5e00*/  @!P1 SYNCS.ARRIVE.TRANS64.RED.A1T0 RZ, [R3+URZ], RZ ;  /* 0x000000ff03ff99a7 */ /* 0x0001e4000810043f */
[----:B0-----:R-:W-:Y:S01]  /*5e10*/  VIADDMNMX R3, R13, R11, R8, PT ;  /* 0x0000000b0d037246 */ /* 0x001fe20003800108 */
        /* <DEDUP_REMOVED lines=13> */
.L_x_3159:
[----:B------:R-:W-:-:S06]  /*5ef0*/  UISETP.NE.AND UP2, UPT, UR11, 0x1, UPT ;  /* 0x000000010b00788c */ /* 0x000fcc000bf45270 */
[----:B------:R-:W-:-:S05]  /*5f00*/  PLOP3.LUT P2, PT, PT, PT, UP2, 0x80, 0x0 ;  /* 0x000000000000781c */ /* 0x000fca0003f4f028 */
[----:B------:R-:W-:-:S08]  /*5f10*/  @UP2 ULDC.64 UR14, c[0x0][0xae0] ;  /* 0x0002b800000e2ab9 */ /* 0x000fd00000000a00 */
[----:B------:R-:W-:-:S05]  /*5f20*/  @P2 IMAD.HI.U32 R13, R6, UR14, RZ ;  /* 0x0000000e060d2c27 */ /* 0x000fca000f8e00ff */
[----:B------:R-:W-:-:S07]  /*5f30*/  @P2 SHF.R.U32.HI R6, RZ, UR15, R13 ;  /* 0x0000000fff062c19 */ /* 0x000fce000801160d */
.L_x_3160:
[----:B------:R-:W-:Y:S05]  /*5f40*/  BSYNC B0 ;  /* 0x0000000000007941 */ /* 0x000fea0003800000 */
.L_x_3158:
[----:B------:R-:W-:-:S04]  /*5f50*/  IMAD R6, R6, UR11, -R9 ;  /* 0x0000000b06067c24 */ /* 0x000fc8000f8e0a09 */
[----:B------:R-:W-:-:S05]  /*5f60*/  IMAD.IADD R6, R6, 0x1, -R19 ;  /* 0x0000000106067824 */ /* 0x000fca00078e0a13 */
[----:B------:R-:W-:Y:S02]  /*5f70*/  VIMNMX R5, R5, R6, !PT ;  /* 0x0000000605057248 */ /* 0x000fe40007fe0100 */
[----:B------:R-:W-:-:S07]  /*5f80*/  VIADDMNMX R3, R6, UR11, R3, PT ;  /* 0x0000000b06037c46 */ /* 0x000fce000b800103 */
.L_x_3157:
        /* <DEDUP_REMOVED lines=94> */
.L_x_3163:
[----:B------:R-:W-:-:S06]  /*6570*/  UISETP.NE.AND UP2, UPT, UR11, 0x1, UPT ;  /* 0x000000010b00788c */ /* 0x000fcc000bf45270 */
[----:B------:R-:W-:-:S05]  /*6580*/  PLOP3.LUT P6, PT, PT, PT, UP2, 0x80, 0x0 ;  /* 0x000000000000781c */ /* 0x000fca0003fcf028 */
[----:B------:R-:W-:-:S08]  /*6590*/  @UP2 ULDC.64 UR14, c[0x0][0xae0] ;  /* 0x0002b800000e2ab9 */ /* 0x000fd00000000a00 */
[----:B------:R-:W-:Y:S01]  /*65a0*/  @P6 IMAD.HI.U32 R5, R4, UR14, RZ ;  /* 0x0000000e04056c27 */ /* 0x000fe2000f8e00ff */
[----:B------:R-:W-:-:S13]  /*65b0*/  PLOP3.LUT P6, PT, PT, PT, UP2, 0x80, 0x0 ;  /* 0x000000000000781c */ /* 0x000fda0003fcf028 */
[----:B------:R-:W-:-:S07]  /*65c0*/  @P6 SHF.R.U32.HI R4, RZ, UR15, R5 ;  /* 0x0000000fff046c19 */ /* 0x000fce0008011605 */
.L_x_3164:
[----:B------:R-:W-:Y:S05]  /*65d0*/  BSYNC B0 ;  /* 0x0000000000007941 */ /* 0x000fea0003800000 */
.L_x_3162:
[----:B------:R-:W-:-:S04]  /*65e0*/  IMAD R4, R4, UR11, -R9 ;  /* 0x0000000b04047c24 */ /* 0x000fc8000f8e0a09 */
[----:B------:R-:W-:-:S05]  /*65f0*/  IMAD.IADD R4, R4, 0x1, -R19 ;  /* 0x0000000104047824 */ /* 0x000fca00078e0a13 */
[----:B------:R-:W-:Y:S02]  /*6600*/  VIMNMX R6, R6, R4, !PT ;  /* 0x0000000406067248 */ /* 0x000fe40007fe0100 */
[----:B------:R-:W-:-:S07]  /*6610*/  VIADDMNMX R3, R4, UR11, R3, PT ;  /* 0x0000000b04037c46 */ /* 0x000fce000b800103 */
.L_x_3161:
[----:B------:R-:W-:Y:S01]  /*6620*/  ISETP.GT.AND P2, PT, R6, 0x1, !P2 ;  /* 0x000000010600780c */ /* 0x000fe20005744270 */
[----:B------:R-:W-:Y:S01]  /*6630*/  ULDC UR19, c[0x0][0xa80] ;  /* 0x0002a00000137ab9 */ /* 0x000fe20000000800 */
[----:B------:R-:W-:Y:S01]  /*6640*/  FMNMX.FTZ R4, R24, R14, !PT ;  /* 0x0000000e18047209 */ /* 0x000fe20007810000 */
[----:B------:R-:W-:Y:S01]  /*6650*/  ULEA UR14, UR37, UR42, 0xc ;  /* 0x0000002a250e7291 */ /* 0x000fe2000f8e603f */
[----:B------:R-:W-:Y:S01]  /*6660*/  ISETP.LT.OR P2, PT, R3, 0x2, P2 ;  /* 0x000000020300780c */ /* 0x000fe20001741670 */
[----:B------:R-:W-:Y:S01]  /*6670*/  UMOV UR15, 0x40000040 ;  /* 0x40000040000f7882 */ /* 0x000fe20000000000 */
[----:B------:R-:W-:Y:S01]  /*6680*/  FMNMX.FTZ R4, R28, R4, !PT ;  /* 0x000000041c047209 */ /* 0x000fe20007810000 */
[----:B------:R-:W-:Y:S01]  /*6690*/  UIADD3 UR18, UR14, 0x80, URZ ;  /* 0x000000800e127890 */ /* 0x000fe2000fffe03f */
[----:B------:R-:W-:Y:S01]  /*66a0*/  FSEL R27, R27, -INF , !P2 ;  /* 0xff8000001b1b7808 */ /* 0x000fe20005000000 */
[----:B------:R-:W-:Y:S01]  /*66b0*/  UMOV UR23, 0x40000040 ;  /* 0x4000004000177882 */ /* 0x000fe20000000000 */
[----:B------:R-:W-:Y:S01]  /*66c0*/  ISETP.NE.AND P2, PT, R15, RZ, PT ;  /* 0x000000ff0f00720c */ /* 0x000fe20003f45270 */
[----:B------:R-:W-:Y:S01]  /*66d0*/  @!P1 VIADD R7, R7, 0x38860 ;  /* 0x0003886007079836 */ /* 0x000fe20000000000 */
[----:B------:R-:W-:-:S02]  /*66e0*/  FMNMX.FTZ R4, R20, R4, !PT ;  /* 0x0000000414047209 */ /* 0x000fc40007810000 */
[----:B------:R-:W-:Y:S01]  /*66f0*/  ISETP.GT.AND P2, PT, R6, 0x9, !P2 ;  /* 0x000000090600780c */ /* 0x000fe20005744270 */
[----:B------:R-:W-:Y:S01]  /*6700*/  UMOV UR22, UR18 ;  /* 0x0000001200167c82 */ /* 0x000fe20008000000 */
[----:B------:R-:W-:Y:S01]  /*6710*/  FMNMX.FTZ R4, R32, R4, !PT ;  /* 0x0000000420047209 */ /* 0x000fe20007810000 */
[----:B------:R-:W-:Y:S01]  /*6720*/  UIADD3 UR18, UR14, 0x100, URZ ;  /* 0x000001000e127890 */ /* 0x000fe2000fffe03f */
[----:B------:R-:W-:Y:S02]  /*6730*/  ISETP.LT.OR P2, PT, R3, 0xa, P2 ;  /* 0x0000000a0300780c */ /* 0x000fe40001741670 */
        /* <DEDUP_REMOVED lines=21> */
[----:B------:R-:W-:Y:S02]  /*6890*/  ISETP.GT.AND P3, PT, R6, 0x8, !P3 ;  /* 0x000000080600780c */ /* 0x000fe40005f64270 */
[----:B------:R-:W-:Y:S02]  /*68a0*/  FSEL R38, R38, -INF , !P2 ;  /* 0xff80000026267808 */ /* 0x000fe40005000000 */
[----:B------:R-:W-:Y:S02]  /*68b0*/  ISETP.NE.AND P2, PT, R33, RZ, PT ;  /* 0x000000ff2100720c */ /* 0x000fe40003f45270 */
[----:B------:R-:W-:Y:S02]  /*68c0*/  FMNMX.FTZ R5, R52, R5, !PT ;  /* 0x0000000534057209 */ /* 0x000fe40007810000 */
[----:B------:R-:W-:Y:S02]  /*68d0*/  ISETP.GT.AND P2, PT, R6, 0x19, !P2 ;  /* 0x000000190600780c */ /* 0x000fe40005744270 */
[----:B------:R-:W-:-:S02]  /*68e0*/  ISETP.LT.OR P3, PT, R3, 0x9, P3 ;  /* 0x000000090300780c */ /* 0x000fc40001f61670 */
[----:B------:R-:W-:Y:S02]  /*68f0*/  ISETP.LT.OR P2, PT, R3, 0x1a, P2 ;  /* 0x0000001a0300780c */ /* 0x000fe40001741670 */
[----:B------:R-:W-:Y:S02]  /*6900*/  FMNMX.FTZ R8, R66, R5, !PT ;  /* 0x0000000542087209 */ /* 0x000fe40007810000 */
[----:B------:R-:W-:Y:S02]  /*6910*/  FSEL R39, R39, -INF , !P2 ;  /* 0xff80000027277808 */ /* 0x000fe40005000000 */
[----:B------:R-:W-:Y:S01]  /*6920*/  ISETP.NE.AND P2, PT, R37, RZ, PT ;  /* 0x000000ff2500720c */ /* 0x000fe20003f45270 */
[----:B------:R-:W0:Y:S01]  /*6930*/  SHFL.BFLY PT, R5, R8, 0x2, 0x1f ;  /* 0x0c401f0008057f89 */ /* 0x000e2200000e0000 */
[----:B------:R-:W-:Y:S02]  /*6940*/  FSEL R30, R30, -INF , !P3 ;  /* 0xff8000001e1e7808 */ /* 0x000fe40005800000 */
[----:B------:R-:W-:-:S02]  /*6950*/  ISETP.GT.AND P2, PT, R6, 0x20, !P2 ;  /* 0x000000200600780c */ /* 0x000fc40005744270 */
[----:B------:R-:W-:Y:S01]  /*6960*/  ISETP.NE.AND P3, PT, R41, RZ, PT ;  /* 0x000000ff2900720c */ /* 0x000fe20003f65270 */
[----:B------:R-:W-:Y:S01]  /*6970*/  BAR.SYNC.DEFER_BLOCKING 0xf, 0x100 ;  /* 0x03c4000000007b1d */ /* 0x000fe20000010000 */
[----:B------:R-:W-:Y:S02]  /*6980*/  ISETP.LT.OR P2, PT, R3, 0x21, P2 ;  /* 0x000000210300780c */ /* 0x000fe40001741670 */
[----:B------:R-:W-:Y:S02]  /*6990*/  ISETP.NE.AND P6, PT, R13, RZ, PT ;  /* 0x000000ff0d00720c */ /* 0x000fe40003fc5270 */
[----:B------:R-:W-:Y:S02]  /*69a0*/  FSEL R42, R42, -INF , !P2 ;  /* 0xff8000002a2a7808 */ /* 0x000fe40005000000 */
[----:B------:R-:W-:Y:S02]  /*69b0*/  ISETP.NE.AND P2, PT, R57, RZ, PT ;  /* 0x000000ff3900720c */ /* 0x000fe40003f45270 */
[----:B------:R-:W-:-:S02]  /*69c0*/  ISETP.GT.AND P4, PT, R6, 0x31, !P4 ;  /* 0x000000310600780c */ /* 0x000fc40006784270 */
[C---:B------:R-:W-:Y:S02]  /*69d0*/  ISETP.GT.AND P2, PT, R6.reuse, 0x21, !P2 ;  /* 0x000000210600780c */ /* 0x040fe40005744270 */
[C---:B------:R-:W-:Y:S02]  /*69e0*/  ISETP.GT.AND P5, PT, R6.reuse, 0x38, !P5 ;  /* 0x000000380600780c */ /* 0x040fe40006fa4270 */
[C---:B------:R-:W-:Y:S02]  /*69f0*/  ISETP.LT.OR P2, PT, R3.reuse, 0x22, P2 ;  /* 0x000000220300780c */ /* 0x040fe40001741670 */
[----:B------:R-:W-:Y:S02]  /*6a00*/  ISETP.LT.OR P4, PT, R3, 0x32, P4 ;  /* 0x000000320300780c */ /* 0x000fe40002781670 */
[----:B------:R-:W-:Y:S02]  /*6a10*/  FSEL R43, R43, -INF , !P2 ;  /* 0xff8000002b2b7808 */ /* 0x000fe40005000000 */
[----:B------:R-:W-:-:S02]  /*6a20*/  ISETP.GT.AND P2, PT, R6, 0x28, !P3 ;  /* 0x000000280600780c */ /* 0x000fc40005f44270 */
[----:B0-----:R-:W-:Y:S02]  /*6a30*/  FMNMX.FTZ R10, R8, R5, !PT ;  /* 0x00000005080a7209 */ /* 0x001fe40007810000 */
[----:B------:R-:W-:Y:S02]  /*6a40*/  ISETP.LT.OR P2, PT, R3, 0x29, P2 ;  /* 0x000000290300780c */ /* 0x000fe40001741670 */
[----:B------:R-:W-:Y:S01]  /*6a50*/  ISETP.NE.AND P3, PT, R45, RZ, PT ;  /* 0x000000ff2d00720c */ /* 0x000fe20003f65270 */
[----:B------:R-:W0:Y:S01]  /*6a60*/  SHFL.BFLY PT, R11, R10, 0x1, 0x1f ;  /* 0x0c201f000a0b7f89 */ /* 0x000e2200000e0000 */
[----:B------:R-:W-:Y:S02]  /*6a70*/  FSEL R46, R46, -INF , !P2 ;  /* 0xff8000002e2e7808 */ /* 0x000fe40005000000 */
[C---:B------:R-:W-:Y:S02]  /*6a80*/  ISETP.GT.AND P2, PT, R6.reuse, RZ, !P6 ;  /* 0x000000ff0600720c */ /* 0x040fe40007744270 */
[----:B------:R-:W-:-:S02]  /*6a90*/  ISETP.GT.AND P3, PT, R6, 0x30, !P3 ;  /* 0x000000300600780c */ /* 0x000fc40005f64270 */
[C---:B------:R-:W-:Y:S02]  /*6aa0*/  ISETP.LT.OR P2, PT, R3.reuse, 0x1, P2 ;  /* 0x000000010300780c */ /* 0x040fe40001741670 */
[----:B------:R-:W-:Y:S02]  /*6ab0*/  ISETP.LT.OR P3, PT, R3, 0x31, P3 ;  /* 0x000000310300780c */ /* 0x000fe40001f61670 */
[----:B------:R-:W-:Y:S02]  /*6ac0*/  FSEL R26, R26, -INF , !P2 ;  /* 0xff8000001a1a7808 */ /* 0x000fe40005000000 */
[----:B------:R-:W-:Y:S02]  /*6ad0*/  ISETP.NE.AND P2, PT, R59, RZ, PT ;  /* 0x000000ff3b00720c */ /* 0x000fe40003f45270 */
[----:B------:R-:W-:Y:S02]  /*6ae0*/  FMNMX.FTZ R5, R26, R27, !PT ;  /* 0x0000001b1a057209 */ /* 0x000fe40007810000 */
[----:B------:R-:W-:-:S02]  /*6af0*/  ISETP.GT.AND P2, PT, R6, 0x29, !P2 ;  /* 0x000000290600780c */ /* 0x000fc40005744270 */
[----:B------:R-:W-:Y:S02]  /*6b00*/  FMNMX.FTZ R4, R30, R5, !PT ;  /* 0x000000051e047209 */ /* 0x000fe40007810000 */
[----:B------:R-:W-:Y:S02]  /*6b10*/  ISETP.LT.OR P2, PT, R3, 0x2a, P2 ;  /* 0x0000002a0300780c */ /* 0x000fe40001741670 */
[----:B------:R-:W-:Y:S02]  /*6b20*/  FMNMX.FTZ R5, R31, R4, !PT ;  /* 0x000000041f057209 */ /* 0x000fe40007810000 */
[----:B------:R-:W-:Y:S02]  /*6b30*/  FSEL R47, R47, -INF , !P2 ;  /* 0xff8000002f2f7808 */ /* 0x000fe40005000000 */
[----:B------:R-:W-:Y:S02]  /*6b40*/  FMNMX.FTZ R4, R34, R5, !PT ;  /* 0x0000000522047209 */ /* 0x000fe40007810000 */
[----:B0-----:R-:W-:-:S02]  /*6b50*/  FMNMX.FTZ R5, R10, R11, !PT ;  /* 0x0000000b0a057209 */ /* 0x001fc40007810000 */
[----:B------:R-:W-:Y:S02]  /*6b60*/  FMNMX.FTZ R9, R35, R4, !PT ;  /* 0x0000000423097209 */ /* 0x000fe40007810000 */
[C---:B------:R-:W-:Y:S01]  /*6b70*/  FSETP.NEU.FTZ.AND P2, PT, R5.reuse, -INF , PT ;  /* 0xff8000000500780b */ /* 0x040fe20003f5d000 */
[----:B------:R-:W-:Y:S01]  /*6b80*/  FMUL.FTZ R8, R5, UR19 ;  /* 0x0000001305087c20 */ /* 0x000fe20008410000 */
[----:B------:R-:W-:Y:S02]  /*6b90*/  FMNMX.FTZ R4, R38, R9, !PT ;  /* 0x0000000926047209 */ /* 0x000fe40007810000 */
[----:B------:R-:W-:Y:S02]  /*6ba0*/  ISETP.NE.AND P6, PT, R12, RZ, PT ;  /* 0x000000ff0c00720c */ /* 0x000fe40003fc5270 */
[----:B------:R-:W-:Y:S02]  /*6bb0*/  FMNMX.FTZ R9, R39, R4, !PT ;  /* 0x0000000427097209 */ /* 0x000fe40007810000 */
[----:B------:R-:W-:-:S02]  /*6bc0*/  FSEL R50, R50, -INF , !P3 ;  /* 0xff80000032327808 */ /* 0x000fc40005800000 */
        /* <DEDUP_REMOVED lines=16> */
[----:B------:R1:W2:Y:S01]  /*6cd0*/  MUFU.EX2 R9, R8 ;  /* 0x0000000800097308 */ /* 0x0002a20000000800 */
[----:B------:R-:W-:Y:S01]  /*6ce0*/  FSEL R54, R54, -INF , !P5 ;  /* 0xff80000036367808 */ /* 0x000fe20006800000 */
[--C-:B0-----:R-:W-:Y:S01]  /*6cf0*/  FFMA.FTZ R6, R28, UR19, -R11.reuse ;  /* 0x000000131c067c23 */ /* 0x101fe2000801080b */
[----:B------:R-:W-:Y:S01]  /*6d00*/  FMNMX.FTZ R3, R51, R4, !PT ;  /* 0x0000000433037209 */ /* 0x000fe20007810000 */
[--C-:B------:R-:W-:Y:S01]  /*6d10*/  FFMA.FTZ R20, R58, UR19, -R11.reuse ;  /* 0x000000133a147c23 */ /* 0x100fe2000801080b */
[----:B------:R-:W-:Y:S01]  /*6d20*/  FSEL R55, R55, -INF , !P2 ;  /* 0xff80000037377808 */ /* 0x000fe20005000000 */
[--C-:B------:R-:W-:Y:S01]  /*6d30*/  FFMA.FTZ R24, R40, UR19, -R11.reuse ;  /* 0x0000001328187c23 */ /* 0x100fe2000801080b */
[----:B------:R-:W-:Y:S01]  /*6d40*/  FMNMX.FTZ R4, R54, R3, !PT ;  /* 0x0000000336047209 */ /* 0x000fe20007810000 */
[----:B------:R-:W-:Y:S01]  /*6d50*/  MUFU.EX2 R154, R6 ;  /* 0x00000006009a7308 */ /* 0x000fe20000000800 */
[--C-:B-1----:R-:W-:Y:S01]  /*6d60*/  FFMA.FTZ R8, R56, UR19, -R11.reuse ;  /* 0x0000001338087c23 */ /* 0x102fe2000801080b */
[--C-:B------:R-:W-:Y:S01]  /*6d70*/  FFMA.FTZ R28, R64, UR19, -R11.reuse ;  /* 0x00000013401c7c23 */ /* 0x100fe2000801080b */
[----:B------:R-:W-:Y:S01]  /*6d80*/  FMNMX.FTZ R4, R55, R4, !PT ;  /* 0x0000000437047209 */ /* 0x000fe20007810000 */
[----:B------:R-:W-:Y:S01]  /*6d90*/  FFMA.FTZ R52, R52, UR19, -R11 ;  /* 0x0000001334347c23 */ /* 0x000fe2000801080b */
[----:B------:R-:W-:-:S02]  /*6da0*/  R2UR UR5, R185 ;  /* 0x00000000b90572ca */ /* 0x000fc400000e0000 */
[----:B------:R-:W-:Y:S01]  /*6db0*/  @!P1 PRMT R7, RZ, 0x654, R7 ;  /* 0x00000654ff079816 */ /* 0x000fe20000000007 */
[----:B------:R-:W0:Y:S01]  /*6dc0*/  SHFL.BFLY PT, R3, R4, 0x2, 0x1f ;  /* 0x0c401f0004037f89 */ /* 0x000e2200000e0000 */
[----:B------:R1:W-:Y:S01]  /*6dd0*/  MUFU.EX2 R13, R10 ;  /* 0x0000000a000d7308 */ /* 0x0003e20000000800 */
[----:B--2---:R-:W-:Y:S01]  /*6de0*/  FADD.FTZ R37, R152, R9 ;  /* 0x0000000998257221 */ /* 0x004fe20000010000 */
[----:B------:R-:W-:-:S06]  /*6df0*/  F2FP.F16.F32.PACK_AB R152, R9, R152 ;  /* 0x000000980998723e */ /* 0x000fcc00000000ff */
[----:B------:R-:W-:Y:S01]  /*6e00*/  MUFU.EX2 R12, R12 ;  /* 0x0000000c000c7308 */ /* 0x000fe20000000800 */
[----:B-1----:R-:W-:-:S07]  /*6e10*/  FFMA.FTZ R10, R62, UR19, -R11 ;  /* 0x000000133e0a7c23 */ /* 0x002fce000801080b */
[----:B------:R1:W2:Y:S01]  /*6e20*/  MUFU.EX2 R15, R8 ;  /* 0x00000008000f7308 */ /* 0x0002a20000000800 */
[----:B0-----:R-:W-:Y:S01]  /*6e30*/  FMNMX.FTZ R3, R4, R3, !PT ;  /* 0x0000000304037209 */ /* 0x001fe20007810000 */
[----:B------:R-:W-:-:S06]  /*6e40*/  FFMA.FTZ R4, R60, UR19, -R11 ;  /* 0x000000133c047c23 */ /* 0x000fcc000801080b */
[----:B------:R-:W-:Y:S01]  /*6e50*/  MUFU.EX2 R14, R14 ;  /* 0x0000000e000e7308 */ /* 0x000fe20000000800 */
[----:B-1----:R-:W-:Y:S01]  /*6e60*/  FFMA.FTZ R8, R44, UR19, -R11 ;  /* 0x000000132c087c23 */ /* 0x002fe2000801080b */
[----:B------:R-:W0:Y:S06]  /*6e70*/  SHFL.BFLY PT, R6, R3, 0x1, 0x1f ;  /* 0x0c201f0003067f89 */ /* 0x000e2c00000e0000 */
[----:B------:R1:W-:Y:S01]  /*6e80*/  MUFU.EX2 R25, R4 ;  /* 0x0000000400197308 */ /* 0x0003e20000000800 */
[----:B--2---:R-:W-:-:S07]  /*6e90*/  F2FP.F16.F32.PACK_AB R156, R15, R12 ;  /* 0x0000000c0f9c723e */ /* 0x004fce00000000ff */
[----:B------:R2:W3:Y:S01]  /*6ea0*/  MUFU.EX2 R21, R20 ;  /* 0x0000001400157308 */ /* 0x0004e20000000800 */
[----:B-1----:R-:W-:Y:S01]  /*6eb0*/  FADD.FTZ R4, R154, R37 ;  /* 0x000000259a047221 */ /* 0x002fe20000010000 */
[----:B------:R-:W-:-:S03]  /*6ec0*/  F2FP.F16.F32.PACK_AB R154, R13, R154 ;  /* 0x0000009a0d9a723e */ /* 0x000fc600000000ff */
[----:B------:R-:W-:-:S03]  /*6ed0*/  FADD.FTZ R37, R13, R4 ;  /* 0x000000040d257221 */ /* 0x000fc60000010000 */
[----:B------:R-:W1:Y:S01]  /*6ee0*/  MUFU.EX2 R24, R24 ;  /* 0x0000001800187308 */ /* 0x000e620000000800 */
[----:B------:R-:W-:Y:S01]  /*6ef0*/  FADD.FTZ R4, R12, R37 ;  /* 0x000000250c047221 */ /* 0x000fe20000010000 */
[--C-:B--2---:R-:W-:Y:S01]  /*6f00*/  FFMA.FTZ R20, R48, UR19, -R11.reuse ;  /* 0x0000001330147c23 */ /* 0x104fe2000801080b */
[----:B0-----:R-:W-:Y:S01]  /*6f10*/  FMNMX.FTZ R6, R3, R6, !PT ;  /* 0x0000000603067209 */ /* 0x001fe20007810000 */
[----:B------:R-:W-:Y:S01]  /*6f20*/  FFMA.FTZ R11, R66, UR19, -R11 ;  /* 0x00000013420b7c23 */ /* 0x000fe2000801080b */
[----:B------:R-:W-:Y:S02]  /*6f30*/  FADD.FTZ R41, R15, R4 ;  /* 0x000000040f297221 */ /* 0x000fe40000010000 */
[C---:B------:R-:W-:Y:S01]  /*6f40*/  FSETP.NEU.FTZ.AND P2, PT, R6.reuse, -INF , PT ;  /* 0xff8000000600780b */ /* 0x040fe20003f5d000 */
[----:B------:R-:W-:Y:S01]  /*6f50*/  FMUL.FTZ R3, R6, UR19 ;  /* 0x0000001306037c20 */ /* 0x000fe20008410000 */
[----:B------:R-:W-:Y:S01]  /*6f60*/  MUFU.EX2 R8, R8 ;  /* 0x0000000800087308 */ /* 0x000fe20000000800 */
[----:B---3--:R-:W-:-:S03]  /*6f70*/  F2FP.F16.F32.PACK_AB R158, R21, R14 ;  /* 0x0000000e159e723e */ /* 0x008fc600000000ff */
[----:B------:R-:W-:Y:S02]  /*6f80*/  FSEL R3, R3, RZ, P2 ;  /* 0x000000ff03037208 */ /* 0x000fe40001000000 */
[----:B------:R-:W-:Y:S02]  /*6f90*/  PLOP3.LUT P2, PT, PT, PT, UP1, 0x40, 0x0 ;  /* 0x000000000000781c */ /* 0x000fe40003f4e818 */
[----:B------:R0:W2:Y:S01]  /*6fa0*/  MUFU.EX2 R29, R10 ;  /* 0x0000000a001d7308 */ /* 0x0000a20000000800 */
        /* <DEDUP_REMOVED lines=9> */
[----:B------:R-:W-:Y:S01]  /*7040*/  FFMA.FTZ R42, R42, UR19, -R3 ;  /* 0x000000132a2a7c23 */ /* 0x000fe20008010803 */
[----:B0-----:R-:W-:Y:S01]  /*7050*/  FADD.FTZ R10, R14, R41 ;  /* 0x000000290e0a7221 */ /* 0x001fe20000010000 */
[--C-:B------:R-:W-:Y:S01]  /*7060*/  FFMA.FTZ R43, R43, UR19, -R3.reuse ;  /* 0x000000132b2b7c23 */ /* 0x100fe20008010803 */
[--C-:B------:R-:W-:Y:S01]  /*7070*/  FFMA.FTZ R46, R46, UR19, -R3.reuse ;  /* 0x000000132e2e7c23 */ /* 0x100fe20008010803 */
[--C-:B------:R-:W-:Y:S01]  /*7080*/  FFMA.FTZ R47, R47, UR19, -R3.reuse ;  /* 0x000000132f2f7c23 */ /* 0x100fe20008010803 */
[----:B------:R-:W-:Y:S01]  /*7090*/  FADD.FTZ R41, R21, R10 ;  /* 0x0000000a15297221 */ /* 0x000fe20000010000 */
[----:B------:R-:W0:Y:S01]  /*70a0*/  MUFU.EX2 R27, R27 ;  /* 0x0000001b001b7308 */ /* 0x000e220000000800 */
[--C-:B------:R-:W-:Y:S01]  /*70b0*/  FFMA.FTZ R50, R50, UR19, -R3.reuse ;  /* 0x0000001332327c23 */ /* 0x100fe20008010803 */
[----:B------:R-:W-:Y:S01]  /*70c0*/  FFMA.FTZ R51, R51, UR19, -R3 ;  /* 0x0000001333337c23 */ /* 0x000fe20008010803 */
[----:B-1----:R-:W-:Y:S01]  /*70d0*/  FADD.FTZ R10, R24, R41 ;  /* 0x00000029180a7221 */ /* 0x002fe20000010000 */
[--C-:B------:R-:W-:Y:S01]  /*70e0*/  FFMA.FTZ R54, R54, UR19, -R3.reuse ;  /* 0x0000001336367c23 */ /* 0x100fe20008010803 */
[----:B------:R-:W-:Y:S01]  /*70f0*/  FFMA.FTZ R55, R55, UR19, -R3 ;  /* 0x0000001337377c23 */ /* 0x000fe20008010803 */
[C---:B------:R-:W-:Y:S01]  /*7100*/  F2FP.F16.F32.PACK_AB R160, R25.reuse, R24 ;  /* 0x0000001819a0723e */ /* 0x040fe200000000ff */
[----:B------:R-:W-:Y:S01]  /*7110*/  FADD.FTZ R41, R25, R10 ;  /* 0x0000000a19297221 */ /* 0x000fe20000010000 */
[----:B------:R-:W1:Y:S01]  /*7120*/  MUFU.EX2 R30, R30 ;  /* 0x0000001e001e7308 */ /* 0x000e620000000800 */
[----:B--2---:R-:W-:-:S02]  /*7130*/  F2FP.F16.F32.PACK_AB R162, R29, R8 ;  /* 0x000000081da2723e */ /* 0x004fc400000000ff */
[----:B------:R-:W-:Y:S01]  /*7140*/  FADD.FTZ R10, R8, R41 ;  /* 0x00000029080a7221 */ /* 0x000fe20000010000 */
[----:B------:R-:W-:-:S03]  /*7150*/  IMAD.IADD R8, R16, 0x1, -R17 ;  /* 0x0000000110087824 */ /* 0x000fc600078e0a11 */
[----:B------:R-:W-:Y:S01]  /*7160*/  FADD.FTZ R3, R29, R10 ;  /* 0x0000000a1d037221 */ /* 0x000fe20000010000 */
[----:B------:R-:W2:Y:S01]  /*7170*/  MUFU.EX2 R31, R31 ;  /* 0x0000001f001f7308 */ /* 0x000ea20000000800 */
[----:B0-----:R-:W-:Y:S01]  /*7180*/  FADD.FTZ R37, R26, R27 ;  /* 0x0000001b1a257221 */ /* 0x001fe20000010000 */
[----:B------:R-:W-:Y:S02]  /*7190*/  F2FP.F16.F32.PACK_AB R153, R27, R26 ;  /* 0x0000001a1b99723e */ /* 0x000fe400000000ff */
[----:B------:R-:W-:-:S04]  /*71a0*/  R2UR UR7, R8 ;  /* 0x00000000080772ca */ /* 0x000fc800000e0000 */
[----:B------:R-:W0:Y:S01]  /*71b0*/  MUFU.EX2 R34, R34 ;  /* 0x0000002200227308 */ /* 0x000e220000000800 */
[----:B-1----:R-:W-:-:S07]  /*71c0*/  FADD.FTZ R4, R30, R37 ;  /* 0x000000251e047221 */ /* 0x002fce0000010000 */
[----:B------:R-:W1:Y:S01]  /*71d0*/  MUFU.EX2 R35, R35 ;  /* 0x0000002300237308 */ /* 0x000e620000000800 */
[C---:B--2---:R-:W-:Y:S01]  /*71e0*/  FADD.FTZ R37, R31.reuse, R4 ;  /* 0x000000041f257221 */ /* 0x044fe20000010000 */
[----:B------:R-:W-:-:S05]  /*71f0*/  F2FP.F16.F32.PACK_AB R155, R31, R30 ;  /* 0x0000001e1f9b723e */ /* 0x000fca00000000ff */
[----:B------:R2:W-:Y:S01]  /*7200*/  STSM.16.M88.4 [R186+0x36400], R152 ;  /* 0x03640098ba007844 */ /* 0x0005e20000000200 */
[----:B------:R-:W3:Y:S01]  /*7210*/  MUFU.EX2 R38, R38 ;  /* 0x0000002600267308 */ /* 0x000ee20000000800 */
[----:B0-----:R-:W-:-:S07]  /*7220*/  FADD.FTZ R4, R34, R37 ;  /* 0x0000002522047221 */ /* 0x001fce0000010000 */
[----:B------:R-:W0:Y:S01]  /*7230*/  MUFU.EX2 R39, R39 ;  /* 0x0000002700277308 */ /* 0x000e220000000800 */
[C---:B-1----:R-:W-:Y:S01]  /*7240*/  FADD.FTZ R37, R35.reuse, R4 ;  /* 0x0000000423257221 */ /* 0x042fe20000010000 */
[----:B------:R-:W-:-:S06]  /*7250*/  F2FP.F16.F32.PACK_AB R157, R35, R34 ;  /* 0x00000022239d723e */ /* 0x000fcc00000000ff */
[----:B------:R-:W1:Y:S01]  /*7260*/  MUFU.EX2 R42, R42 ;  /* 0x0000002a002a7308 */ /* 0x000e620000000800 */
[----:B---3--:R-:W-:-:S07]  /*7270*/  FADD.FTZ R4, R38, R37 ;  /* 0x0000002526047221 */ /* 0x008fce0000010000 */
[----:B------:R-:W3:Y:S01]  /*7280*/  MUFU.EX2 R20, R20 ;  /* 0x0000001400147308 */ /* 0x000ee20000000800 */
[C---:B0-----:R-:W-:Y:S01]  /*7290*/  FADD.FTZ R37, R39.reuse, R4 ;  /* 0x0000000427257221 */ /* 0x041fe20000010000 */
[----:B------:R-:W-:-:S05]  /*72a0*/  F2FP.F16.F32.PACK_AB R159, R39, R38 ;  /* 0x00000026279f723e */ /* 0x000fca00000000ff */
[----:B------:R2:W-:Y:S01]  /*72b0*/  STSM.16.M88.4 [R187], R156 ;  /* 0x0000009cbb007844 */ /* 0x0005e20000000200 */
[----:B------:R-:W0:Y:S01]  /*72c0*/  MUFU.EX2 R43, R43 ;  /* 0x0000002b002b7308 */ /* 0x000e220000000800 */
[----:B-1----:R-:W-:-:S07]  /*72d0*/  FADD.FTZ R4, R42, R37 ;  /* 0x000000252a047221 */ /* 0x002fce0000010000 */
[----:B------:R-:W1:Y:S01]  /*72e0*/  MUFU.EX2 R33, R28 ;  /* 0x0000001c00217308 */ /* 0x000e620000000800 */
[----:B---3--:R-:W-:-:S07]  /*72f0*/  FADD.FTZ R10, R20, R3 ;  /* 0x00000003140a7221 */ /* 0x008fce0000010000 */
[----:B------:R-:W3:Y:S01]  /*7300*/  MUFU.EX2 R46, R46 ;  /* 0x0000002e002e7308 */ /* 0x000ee20000000800 */
[C---:B0-----:R-:W-:Y:S01]  /*7310*/  FADD.FTZ R3, R43.reuse, R4 ;  /* 0x000000042b037221 */ /* 0x041fe20000010000 */
[----:B------:R-:W-:-:S06]  /*7320*/  F2FP.F16.F32.PACK_AB R161, R43, R42 ;  /* 0x0000002a2ba1723e */ /* 0x000fcc00000000ff */
[----:B------:R-:W0:Y:S01]  /*7330*/  MUFU.EX2 R52, R52 ;  /* 0x0000003400347308 */ /* 0x000e220000000800 */
[C---:B-1----:R-:W-:Y:S01]  /*7340*/  FADD.FTZ R9, R33.reuse, R10 ;  /* 0x0000000a21097221 */ /* 0x042fe20000010000 */
[----:B------:R-:W-:-:S06]  /*7350*/  F2FP.F16.F32.PACK_AB R164, R33, R20 ;  /* 0x0000001421a4723e */ /* 0x000fcc00000000ff */
[----:B------:R-:W1:Y:S01]  /*7360*/  MUFU.EX2 R47, R47 ;  /* 0x0000002f002f7308 */ /* 0x000e620000000800 */
[----:B---3--:R-:W-:-:S07]  /*7370*/  FADD.FTZ R4, R46, R3 ;  /* 0x000000032e047221 */ /* 0x008fce0000010000 */
[----:B------:R-:W3:Y:S01]  /*7380*/  MUFU.EX2 R50, R50 ;  /* 0x0000003200327308 */ /* 0x000ee20000000800 */
[----:B0-----:R-:W-:-:S07]  /*7390*/  FADD.FTZ R10, R52, R9 ;  /* 0x00000009340a7221 */ /* 0x001fce0000010000 */
[----:B------:R-:W0:Y:S01]  /*73a0*/  MUFU.EX2 R51, R51 ;  /* 0x0000003300337308 */ /* 0x000e220000000800 */
[C---:B-1----:R-:W-:Y:S01]  /*73b0*/  FADD.FTZ R9, R47.reuse, R4 ;  /* 0x000000042f097221 */ /* 0x042fe20000010000 */
[----:B------:R-:W-:-:S05]  /*73c0*/  F2FP.F16.F32.PACK_AB R163, R47, R46 ;  /* 0x0000002e2fa3723e */ /* 0x000fca00000000ff */
[----:B------:R2:W-:Y:S01]  /*73d0*/  STSM.16.M88.4 [R189], R160 ;  /* 0x000000a0bd007844 */ /* 0x0005e20000000200 */
[----:B------:R-:W1:Y:S01]  /*73e0*/  MUFU.EX2 R11, R11 ;  /* 0x0000000b000b7308 */ /* 0x000e620000000800 */
[----:B---3--:R-:W-:-:S07]  /*73f0*/  FADD.FTZ R4, R50, R9 ;  /* 0x0000000932047221 */ /* 0x008fce0000010000 */
[----:B------:R-:W3:Y:S01]  /*7400*/  MUFU.EX2 R54, R54 ;  /* 0x0000003600367308 */ /* 0x000ee20000000800 */
[C---:B0-----:R-:W-:Y:S01]  /*7410*/  FADD.FTZ R9, R51.reuse, R4 ;  /* 0x0000000433097221 */ /* 0x041fe20000010000 */
[----:B------:R-:W-:-:S06]  /*7420*/  F2FP.F16.F32.PACK_AB R165, R51, R50 ;  /* 0x0000003233a5723e */ /* 0x000fcc00000000ff */
[----:B------:R-:W0:Y:S01]  /*7430*/  MUFU.EX2 R55, R55 ;  /* 0x0000003700377308 */ /* 0x000e220000000800 */
[C---:B-1----:R-:W-:Y:S01]  /*7440*/  F2FP.F16.F32.PACK_AB R166, R11.reuse, R52 ;  /* 0x000000340ba6723e */ /* 0x042fe200000000ff */
[----:B------:R-:W-:Y:S01]  /*7450*/  FADD.FTZ R3, R11, R10 ;  /* 0x0000000a0b037221 */ /* 0x000fe20000010000 */
[----:B---3--:R-:W-:Y:S01]  /*7460*/  FADD.FTZ R4, R54, R9 ;  /* 0x0000000936047221 */ /* 0x008fe20000010000 */
[----:B0-----:R-:W-:-:S03]  /*7470*/  F2FP.F16.F32.PACK_AB R167, R55, R54 ;  /* 0x0000003637a7723e */ /* 0x001fc600000000ff */
[----:B------:R-:W-:Y:S02]  /*7480*/  FADD.FTZ R4, R55, R4 ;  /* 0x0000000437047221 */ /* 0x000fe40000010000 */
        /* <DEDUP_REMOVED lines=11> */
[----:B------:R-:W-:Y:S01]  /*7540*/  @UP0 ULDC UR18, c[0x0][0x450] ;  /* 0x0001140000120ab9 */ /* 0x000fe20000000800 */
[----:B------:R-:W-:Y:S02]  /*7550*/  WARPGROUP.DEPBAR.LE gsb0, 0x0 ;  /* 0x00008000000079c5 */ /* 0x000fe40000010000 */
[----:B------:R-:W-:-:S15]  /*7560*/  WARPGROUP.ARRIVE ;  /* 0x00000000000079c5 */ /* 0x000fde0000000000 */
[----:B------:R-:W-:-:S07]  /*7570*/  NOP ;  /* 0x0000000000007918 */ /* 0x000fce0000000000 */
[----:B------:R-:W-:Y:S03]  /*7580*/  HGMMA.64x256x16.F32 R24, R160, gdesc[UR20].tnspB, R24, gsb0 ;  /* 0x43e00014a0187df0 */ /* 0x000fe60008000818 */
[----:B------:R-:W-:Y:S02]  /*7590*/  WARPGROUP.DEPBAR.LE gsb0, 0x0 ;  /* 0x00008000000079c5 */ /* 0x000fe40000010000 */
[----:B------:R-:W-:-:S15]  /*75a0*/  WARPGROUP.ARRIVE ;  /* 0x00000000000079c5 */ /* 0x000fde0000000000 */
[----:B------:R-:W-:-:S08]  /*75b0*/  NOP ;  /* 0x0000000000007918 */ /* 0x000fd00000000000 */
[----:B------:R-:W-:Y:S01]  /*75c0*/  HGMMA.64x256x16.F32 R24, R164, gdesc[UR12].tnspB, R24, gsb0 ;  /* 0x43e0000ca4187df0 */ /* 0x000fe20008000818 */
[----:B------:R-:W-:Y:S02]  /*75d0*/  @UP0 ULDC UR14, c[0x0][0x44c] ;  /* 0x00011300000e0ab9 */ /* 0x000fe40000000800 */
[----:B------:R-:W-:-:S04]  /*75e0*/  UIMAD.WIDE.U32 UR14, UR5, UR14, URZ ;  /* 0x0000000e050e72a5 */ /* 0x000fc8000f8e003f */
[----:B------:R-:W-:-:S04]  /*75f0*/  @UP0 USHF.R.U32.HI UR5, URZ, UR18, UR15 ;  /* 0x000000123f050299 */ /* 0x000fc8000801160f */
[----:B------:R-:W-:-:S04]  /*7600*/  UIADD3 UR7, UR7, UR5, URZ ;  /* 0x0000000507077290 */ /* 0x000fc8000fffe03f */
[----:B------:R-:W-:Y:S01]  /*7610*/  UIADD3 UR10, UR7, UR10, URZ ;  /* 0x0000000a070a7290 */ /* 0x000fe2000fffe03f */
[----:B------:R-:W-:Y:S02]  /*7620*/  WARPGROUP.DEPBAR.LE gsb0, 0x0 ;  /* 0x00008000000079c5 */ /* 0x000fe40000010000 */
[----:B------:R-:W-:Y:S01]  /*7630*/  @!PT LDS RZ, [RZ] ;  /* 0x00000000fffff984 */ /* 0x000fe20000000800 */
[----:B------:R0:W-:Y:S06]  /*7640*/  MEMBAR.ALL.CTA ;  /* 0x0000000000007992 */ /* 0x0001ec0000008000 */
[----:B0-----:R-:W0:Y:S02]  /*7650*/  FENCE.VIEW.ASYNC.S ;  /* 0x00000000000073c6 */ /* 0x001e240000000000 */
[----:B0-----:R-:W-:Y:S01]  /*7660*/  NOP ;  /* 0x0000000000007918 */ /* 0x001fe20000000000 */
[----:B------:R-:W-:Y:S06]  /*7670*/  BAR.ARV 0xe, 0x100 ;  /* 0x0384000000007b1d */ /* 0x000fec0000002000 */
[----:B------:R0:W-:Y:S02]  /*7680*/  @!P1 SYNCS.ARRIVE.TRANS64.RED.A1T0 RZ, [R7+URZ], RZ ;  /* 0x000000ff07ff99a7 */ /* 0x0001e4000810043f */
[----:B0-----:R-:W-:Y:S01]  /*7690*/  VIADD R7, R168, 0xfffffffe ;  /* 0xfffffffea8077836 */ /* 0x001fe20000000000 */
[----:B--2---:R-:W-:Y:S06]  /*76a0*/  @P2 BRA `(.L_x_3165) ;  /* 0x0000000000442947 */ /* 0x004fec0003800000 */
        /* <DEDUP_REMOVED lines=10> */
.L_x_3166:
[----:B------:R-:W-:-:S11]  /*7750*/  UISETP.NE.AND UP2, UPT, UR11, 0x1, UPT ;  /* 0x000000010b00788c */ /* 0x000fd6000bf45270 */
[----:B------:R-:W-:Y:S02]  /*7760*/  @UP2 ULDC.64 UR22, c[0x0][0xae0] ;  /* 0x0002b80000162ab9 */ /* 0x000fe40000000a00 */
[----:B------:R-:W-:-:S04]  /*7770*/  UIMAD.WIDE.U32 UR14, UR5, UR22, URZ ;  /* 0x00000016050e72a5 */ /* 0x000fc8000f8e003f */
[----:B------:R-:W-:-:S12]  /*7780*/  @UP2 USHF.R.U32.HI UR5, URZ, UR23, UR15 ;  /* 0x000000173f052299 */ /* 0x000fd8000801160f */
.L_x_3167:
[----:B------:R-:W-:-:S04]  /*7790*/  UIMAD UR5, UR5, UR11, UR11 ;  /* 0x0000000b050572a4 */ /* 0x000fc8000f8e020b */
[----:B------:R-:W-:-:S04]  /*77a0*/  UISETP.LT.AND UP2, UPT, UR10, UR5, UPT ;  /* 0x000000050a00728c */ /* 0x000fc8000bf41270 */
[----:B------:R-:W-:-:S12]  /*77b0*/  USEL UR10, UR10, UR5, UP2 ;  /* 0x000000050a0a7287 */ /* 0x000fd80009000000 */
.L_x_3165:
[----:B------:R-:W-:Y:S01]  /*77c0*/  R2UR UR32, R191 ;  /* 0x00000000bf2072ca */ /* 0x000fe200000e0000 */
[----:B------:R-:W-:-:S04]  /*77d0*/  USHF.R.S32.HI UR5, URZ, 0x1f, UR10 ;  /* 0x0000001f3f057899 */ /* 0x000fc8000801140a */
[----:B------:R-:W-:-:S04]  /*77e0*/  ULEA.HI UR5, UR5, UR10, URZ, 0x6 ;  /* 0x0000000a05057291 */ /* 0x000fc8000f8f303f */
[----:B------:R-:W-:-:S04]  /*77f0*/  USHF.R.S32.HI UR5, URZ, 0x6, UR5 ;  /* 0x000000063f057899 */ /* 0x000fc80008011405 */
[----:B------:R-:W-:-:S04]  /*7800*/  UISETP.LT.AND UP2, UPT, UR32, UR5, UPT ;  /* 0x000000052000728c */ /* 0x000fc8000bf41270 */
[----:B------:R-:W-:-:S06]  /*7810*/  USEL UR32, UR32, UR5, !UP2 ;  /* 0x0000000520207287 */ /* 0x000fcc000d000000 */
[----:B------:R-:W-:-:S13]  /*7820*/  ISETP.GE.AND P2, PT, R7, UR32, PT ;  /* 0x0000002007007c0c */ /* 0x000fda000bf46270 */
[----:B------:R-:W-:Y:S05]  /*7830*/  @!P2 BRA `(.L_x_3168) ;  /* 0x000000340060a947 */ /* 0x000fea0003800000 */
.L_x_3185:
[----:B------:R-:W-:-:S04]  /*7840*/  UIADD3 UR7, UR37, 0x1, URZ ;  /* 0x0000000125077890 */ /* 0x000fc8000fffe03f */
[----:B------:R-:W-:-:S04]  /*7850*/  UISETP.NE.AND UP2, UPT, UR7, 0x2, UPT ;  /* 0x000000020700788c */ /* 0x000fc8000bf45270 */
[----:B------:R-:W-:Y:S02]  /*7860*/  USEL UR5, URZ, 0x1, UP2 ;  /* 0x000000013f057887 */ /* 0x000fe40009000000 */
[----:B------:R-:W-:-:S04]  /*7870*/  USEL UR7, UR7, URZ, UP2 ;  /* 0x0000003f07077287 */ /* 0x000fc80009000000 */
[----:B------:R-:W-:Y:S01]  /*7880*/  LOP3.LUT R2, R2, UR5, RZ, 0x3c, !PT ;  /* 0x0000000502027c12 */ /* 0x000fe2000f8e3cff */
[----:B--2---:R-:W-:Y:S07]  /*7890*/  @!P0 BRA `(.L_x_3169) ;  /* 0x0000000000048947 */ /* 0x004fee0003800000 */
[----:B------:R-:W-:Y:S01]  /*78a0*/  BPT.TRAP 0x1 ;  /* 0x000000040000795c */ /* 0x000fe20000300000 */
.L_x_3169:
[----:B------:R-:W-:Y:S01]  /*78b0*/  ULEA UR5, UR7, UR41, 0x3 ;  /* 0x0000002907057291 */ /* 0x000fe2000f8e183f */
[----:B------:R-:W-:-:S08]  /*78c0*/  SHF.L.U32 R8, R2, 0x1f, RZ ;  /* 0x0000001f02087819 */ /* 0x000fd000000006ff */
[----:B------:R0:W1:Y:S01]  /*78d0*/  SYNCS.PHASECHK.TRANS64.TRYWAIT P2, [UR5+0x38830], R8 ;  /* 0x03883008ff0075a7 */ /* 0x0000620008040145 */
[----:B------:R-:W-:Y:S05]  /*78e0*/  @!P0 BRA `(.L_x_3170) ;  /* 0x0000000000048947 */ /* 0x000fea0003800000 */
[----:B------:R-:W-:Y:S01]  /*78f0*/  BPT.TRAP 0x1 ;  /* 0x000000040000795c */ /* 0x000fe20000300000 */
.L_x_3170:
[----:B-1----:R-:W-:Y:S05]  /*7900*/  @P2 BRA `(.L_x_3171) ;  /* 0x0000000000082947 */ /* 0x002fea0003800000 */
[----:B------:R-:W1:Y:S02]  /*7910*/  SYNCS.PHASECHK.TRANS64.TRYWAIT P2, [UR5+0x38830], R8 ;  /* 0x03883008ff0075a7 */ /* 0x000e640008040145 */
[----:B-1----:R-:W-:Y:S05]  /*7920*/  @!P2 BRA `(.L_x_3172) ;  /* 0x0000017400dca947 */ /* 0x002fea0003800000 */
.L_x_3171:
[----:B------:R-:W-:Y:S01]  /*7930*/  R2UR UR10, R0 ;  /* 0x00000000000a72ca */ /* 0x000fe200000e0000 */
[----:B------:R-:W-:Y:S01]  /*7940*/  WARPGROUP.ARRIVE ;  /* 0x00000000000079c5 */ /* 0x000fe20000000000 */
[----:B------:R-:W-:Y:S01]  /*7950*/  UMOV UR11, 0x40000040 ;  /* 0x40000040000b7882 */ /* 0x000fe20000000000 */
[----:B------:R-:W-:Y:S01]  /*7960*/  UMOV UR15, 0x40000040 ;  /* 0x40000040000f7882 */ /* 0x000fe20000000000 */
[----:B------:R-:W-:Y:S01]  /*7970*/  UMOV UR19, 0x40000040 ;  /* 0x4000004000137882 */ /* 0x000fe20000000000 */
[----:B------:R-:W-:-:S08]  /*7980*/  UMOV UR23, 0x40000040 ;  /* 0x4000004000177882 */ /* 0x000fd00000000000 */
        /* <DEDUP_REMOVED lines=17> */
.L_x_3173:
[----:B------:R2:W3:Y:S01]  /*7aa0*/  SYNCS.PHASECHK.TRANS64.TRYWAIT P2, [UR5+0x38850], R8 ;  /* 0x03885008ff0075a7 */ /* 0x0004e20008040145 */
[----:B------:R-:W-:Y:S05]  /*7ab0*/  @!P0 BRA `(.L_x_3174) ;  /* 0x0000000000048947 */ /* 0x000fea0003800000 */
[----:B------:R-:W-:Y:S01]  /*7ac0*/  BPT.TRAP 0x1 ;  /* 0x000000040000795c */ /* 0x000fe20000300000 */
.L_x_3174:
[----:B---3--:R-:W-:Y:S05]  /*7ad0*/  @P2 BRA `(.L_x_3175) ;  /* 0x0000000000082947 */ /* 0x008fea0003800000 */
[----:B------:R-:W3:Y:S02]  /*7ae0*/  SYNCS.PHASECHK.TRANS64.TRYWAIT P2, [UR5+0x38850], R8 ;  /* 0x03885008ff0075a7 */ /* 0x000ee40008040145 */
[----:B---3--:R-:W-:Y:S05]  /*7af0*/  @!P2 BRA `(.L_x_3176) ;  /* 0x000001740080a947 */ /* 0x008fea0003800000 */
.L_x_3175:
[----:B------:R-:W-:Y:S01]  /*7b00*/  ULEA UR26, UR7, UR4, 0xc ;  /* 0x00000004071a7291 */ /* 0x000fe2000f8e603f */
[----:B------:R-:W-:Y:S01]  /*7b10*/  WARPGROUP.ARRIVE ;  /* 0x00000000000079c5 */ /* 0x000fe20000000000 */
[----:B------:R-:W-:Y:S01]  /*7b20*/  UMOV UR27, 0x40000040 ;  /* 0x40000040001b7882 */ /* 0x000fe20000000000 */
[----:B------:R-:W-:-:S04]  /*7b30*/  UIADD3 UR28, UR6, 0x2, URZ ;  /* 0x00000002061c7890 */ /* 0x000fc8000fffe03f */
[----:B-1----:R-:W1:Y:S01]  /*7b40*/  S2R R9, SR_TID.X ;  /* 0x0000000000097919 */ /* 0x002e620000002100 */
[----:B------:R-:W-:Y:S01]  /*7b50*/  UIADD3 UR30, UR26, 0x2, URZ ;  /* 0x000000021a1e7890 */ /* 0x000fe2000fffe03f */
[----:B------:R-:W-:Y:S01]  /*7b60*/  PLOP3.LUT P2, PT, PT, PT, UP0, 0x80, 0x0 ;  /* 0x000000000000781c */ /* 0x000fe20003f4f008 */
[----:B------:R-:W-:Y:S01]  /*7b70*/  UMOV UR29, 0x40000040 ;  /* 0x40000040001d7882 */ /* 0x000fe20000000000 */
[----:B------:R-:W-:Y:S01]  /*7b80*/  UMOV UR31, 0x40000040 ;  /* 0x40000040001f7882 */ /* 0x000fe20000000000 */
[----:B------:R-:W-:Y:S01]  /*7b90*/  HGMMA.64x64x16.F32 R152, gdesc[UR24], R152, gsb0 ;  /* 0x00e00000189879f0 */ /* 0x000fe20008000898 */
[----:B------:R-:W-:Y:S01]  /*7ba0*/  UIADD3 UR18, UR6, 0x800, URZ ;  /* 0x0000080006127890 */ /* 0x000fe2000fffe03f */
[----:B------:R-:W-:Y:S01]  /*7bb0*/  PLOP3.LUT P3, PT, PT, PT, UP0, 0x80, 0x0 ;  /* 0x000000000000781c */ /* 0x000fe20003f6f008 */
[----:B------:R-:W-:Y:S01]  /*7bc0*/  UIADD3 UR15, UR26, 0x800, URZ ;  /* 0x000008001a0f7890 */ /* 0x000fe2000fffe03f */
[----:B------:R-:W-:Y:S02]  /*7bd0*/  IMAD.IADD R20, R190, 0x1, R185 ;  /* 0x00000001be147824 */ /* 0x000fe400078e02b9 */
[----:B------:R-:W-:-:S02]  /*7be0*/  IMAD.SHL.U32 R11, R7, 0x40, RZ ;  /* 0x00000040070b7824 */ /* 0x000fc400078e00ff */
[----:B------:R-:W-:-:S03]  /*7bf0*/  IMAD.U32 R10, RZ, RZ, UR5 ;  /* 0x00000005ff0a7e24 */ /* 0x000fc6000f8e00ff */
[----:B------:R-:W-:-:S04]  /*7c00*/  IADD3 R14, -R19, 0x1, -R11 ;  /* 0x00000001130e7810 */ /* 0x000fc80007ffe90b */
[----:B------:R-:W-:Y:S02]  /*7c10*/  IADD3 R14, -R17, R14, R16 ;  /* 0x0000000e110e7210 */ /* 0x000fe40007ffe110 */
[----:B-1----:R-:W-:-:S05]  /*7c20*/  SHF.R.U32.HI R9, RZ, 0x7, R9 ;  /* 0x00000007ff097819 */ /* 0x002fca0000011609 */
[----:B0-2---:R-:W0:Y:S02]  /*7c30*/  SHFL.IDX PT, R8, R9, RZ, 0x1f ;  /* 0x00001fff09087589 */ /* 0x005e2400000e0000 */
[----:B0-----:R-:W-:-:S13]  /*7c40*/  R2UR UR10, R8 ;  /* 0x00000000080a72ca */ /* 0x001fda00000e0000 */
[----:B------:R-:W-:-:S03]  /*7c50*/  UISETP.GT.AND UP2, UPT, UR10, 0x7f, UPT ;  /* 0x0000007f0a00788c */ /* 0x000fc6000bf44270 */
[----:B------:R-:W-:Y:S01]  /*7c60*/  UMOV UR10, 0x4 ;  /* 0x00000004000a7882 */ /* 0x000fe20000000000 */
[----:B------:R-:W-:Y:S02]  /*7c70*/  USEL UR14, URZ, 0x2, !UP2 ;  /* 0x000000023f0e7887 */ /* 0x000fe4000d000000 */
[----:B------:R-:W-:Y:S01]  /*7c80*/  USEL UR11, UR10, 0x2, UP2 ;  /* 0x000000020a0b7887 */ /* 0x000fe20009000000 */
[----:B------:R-:W-:Y:S02]  /*7c90*/  WARPGROUP.DEPBAR.LE gsb0, 0x0 ;  /* 0x00008000000079c5 */ /* 0x000fe40000010000 */
[----:B------:R-:W-:Y:S01]  /*7ca0*/  WARPGROUP.ARRIVE ;  /* 0x00000000000079c5 */ /* 0x000fe20000000000 */
[----:B------:R-:W-:-:S05]  /*7cb0*/  USEL UR10, UR10, 0x6, !UP2 ;  /* 0x000000060a0a7887 */ /* 0x000fca000d000000 */
        /* <DEDUP_REMOVED lines=238> */
[----:B------:R-:W-:Y:S01]  /*8ba0*/  @UP0 ULDC UR10, c[0x0][0x44c] ;  /* 0x00011300000a0ab9 */ /* 0x000fe20000000800 */
[----:B------:R-:W-:Y:S01]  /*8bb0*/  ULDC UR26, c[0x0][0xad4] ;  /* 0x0002b500001a7ab9 */ /* 0x000fe20000000800 */
[----:B------:R-:W-:Y:S01]  /*8bc0*/  @P2 IMAD.HI.U32 R8, R20, UR10, RZ ;  /* 0x0000000a14082c27 */ /* 0x000fe2000f8e00ff */
[----:B------:R-:W-:Y:S01]  /*8bd0*/  @UP0 ULDC UR10, c[0x0][0x450] ;  /* 0x00011400000a0ab9 */ /* 0x000fe20000000800 */
[----:B------:R-:W-:Y:S01]  /*8be0*/  PLOP3.LUT P2, PT, PT, PT, UP1, 0x40, 0x0 ;  /* 0x000000000000781c */ /* 0x000fe20003f4e818 */
[----:B------:R-:W-:-:S02]  /*8bf0*/  ULOP3.LUT UR5, URZ, UR26, URZ, 0x33, !UPT ;  /* 0x0000001a3f057292 */ /* 0x000fc4000f8e333f */
[----:B------:R-:W-:Y:S01]  /*8c00*/  @P3 SHF.R.U32.HI R20, RZ, UR10, R8 ;  /* 0x0000000aff143c19 */ /* 0x000fe20008011608 */
[----:B------:R-:W-:Y:S01]  /*8c10*/  @!P1 VIADD R8, R10, 0x38840 ;  /* 0x000388400a089836 */ /* 0x000fe20000000000 */
[----:B------:R-:W-:Y:S02]  /*8c20*/  ULDC UR10, c[0x0][0xad8] ;  /* 0x0002b600000a7ab9 */ /* 0x000fe40000000800 */
[C---:B------:R-:W-:Y:S01]  /*8c30*/  VIADD R15, R14.reuse, UR10 ;  /* 0x0000000a0e0f7c36 */ /* 0x040fe20008000000 */
[----:B------:R-:W0:Y:S01]  /*8c40*/  SHFL.IDX PT, R21, R20, RZ, 0x1c1f ;  /* 0x001c1fff14157589 */ /* 0x000e2200000e0000 */
[----:B------:R-:W-:Y:S01]  /*8c50*/  @!P1 PRMT R8, RZ, 0x654, R8 ;  /* 0x00000654ff089816 */ /* 0x000fe20000000008 */
[----:B------:R-:W-:Y:S01]  /*8c60*/  VIADD R14, R14, UR5 ;  /* 0x000000050e0e7c36 */ /* 0x000fe20008000000 */
[----:B------:R-:W-:Y:S01]  /*8c70*/  ULDC UR5, c[0x0][0xadc] ;  /* 0x0002b70000057ab9 */ /* 0x000fe20000000800 */
[C---:B0-----:R-:W-:Y:S02]  /*8c80*/  IMAD.IADD R13, R21.reuse, 0x1, R15 ;  /* 0x00000001150d7824 */ /* 0x041fe400078e020f */
[----:B------:R-:W-:Y:S01]  /*8c90*/  IMAD.IADD R12, R21, 0x1, R14 ;  /* 0x00000001150c7824 */ /* 0x000fe200078e020e */
[----:B------:R-:W-:-:S02]  /*8ca0*/  WARPGROUP.DEPBAR.LE gsb0, 0x0 ;  /* 0x00008000000079c5 */ /* 0x000fc40000010000 */
[----:B------:R-:W-:-:S06]  /*8cb0*/  WARPGROUP.ARRIVE ;  /* 0x00000000000079c5 */ /* 0x000fcc0000000000 */
[----:B------:R-:W-:Y:S03]  /*8cc0*/  HGMMA.64x64x16.F32 R152, gdesc[UR28], R152, gsb0 ;  /* 0x00e000001c9879f0 */ /* 0x000fe60008000898 */
[----:B------:R-:W-:Y:S02]  /*8cd0*/  WARPGROUP.DEPBAR.LE gsb0, 0x0 ;  /* 0x00008000000079c5 */ /* 0x000fe40000010000 */
[----:B------:R0:W-:Y:S01]  /*8ce0*/  @!P1 SYNCS.ARRIVE.TRANS64.RED.A1T0 RZ, [R8+URZ], RZ ;  /* 0x000000ff08ff99a7 */ /* 0x0001e2000810043f */
[----:B------:R-:W-:Y:S05]  /*8cf0*/  @P2 BRA `(.L_x_3177) ;  /* 0x0000000000582947 */ /* 0x000fea0003800000 */
[----:B------:R-:W-:Y:S01]  /*8d00*/  IADD3 R21, -R17, R16, R21 ;  /* 0x0000001011157210 */ /* 0x000fe20007ffe115 */
[----:B------:R-:W-:Y:S03]  /*8d10*/  BSSY B0, `(.L_x_3178) ;  /* 0x0000010000007945 */ /* 0x000fe60003800000 */
[----:B------:R-:W-:-:S13]  /*8d20*/  ISETP.GT.AND P2, PT, R21, -0x1, PT ;  /* 0xffffffff1500780c */ /* 0x000fda0003f44270 */
[----:B------:R-:W-:Y:S05]  /*8d30*/  @P2 BRA `(.L_x_3179) ;  /* 0x0000000000202947 */ /* 0x000fea0003800000 */
[----:B------:R-:W-:Y:S01]  /*8d40*/  IMAD.U32 R234, RZ, RZ, UR5 ;  /* 0x00000005ffea7e24 */ /* 0x000fe2000f8e00ff */
[----:B------:R-:W-:-:S04]  /*8d50*/  LOP3.LUT R21, RZ, R21, RZ, 0x33, !PT ;  /* 0x00000015ff157212 */ /* 0x000fc800078e33ff */
[----:B------:R-:W-:-:S13]  /*8d60*/  ISETP.NE.AND P2, PT, R234, 0x1, PT ;  /* 0x00000001ea00780c */ /* 0x000fda0003f45270 */
[----:B0-----:R-:W0:Y:S02]  /*8d70*/  @P2 LDC.64 R8, c[0x0][0xae0] ;  /* 0x0002b800ff082b82 */ /* 0x001e240000000a00 */
[----:B0-----:R-:W-:-:S05]  /*8d80*/  @P2 IMAD.HI.U32 R8, R21, R8, RZ ;  /* 0x0000000815082227 */ /* 0x001fca00078e00ff */
[----:B------:R-:W-:-:S04]  /*8d90*/  @P2 SHF.R.U32.HI R21, RZ, R9, R8 ;  /* 0x00000009ff152219 */ /* 0x000fc80000011608 */
[----:B------:R-:W-:Y:S01]  /*8da0*/  LOP3.LUT R21, RZ, R21, RZ, 0x33, !PT ;  /* 0x00000015ff157212 */ /* 0x000fe200078e33ff */
[----:B------:R-:W-:Y:S06]  /*8db0*/  BRA `(.L_x_3180) ;  /* 0x0000000000147947 */ /* 0x000fec0003800000 */
.L_x_3179:
[----:B------:R-:W-:-:S05]  /*8dc0*/  IMAD.U32 R234, RZ, RZ, UR5 ;  /* 0x00000005ffea7e24 */ /* 0x000fca000f8e00ff */
[----:B------:R-:W-:-:S13]  /*8dd0*/  ISETP.NE.AND P2, PT, R234, 0x1, PT ;  /* 0x00000001ea00780c */ /* 0x000fda0003f45270 */
[----:B0-----:R-:W0:Y:S02]  /*8de0*/  @P2 LDC.64 R8, c[0x0][0xae0] ;  /* 0x0002b800ff082b82 */ /* 0x001e240000000a00 */
[----:B0-----:R-:W-:-:S05]  /*8df0*/  @P2 IMAD.HI.U32 R8, R21, R8, RZ ;  /* 0x0000000815082227 */ /* 0x001fca00078e00ff */
[----:B------:R-:W-:-:S07]  /*8e00*/  @P2 SHF.R.U32.HI R21, RZ, R9, R8 ;  /* 0x00000009ff152219 */ /* 0x000fce0000011608 */
.L_x_3180:
[----:B------:R-:W-:Y:S05]  /*8e10*/  BSYNC B0 ;  /* 0x0000000000007941 */ /* 0x000fea0003800000 */
.L_x_3178:
[----:B------:R-:W-:-:S04]  /*8e20*/  IMAD R21, R21, R234, -R11 ;  /* 0x000000ea15157224 */ /* 0x000fc800078e0a0b */
[----:B------:R-:W-:-:S05]  /*8e30*/  IMAD.IADD R21, R21, 0x1, -R19 ;  /* 0x0000000115157824 */ /* 0x000fca00078e0a13 */
[----:B------:R-:W-:Y:S02]  /*8e40*/  VIMNMX R12, R12, R21, !PT ;  /* 0x000000150c0c7248 */ /* 0x000fe40007fe0100 */
[----:B------:R-:W-:-:S07]  /*8e50*/  VIADDMNMX R13, R21, R234, R13, PT ;  /* 0x000000ea150d7246 */ /* 0x000fce000380010d */
.L_x_3177:
[----:B------:R-:W-:Y:S01]  /*8e60*/  ISETP.GT.AND P2, PT, R7, -0x1, PT ;  /* 0xffffffff0700780c */ /* 0x000fe20003f44270 */
[----:B0-----:R-:W0:Y:S03]  /*8e70*/  SHFL.IDX PT, R8, R20, 0x1, 0x1c1f ;  /* 0x003c1f0014087f89 */ /* 0x001e2600000e0000 */
        /* <DEDUP_REMOVED lines=11> */
[--C-:B0-----:R-:W-:Y:S01]  /*8f30*/  IMAD.IADD R15, R15, 0x1, R8.reuse ;  /* 0x000000010f0f7824 */ /* 0x101fe200078e0208 */
[C---:B------:R-:W-:Y:S01]  /*8f40*/  ISETP.LT.OR P6, PT, R13.reuse, 0x9, P6 ;  /* 0x000000090d00780c */ /* 0x040fe200037c1670 */
[----:B------:R-:W-:Y:S01]  /*8f50*/  IMAD.IADD R14, R14, 0x1, R8 ;  /* 0x000000010e0e7824 */ /* 0x000fe200078e0208 */
        /* <DEDUP_REMOVED lines=36> */
[----:B------:R-:W-:Y:S01]  /*91a0*/  FSEL R181, R181, -INF , !P3 ;  /* 0xff800000b5b57808 */ /* 0x000fe20005800000 */
        /* <DEDUP_REMOVED lines=13> */
.L_x_3183:
[----:B------:R-:W-:-:S05]  /*9280*/  IMAD.U32 R13, RZ, RZ, UR5 ;  /* 0x00000005ff0d7e24 */ /* 0x000fca000f8e00ff */
[----:B------:R-:W-:-:S13]  /*9290*/  ISETP.NE.AND P3, PT, R13, 0x1, PT ;  /* 0x000000010d00780c */ /* 0x000fda0003f65270 */
[----:B------:R-:W0:Y:S02]  /*92a0*/  @P3 LDC.64 R8, c[0x0][0xae0] ;  /* 0x0002b800ff083b82 */ /* 0x000e240000000a00 */
[----:B0-----:R-:W-:-:S05]  /*92b0*/  @P3 IMAD.HI.U32 R8, R12, R8, RZ ;  /* 0x000000080c083227 */ /* 0x001fca00078e00ff */
[----:B------:R-:W-:-:S07]  /*92c0*/  @P3 SHF.R.U32.HI R12, RZ, R9, R8 ;  /* 0x00000009ff0c3219 */ /* 0x000fce0000011608 */
.L_x_3184:
[----:B------:R-:W-:Y:S05]  /*92d0*/  BSYNC B0 ;  /* 0x0000000000007941 */ /* 0x000fea0003800000 */
.L_x_3182:
[----:B------:R-:W-:-:S04]  /*92e0*/  IMAD R11, R12, R13, -R11 ;  /* 0x0000000d0c0b7224 */ /* 0x000fc800078e0a0b */
[----:B------:R-:W-:-:S05]  /*92f0*/  IMAD.IADD R11, R11, 0x1, -R19 ;  /* 0x000000010b0b7824 */ /* 0x000fca00078e0a13 */
[----:B------:R-:W-:Y:S02]  /*9300*/  VIMNMX R14, R14, R11, !PT ;  /* 0x0000000b0e0e7248 */ /* 0x000fe40007fe0100 */
[----:B------:R-:W-:-:S07]  /*9310*/  VIADDMNMX R15, R11, R13, R15, PT ;  /* 0x0000000d0b0f7246 */ /* 0x000fce000380010f */
.L_x_3181:
[----:B------:R-:W-:Y:S01]  /*9320*/  FMNMX.FTZ R8, R152, R5, !PT ;  /* 0x0000000598087209 */ /* 0x000fe20007810000 */
[----:B------:R-:W-:Y:S01]  /*9330*/  ULDC UR19, c[0x0][0xa80] ;  /* 0x0002a00000137ab9 */ /* 0x000fe20000000800 */
[----:B------:R-:W-:Y:S01]  /*9340*/  LOP3.LUT R18, R18, 0xffffdfff, RZ, 0xc0, !PT ;  /* 0xffffdfff12127812 */ /* 0x000fe200078ec0ff */
[----:B------:R-:W-:Y:S01]  /*9350*/  ULEA UR10, UR7, UR42, 0xc ;  /* 0x0000002a070a7291 */ /* 0x000fe2000f8e603f */
[----:B------:R-:W-:Y:S01]  /*9360*/  FMNMX.FTZ R8, R153, R8, !PT ;  /* 0x0000000899087209 */ /* 0x000fe20007810000 */
[----:B------:R-:W-:Y:S01]  /*9370*/  UMOV UR11, 0x40000040 ;  /* 0x40000040000b7882 */ /* 0x000fe20000000000 */
[----:B------:R-:W-:Y:S01]  /*9380*/  @P1 LOP3.LUT R18, R18, 0x2000, RZ, 0xfc, !PT ;  /* 0x0000200012121812 */ /* 0x000fe200078efcff */
[----:B------:R-:W-:Y:S01]  /*9390*/  UIADD3 UR14, UR10, 0x80, URZ ;  /* 0x000000800a0e7890 */ /* 0x000fe2000fffe03f */
[----:B------:R-:W-:Y:S01]  /*93a0*/  FMNMX.FTZ R8, R156, R8, !PT ;  /* 0x000000089c087209 */ /* 0x000fe20007810000 */
[----:B------:R-:W-:Y:S01]  /*93b0*/  UMOV UR15, 0x40000040 ;  /* 0x40000040000f7882 */ /* 0x000fe20000000000 */
        /* <DEDUP_REMOVED lines=8> */
[C---:B------:R-:W-:Y:S02]  /*9440*/  ISETP.GT.AND P3, PT, R14.reuse, 0x1, P2 ;  /* 0x000000010e00780c */ /* 0x040fe40001764270 */
[----:B------:R-:W-:Y:S02]  /*9450*/  FMNMX.FTZ R8, R165, R8, !PT ;  /* 0x00000008a5087209 */ /* 0x000fe40007810000 */
[----:B------:R-:W-:Y:S02]  /*9460*/  ISETP.GT.AND P4, PT, R14, 0x8, P2 ;  /* 0x000000080e00780c */ /* 0x000fe40001784270 */
[----:B------:R-:W-:Y:S02]  /*9470*/  FMNMX.FTZ R8, R168, R8, !PT ;  /* 0x00000008a8087209 */ /* 0x000fe40007810000 */
[----:B------:R-:W-:-:S02]  /*9480*/  ISETP.GT.AND P5, PT, R14, 0x9, P2 ;  /* 0x000000090e00780c */ /* 0x000fc400017a4270 */
[----:B------:R-:W-:Y:S02]  /*9490*/  FMNMX.FTZ R8, R169, R8, !PT ;  /* 0x00000008a9087209 */ /* 0x000fe40007810000 */
[----:B------:R-:W-:Y:S02]  /*94a0*/  @P1 LOP3.LUT R18, R18, 0x2, RZ, 0xfc, !PT ;  /* 0x0000000212121812 */ /* 0x000fe400078efcff */
[----:B------:R-:W-:Y:S02]  /*94b0*/  FMNMX.FTZ R8, R172, R8, !PT ;  /* 0x00000008ac087209 */ /* 0x000fe40007810000 */
[----:B------:R-:W-:Y:S02]  /*94c0*/  ISETP.LT.OR P3, PT, R15, 0x2, P3 ;  /* 0x000000020f00780c */ /* 0x000fe40001f61670 */
        /* <DEDUP_REMOVED lines=17> */
[----:B------:R-:W0:Y:S01]  /*95e0*/  SHFL.BFLY PT, R9, R8, 0x2, 0x1f ;  /* 0x0c401f0008097f89 */ /* 0x000e2200000e0000 */
        /* <DEDUP_REMOVED lines=16> */
[C---:B------:R-:W-:Y:S02]  /*96f0*/  ISETP.LT.OR P0, PT, R15.reuse, 0x21, P0 ;  /* 0x000000210f00780c */ /* 0x040fe40000701670 */
[----:B0-----:R-:W-:Y:S02]  /*9700*/  FMNMX.FTZ R8, R8, R9, !PT ;  /* 0x0000000908087209 */ /* 0x001fe40007810000 */
[C---:B------:R-:W-:Y:S02]  /*9710*/  ISETP.LT.OR P1, PT, R15.reuse, 0x1, P1 ;  /* 0x000000010f00780c */ /* 0x040fe40000f21670 */
[----:B------:R-:W-:Y:S01]  /*9720*/  ISETP.LT.OR P6, PT, R15, 0x31, P6 ;  /* 0x000000310f00780c */ /* 0x000fe200037c1670 */
[----:B------:R-:W0:Y:S01]  /*9730*/  SHFL.BFLY PT, R9, R8, 0x1, 0x1f ;  /* 0x0c201f0008097f89 */ /* 0x000e2200000e0000 */
[----:B------:R-:W-:-:S02]  /*9740*/  FSEL R154, R154, -INF , !P1 ;  /* 0xff8000009a9a7808 */ /* 0x000fc40004800000 */
[----:B------:R-:W-:-:S04]  /*9750*/  @P2 LOP3.LUT R18, R18, 0x20, RZ, 0xfc, !PT ;  /* 0x0000002012122812 */ /* 0x000fc800078efcff */
[C---:B------:R-:W-:Y:S02]  /*9760*/  LOP3.LUT P2, RZ, R18.reuse, 0x8, RZ, 0xc0, !PT ;  /* 0x0000000812ff7812 */ /* 0x040fe4000784c0ff */
[----:B------:R-:W-:Y:S02]  /*9770*/  LOP3.LUT R18, R18, 0xfffffeff, RZ, 0xc0, !PT ;  /* 0xfffffeff12127812 */ /* 0x000fe400078ec0ff */
[C---:B------:R-:W-:Y:S02]  /*9780*/  ISETP.LT.OR P2, PT, R15.reuse, 0x39, P2 ;  /* 0x000000390f00780c */ /* 0x040fe40001741670 */
[----:B------:R-:W-:Y:S02]  /*9790*/  @P0 LOP3.LUT R18, R18, 0x100, RZ, 0xfc, !PT ;  /* 0x0000010012120812 */ /* 0x000fe400078efcff */
[----:B------:R-:W-:Y:S02]  /*97a0*/  ISETP.LT.OR P0, PT, R15, 0x22, P3 ;  /* 0x000000220f00780c */ /* 0x000fe40001f01670 */
[----:B------:R-:W-:-:S02]  /*97b0*/  LOP3.LUT P3, RZ, R18, 0x2, RZ, 0xc0, !PT ;  /* 0x0000000212ff7812 */ /* 0x000fc4000786c0ff */
[----:B------:R-:W-:Y:S02]  /*97c0*/  LOP3.LUT R18, R18, 0xffffffbf, RZ, 0xc0, !PT ;  /* 0xffffffbf12127812 */ /* 0x000fe400078ec0ff */
[----:B------:R-:W-:Y:S02]  /*97d0*/  ISETP.LT.OR P3, PT, R15, 0x32, P3 ;  /* 0x000000320f00780c */ /* 0x000fe40001f61670 */
[----:B------:R-:W-:Y:S02]  /*97e0*/  FSEL R182, R182, -INF , !P2 ;  /* 0xff800000b6b67808 */ /* 0x000fe40005000000 */
[----:B0-----:R-:W-:Y:S02]  /*97f0*/  FMNMX.FTZ R8, R8, R9, !PT ;  /* 0x0000000908087209 */ /* 0x001fe40007810000 */
[----:B------:R-:W-:Y:S02]  /*9800*/  FSEL R179, R179, -INF , !P3 ;  /* 0xff800000b3b37808 */ /* 0x000fe40005800000 */
[----:B------:R-:W-:-:S02]  /*9810*/  @P0 LOP3.LUT R18, R18, 0x40, RZ, 0xfc, !PT ;  /* 0x0000004012120812 */ /* 0x000fc400078efcff */
[C---:B------:R-:W-:Y:S02]  /*9820*/  ISETP.LT.OR P0, PT, R15.reuse, 0x29, P4 ;  /* 0x000000290f00780c */ /* 0x040fe40002701670 */
        /* <DEDUP_REMOVED lines=38> */
[----:B------:R-:W0:Y:S01]  /*9a90*/  MUFU.EX2 R153, R153 ;  /* 0x0000009900997308 */ /* 0x000e220000000800 */
        /* <DEDUP_REMOVED lines=9> */
[----:B------:R-:W-:Y:S01]  /*9b30*/  MUFU.EX2 R12, R160 ;  /* 0x000000a0000c7308 */ /* 0x000fe20000000800 */
        /* <DEDUP_REMOVED lines=18> */
[----:B------:R-:W-:Y:S02]  /*9c60*/  MUFU.EX2 R160, R168 ;  /* 0x000000a800a07308 */ /* 0x000fe40000000800 */
[----:B------:R-:W-:Y:S01]  /*9c70*/  @!P1 VIADD R10, R10, 0x38860 ;  /* 0x000388600a0a9836 */ /* 0x000fe20000000000 */
[----:B------:R-:W-:-:S04]  /*9c80*/  FMNMX.FTZ R9, R183, R9, !PT ;  /* 0x00000009b7097209 */ /* 0x000fc80007810000 */
[----:B------:R-:W-:Y:S01]  /*9c90*/  @!P1 PRMT R10, RZ, 0x654, R10 ;  /* 0x00000654ff0a9816 */ /* 0x000fe2000000000a */
[----:B------:R-:W1:Y:S01]  /*9ca0*/  SHFL.BFLY PT, R11, R9, 0x2, 0x1f ;  /* 0x0c401f00090b7f89 */ /* 0x000e6200000e0000 */
[----:B------:R-:W-:Y:S08]  /*9cb0*/  MUFU.EX2 R169, R169 ;  /* 0x000000a900a97308 */ /* 0x000ff00000000800 */
[----:B------:R-:W-:Y:S08]  /*9cc0*/  MUFU.EX2 R172, R172 ;  /* 0x000000ac00ac7308 */ /* 0x000ff00000000800 */
[----:B------:R-:W-:Y:S01]  /*9cd0*/  MUFU.EX2 R173, R173 ;  /* 0x000000ad00ad7308 */ /* 0x000fe20000000800 */
[----:B-1----:R-:W-:-:S07]  /*9ce0*/  FMNMX.FTZ R9, R9, R11, !PT ;  /* 0x0000000b09097209 */ /* 0x002fce0007810000 */
[----:B------:R-:W-:Y:S01]  /*9cf0*/  MUFU.EX2 R176, R176 ;  /* 0x000000b000b07308 */ /* 0x000fe20000000800 */
[----:B------:R-:W1:Y:S07]  /*9d00*/  SHFL.BFLY PT, R13, R9, 0x1, 0x1f ;  /* 0x0c201f00090d7f89 */ /* 0x000e6e00000e0000 */
[----:B------:R0:W-:Y:S08]  /*9d10*/  MUFU.EX2 R11, R156 ;  /* 0x0000009c000b7308 */ /* 0x0001f00000000800 */
[----:B------:R-:W-:Y:S01]  /*9d20*/  MUFU.EX2 R177, R177 ;  /* 0x000000b100b17308 */ /* 0x000fe20000000800 */
[----:B0-----:R-:W-:-:S07]  /*9d30*/  F2FP.F16.F32.PACK_AB R156, R153, R152 ;  /* 0x00000098999c723e */ /* 0x001fce00000000ff */
[----:B------:R-:W-:Y:S01]  /*9d40*/  MUFU.EX2 R180, R180 ;  /* 0x000000b400b47308 */ /* 0x000fe20000000800 */
[----:B-1----:R-:W-:-:S04]  /*9d50*/  FMNMX.FTZ R9, R9, R13, !PT ;  /* 0x0000000d09097209 */ /* 0x002fc80007810000 */
[C---:B------:R-:W-:Y:S01]  /*9d60*/  FSETP.NEU.FTZ.AND P3, PT, R9.reuse, -INF , PT ;  /* 0xff8000000900780b */ /* 0x040fe20003f7d000 */
[C---:B------:R-:W-:Y:S02]  /*9d70*/  FMUL.FTZ R14, R9.reuse, UR19 ;  /* 0x00000013090e7c20 */ /* 0x040fe40008410000 */
[----:B------:R-:W-:Y:S01]  /*9d80*/  MUFU.EX2 R181, R181 ;  /* 0x000000b500b57308 */ /* 0x000fe20000000800 */
[----:B------:R-:W-:Y:S02]  /*9d90*/  FSEL R13, R9, RZ, P3 ;  /* 0x000000ff090d7208 */ /* 0x000fe40001800000 */
[----:B------:R-:W-:-:S03]  /*9da0*/  FSEL R14, R14, RZ, P3 ;  /* 0x000000ff0e0e7208 */ /* 0x000fc60001800000 */
[----:B------:R-:W-:Y:S02]  /*9db0*/  FADD.FTZ R13, -R13, R6 ;  /* 0x000000060d0d7221 */ /* 0x000fe40000010100 */
[----:B------:R0:W1:Y:S01]  /*9dc0*/  MUFU.EX2 R6, R5 ;  /* 0x0000000500067308 */ /* 0x0000620000000800 */
[--C-:B------:R-:W-:Y:S01]  /*9dd0*/  FFMA.FTZ R154, R154, UR19, -R14.reuse ;  /* 0x000000139a9a7c23 */ /* 0x100fe2000801080e */
[--C-:B------:R-:W-:Y:S01]  /*9de0*/  FFMA.FTZ R155, R155, UR19, -R14.reuse ;  /* 0x000000139b9b7c23 */ /* 0x100fe2000801080e */
[--C-:B------:R-:W-:Y:S01]  /*9df0*/  FFMA.FTZ R159, R159, UR19, -R14.reuse ;  /* 0x000000139f9f7c23 */ /* 0x100fe2000801080e */
[--C-:B------:R-:W-:Y:S01]  /*9e00*/  FFMA.FTZ R162, R162, UR19, -R14.reuse ;  /* 0x00000013a2a27c23 */ /* 0x100fe2000801080e */
[--C-:B------:R-:W-:Y:S01]  /*9e10*/  FFMA.FTZ R163, R163, UR19, -R14.reuse ;  /* 0x00000013a3a37c23 */ /* 0x100fe2000801080e */
[--C-:B------:R-:W-:Y:S01]  /*9e20*/  FFMA.FTZ R166, R166, UR19, -R14.reuse ;  /* 0x00000013a6a67c23 */ /* 0x100fe2000801080e */
[----:B------:R-:W-:Y:S01]  /*9e30*/  FFMA.FTZ R167, R167, UR19, -R14 ;  /* 0x00000013a7a77c23 */ /* 0x000fe2000801080e */
[----:B------:R-:W-:Y:S01]  /*9e40*/  MUFU.EX2 R155, R155 ;  /* 0x0000009b009b7308 */ /* 0x000fe20000000800 */
[----:B0-----:R-:W-:Y:S01]  /*9e50*/  FMUL.FTZ R5, R13, UR19 ;  /* 0x000000130d057c20 */ /* 0x001fe20008410000 */
[----:B------:R-:W-:-:S02]  /*9e60*/  IMAD.U32 R13, RZ, RZ, UR37 ;  /* 0x00000025ff0d7e24 */ /* 0x000fc4000f8e00ff */
[--C-:B------:R-:W-:Y:S01]  /*9e70*/  FFMA.FTZ R170, R170, UR19, -R14.reuse ;  /* 0x00000013aaaa7c23 */ /* 0x100fe2000801080e */
[--C-:B------:R-:W-:Y:S01]  /*9e80*/  FFMA.FTZ R171, R171, UR19, -R14.reuse ;  /* 0x00000013abab7c23 */ /* 0x100fe2000801080e */
[--C-:B------:R-:W-:Y:S01]  /*9e90*/  FFMA.FTZ R174, R174, UR19, -R14.reuse ;  /* 0x00000013aeae7c23 */ /* 0x100fe2000801080e */
[----:B------:R-:W-:Y:S02]  /*9ea0*/  @!P2 IMAD R13, R13, 0x40, R23 ;  /* 0x000000400d0da824 */ /* 0x000fe400078e0217 */
[----:B------:R-:W-:Y:S01]  /*9eb0*/  FFMA.FTZ R175, R175, UR19, -R14 ;  /* 0x00000013afaf7c23 */ /* 0x000fe2000801080e */
[----:B------:R-:W0:Y:S01]  /*9ec0*/  MUFU.EX2 R5, R5 ;  /* 0x0000000500057308 */ /* 0x000e220000000800 */
[----:B-1----:R-:W-:Y:S01]  /*9ed0*/  FFMA.FTZ R3, R6, R3, R152 ;  /* 0x0000000306037223 */ /* 0x002fe20000010098 */
[--C-:B------:R-:W-:Y:S01]  /*9ee0*/  FFMA.FTZ R178, R178, UR19, -R14.reuse ;  /* 0x00000013b2b27c23 */ /* 0x100fe2000801080e */
[----:B------:R-:W-:Y:S01]  /*9ef0*/  @!P2 LEA R13, R13, UR41, 0x2 ;  /* 0x000000290d0dac11 */ /* 0x000fe2000f8e10ff */
[--C-:B------:R-:W-:Y:S01]  /*9f00*/  FFMA.FTZ R179, R179, UR19, -R14.reuse ;  /* 0x00000013b3b37c23 */ /* 0x100fe2000801080e */
[----:B------:R-:W-:Y:S01]  /*9f10*/  FADD.FTZ R3, R153, R3 ;  /* 0x0000000399037221 */ /* 0x000fe20000010000 */
[--C-:B------:R-:W-:Y:S01]  /*9f20*/  FFMA.FTZ R182, R182, UR19, -R14.reuse ;  /* 0x00000013b6b67c23 */ /* 0x100fe2000801080e */
[----:B------:R-:W-:Y:S01]  /*9f30*/  F2FP.F16.F32.PACK_AB R152, R161, R12 ;  /* 0x0000000ca198723e */ /* 0x000fe200000000ff */
[----:B------:R-:W-:Y:S01]  /*9f40*/  @!P2 STS [R13+0x38400], R6 ;  /* 0x038400060d00a388 */ /* 0x000fe20000000800 */
[----:B------:R-:W-:Y:S01]  /*9f50*/  FADD.FTZ R3, R11, R3 ;  /* 0x000000030b037221 */ /* 0x000fe20000010000 */
[----:B------:R-:W-:Y:S01]  /*9f60*/  MUFU.EX2 R159, R159 ;  /* 0x0000009f009f7308 */ /* 0x000fe20000000800 */
[-C--:B------:R-:W-:Y:S01]  /*9f70*/  FMUL.FTZ R24, R24, R6.reuse ;  /* 0x0000000618187220 */ /* 0x080fe20000410000 */
[-C--:B------:R-:W-:Y:S01]  /*9f80*/  FMUL.FTZ R25, R25, R6.reuse ;  /* 0x0000000619197220 */ /* 0x080fe20000410000 */
[----:B------:R-:W-:Y:S01]  /*9f90*/  FADD.FTZ R15, R157, R3 ;  /* 0x000000039d0f7221 */ /* 0x000fe20000010000 */
[-C--:B------:R-:W-:Y:S01]  /*9fa0*/  FMUL.FTZ R28, R28, R6.reuse ;  /* 0x000000061c1c7220 */ /* 0x080fe20000410000 */
[-C--:B------:R-:W-:Y:S01]  /*9fb0*/  FMUL.FTZ R29, R29, R6.reuse ;  /* 0x000000061d1d7220 */ /* 0x080fe20000410000 */
[-C--:B------:R-:W-:Y:S01]  /*9fc0*/  FMUL.FTZ R32, R32, R6.reuse ;  /* 0x0000000620207220 */ /* 0x080fe20000410000 */
[----:B0-----:R0:W-:Y:S01]  /*9fd0*/  @!P2 STS [R13+0x38420], R5 ;  /* 0x038420050d00a388 */ /* 0x0011e20000000800 */
[----:B------:R1:W2:Y:S01]  /*9fe0*/  MUFU.EX2 R3, R154 ;  /* 0x0000009a00037308 */ /* 0x0002a20000000800 */
[----:B------:R-:W-:Y:S01]  /*9ff0*/  FADD.FTZ R15, R12, R15 ;  /* 0x0000000f0c0f7221 */ /* 0x000fe20000010000 */
[-C--:B------:R-:W-:Y:S01]  /*a000*/  FMUL.FTZ R33, R33, R6.reuse ;  /* 0x0000000621217220 */ /* 0x080fe20000410000 */
[-C--:B------:R-:W-:Y:S01]  /*a010*/  FMUL.FTZ R36, R36, R6.reuse ;  /* 0x0000000624247220 */ /* 0x080fe20000410000 */
[-C--:B------:R-:W-:Y:S01]  /*a020*/  FMUL.FTZ R37, R37, R6.reuse ;  /* 0x0000000625257220 */ /* 0x080fe20000410000 */
[----:B------:R-:W-:Y:S01]  /*a030*/  FADD.FTZ R15, R161, R15 ;  /* 0x0000000fa10f7221 */ /* 0x000fe20000010000 */
[-C--:B------:R-:W-:Y:S01]  /*a040*/  FMUL.FTZ R40, R40, R6.reuse ;  /* 0x0000000628287220 */ /* 0x080fe20000410000 */
[----:B------:R-:W-:Y:S01]  /*a050*/  FMUL.FTZ R41, R41, R6 ;  /* 0x0000000629297220 */ /* 0x000fe20000410000 */
[----:B------:R3:W-:Y:S01]  /*a060*/  MUFU.EX2 R153, R162 ;  /* 0x000000a200997308 */ /* 0x0007e20000000800 */
[--C-:B0-----:R-:W-:Y:S01]  /*a070*/  FFMA.FTZ R13, R158, UR19, -R14.reuse ;  /* 0x000000139e0d7c23 */ /* 0x101fe2000801080e */
[----:B------:R-:W-:Y:S01]  /*a080*/  FFMA.FTZ R14, R183, UR19, -R14 ;  /* 0x00000013b70e7c23 */ /* 0x000fe2000801080e */
[----:B------:R-:W-:Y:S01]  /*a090*/  F2FP.F16.F32.PACK_AB R158, R157, R11 ;  /* 0x0000000b9d9e723e */ /* 0x000fe200000000ff */
[----:B------:R-:W-:Y:S01]  /*a0a0*/  FADD.FTZ R11, R164, R15 ;  /* 0x0000000fa40b7221 */ /* 0x000fe20000010000 */
[----:B-1----:R-:W-:Y:S01]  /*a0b0*/  F2FP.F16.F32.PACK_AB R154, R165, R164 ;  /* 0x000000a4a59a723e */ /* 0x002fe200000000ff */
[-C--:B------:R-:W-:Y:S01]  /*a0c0*/  FMUL.FTZ R44, R44, R6.reuse ;  /* 0x000000062c2c7220 */ /* 0x080fe20000410000 */
[----:B------:R-:W-:Y:S01]  /*a0d0*/  FMUL.FTZ R45, R45, R6 ;  /* 0x000000062d2d7220 */ /* 0x000fe20000410000 */
[----:B------:R-:W0:Y:S01]  /*a0e0*/  MUFU.EX2 R13, R13 ;  /* 0x0000000d000d7308 */ /* 0x000e220000000800 */
[----:B--2---:R-:W-:Y:S01]  /*a0f0*/  FFMA.FTZ R4, R5, R4, R3 ;  /* 0x0000000405047223 */ /* 0x004fe20000010003 */
[----:B------:R-:W-:Y:S01]  /*a100*/  FADD.FTZ R11, R165, R11 ;  /* 0x0000000ba50b7221 */ /* 0x000fe20000010000 */
[C---:B------:R-:W-:Y:S01]  /*a110*/  F2FP.F16.F32.PACK_AB R157, R155.reuse, R3 ;  /* 0x000000039b9d723e */ /* 0x040fe200000000ff */
[----:B------:R-:W-:Y:S01]  /*a120*/  FMUL.FTZ R48, R48, R6 ;  /* 0x0000000630307220 */ /* 0x000fe20000410000 */
[----:B------:R-:W-:Y:S01]  /*a130*/  FADD.FTZ R4, R155, R4 ;  /* 0x000000049b047221 */ /* 0x000fe20000010000 */
[----:B------:R-:W-:Y:S01]  /*a140*/  FADD.FTZ R11, R160, R11 ;  /* 0x0000000ba00b7221 */ /* 0x000fe20000010000 */
[----:B------:R-:W-:Y:S01]  /*a150*/  F2FP.F16.F32.PACK_AB R160, R169, R160 ;  /* 0x000000a0a9a0723e */ /* 0x000fe200000000ff */
[----:B------:R-:W1:Y:S01]  /*a160*/  MUFU.EX2 R163, R163 ;  /* 0x000000a300a37308 */ /* 0x000e620000000800 */
[----:B---3--:R-:W-:Y:S01]  /*a170*/  F2FP.F16.F32.PACK_AB R162, R173, R172 ;  /* 0x000000acada2723e */ /* 0x008fe200000000ff */
[-C--:B------:R-:W-:Y:S01]  /*a180*/  FMUL.FTZ R49, R49, R6.reuse ;  /* 0x0000000631317220 */ /* 0x080fe20000410000 */
[-C--:B------:R-:W-:Y:S01]  /*a190*/  FMUL.FTZ R52, R52, R6.reuse ;  /* 0x0000000634347220 */ /* 0x080fe20000410000 */
[-C--:B------:R-:W-:Y:S01]  /*a1a0*/  FMUL.FTZ R53, R53, R6.reuse ;  /* 0x0000000635357220 */ /* 0x080fe20000410000 */
[-C--:B------:R-:W-:Y:S01]  /*a1b0*/  FMUL.FTZ R56, R56, R6.reuse ;  /* 0x0000000638387220 */ /* 0x080fe20000410000 */
[-C--:B------:R-:W-:Y:S01]  /*a1c0*/  FMUL.FTZ R57, R57, R6.reuse ;  /* 0x0000000639397220 */ /* 0x080fe20000410000 */
[-C--:B------:R-:W-:Y:S01]  /*a1d0*/  FMUL.FTZ R60, R60, R6.reuse ;  /* 0x000000063c3c7220 */ /* 0x080fe20000410000 */
[----:B------:R-:W2:Y:S01]  /*a1e0*/  MUFU.EX2 R166, R166 ;  /* 0x000000a600a67308 */ /* 0x000ea20000000800 */
        /* <DEDUP_REMOVED lines=9> */
[----:B-1----:R-:W-:Y:S01]  /*a280*/  F2FP.F16.F32.PACK_AB R153, R163, R153 ;  /* 0x00000099a399723e */ /* 0x002fe200000000ff */
[-C--:B------:R-:W-:Y:S01]  /*a290*/  FMUL.FTZ R69, R69, R6.reuse ;  /* 0x0000000645457220 */ /* 0x080fe20000410000 */
[-C--:B------:R-:W-:Y:S01]  /*a2a0*/  FMUL.FTZ R72, R72, R6.reuse ;  /* 0x0000000648487220 */ /* 0x080fe20000410000 */
[----:B------:R-:W0:Y:S01]  /*a2b0*/  MUFU.EX2 R167, R167 ;  /* 0x000000a700a77308 */ /* 0x000e220000000800 */
[----:B------:R-:W-:Y:S01]  /*a2c0*/  FADD.FTZ R4, R163, R4 ;  /* 0x00000004a3047221 */ /* 0x000fe20000010000 */
[-C--:B------:R-:W-:Y:S01]  /*a2d0*/  FMUL.FTZ R73, R73, R6.reuse ;  /* 0x0000000649497220 */ /* 0x080fe20000410000 */
[-C--:B------:R-:W-:Y:S01]  /*a2e0*/  FMUL.FTZ R76, R76, R6.reuse ;  /* 0x000000064c4c7220 */ /* 0x080fe20000410000 */
[-C--:B------:R-:W-:Y:S01]  /*a2f0*/  FMUL.FTZ R77, R77, R6.reuse ;  /* 0x000000064d4d7220 */ /* 0x080fe20000410000 */
[----:B--2---:R-:W-:Y:S01]  /*a300*/  FADD.FTZ R3, R166, R4 ;  /* 0x00000004a6037221 */ /* 0x004fe20000010000 */
        /* <DEDUP_REMOVED lines=11> */
[C---:B0-----:R-:W-:Y:S01]  /*a3c0*/  F2FP.F16.F32.PACK_AB R155, R167.reuse, R166 ;  /* 0x000000a6a79b723e */ /* 0x041fe200000000ff */
[----:B------:R-:W-:Y:S01]  /*a3d0*/  FADD.FTZ R3, R167, R3 ;  /* 0x00000003a7037221 */ /* 0x000fe20000010000 */
        /* <DEDUP_REMOVED lines=99> */
[----:B------:R-:W-:Y:S01]  /*aa10*/  F2FP.F16.F32.PACK_AB R164, R177, R176 ;  /* 0x000000b0b1a4723e */ /* 0x000fe200000000ff */
[----:B------:R2:W-:Y:S01]  /*aa20*/  STSM.16.M88.4 [R186+0x36400], R156 ;  /* 0x0364009cba007844 */ /* 0x0005e20000000200 */
[----:B------:R-:W-:Y:S01]  /*aa30*/  F2FP.F16.F32.PACK_AB R166, R181, R180 ;  /* 0x000000b4b5a6723e */ /* 0x000fe200000000ff */
[----:B------:R-:W-:Y:S01]  /*aa40*/  FADD.FTZ R3, R170, R3 ;  /* 0x00000003aa037221 */ /* 0x000fe20000010000 */
[----:B-1----:R-:W-:Y:S01]  /*aa50*/  F2FP.F16.F32.PACK_AB R165, R179, R178 ;  /* 0x000000b2b3a5723e */ /* 0x002fe200000000ff */
[----:B------:R2:W-:Y:S01]  /*aa60*/  STSM.16.M88.4 [R187], R152 ;  /* 0x00000098bb007844 */ /* 0x0005e20000000200 */
[----:B0-----:R-:W-:Y:S01]  /*aa70*/  F2FP.F16.F32.PACK_AB R167, R14, R182 ;  /* 0x000000b60ea7723e */ /* 0x001fe200000000ff */
[----:B------:R-:W-:Y:S01]  /*aa80*/  FADD.FTZ R11, R169, R11 ;  /* 0x0000000ba90b7221 */ /* 0x000fe20000010000 */
[----:B------:R-:W-:Y:S01]  /*aa90*/  FADD.FTZ R3, R171, R3 ;  /* 0x00000003ab037221 */ /* 0x000fe20000010000 */
[----:B------:R2:W-:Y:S01]  /*aaa0*/  STSM.16.M88.4 [R189], R160 ;  /* 0x000000a0bd007844 */ /* 0x0005e20000000200 */
[----:B------:R-:W-:Y:S01]  /*aab0*/  ISETP.GT.AND P2, PT, R7, UR32, PT ;  /* 0x0000002007007c0c */ /* 0x000fe2000bf44270 */
[----:B------:R-:W-:Y:S01]  /*aac0*/  FADD.FTZ R172, R172, R11 ;  /* 0x0000000bacac7221 */ /* 0x000fe20000010000 */
[----:B------:R-:W-:Y:S01]  /*aad0*/  FADD.FTZ R174, R174, R3 ;  /* 0x00000003aeae7221 */ /* 0x000fe20000010000 */
[----:B------:R2:W-:Y:S01]  /*aae0*/  STSM.16.M88.4 [R188], R164 ;  /* 0x000000a4bc007844 */ /* 0x0005e20000000200 */
[----:B------:R-:W-:Y:S01]  /*aaf0*/  WARPGROUP.ARRIVE ;  /* 0x00000000000079c5 */ /* 0x000fe20000000000 */
[----:B------:R-:W-:Y:S01]  /*ab00*/  FADD.FTZ R173, R173, R172 ;  /* 0x000000acadad7221 */ /* 0x000fe20000010000 */
[----:B------:R-:W-:Y:S01]  /*ab10*/  FADD.FTZ R175, R175, R174 ;  /* 0x000000aeafaf7221 */ /* 0x000fe20000010000 */
[----:B------:R-:W-:Y:S01]  /*ab20*/  UMOV UR37, UR7 ;  /* 0x0000000700257c82 */ /* 0x000fe20008000000 */
[----:B------:R-:W-:-:S02]  /*ab30*/  VIADD R7, R7, 0xffffffff ;  /* 0xffffffff07077836 */ /* 0x000fc40000000000 */
[----:B------:R-:W-:Y:S01]  /*ab40*/  FADD.FTZ R176, R176, R173 ;  /* 0x000000adb0b07221 */ /* 0x000fe20000010000 */
[----:B------:R-:W-:Y:S01]  /*ab50*/  HGMMA.64x256x16.F32 R24, R156, gdesc[UR8].tnspB, R24, gsb0 ;  /* 0x43e000089c187df0 */ /* 0x000fe20008000818 */
[----:B------:R-:W-:Y:S01]  /*ab60*/  UMOV UR11, 0x40000040 ;  /* 0x40000040000b7882 */ /* 0x000fe20000000000 */
[----:B------:R-:W-:Y:S01]  /*ab70*/  FADD.FTZ R178, R178, R175 ;  /* 0x000000afb2b27221 */ /* 0x000fe20000010000 */
[----:B------:R-:W-:Y:S01]  /*ab80*/  FADD.FTZ R177, R177, R176 ;  /* 0x000000b0b1b17221 */ /* 0x000fe20000010000 */
[----:B------:R-:W-:Y:S02]  /*ab90*/  IMAD.MOV.U32 R5, RZ, RZ, R8 ;  /* 0x000000ffff057224 */ /* 0x000fe400078e0008 */
[----:B------:R-:W-:Y:S01]  /*aba0*/  FADD.FTZ R179, R179, R178 ;  /* 0x000000b2b3b37221 */ /* 0x000fe20000010000 */
[----:B------:R-:W-:Y:S01]  /*abb0*/  FADD.FTZ R180, R180, R177 ;  /* 0x000000b1b4b47221 */ /* 0x000fe20000010000 */
[----:B------:R-:W-:Y:S02]  /*abc0*/  IMAD.MOV.U32 R6, RZ, RZ, R9 ;  /* 0x000000ffff067224 */ /* 0x000fe400078e0009 */
[----:B------:R-:W-:Y:S01]  /*abd0*/  FADD.FTZ R179, R182, R179 ;  /* 0x000000b3b6b37221 */ /* 0x000fe20000010000 */
[----:B------:R-:W-:-:S03]  /*abe0*/  FADD.FTZ R3, R181, R180 ;  /* 0x000000b4b5037221 */ /* 0x000fc60000010000 */
[----:B------:R-:W-:Y:S01]  /*abf0*/  FADD.FTZ R4, R14, R179 ;  /* 0x000000b30e047221 */ /* 0x000fe20000010000 */
[----:B------:R-:W-:Y:S02]  /*ac00*/  WARPGROUP.DEPBAR.LE gsb0, 0x0 ;  /* 0x00008000000079c5 */ /* 0x000fe40000010000 */
[----:B------:R-:W-:-:S11]  /*ac10*/  WARPGROUP.ARRIVE ;  /* 0x00000000000079c5 */ /* 0x000fd60000000000 */
[----:B------:R-:W-:Y:S01]  /*ac20*/  HGMMA.64x256x16.F32 R24, R152, gdesc[UR12].tnspB, R24, gsb0 ;  /* 0x43e0000c98187df0 */ /* 0x000fe20008000818 */
[----:B------:R-:W-:Y:S01]  /*ac30*/  UIADD3 UR14, UR10, 0x100, URZ ;  /* 0x000001000a0e7890 */ /* 0x000fe2000fffe03f */
[----:B------:R-:W-:Y:S01]  /*ac40*/  UMOV UR15, 0x40000040 ;  /* 0x40000040000f7882 */ /* 0x000fe20000000000 */
[----:B------:R-:W-:Y:S01]  /*ac50*/  UIADD3 UR10, UR10, 0x180, URZ ;  /* 0x000001800a0a7890 */ /* 0x000fe2000fffe03f */
[----:B------:R-:W-:Y:S02]  /*ac60*/  WARPGROUP.DEPBAR.LE gsb0, 0x0 ;  /* 0x00008000000079c5 */ /* 0x000fe40000010000 */
[----:B------:R-:W-:-:S15]  /*ac70*/  WARPGROUP.ARRIVE ;  /* 0x00000000000079c5 */ /* 0x000fde0000000000 */
[----:B------:R-:W-:-:S07]  /*ac80*/  NOP ;  /* 0x0000000000007918 */ /* 0x000fce0000000000 */
        /* <DEDUP_REMOVED lines=16> */
[----:B------:R-:W-:Y:S01]  /*ad90*/  IMAD.MOV.U32 R6, RZ, RZ, R9 ;  /* 0x000000ffff067224 */ /* 0x000fe200078e0009 */
[----:B------:R-:W-:Y:S01]  /*ada0*/  UMOV UR37, UR7 ;  /* 0x0000000700257c82 */ /* 0x000fe20008000000 */
[----:B------:R-:W-:-:S07]  /*adb0*/  IMAD.MOV.U32 R5, RZ, RZ, R8 ;  /* 0x000000ffff057224 */ /* 0x000fce00078e0008 */
.L_x_3168:
[----:B------:R-:W0:Y:S08]  /*adc0*/  LDC R8, c[0x0][0x448] ;  /* 0x00011200ff087b82 */ /* 0x000e300000000800 */
[----:B--2---:R-:W1:Y:S01]  /*add0*/  LDC R10, c[0x0][0xadc] ;  /* 0x0002b700ff0a7b82 */ /* 0x004e620000000800 */
[----:B0-----:R-:W-:Y:S01]  /*ade0*/  ISETP.NE.AND P5, PT, R8, 0x1, PT ;  /* 0x000000010800780c */ /* 0x001fe20003fa5270 */
[----:B------:R-:W-:Y:S01]  /*adf0*/  VIADD R8, R185, 0x3f ;  /* 0x0000003fb9087836 */ /* 0x000fe20000000000 */
[----:B-1----:R-:W-:-:S11]  /*ae00*/  ISETP.GE.AND P6, PT, R10, 0x1, PT ;  /* 0x000000010a00780c */ /* 0x002fd60003fc6270 */
[----:B------:R-:W0:Y:S08]  /*ae10*/  @P5 LDC R9, c[0x0][0x44c] ;  /* 0x00011300ff095b82 */ /* 0x000e300000000800 */
[----:B------:R-:W1:Y:S01]  /*ae20*/  @P5 LDC R12, c[0x0][0x450] ;  /* 0x00011400ff0c5b82 */ /* 0x000e620000000800 */
[----:B0-----:R-:W-:-:S05]  /*ae30*/  @P5 IMAD.HI.U32 R9, R8, R9, RZ ;  /* 0x0000000908095227 */ /* 0x001fca00078e00ff */
[----:B-1----:R-:W-:Y:S02]  /*ae40*/  @P5 SHF.R.U32.HI R8, RZ, R12, R9 ;  /* 0x0000000cff085219 */ /* 0x002fe40000011609 */
[----:B------:R-:W-:-:S05]  /*ae50*/  IADD3 R9, R16, 0x1, -R17 ;  /* 0x0000000110097810 */ /* 0x000fca0007ffe811 */
[----:B------:R-:W-:-:S04]  /*ae60*/  IMAD.IADD R8, R9, 0x1, R8 ;  /* 0x0000000109087824 */ /* 0x000fc800078e0208 */
[----:B------:R-:W-:Y:S01]  /*ae70*/  VIADD R12, R8, -UR26 ;  /* 0x8000001a080c7c36 */ /* 0x000fe20008000000 */
[----:B------:R-:W-:Y:S06]  /*ae80*/  @!P6 BRA `(.L_x_3186) ;  /* 0x000000000040e947 */ /* 0x000fec0003800000 */
[----:B------:R-:W-:-:S05]  /*ae90*/  IMAD.MOV.U32 R11, RZ, RZ, R8 ;  /* 0x000000ffff0b7224 */ /* 0x000fca00078e0008 */
        /* <DEDUP_REMOVED lines=9> */
.L_x_3187:
[----:B------:R-:W-:-:S13]  /*af30*/  ISETP.NE.AND P2, PT, R10, 0x1, PT ;  /* 0x000000010a00780c */ /* 0x000fda0003f45270 */
[----:B------:R-:W0:Y:S02]  /*af40*/  @P2 LDC.64 R8, c[0x0][0xae0] ;  /* 0x0002b800ff082b82 */ /* 0x000e240000000a00 */
[----:B0-----:R-:W-:-:S05]  /*af50*/  @P2 IMAD.HI.U32 R8, R11, R8, RZ ;  /* 0x000000080b082227 */ /* 0x001fca00078e00ff */
[----:B------:R-:W-:-:S07]  /*af60*/  @P2 SHF.R.U32.HI R11, RZ, R9, R8 ;  /* 0x00000009ff0b2219 */ /* 0x000fce0000011608 */
.L_x_3188:
[----:B------:R-:W-:-:S05]  /*af70*/  IMAD R11, R11, R10, RZ ;  /* 0x0000000a0b0b7224 */ /* 0x000fca00078e02ff */
[----:B------:R-:W-:-:S07]  /*af80*/  VIMNMX R12, R12, R11, !PT ;  /* 0x0000000b0c0c7248 */ /* 0x000fce0007fe0100 */
.L_x_3186:
[----:B------:R-:W-:-:S05]  /*af90*/  VIADD R12, R12, 0x3f ;  /* 0x0000003f0c0c7836 */ /* 0x000fca0000000000 */
[----:B------:R-:W-:-:S04]  /*afa0*/  SHF.R.S32.HI R9, RZ, 0x1f, R12 ;  /* 0x0000001fff097819 */ /* 0x000fc8000001140c */
[----:B------:R-:W-:-:S04]  /*afb0*/  LEA.HI R9, R9, R12, RZ, 0x6 ;  /* 0x0000000c09097211 */ /* 0x000fc800078f30ff */
[----:B------:R-:W-:-:S04]  /*afc0*/  SHF.R.S32.HI R8, RZ, 0x6, R9 ;  /* 0x00000006ff087819 */ /* 0x000fc80000011409 */
[----:B------:R-:W-:-:S04]  /*afd0*/  VIMNMX R8, R191, R8, !PT ;  /* 0x00000008bf087248 */ /* 0x000fc80007fe0100 */
[----:B------:R-:W-:-:S13]  /*afe0*/  ISETP.GE.AND P2, PT, R7, R8, PT ;  /* 0x000000080700720c */ /* 0x000fda0003f46270 */
[----:B------:R-:W-:Y:S05]  /*aff0*/  @!P2 BRA `(.L_x_3189) ;  /* 0x000000280038a947 */ /* 0x000fea0003800000 */
[----:B------:R-:W-:Y:S01]  /*b000*/  IMAD.MOV.U32 R9, RZ, RZ, R6 ;  /* 0x000000ffff097224 */ /* 0x000fe200078e0006 */
[----:B------:R-:W-:Y:S01]  /*b010*/  UMOV UR7, UR37 ;  /* 0x0000002500077c82 */ /* 0x000fe20008000000 */
[----:B------:R-:W-:-:S07]  /*b020*/  IMAD.MOV.U32 R10, RZ, RZ, R5 ;  /* 0x000000ffff0a7224 */ /* 0x000fce00078e0005 */
.L_x_3198:
[----:B------:R-:W-:Y:S01]  /*b030*/  UIADD3 UR37, UR7, 0x1, URZ ;  /* 0x0000000107257890 */ /* 0x000fe2000fffe03f */
[C---:B------:R-:W-:Y:S01]  /*b040*/  ISETP.GT.AND P2, PT, R7.reuse, R8, PT ;  /* 0x000000080700720c */ /* 0x040fe20003f44270 */
[----:B------:R-:W-:Y:S02]  /*b050*/  VIADD R7, R7, 0xffffffff ;  /* 0xffffffff07077836 */ /* 0x000fe40000000000 */
[----:B------:R-:W-:-:S04]  /*b060*/  UISETP.NE.AND UP0, UPT, UR37, 0x2, UPT ;  /* 0x000000022500788c */ /* 0x000fc8000bf05270 */
[----:B------:R-:W-:Y:S02]  /*b070*/  USEL UR5, URZ, 0x1, UP0 ;  /* 0x000000013f057887 */ /* 0x000fe40008000000 */
[----:B------:R-:W-:-:S04]  /*b080*/  USEL UR37, UR37, URZ, UP0 ;  /* 0x0000003f25257287 */ /* 0x000fc80008000000 */
[----:B------:R-:W-:Y:S01]  /*b090*/  LOP3.LUT R2, R2, UR5, RZ, 0x3c, !PT ;  /* 0x0000000502027c12 */ /* 0x000fe2000f8e3cff */
[----:B-1----:R-:W-:Y:S07]  /*b0a0*/  @!P0 BRA `(.L_x_3190) ;  /* 0x0000000000048947 */ /* 0x002fee0003800000 */
[----:B------:R-:W-:Y:S01]  /*b0b0*/  BPT.TRAP 0x1 ;  /* 0x000000040000795c */ /* 0x000fe20000300000 */
.L_x_3190:
[----:B------:R-:W-:Y:S01]  /*b0c0*/  ULEA UR5, UR37, UR41, 0x3 ;  /* 0x0000002925057291 */ /* 0x000fe2000f8e183f */
[----:B------:R-:W-:-:S08]  /*b0d0*/  SHF.L.U32 R5, R2, 0x1f, RZ ;  /* 0x0000001f02057819 */ /* 0x000fd000000006ff */
[----:B------:R0:W1:Y:S01]  /*b0e0*/  SYNCS.PHASECHK.TRANS64.TRYWAIT P3, [UR5+0x38830], R5 ;  /* 0x03883005ff0075a7 */ /* 0x0000620008060145 */
[----:B------:R-:W-:Y:S05]  /*b0f0*/  @!P0 BRA `(.L_x_3191) ;  /* 0x0000000000048947 */ /* 0x000fea0003800000 */
[----:B------:R-:W-:Y:S01]  /*b100*/  BPT.TRAP 0x1 ;  /* 0x000000040000795c */ /* 0x000fe20000300000 */
.L_x_3191:
[----:B-1----:R-:W-:Y:S05]  /*b110*/  @P3 BRA `(.L_x_3192) ;  /* 0x0000000000083947 */ /* 0x002fea0003800000 */
[----:B------:R-:W1:Y:S02]  /*b120*/  SYNCS.PHASECHK.TRANS64.TRYWAIT P3, [UR5+0x38830], R5 ;  /* 0x03883005ff0075a7 */ /* 0x000e640008060145 */
[----:B-1----:R-:W-:Y:S05]  /*b130*/  @!P3 BRA `(.L_x_3193) ;  /* 0x000001400008b947 */ /* 0x002fea0003800000 */
.L_x_3192:
        /* <DEDUP_REMOVED lines=23> */
.L_x_3194:
[----:B------:R2:W3:Y:S01]  /*b2b0*/  SYNCS.PHASECHK.TRANS64.TRYWAIT P3, [UR5+0x38850], R5 ;  /* 0x03885005ff0075a7 */ /* 0x0004e20008060145 */
[----:B------:R-:W-:Y:S05]  /*b2c0*/  @!P0 BRA `(.L_x_3195) ;  /* 0x0000000000048947 */ /* 0x000fea0003800000 */
[----:B------:R-:W-:Y:S01]  /*b2d0*/  BPT.TRAP 0x1 ;  /* 0x000000040000795c */ /* 0x000fe20000300000 */
.L_x_3195:
[----:B---3--:R-:W-:Y:S05]  /*b2e0*/  @P3 BRA `(.L_x_3196) ;  /* 0x0000000000083947 */ /* 0x008fea0003800000 */
[----:B------:R-:W3:Y:S02]  /*b2f0*/  SYNCS.PHASECHK.TRANS64.TRYWAIT P3, [UR5+0x38850], R5 ;  /* 0x03885005ff0075a7 */ /* 0x000ee40008060145 */
[----:B---3--:R-:W-:Y:S05]  /*b300*/  @!P3 BRA `(.L_x_3197) ;  /* 0x0000013c00acb947 */ /* 0x008fea0003800000 */
.L_x_3196:
[----:B------:R-:W-:Y:S01]  /*b310*/  ULEA UR26, UR37, UR4, 0xc ;  /* 0x00000004251a7291 */ /* 0x000fe2000f8e603f */
[----:B------:R-:W-:Y:S01]  /*b320*/  WARPGROUP.ARRIVE ;  /* 0x00000000000079c5 */ /* 0x000fe20000000000 */
[----:B------:R-:W-:Y:S01]  /*b330*/  UMOV UR27, 0x40000040 ;  /* 0x40000040001b7882 */ /* 0x000fe20000000000 */
[----:B------:R-:W-:-:S04]  /*b340*/  UIADD3 UR28, UR6, 0x2, URZ ;  /* 0x00000002061c7890 */ /* 0x000fc8000fffe03f */
[----:B-1----:R-:W1:Y:S01]  /*b350*/  S2R R6, SR_TID.X ;  /* 0x0000000000067919 */ /* 0x002e620000002100 */
[----:B------:R-:W-:Y:S01]  /*b360*/  UIADD3 UR30, UR26, 0x2, URZ ;  /* 0x000000021a1e7890 */ /* 0x000fe2000fffe03f */
[----:B------:R-:W-:Y:S01]  /*b370*/  IMAD.U32 R11, RZ, RZ, UR5 ;  /* 0x00000005ff0b7e24 */ /* 0x000fe2000f8e00ff */
[----:B------:R-:W-:Y:S01]  /*b380*/  UMOV UR29, 0x40000040 ;  /* 0x40000040001d7882 */ /* 0x000fe20000000000 */
[----:B------:R-:W-:Y:S01]  /*b390*/  UMOV UR31, 0x40000040 ;  /* 0x40000040001f7882 */ /* 0x000fe20000000000 */
[----:B------:R-:W-:Y:S01]  /*b3a0*/  HGMMA.64x64x16.F32 R152, gdesc[UR24], R152, gsb0 ;  /* 0x00e00000189879f0 */ /* 0x000fe20008000898 */
[----:B------:R-:W-:Y:S01]  /*b3b0*/  UIADD3 UR15, UR6, 0x800, URZ ;  /* 0x00000800060f7890 */ /* 0x000fe2000fffe03f */
[----:B------:R-:W-:Y:S01]  /*b3c0*/  ISETP.NE.AND P3, PT, R184, RZ, PT ;  /* 0x000000ffb800720c */ /* 0x000fe20003f65270 */
[----:B------:R-:W-:Y:S01]  /*b3d0*/  UIADD3 UR18, UR26, 0x800, URZ ;  /* 0x000008001a127890 */ /* 0x000fe2000fffe03f */
[----:B------:R-:W-:Y:S01]  /*b3e0*/  ULDC UR19, c[0x0][0xa80] ;  /* 0x0002a00000137ab9 */ /* 0x000fe20000000800 */
        /* <DEDUP_REMOVED lines=249> */
[----:B------:R-:W-:Y:S01]  /*c380*/  ULEA UR10, UR37, UR42, 0xc ;  /* 0x0000002a250a7291 */ /* 0x000fe2000f8e603f */
[----:B------:R-:W-:-:S03]  /*c390*/  UMOV UR11, 0x40000040 ;  /* 0x40000040000b7882 */ /* 0x000fc60000000000 */
[----:B------:R-:W-:Y:S01]  /*c3a0*/  UIADD3 UR14, UR10, 0x80, URZ ;  /* 0x000000800a0e7890 */ /* 0x000fe2000fffe03f */
        /* <DEDUP_REMOVED lines=56> */
[----:B------:R-:W-:Y:S01]  /*c730*/  FMUL.FTZ R24, R24, R10 ;  /* 0x0000000a18187220 */ /* 0x000fe20000410000 */
        /* <DEDUP_REMOVED lines=8> */
[----:B------:R-:W-:Y:S01]  /*c7c0*/  FMUL.FTZ R32, R32, R10 ;  /* 0x0000000a20207220 */ /* 0x000fe20000410000 */
[----:B------:R-:W-:Y:S01]  /*c7d0*/  FMNMX.FTZ R6, R163, R6, !PT ;  /* 0x00000006a3067209 */ /* 0x000fe20007810000 */
[-C--:B------:R-:W-:Y:S01]  /*c7e0*/  FMUL.FTZ R33, R33, R10.reuse ;  /* 0x0000000a21217220 */ /* 0x080fe20000410000 */
[-C--:B------:R-:W-:Y:S01]  /*c7f0*/  FMUL.FTZ R36, R36, R10.reuse ;  /* 0x0000000a24247220 */ /* 0x080fe20000410000 */
[----:B------:R-:W-:Y:S01]  /*c800*/  FMUL.FTZ R37, R37, R10 ;  /* 0x0000000a25257220 */ /* 0x000fe20000410000 */
[----:B------:R-:W-:Y:S01]  /*c810*/  FMNMX.FTZ R6, R166, R6, !PT ;  /* 0x00000006a6067209 */ /* 0x000fe20007810000 */
[----:B------:R-:W0:Y:S01]  /*c820*/  MUFU.EX2 R160, R160 ;  /* 0x000000a000a07308 */ /* 0x000e220000000800 */
        /* <DEDUP_REMOVED lines=8> */
[----:B-1----:R-:W-:Y:S01]  /*c8b0*/  FADD.FTZ R3, R157, R3 ;  /* 0x000000039d037221 */ /* 0x002fe20000010000 */
[----:B------:R-:W-:Y:S01]  /*c8c0*/  FMUL.FTZ R48, R48, R10 ;  /* 0x0000000a30307220 */ /* 0x000fe20000410000 */
[----:B------:R-:W-:Y:S01]  /*c8d0*/  FMNMX.FTZ R6, R171, R6, !PT ;  /* 0x00000006ab067209 */ /* 0x000fe20007810000 */
[-C--:B------:R-:W-:Y:S01]  /*c8e0*/  FMUL.FTZ R49, R49, R10.reuse ;  /* 0x0000000a31317220 */ /* 0x080fe20000410000 */
[-C--:B------:R-:W-:Y:S01]  /*c8f0*/  FMUL.FTZ R52, R52, R10.reuse ;  /* 0x0000000a34347220 */ /* 0x080fe20000410000 */
[----:B------:R-:W-:Y:S01]  /*c900*/  FMUL.FTZ R53, R53, R10 ;  /* 0x0000000a35357220 */ /* 0x000fe20000410000 */
[----:B------:R-:W-:Y:S01]  /*c910*/  FMNMX.FTZ R6, R174, R6, !PT ;  /* 0x00000006ae067209 */ /* 0x000fe20007810000 */
[----:B------:R-:W1:Y:S01]  /*c920*/  MUFU.EX2 R164, R164 ;  /* 0x000000a400a47308 */ /* 0x000e620000000800 */
[----:B0-----:R-:W-:Y:S01]  /*c930*/  FADD.FTZ R3, R160, R3 ;  /* 0x00000003a0037221 */ /* 0x001fe20000010000 */
        /* <DEDUP_REMOVED lines=75> */
[----:B------:R-:W-:-:S03]  /*cdf0*/  UMOV UR7, UR37 ;  /* 0x0000002500077c82 */ /* 0x000fc60008000000 */
[----:B------:R-:W-:Y:S01]  /*ce00*/  FADD.FTZ R9, -R6, R9 ;  /* 0x0000000906097221 */ /* 0x000fe20000010100 */
[----:B------:R-:W-:Y:S02]  /*ce10*/  @!P3 IMAD R12, R12, 0x40, R23 ;  /* 0x000000400c0cb824 */ /* 0x000fe400078e0217 */
[----:B--2---:R-:W-:Y:S01]  /*ce20*/  FADD.FTZ R3, R180, R3 ;  /* 0x00000003b4037221 */ /* 0x004fe20000010000 */
[----:B------:R-:W-:Y:S02]  /*ce30*/  FMUL.FTZ R9, R9, UR19 ;  /* 0x0000001309097c20 */ /* 0x000fe40008410000 */
        /* <DEDUP_REMOVED lines=17> */
[-C--:B------:R-:W-:Y:S01]  /*cf50*/  FMUL.FTZ R47, R47, R9.reuse ;  /* 0x000000092f2f7220 */ /* 0x080fe20000410000 */
        /* <DEDUP_REMOVED lines=19> */
[-C--:B------:R-:W-:Y:S01]  /*d090*/  FMUL.FTZ R50, R50, R9.reuse ;  /* 0x0000000932327220 */ /* 0x080fe20000410000 */
        /* <DEDUP_REMOVED lines=17> */
[----:B0-----:R-:W-:Y:S01]  /*d1b0*/  F2FP.F16.F32.PACK_AB R158, R165, R164 ;  /* 0x000000a4a59e723e */ /* 0x001fe200000000ff */
[-C--:B------:R-:W-:Y:S01]  /*d1c0*/  FMUL.FTZ R71, R71, R9.reuse ;  /* 0x0000000947477220 */ /* 0x080fe20000410000 */
        /* <DEDUP_REMOVED lines=74> */
[----:B------:R-:W2:Y:S03]  /*d670*/  MUFU.EX2 R182, R182 ;  /* 0x000000b600b67308 */ /* 0x000ea60000000800 */
[----:B------:R-:W-:-:S05]  /*d680*/  FADD.FTZ R175, R175, R174 ;  /* 0x000000aeafaf7221 */ /* 0x000fca0000010000 */
[----:B------:R-:W3:Y:S01]  /*d690*/  MUFU.EX2 R183, R183 ;  /* 0x000000b700b77308 */ /* 0x000ee20000000800 */
[----:B0-----:R-:W-:Y:S01]  /*d6a0*/  F2FP.F16.F32.PACK_AB R165, R179, R178 ;  /* 0x000000b2b3a5723e */ /* 0x001fe200000000ff */
        /* <DEDUP_REMOVED lines=8> */
[----:B------:R-:W-:Y:S02]  /*d730*/  UMOV UR11, 0x40000040 ;  /* 0x40000040000b7882 */ /* 0x000fe40000000000 */
[----:B------:R-:W-:Y:S02]  /*d740*/  WARPGROUP.DEPBAR.LE gsb0, 0x0 ;  /* 0x00008000000079c5 */ /* 0x000fe40000010000 */
        /* <DEDUP_REMOVED lines=25> */
.L_x_3189:
[----:B------:R-:W-:-:S13]  /*d8e0*/  ISETP.GE.AND P2, PT, R7, R191, PT ;  /* 0x000000bf0700720c */ /* 0x000fda0003f46270 */
[----:B------:R-:W-:Y:S05]  /*d8f0*/  @!P2 BRA `(.L_x_3199) ;  /* 0x0000003000dca947 */ /* 0x000fea0003800000 */
[----:B-1----:R-:W-:Y:S01]  /*d900*/  IMAD.MOV.U32 R11, RZ, RZ, R6 ;  /* 0x000000ffff0b7224 */ /* 0x002fe200078e0006 */
[----:B------:R-:W-:Y:S01]  /*d910*/  UMOV UR7, UR37 ;  /* 0x0000002500077c82 */ /* 0x000fe20008000000 */
[----:B------:R-:W-:-:S07]  /*d920*/  IMAD.MOV.U32 R12, RZ, RZ, R5 ;  /* 0x000000ffff0c7224 */ /* 0x000fce00078e0005 */
.L_x_3216:
[----:B------:R-:W-:-:S04]  /*d930*/  UIADD3 UR37, UR7, 0x1, URZ ;  /* 0x0000000107257890 */ /* 0x000fc8000fffe03f */
[----:B------:R-:W-:-:S04]  /*d940*/  UISETP.NE.AND UP0, UPT, UR37, 0x2, UPT ;  /* 0x000000022500788c */ /* 0x000fc8000bf05270 */
[----:B------:R-:W-:Y:S02]  /*d950*/  USEL UR5, URZ, 0x1, UP0 ;  /* 0x000000013f057887 */ /* 0x000fe40008000000 */
[----:B------:R-:W-:-:S04]  /*d960*/  USEL UR37, UR37, URZ, UP0 ;  /* 0x0000003f25257287 */ /* 0x000fc80008000000 */
[----:B------:R-:W-:Y:S01]  /*d970*/  LOP3.LUT R2, R2, UR5, RZ, 0x3c, !PT ;  /* 0x0000000502027c12 */ /* 0x000fe2000f8e3cff */
[----:B--2---:R-:W-:Y:S07]  /*d980*/  @!P0 BRA `(.L_x_3200) ;  /* 0x0000000000048947 */ /* 0x004fee0003800000 */
[----:B------:R-:W-:Y:S01]  /*d990*/  BPT.TRAP 0x1 ;  /* 0x000000040000795c */ /* 0x000fe20000300000 */
.L_x_3200:
[----:B------:R-:W-:Y:S01]  /*d9a0*/  ULEA UR5, UR37, UR41, 0x3 ;  /* 0x0000002925057291 */ /* 0x000fe2000f8e183f */
[----:B------:R-:W-:-:S08]  /*d9b0*/  SHF.L.U32 R5, R2, 0x1f, RZ ;  /* 0x0000001f02057819 */ /* 0x000fd000000006ff */
[----:B------:R0:W1:Y:S01]  /*d9c0*/  SYNCS.PHASECHK.TRANS64.TRYWAIT P2, [UR5+0x38830], R5 ;  /* 0x03883005ff0075a7 */ /* 0x0000620008040145 */
[----:B------:R-:W-:Y:S05]  /*d9d0*/  @!P0 BRA `(.L_x_3201) ;  /* 0x0000000000048947 */ /* 0x000fea0003800000 */
[----:B------:R-:W-:Y:S01]  /*d9e0*/  BPT.TRAP 0x1 ;  /* 0x000000040000795c */ /* 0x000fe20000300000 */
.L_x_3201:
[----:B-1----:R-:W-:Y:S05]  /*d9f0*/  @P2 BRA `(.L_x_3202) ;  /* 0x0000000000082947 */ /* 0x002fea0003800000 */
[----:B------:R-:W1:Y:S02]  /*da00*/  SYNCS.PHASECHK.TRANS64.TRYWAIT P2, [UR5+0x38830], R5 ;  /* 0x03883005ff0075a7 */ /* 0x000e640008040145 */
[----:B-1----:R-:W-:Y:S05]  /*da10*/  @!P2 BRA `(.L_x_3203) ;  /* 0x000001180000a947 */ /* 0x002fea0003800000 */
.L_x_3202:
        /* <DEDUP_REMOVED lines=23> */
.L_x_3204:
[----:B------:R2:W3:Y:S01]  /*db90*/  SYNCS.PHASECHK.TRANS64.TRYWAIT P2, [UR5+0x38850], R5 ;  /* 0x03885005ff0075a7 */ /* 0x0004e20008040145 */
[----:B------:R-:W-:Y:S05]  /*dba0*/  @!P0 BRA `(.L_x_3205) ;  /* 0x0000000000048947 */ /* 0x000fea0003800000 */
[----:B------:R-:W-:Y:S01]  /*dbb0*/  BPT.TRAP 0x1 ;  /* 0x000000040000795c */ /* 0x000fe20000300000 */
.L_x_3205:
[----:B---3--:R-:W-:Y:S05]  /*dbc0*/  @P2 BRA `(.L_x_3206) ;  /* 0x0000000000082947 */ /* 0x008fea0003800000 */
[----:B------:R-:W3:Y:S02]  /*dbd0*/  SYNCS.PHASECHK.TRANS64.TRYWAIT P2, [UR5+0x38850], R5 ;  /* 0x03885005ff0075a7 */ /* 0x000ee40008040145 */
[----:B---3--:R-:W-:Y:S05]  /*dbe0*/  @!P2 BRA `(.L_x_3207) ;  /* 0x0000011400a4a947 */ /* 0x008fea0003800000 */
.L_x_3206:
[----:B------:R-:W-:Y:S01]  /*dbf0*/  ULEA UR26, UR37, UR4, 0xc ;  /* 0x00000004251a7291 */ /* 0x000fe2000f8e603f */
[----:B------:R-:W-:Y:S01]  /*dc00*/  WARPGROUP.ARRIVE ;  /* 0x00000000000079c5 */ /* 0x000fe20000000000 */
[----:B------:R-:W-:Y:S01]  /*dc10*/  UMOV UR27, 0x40000040 ;  /* 0x40000040001b7882 */ /* 0x000fe20000000000 */
[----:B------:R-:W-:-:S04]  /*dc20*/  UIADD3 UR28, UR6, 0x2, URZ ;  /* 0x00000002061c7890 */ /* 0x000fc8000fffe03f */
[----:B-1----:R-:W1:Y:S01]  /*dc30*/  S2R R6, SR_TID.X ;  /* 0x0000000000067919 */ /* 0x002e620000002100 */
[----:B------:R-:W-:Y:S01]  /*dc40*/  UIADD3 UR30, UR26, 0x2, URZ ;  /* 0x000000021a1e7890 */ /* 0x000fe2000fffe03f */
[----:B------:R-:W3:Y:S01]  /*dc50*/  @P5 LDC R8, c[0x0][0x44c] ;  /* 0x00011300ff085b82 */ /* 0x000ee20000000800 */
[----:B------:R-:W-:Y:S01]  /*dc60*/  UMOV UR29, 0x40000040 ;  /* 0x40000040001d7882 */ /* 0x000fe20000000000 */
[----:B------:R-:W-:Y:S01]  /*dc70*/  UMOV UR31, 0x40000040 ;  /* 0x40000040001f7882 */ /* 0x000fe20000000000 */
[----:B------:R-:W-:Y:S01]  /*dc80*/  HGMMA.64x64x16.F32 R152, gdesc[UR24], R152, gsb0 ;  /* 0x00e00000189879f0 */ /* 0x000fe20008000898 */
[----:B------:R-:W-:Y:S01]  /*dc90*/  UIADD3 UR15, UR6, 0x800, URZ ;  /* 0x00000800060f7890 */ /* 0x000fe2000fffe03f */
[----:B------:R-:W-:Y:S01]  /*dca0*/  IMAD.U32 R10, RZ, RZ, UR5 ;  /* 0x00000005ff0a7e24 */ /* 0x000fe2000f8e00ff */
[----:B------:R-:W-:Y:S01]  /*dcb0*/  UIADD3 UR18, UR26, 0x800, URZ ;  /* 0x000008001a127890 */ /* 0x000fe2000fffe03f */
[----:B------:R-:W-:Y:S02]  /*dcc0*/  ULDC UR5, c[0x0][0xad4] ;  /* 0x0002b50000057ab9 */ /* 0x000fe40000000800 */
[----:B------:R-:W-:Y:S01]  /*dcd0*/  ULOP3.LUT UR5, URZ, UR5, URZ, 0x33, !UPT ;  /* 0x000000053f057292 */ /* 0x000fe2000f8e333f */
[----:B-1----:R-:W-:-:S05]  /*dce0*/  SHF.R.U32.HI R6, RZ, 0x7, R6 ;  /* 0x00000007ff067819 */ /* 0x002fca0000011606 */
[----:B0-2---:R0:W1:Y:S02]  /*dcf0*/  SHFL.IDX PT, R5, R6, RZ, 0x1f ;  /* 0x00001fff06057589 */ /* 0x00506400000e0000 */
[----:B0-----:R-:W-:-:S04]  /*dd00*/  IMAD.IADD R6, R190, 0x1, R185 ;  /* 0x00000001be067824 */ /* 0x001fc800078e02b9 */
[----:B---3--:R-:W-:Y:S01]  /*dd10*/  @P5 IMAD.HI.U32 R8, R6, R8, RZ ;  /* 0x0000000806085227 */ /* 0x008fe200078e00ff */
[----:B-1----:R-:W-:Y:S02]  /*dd20*/  R2UR UR10, R5 ;  /* 0x00000000050a72ca */ /* 0x002fe400000e0000 */
[----:B------:R-:W0:Y:S11]  /*dd30*/  @P5 LDC R5, c[0x0][0x450] ;  /* 0x00011400ff055b82 */ /* 0x000e360000000800 */
[----:B------:R-:W-:-:S03]  /*dd40*/  UISETP.GT.AND UP0, UPT, UR10, 0x7f, UPT ;  /* 0x0000007f0a00788c */ /* 0x000fc6000bf04270 */
[----:B------:R-:W-:Y:S01]  /*dd50*/  UMOV UR10, 0x4 ;  /* 0x00000004000a7882 */ /* 0x000fe20000000000 */
[----:B------:R-:W-:Y:S02]  /*dd60*/  USEL UR14, URZ, 0x2, !UP0 ;  /* 0x000000023f0e7887 */ /* 0x000fe4000c000000 */
[----:B------:R-:W-:Y:S01]  /*dd70*/  USEL UR11, UR10, 0x2, UP0 ;  /* 0x000000020a0b7887 */ /* 0x000fe20008000000 */
[----:B------:R-:W-:Y:S02]  /*dd80*/  WARPGROUP.DEPBAR.LE gsb0, 0x0 ;  /* 0x00008000000079c5 */ /* 0x000fe40000010000 */
[----:B------:R-:W-:Y:S01]  /*dd90*/  WARPGROUP.ARRIVE ;  /* 0x00000000000079c5 */ /* 0x000fe20000000000 */
[----:B------:R-:W-:Y:S01]  /*dda0*/  USEL UR10, UR10, 0x6, !UP0 ;  /* 0x000000060a0a7887 */ /* 0x000fe2000c000000 */
[----:B0-----:R-:W-:Y:S01]  /*ddb0*/  @P5 SHF.R.U32.HI R6, RZ, R5, R8 ;  /* 0x00000005ff065219 */ /* 0x001fe20000011608 */
[----:B------:R-:W-:-:S03]  /*ddc0*/  @!P1 VIADD R5, R10, 0x38840 ;  /* 0x000388400a059836 */ /* 0x000fc60000000000 */
[----:B------:R-:W-:Y:S01]  /*ddd0*/  HGMMA.64x64x16.F32 R152, gdesc[UR28], R152, gsb0 ;  /* 0x00e000001c9879f0 */ /* 0x000fe20008000898 */
[----:B------:R-:W-:Y:S02]  /*dde0*/  UIADD3 UR28, UR6, 0x4, URZ ;  /* 0x00000004061c7890 */ /* 0x000fe4000fffe03f */
[----:B------:R-:W-:Y:S01]  /*ddf0*/  UIADD3 UR30, UR26, 0x4, URZ ;  /* 0x000000041a1e7890 */ /* 0x000fe2000fffe03f */
[----:B------:R-:W0:Y:S01]  /*de00*/  SHFL.IDX PT, R21, R6, RZ, 0x1c1f ;  /* 0x001c1fff06157589 */ /* 0x000e2200000e0000 */
[----:B------:R-:W-:Y:S01]  /*de10*/  UMOV UR29, 0x40000040 ;  /* 0x40000040001d7882 */ /* 0x000fe20000000000 */
[----:B------:R-:W-:Y:S01]  /*de20*/  UMOV UR31, 0x40000040 ;  /* 0x40000040001f7882 */ /* 0x000fe20000000000 */
[----:B------:R-:W-:Y:S01]  /*de30*/  @!P1 PRMT R5, RZ, 0x654, R5 ;  /* 0x00000654ff059816 */ /* 0x000fe20000000005 */
        /* <DEDUP_REMOVED lines=238> */
[----:B------:R1:W-:Y:S02]  /*ed20*/  @!P1 SYNCS.ARRIVE.TRANS64.RED.A1T0 RZ, [R5+URZ], RZ ;  /* 0x000000ff05ff99a7 */ /* 0x0003e4000810043f */
[----:B-1----:R-:W-:-:S05]  /*ed30*/  IMAD.SHL.U32 R5, R7, 0x40, RZ ;  /* 0x0000004007057824 */ /* 0x002fca00078e00ff */
[----:B------:R-:W-:-:S04]  /*ed40*/  IADD3 R14, -R19, 0x1, -R5 ;  /* 0x00000001130e7810 */ /* 0x000fc80007ffe905 */
[----:B------:R-:W-:-:S05]  /*ed50*/  IADD3 R14, -R17, R14, R16 ;  /* 0x0000000e110e7210 */ /* 0x000fca0007ffe110 */
[C---:B------:R-:W-:Y:S02]  /*ed60*/  VIADD R13, R14.reuse, UR10 ;  /* 0x0000000a0e0d7c36 */ /* 0x040fe40008000000 */
[----:B------:R-:W-:Y:S01]  /*ed70*/  VIADD R14, R14, UR5 ;  /* 0x000000050e0e7c36 */ /* 0x000fe20008000000 */
[----:B------:R-:W-:Y:S01]  /*ed80*/  ULDC UR5, c[0x0][0xadc] ;  /* 0x0002b70000057ab9 */ /* 0x000fe20000000800 */
[--C-:B0-----:R-:W-:Y:S02]  /*ed90*/  IMAD.IADD R15, R13, 0x1, R21.reuse ;  /* 0x000000010d0f7824 */ /* 0x101fe400078e0215 */
[----:B------:R-:W-:Y:S01]  /*eda0*/  IMAD.IADD R20, R14, 0x1, R21 ;  /* 0x000000010e147824 */ /* 0x000fe200078e0215 */
[----:B------:R-:W-:Y:S06]  /*edb0*/  @!P6 BRA `(.L_x_3208) ;  /* 0x000000000058e947 */ /* 0x000fec0003800000 */
        /* <DEDUP_REMOVED lines=12> */
.L_x_3210:
[----:B------:R-:W-:-:S05]  /*ee80*/  IMAD.U32 R234, RZ, RZ, UR5 ;  /* 0x00000005ffea7e24 */ /* 0x000fca000f8e00ff */
[----:B------:R-:W-:-:S13]  /*ee90*/  ISETP.NE.AND P2, PT, R234, 0x1, PT ;  /* 0x00000001ea00780c */ /* 0x000fda0003f45270 */
[----:B------:R-:W0:Y:S02]  /*eea0*/  @P2 LDC.64 R8, c[0x0][0xae0] ;  /* 0x0002b800ff082b82 */ /* 0x000e240000000a00 */
[----:B0-----:R-:W-:-:S05]  /*eeb0*/  @P2 IMAD.HI.U32 R8, R21, R8, RZ ;  /* 0x0000000815082227 */ /* 0x001fca00078e00ff */
[----:B------:R-:W-:-:S07]  /*eec0*/  @P2 SHF.R.U32.HI R21, RZ, R9, R8 ;  /* 0x00000009ff152219 */ /* 0x000fce0000011608 */
.L_x_3211:
[----:B------:R-:W-:Y:S05]  /*eed0*/  BSYNC B0 ;  /* 0x0000000000007941 */ /* 0x000fea0003800000 */
.L_x_3209:
[----:B------:R-:W-:-:S04]  /*eee0*/  IMAD R21, R21, R234, -R5 ;  /* 0x000000ea15157224 */ /* 0x000fc800078e0a05 */
[----:B------:R-:W-:-:S05]  /*eef0*/  IMAD.IADD R21, R21, 0x1, -R19 ;  /* 0x0000000115157824 */ /* 0x000fca00078e0a13 */
[----:B------:R-:W-:Y:S02]  /*ef00*/  VIMNMX R20, R20, R21, !PT ;  /* 0x0000001514147248 */ /* 0x000fe40007fe0100 */
[----:B------:R-:W-:-:S07]  /*ef10*/  VIADDMNMX R15, R21, R234, R15, PT ;  /* 0x000000ea150f7246 */ /* 0x000fce000380010f */
.L_x_3208:
[----:B------:R-:W-:Y:S01]  /*ef20*/  ISETP.GT.AND P2, PT, R7, -0x1, PT ;  /* 0xffffffff0700780c */ /* 0x000fe20003f44270 */
[----:B------:R-:W0:Y:S03]  /*ef30*/  SHFL.IDX PT, R6, R6, 0x1, 0x1c1f ;  /* 0x003c1f0006067f89 */ /* 0x000e2600000e0000 */
        /* <DEDUP_REMOVED lines=11> */
[--C-:B0-----:R-:W-:Y:S01]  /*eff0*/  IMAD.IADD R13, R13, 0x1, R6.reuse ;  /* 0x000000010d0d7824 */ /* 0x101fe200078e0206 */
        /* <DEDUP_REMOVED lines=51> */
.L_x_3214:
[----:B------:R-:W-:-:S05]  /*f330*/  IMAD.U32 R15, RZ, RZ, UR5 ;  /* 0x00000005ff0f7e24 */ /* 0x000fca000f8e00ff */
[----:B------:R-:W-:-:S13]  /*f340*/  ISETP.NE.AND P3, PT, R15, 0x1, PT ;  /* 0x000000010f00780c */ /* 0x000fda0003f65270 */
[----:B------:R-:W0:Y:S02]  /*f350*/  @P3 LDC.64 R8, c[0x0][0xae0] ;  /* 0x0002b800ff083b82 */ /* 0x000e240000000a00 */
[----:B0-----:R-:W-:-:S05]  /*f360*/  @P3 IMAD.HI.U32 R8, R6, R8, RZ ;  /* 0x0000000806083227 */ /* 0x001fca00078e00ff */
[----:B------:R-:W-:-:S07]  /*f370*/  @P3 SHF.R.U32.HI R6, RZ, R9, R8 ;  /* 0x00000009ff063219 */ /* 0x000fce0000011608 */
.L_x_3215:
[----:B------:R-:W-:Y:S05]  /*f380*/  BSYNC B0 ;  /* 0x0000000000007941 */ /* 0x000fea0003800000 */
.L_x_3213:
[----:B------:R-:W-:-:S04]  /*f390*/  IMAD R5, R6, R15, -R5 ;  /* 0x0000000f06057224 */ /* 0x000fc800078e0a05 */
[----:B------:R-:W-:-:S05]  /*f3a0*/  IMAD.IADD R5, R5, 0x1, -R19 ;  /* 0x0000000105057824 */ /* 0x000fca00078e0a13 */
[----:B------:R-:W-:Y:S02]  /*f3b0*/  VIMNMX R14, R14, R5, !PT ;  /* 0x000000050e0e7248 */ /* 0x000fe40007fe0100 */
[----:B------:R-:W-:-:S07]  /*f3c0*/  VIADDMNMX R13, R5, R15, R13, PT ;  /* 0x0000000f050d7246 */ /* 0x000fce000380010d */
.L_x_3212:
[----:B------:R-:W-:Y:S01]  /*f3d0*/  FMNMX.FTZ R5, R152, R12, !PT ;  /* 0x0000000c98057209 */ /* 0x000fe20007810000 */
[----:B------:R-:W-:Y:S01]  /*f3e0*/  ULDC UR19, c[0x0][0xa80] ;  /* 0x0002a00000137ab9 */ /* 0x000fe20000000800 */
[----:B------:R-:W-:Y:S01]  /*f3f0*/  ULEA UR10, UR37, UR42, 0xc ;  /* 0x0000002a250a7291 */ /* 0x000fe2000f8e603f */
[----:B------:R-:W-:Y:S01]  /*f400*/  @!P1 VIADD R10, R10, 0x38860 ;  /* 0x000388600a0a9836 */ /* 0x000fe20000000000 */
[----:B------:R-:W-:Y:S01]  /*f410*/  FMNMX.FTZ R5, R153, R5, !PT ;  /* 0x0000000599057209 */ /* 0x000fe20007810000 */
[----:B------:R-:W-:Y:S01]  /*f420*/  UMOV UR11, 0x40000040 ;  /* 0x40000040000b7882 */ /* 0x000fe20000000000 */
[----:B------:R-:W-:Y:S02]  /*f430*/  UIADD3 UR14, UR10, 0x80, URZ ;  /* 0x000000800a0e7890 */ /* 0x000fe4000fffe03f */
[----:B------:R-:W-:Y:S01]  /*f440*/  FMNMX.FTZ R5, R156, R5, !PT ;  /* 0x000000059c057209 */ /* 0x000fe20007810000 */
[----:B------:R-:W-:Y:S01]  /*f450*/  UMOV UR15, 0x40000040 ;  /* 0x40000040000f7882 */ /* 0x000fe20000000000 */
[----:B------:R-:W-:-:S02]  /*f460*/  @!P1 PRMT R10, RZ, 0x654, R10 ;  /* 0x00000654ff0a9816 */ /* 0x000fc4000000000a */
        /* <DEDUP_REMOVED lines=16> */
[----:B0-----:R-:W-:-:S04]  /*f570*/  FMNMX.FTZ R5, R5, R6, !PT ;  /* 0x0000000605057209 */ /* 0x001fc80007810000 */
[C---:B------:R-:W-:Y:S01]  /*f580*/  FSETP.NEU.FTZ.AND P3, PT, R5.reuse, -INF , PT ;  /* 0xff8000000500780b */ /* 0x040fe20003f7d000 */
[----:B------:R-:W-:-:S03]  /*f590*/  FMUL.FTZ R6, R5, UR19 ;  /* 0x0000001305067c20 */ /* 0x000fc60008410000 */
[----:B------:R-:W-:Y:S02]  /*f5a0*/  FSEL R8, R5, RZ, P3 ;  /* 0x000000ff05087208 */ /* 0x000fe40001800000 */
[----:B------:R-:W-:Y:S02]  /*f5b0*/  FSEL R6, R6, RZ, P3 ;  /* 0x000000ff06067208 */ /* 0x000fe40001800000 */
[----:B------:R-:W-:Y:S01]  /*f5c0*/  ISETP.GT.AND P3, PT, R14, 0x1, P2 ;  /* 0x000000010e00780c */ /* 0x000fe20001764270 */
[----:B------:R-:W-:Y:S02]  /*f5d0*/  FADD.FTZ R8, -R8, R12 ;  /* 0x0000000c08087221 */ /* 0x000fe40000010100 */
[--C-:B------:R-:W-:Y:S01]  /*f5e0*/  FFMA.FTZ R152, R152, UR19, -R6.reuse ;  /* 0x0000001398987c23 */ /* 0x100fe20008010806 */
[----:B------:R-:W-:Y:S01]  /*f5f0*/  ISETP.LT.OR P4, PT, R13, 0x2, P3 ;  /* 0x000000020d00780c */ /* 0x000fe20001f81670 */
[--C-:B------:R-:W-:Y:S01]  /*f600*/  FFMA.FTZ R153, R153, UR19, -R6.reuse ;  /* 0x0000001399997c23 */ /* 0x100fe20008010806 */
[----:B------:R-:W-:Y:S01]  /*f610*/  ISETP.GT.AND P3, PT, R14, 0x8, P2 ;  /* 0x000000080e00780c */ /* 0x000fe20001764270 */
[--C-:B------:R-:W-:Y:S01]  /*f620*/  FFMA.FTZ R156, R156, UR19, -R6.reuse ;  /* 0x000000139c9c7c23 */ /* 0x100fe20008010806 */
[----:B------:R-:W-:Y:S01]  /*f630*/  FSEL R155, R155, -INF , !P4 ;  /* 0xff8000009b9b7808 */ /* 0x000fe20006000000 */
[--C-:B------:R-:W-:Y:S01]  /*f640*/  FFMA.FTZ R157, R157, UR19, -R6.reuse ;  /* 0x000000139d9d7c23 */ /* 0x100fe20008010806 */
[----:B------:R-:W-:Y:S01]  /*f650*/  ISETP.GT.AND P4, PT, R14, 0x9, P2 ;  /* 0x000000090e00780c */ /* 0x000fe20001784270 */
[--C-:B------:R-:W-:Y:S01]  /*f660*/  FFMA.FTZ R160, R160, UR19, -R6.reuse ;  /* 0x00000013a0a07c23 */ /* 0x100fe20008010806 */
[----:B------:R-:W-:Y:S01]  /*f670*/  ISETP.LT.OR P3, PT, R13, 0x9, P3 ;  /* 0x000000090d00780c */ /* 0x000fe20001f61670 */
[--C-:B------:R-:W-:Y:S01]  /*f680*/  FFMA.FTZ R161, R161, UR19, -R6.reuse ;  /* 0x00000013a1a17c23 */ /* 0x100fe20008010806 */
[----:B------:R-:W-:Y:S01]  /*f690*/  ISETP.LT.OR P4, PT, R13, 0xa, P4 ;  /* 0x0000000a0d00780c */ /* 0x000fe20002781670 */
[--C-:B------:R-:W-:Y:S01]  /*f6a0*/  FFMA.FTZ R164, R164, UR19, -R6.reuse ;  /* 0x00000013a4a47c23 */ /* 0x100fe20008010806 */
[----:B------:R-:W-:Y:S01]  /*f6b0*/  FSEL R158, R158, -INF , !P3 ;  /* 0xff8000009e9e7808 */ /* 0x000fe20005800000 */
[--C-:B------:R-:W-:Y:S01]  /*f6c0*/  FFMA.FTZ R165, R165, UR19, -R6.reuse ;  /* 0x00000013a5a57c23 */ /* 0x100fe20008010806 */
[----:B------:R-:W-:Y:S01]  /*f6d0*/  FSEL R159, R159, -INF , !P4 ;  /* 0xff8000009f9f7808 */ /* 0x000fe20006000000 */
[--C-:B------:R-:W-:Y:S01]  /*f6e0*/  FFMA.FTZ R168, R168, UR19, -R6.reuse ;  /* 0x00000013a8a87c23 */ /* 0x100fe20008010806 */
[C---:B------:R-:W-:Y:S01]  /*f6f0*/  ISETP.GT.AND P4, PT, R14.reuse, 0x11, P2 ;  /* 0x000000110e00780c */ /* 0x040fe20001784270 */
[--C-:B------:R-:W-:Y:S01]  /*f700*/  FFMA.FTZ R169, R169, UR19, -R6.reuse ;  /* 0x00000013a9a97c23 */ /* 0x100fe20008010806 */
[----:B------:R-:W-:Y:S01]  /*f710*/  ISETP.GT.AND P3, PT, R14, 0x10, P2 ;  /* 0x000000100e00780c */ /* 0x000fe20001764270 */
[--C-:B------:R-:W-:Y:S01]  /*f720*/  FFMA.FTZ R172, R172, UR19, -R6.reuse ;  /* 0x00000013acac7c23 */ /* 0x100fe20008010806 */
[----:B------:R-:W-:Y:S01]  /*f730*/  ISETP.LT.OR P4, PT, R13, 0x12, P4 ;  /* 0x000000120d00780c */ /* 0x000fe20002781670 */
[--C-:B------:R-:W-:Y:S01]  /*f740*/  FFMA.FTZ R173, R173, UR19, -R6.reuse ;  /* 0x00000013adad7c23 */ /* 0x100fe20008010806 */
[--C-:B------:R-:W-:Y:S01]  /*f750*/  FFMA.FTZ R176, R176, UR19, -R6.reuse ;  /* 0x00000013b0b07c23 */ /* 0x100fe20008010806 */
[--C-:B------:R-:W-:Y:S01]  /*f760*/  FFMA.FTZ R177, R177, UR19, -R6.reuse ;  /* 0x00000013b1b17c23 */ /* 0x100fe20008010806 */
[----:B------:R-:W-:Y:S01]  /*f770*/  FSEL R163, R163, -INF , !P4 ;  /* 0xff800000a3a37808 */ /* 0x000fe20006000000 */
[--C-:B------:R-:W-:Y:S01]  /*f780*/  FFMA.FTZ R180, R180, UR19, -R6.reuse ;  /* 0x00000013b4b47c23 */ /* 0x100fe20008010806 */
[----:B------:R-:W-:Y:S01]  /*f790*/  ISETP.GT.AND P4, PT, R14, 0x19, P2 ;  /* 0x000000190e00780c */ /* 0x000fe20001784270 */
[----:B------:R-:W-:Y:S01]  /*f7a0*/  FFMA.FTZ R181, R181, UR19, -R6 ;  /* 0x00000013b5b57c23 */ /* 0x000fe20008010806 */
[C---:B------:R-:W-:Y:S01]  /*f7b0*/  ISETP.LT.OR P3, PT, R13.reuse, 0x11, P3 ;  /* 0x000000110d00780c */ /* 0x040fe20001f61670 */
[----:B------:R-:W-:Y:S01]  /*f7c0*/  FMUL.FTZ R8, R8, UR19 ;  /* 0x0000001308087c20 */ /* 0x000fe20008410000 */
        /* <DEDUP_REMOVED lines=11> */
[----:B------:R-:W1:Y:S01]  /*f880*/  MUFU.EX2 R153, R153 ;  /* 0x0000009900997308 */ /* 0x000e620000000800 */
[----:B------:R-:W-:Y:S02]  /*f890*/  FSEL R166, R166, -INF , !P3 ;  /* 0xff800000a6a67808 */ /* 0x000fe40005800000 */
[----:B------:R-:W-:Y:S02]  /*f8a0*/  ISETP.LT.OR P4, PT, R13, 0x2a, P4 ;  /* 0x0000002a0d00780c */ /* 0x000fe40002781670 */
[C---:B------:R-:W-:Y:S02]  /*f8b0*/  ISETP.GT.AND P3, PT, R14.reuse, 0x20, P2 ;  /* 0x000000200e00780c */ /* 0x040fe40001764270 */
[----:B------:R-:W-:Y:S01]  /*f8c0*/  FSEL R175, R175, -INF , !P4 ;  /* 0xff800000afaf7808 */ /* 0x000fe20006000000 */
[----:B------:R-:W-:Y:S01]  /*f8d0*/  MUFU.EX2 R157, R157 ;  /* 0x0000009d009d7308 */ /* 0x000fe20000000800 */
[----:B------:R-:W-:Y:S01]  /*f8e0*/  ISETP.GT.AND P4, PT, R14, RZ, P2 ;  /* 0x000000ff0e00720c */ /* 0x000fe20001784270 */
[----:B0-----:R-:W-:Y:S01]  /*f8f0*/  FFMA.FTZ R3, R8, R3, R152 ;  /* 0x0000000308037223 */ /* 0x001fe20000010098 */
[C---:B------:R-:W-:Y:S01]  /*f900*/  ISETP.LT.OR P3, PT, R13.reuse, 0x21, P3 ;  /* 0x000000210d00780c */ /* 0x040fe20001f61670 */
[-C--:B------:R-:W-:Y:S01]  /*f910*/  FMUL.FTZ R24, R24, R8.reuse ;  /* 0x0000000818187220 */ /* 0x080fe20000410000 */
[----:B------:R-:W-:Y:S01]  /*f920*/  ISETP.LT.OR P4, PT, R13, 0x1, P4 ;  /* 0x000000010d00780c */ /* 0x000fe20002781670 */
[-C--:B------:R-:W-:Y:S01]  /*f930*/  FMUL.FTZ R25, R25, R8.reuse ;  /* 0x0000000819197220 */ /* 0x080fe20000410000 */
[----:B------:R-:W-:Y:S01]  /*f940*/  FSEL R170, R170, -INF , !P3 ;  /* 0xff800000aaaa7808 */ /* 0x000fe20005800000 */
[----:B------:R-:W-:Y:S01]  /*f950*/  MUFU.EX2 R161, R161 ;  /* 0x000000a100a17308 */ /* 0x000fe20000000800 */
[----:B------:R-:W-:Y:S01]  /*f960*/  FSEL R9, R154, -INF , !P4 ;  /* 0xff8000009a097808 */ /* 0x000fe20006000000 */
[----:B-1----:R-:W-:Y:S01]  /*f970*/  FADD.FTZ R3, R153, R3 ;  /* 0x0000000399037221 */ /* 0x002fe20000010000 */
[----:B------:R-:W-:Y:S01]  /*f980*/  ISETP.GT.AND P3, PT, R14, 0x28, P2 ;  /* 0x000000280e00780c */ /* 0x000fe20001764270 */
[-C--:B------:R-:W-:Y:S01]  /*f990*/  FMUL.FTZ R28, R28, R8.reuse ;  /* 0x000000081c1c7220 */ /* 0x080fe20000410000 */
[----:B------:R-:W-:Y:S01]  /*f9a0*/  FMNMX.FTZ R6, R9, R11, !PT ;  /* 0x0000000b09067209 */ /* 0x000fe20007810000 */
[----:B------:R-:W-:Y:S01]  /*f9b0*/  FMUL.FTZ R29, R29, R8 ;  /* 0x000000081d1d7220 */ /* 0x000fe20000410000 */
[----:B------:R-:W-:Y:S01]  /*f9c0*/  ISETP.LT.OR P3, PT, R13, 0x29, P3 ;  /* 0x000000290d00780c */ /* 0x000fe20001f61670 */
[----:B------:R-:W0:Y:S01]  /*f9d0*/  MUFU.EX2 R154, R156 ;  /* 0x0000009c009a7308 */ /* 0x000e220000000800 */
[----:B------:R-:W-:Y:S01]  /*f9e0*/  FMNMX.FTZ R6, R155, R6, !PT ;  /* 0x000000069b067209 */ /* 0x000fe20007810000 */
[-C--:B------:R-:W-:Y:S01]  /*f9f0*/  FMUL.FTZ R32, R32, R8.reuse ;  /* 0x0000000820207220 */ /* 0x080fe20000410000 */
[----:B------:R-:W-:Y:S01]  /*fa00*/  FSEL R174, R174, -INF , !P3 ;  /* 0xff800000aeae7808 */ /* 0x000fe20005800000 */
[----:B------:R-:W-:Y:S01]  /*fa10*/  FMUL.FTZ R33, R33, R8 ;  /* 0x0000000821217220 */ /* 0x000fe20000410000 */
[----:B------:R-:W-:Y:S01]  /*fa20*/  FMNMX.FTZ R6, R158, R6, !PT ;  /* 0x000000069e067209 */ /* 0x000fe20007810000 */
[----:B------:R-:W-:Y:S01]  /*fa30*/  FMUL.FTZ R36, R36, R8 ;  /* 0x0000000824247220 */ /* 0x000fe20000410000 */
[----:B------:R-:W-:Y:S01]  /*fa40*/  ISETP.GT.AND P3, PT, R14, 0x30, P2 ;  /* 0x000000300e00780c */ /* 0x000fe20001764270 */
[----:B------:R-:W1:Y:S01]  /*fa50*/  MUFU.EX2 R156, R160 ;  /* 0x000000a0009c7308 */ /* 0x000e620000000800 */
[----:B------:R-:W-:Y:S01]  /*fa60*/  FMNMX.FTZ R6, R159, R6, !PT ;  /* 0x000000069f067209 */ /* 0x000fe20007810000 */
[-C--:B------:R-:W-:Y:S01]  /*fa70*/  FMUL.FTZ R37, R37, R8.reuse ;  /* 0x0000000825257220 */ /* 0x080fe20000410000 */
[----:B------:R-:W-:Y:S01]  /*fa80*/  ISETP.LT.OR P3, PT, R13, 0x31, P3 ;  /* 0x000000310d00780c */ /* 0x000fe20001f61670 */
[----:B------:R-:W-:Y:S01]  /*fa90*/  FMUL.FTZ R40, R40, R8 ;  /* 0x0000000828287220 */ /* 0x000fe20000410000 */
[----:B------:R-:W-:Y:S01]  /*faa0*/  FMNMX.FTZ R6, R162, R6, !PT ;  /* 0x00000006a2067209 */ /* 0x000fe20007810000 */
[----:B------:R-:W-:Y:S01]  /*fab0*/  FMUL.FTZ R41, R41, R8 ;  /* 0x0000000829297220 */ /* 0x000fe20000410000 */
[----:B------:R-:W-:Y:S01]  /*fac0*/  FSEL R178, R178, -INF , !P3 ;  /* 0xff800000b2b27808 */ /* 0x000fe20005800000 */
[----:B------:R-:W2:Y:S01]  /*fad0*/  MUFU.EX2 R164, R164 ;  /* 0x000000a400a47308 */ /* 0x000ea20000000800 */
[----:B------:R-:W-:Y:S01]  /*fae0*/  FMNMX.FTZ R6, R163, R6, !PT ;  /* 0x00000006a3067209 */ /* 0x000fe20007810000 */
[----:B0-----:R-:W-:Y:S01]  /*faf0*/  FADD.FTZ R3, R154, R3 ;  /* 0x000000039a037221 */ /* 0x001fe20000010000 */
[----:B------:R-:W-:Y:S01]  /*fb00*/  ISETP.GT.AND P3, PT, R14, 0x31, P2 ;  /* 0x000000310e00780c */ /* 0x000fe20001764270 */
[----:B------:R-:W-:Y:S01]  /*fb10*/  FMUL.FTZ R44, R44, R8 ;  /* 0x000000082c2c7220 */ /* 0x000fe20000410000 */
[----:B------:R-:W-:Y:S01]  /*fb20*/  FMNMX.FTZ R6, R166, R6, !PT ;  /* 0x00000006a6067209 */ /* 0x000fe20007810000 */
[----:B------:R-:W-:Y:S01]  /*fb30*/  FADD.FTZ R3, R157, R3 ;  /* 0x000000039d037221 */ /* 0x000fe20000010000 */
[----:B------:R-:W-:Y:S01]  /*fb40*/  ISETP.GT.AND P4, PT, R14, 0x38, P2 ;  /* 0x000000380e00780c */ /* 0x000fe20001784270 */
[----:B------:R-:W0:Y:S01]  /*fb50*/  MUFU.EX2 R165, R165 ;  /* 0x000000a500a57308 */ /* 0x000e220000000800 */
[----:B------:R-:W-:Y:S01]  /*fb60*/  FMNMX.FTZ R6, R167, R6, !PT ;  /* 0x00000006a7067209 */ /* 0x000fe20007810000 */
[----:B-1----:R-:W-:Y:S01]  /*fb70*/  FADD.FTZ R3, R156, R3 ;  /* 0x000000039c037221 */ /* 0x002fe20000010000 */
[----:B------:R-:W-:Y:S01]  /*fb80*/  ISETP.LT.OR P3, PT, R13, 0x32, P3 ;  /* 0x000000320d00780c */ /* 0x000fe20001f61670 */
[----:B------:R-:W-:Y:S01]  /*fb90*/  FMUL.FTZ R45, R45, R8 ;  /* 0x000000082d2d7220 */ /* 0x000fe20000410000 */
[----:B------:R-:W-:Y:S01]  /*fba0*/  FMNMX.FTZ R6, R170, R6, !PT ;  /* 0x00000006aa067209 */ /* 0x000fe20007810000 */
[----:B------:R-:W-:Y:S01]  /*fbb0*/  FADD.FTZ R3, R161, R3 ;  /* 0x00000003a1037221 */ /* 0x000fe20000010000 */
[----:B------:R-:W-:Y:S01]  /*fbc0*/  ISETP.GT.AND P2, PT, R14, 0x39, P2 ;  /* 0x000000390e00780c */ /* 0x000fe20001744270 */
[----:B------:R-:W1:Y:S01]  /*fbd0*/  MUFU.EX2 R160, R168 ;  /* 0x000000a800a07308 */ /* 0x000e620000000800 */
[----:B------:R-:W-:Y:S01]  /*fbe0*/  FMNMX.FTZ R6, R171, R6, !PT ;  /* 0x00000006ab067209 */ /* 0x000fe20007810000 */
[----:B--2---:R-:W-:Y:S01]  /*fbf0*/  FADD.FTZ R3, R164, R3 ;  /* 0x00000003a4037221 */ /* 0x004fe20000010000 */
        /* <DEDUP_REMOVED lines=8> */
[----:B------:R-:W-:Y:S01]  /*fc80*/  ISETP.LT.OR P2, PT, R13, 0x3a, P2 ;  /* 0x0000003a0d00780c */ /* 0x000fe20001741670 */
[----:B------:R-:W-:Y:S01]  /*fc90*/  FMUL.FTZ R52, R52, R8 ;  /* 0x0000000834347220 */ /* 0x000fe20000410000 */
[----:B------:R-:W-:Y:S01]  /*fca0*/  FMNMX.FTZ R6, R178, R6, !PT ;  /* 0x00000006b2067209 */ /* 0x000fe20007810000 */
[----:B------:R-:W-:Y:S01]  /*fcb0*/  FMUL.FTZ R53, R53, R8 ;  /* 0x0000000835357220 */ /* 0x000fe20000410000 */
[----:B------:R-:W-:Y:S01]  /*fcc0*/  FSEL R182, R182, -INF , !P4 ;  /* 0xff800000b6b67808 */ /* 0x000fe20006000000 */
[----:B------:R-:W0:Y:S01]  /*fcd0*/  MUFU.EX2 R172, R172 ;  /* 0x000000ac00ac7308 */ /* 0x000e220000000800 */
[----:B------:R-:W-:Y:S01]  /*fce0*/  FMNMX.FTZ R6, R179, R6, !PT ;  /* 0x00000006b3067209 */ /* 0x000fe20007810000 */
[----:B-1----:R-:W-:Y:S01]  /*fcf0*/  FADD.FTZ R3, R160, R3 ;  /* 0x00000003a0037221 */ /* 0x002fe20000010000 */
[----:B------:R-:W-:Y:S01]  /*fd00*/  FSEL R183, R183, -INF , !P2 ;  /* 0xff800000b7b77808 */ /* 0x000fe20005000000 */
[----:B------:R-:W-:Y:S01]  /*fd10*/  FMUL.FTZ R56, R56, R8 ;  /* 0x0000000838387220 */ /* 0x000fe20000410000 */
[----:B------:R-:W-:Y:S01]  /*fd20*/  FMNMX.FTZ R6, R182, R6, !PT ;  /* 0x00000006b6067209 */ /* 0x000fe20007810000 */
[----:B------:R-:W-:Y:S01]  /*fd30*/  FMUL.FTZ R57, R57, R8 ;  /* 0x0000000839397220 */ /* 0x000fe20000410000 */
[----:B------:R-:W-:Y:S01]  /*fd40*/  ISETP.NE.AND P3, PT, R184, RZ, PT ;  /* 0x000000ffb800720c */ /* 0x000fe20003f65270 */
[----:B------:R-:W1:Y:S01]  /*fd50*/  MUFU.EX2 R173, R173 ;  /* 0x000000ad00ad7308 */ /* 0x000e620000000800 */
[----:B------:R-:W-:Y:S01]  /*fd60*/  FMNMX.FTZ R6, R183, R6, !PT ;  /* 0x00000006b7067209 */ /* 0x000fe20007810000 */
[----:B------:R-:W-:Y:S01]  /*fd70*/  FMUL.FTZ R60, R60, R8 ;  /* 0x000000083c3c7220 */ /* 0x000fe20000410000 */
[----:B------:R-:W-:Y:S01]  /*fd80*/  F2FP.F16.F32.PACK_AB R152, R153, R152 ;  /* 0x000000989998723e */ /* 0x000fe200000000ff */
[----:B------:R-:W-:Y:S01]  /*fd90*/  FMUL.FTZ R61, R61, R8 ;  /* 0x000000083d3d7220 */ /* 0x000fe20000410000 */
[----:B------:R-:W-:Y:S01]  /*fda0*/  F2FP.F16.F32.PACK_AB R154, R157, R154 ;  /* 0x0000009a9d9a723e */ /* 0x000fe200000000ff */
[----:B------:R-:W3:Y:S01]  /*fdb0*/  SHFL.BFLY PT, R12, R6, 0x2, 0x1f ;  /* 0x0c401f00060c7f89 */ /* 0x000ee200000e0000 */
[----:B------:R-:W-:Y:S01]  /*fdc0*/  F2FP.F16.F32.PACK_AB R156, R161, R156 ;  /* 0x0000009ca19c723e */ /* 0x000fe200000000ff */
[----:B------:R-:W4:Y:S01]  /*fdd0*/  MUFU.EX2 R176, R176 ;  /* 0x000000b000b07308 */ /* 0x000f220000000800 */
[----:B--2---:R-:W-:Y:S01]  /*fde0*/  F2FP.F16.F32.PACK_AB R160, R169, R160 ;  /* 0x000000a0a9a0723e */ /* 0x004fe200000000ff */
        /* <DEDUP_REMOVED lines=14> */
[----:B------:R-:W5:Y:S01]  /*fed0*/  MUFU.EX2 R180, R180 ;  /* 0x000000b400b47308 */ /* 0x000f620000000800 */
[-C--:B------:R-:W-:Y:S01]  /*fee0*/  FMUL.FTZ R89, R89, R8.reuse ;  /* 0x0000000859597220 */ /* 0x080fe20000410000 */
[-C--:B------:R-:W-:Y:S01]  /*fef0*/  FMUL.FTZ R92, R92, R8.reuse ;  /* 0x000000085c5c7220 */ /* 0x080fe20000410000 */
[-C--:B------:R-:W-:Y:S01]  /*ff00*/  FMUL.FTZ R93, R93, R8.reuse ;  /* 0x000000085d5d7220 */ /* 0x080fe20000410000 */
[-C--:B------:R-:W-:Y:S01]  /*ff10*/  FMUL.FTZ R96, R96, R8.reuse ;  /* 0x0000000860607220 */ /* 0x080fe20000410000 */
[----:B------:R-:W-:Y:S01]  /*ff20*/  FMUL.FTZ R97, R97, R8 ;  /* 0x0000000861617220 */ /* 0x000fe20000410000 */
[----:B---3--:R-:W-:Y:S01]  /*ff30*/  FMNMX.FTZ R6, R6, R12, !PT ;  /* 0x0000000c06067209 */ /* 0x008fe20007810000 */
[-C--:B------:R-:W-:Y:S01]  /*ff40*/  FMUL.FTZ R100, R100, R8.reuse ;  /* 0x0000000864647220 */ /* 0x080fe20000410000 */
[----:B------:R-:W3:Y:S01]  /*ff50*/  MUFU.EX2 R181, R181 ;  /* 0x000000b500b57308 */ /* 0x000ee20000000800 */
        /* <DEDUP_REMOVED lines=26> */
[----:B0-----:R-:W-:Y:S01]  /*10100*/  FMNMX.FTZ R6, R6, R12, !PT ;  /* 0x0000000c06067209 */ /* 0x001fe20007810000 */
[----:B------:R-:W-:-:S03]  /*10110*/  FADD.FTZ R3, R169, R3 ;  /* 0x00000003a9037221 */ /* 0x000fc60000010000 */
[----:B------:R-:W-:Y:S01]  /*10120*/  FSETP.NEU.FTZ.AND P2, PT, R6, -INF , PT ;  /* 0xff8000000600780b */ /* 0x000fe20003f5d000 */
[----:B------:R-:W-:-:S03]  /*10130*/  FADD.FTZ R3, R172, R3 ;  /* 0x00000003ac037221 */ /* 0x000fc60000010000 */
[----:B------:R-:W-:Y:S01]  /*10140*/  FSEL R12, R6, RZ, P2 ;  /* 0x000000ff060c7208 */ /* 0x000fe20001000000 */
[----:B-1----:R-:W-:-:S04]  /*10150*/  FADD.FTZ R3, R173, R3 ;  /* 0x00000003ad037221 */ /* 0x002fc80000010000 */
[----:B------:R-:W-:Y:S01]  /*10160*/  FADD.FTZ R12, -R12, R11 ;  /* 0x0000000b0c0c7221 */ /* 0x000fe20000010100 */
[----:B----4-:R-:W-:-:S03]  /*10170*/  FADD.FTZ R3, R176, R3 ;  /* 0x00000003b0037221 */ /* 0x010fc60000010000 */
[----:B------:R-:W-:Y:S01]  /*10180*/  FMUL.FTZ R11, R12, UR19 ;  /* 0x000000130c0b7c20 */ /* 0x000fe20008410000 */
[----:B------:R-:W-:Y:S02]  /*10190*/  IMAD.U32 R12, RZ, RZ, UR7 ;  /* 0x00000007ff0c7e24 */ /* 0x000fe4000f8e00ff */
[----:B--2---:R-:W-:Y:S01]  /*101a0*/  FADD.FTZ R3, R177, R3 ;  /* 0x00000003b1037221 */ /* 0x004fe20000010000 */
[----:B------:R-:W-:Y:S01]  /*101b0*/  UMOV UR7, UR37 ;  /* 0x0000002500077c82 */ /* 0x000fe20008000000 */
[----:B------:R-:W-:Y:S01]  /*101c0*/  @!P3 IMAD R12, R12, 0x40, R23 ;  /* 0x000000400c0cb824 */ /* 0x000fe200078e0217 */
[----:B------:R-:W0:Y:S01]  /*101d0*/  MUFU.EX2 R11, R11 ;  /* 0x0000000b000b7308 */ /* 0x000e220000000800 */
[----:B-----5:R-:W-:-:S03]  /*101e0*/  FADD.FTZ R3, R180, R3 ;  /* 0x00000003b4037221 */ /* 0x020fc60000010000 */
[----:B------:R-:W-:Y:S01]  /*101f0*/  @!P3 LEA R12, R12, UR41, 0x2 ;  /* 0x000000290c0cbc11 */ /* 0x000fe2000f8e10ff */
[----:B---3--:R-:W-:-:S04]  /*10200*/  FADD.FTZ R3, R181, R3 ;  /* 0x00000003b5037221 */ /* 0x008fc80000010000 */
[----:B------:R-:W-:Y:S04]  /*10210*/  @!P3 STS [R12+0x38400], R8 ;  /* 0x038400080c00b388 */ /* 0x000fe80000000800 */
        /* <DEDUP_REMOVED lines=14> */
[-C--:B------:R-:W-:Y:S01]  /*10300*/  FMUL.FTZ R50, R50, R11.reuse ;  /* 0x0000000b32327220 */ /* 0x080fe20000410000 */
[----:B------:R-:W-:Y:S01]  /*10310*/  FSEL R12, R12, RZ, P2 ;  /* 0x000000ff0c0c7208 */ /* 0x000fe20001000000 */
[-C--:B------:R-:W-:Y:S01]  /*10320*/  FMUL.FTZ R51, R51, R11.reuse ;  /* 0x0000000b33337220 */ /* 0x080fe20000410000 */
[-C--:B------:R-:W-:Y:S01]  /*10330*/  FMUL.FTZ R54, R54, R11.reuse ;  /* 0x0000000b36367220 */ /* 0x080fe20000410000 */
[-C--:B------:R-:W-:Y:S01]  /*10340*/  FMUL.FTZ R55, R55, R11.reuse ;  /* 0x0000000b37377220 */ /* 0x080fe20000410000 */
[-C--:B------:R-:W-:Y:S01]  /*10350*/  FMUL.FTZ R58, R58, R11.reuse ;  /* 0x0000000b3a3a7220 */ /* 0x080fe20000410000 */
        /* <DEDUP_REMOVED lines=41> */
[----:B0-----:R-:W-:Y:S01]  /*105f0*/  F2FP.F16.F32.PACK_AB R153, R12, R13 ;  /* 0x0000000d0c99723e */ /* 0x001fe200000000ff */
[-C--:B------:R-:W-:Y:S01]  /*10600*/  FMUL.FTZ R99, R99, R11.reuse ;  /* 0x0000000b63637220 */ /* 0x080fe20000410000 */
[----:B-1----:R-:W-:Y:S01]  /*10610*/  F2FP.F16.F32.PACK_AB R158, R165, R164 ;  /* 0x000000a4a59e723e */ /* 0x002fe200000000ff */
[-C--:B------:R-:W-:Y:S01]  /*10620*/  FMUL.FTZ R102, R102, R11.reuse ;  /* 0x0000000b66667220 */ /* 0x080fe20000410000 */
        /* <DEDUP_REMOVED lines=12> */
[----:B--2---:R-:W-:Y:S01]  /*106f0*/  F2FP.F16.F32.PACK_AB R155, R15, R14 ;  /* 0x0000000e0f9b723e */ /* 0x004fe200000000ff */
        /* <DEDUP_REMOVED lines=15> */
[----:B-1----:R-:W-:Y:S01]  /*107f0*/  F2FP.F16.F32.PACK_AB R157, R21, R20 ;  /* 0x00000014159d723e */ /* 0x002fe200000000ff */
[-C--:B------:R-:W-:Y:S01]  /*10800*/  FMUL.FTZ R143, R143, R11.reuse ;  /* 0x0000000b8f8f7220 */ /* 0x080fe20000410000 */
[-C--:B------:R-:W-:Y:S01]  /*10810*/  FMUL.FTZ R146, R146, R11.reuse ;  /* 0x0000000b92927220 */ /* 0x080fe20000410000 */
[-C--:B------:R-:W-:Y:S01]  /*10820*/  FMUL.FTZ R147, R147, R11.reuse ;  /* 0x0000000b93937220 */ /* 0x080fe20000410000 */
[-C--:B------:R-:W-:Y:S01]  /*10830*/  FMUL.FTZ R150, R150, R11.reuse ;  /* 0x0000000b96967220 */ /* 0x080fe20000410000 */
[----:B------:R-:W-:Y:S01]  /*10840*/  FMUL.FTZ R151, R151, R11 ;  /* 0x0000000b97977220 */ /* 0x000fe20000410000 */
[----:B------:R-:W-:Y:S01]  /*10850*/  FFMA.FTZ R4, R11, R4, R13 ;  /* 0x000000040b047223 */ /* 0x000fe2000001000d */
[----:B------:R-:W-:Y:S01]  /*10860*/  MUFU.EX2 R170, R170 ;  /* 0x000000aa00aa7308 */ /* 0x000fe20000000800 */
[C---:B------:R-:W-:Y:S01]  /*10870*/  ISETP.GT.AND P2, PT, R7.reuse, R191, PT ;  /* 0x000000bf0700720c */ /* 0x040fe20003f44270 */
[----:B------:R2:W-:Y:S01]  /*10880*/  STSM.16.M88.4 [R186+0x36400], R152 ;  /* 0x03640098ba007844 */ /* 0x0005e20000000200 */
[----:B------:R-:W-:Y:S01]  /*10890*/  FADD.FTZ R4, R12, R4 ;  /* 0x000000040c047221 */ /* 0x000fe20000010000 */
[----:B------:R-:W-:-:S02]  /*108a0*/  VIADD R7, R7, 0xffffffff ;  /* 0xffffffff07077836 */ /* 0x000fc40000000000 */
[----:B------:R-:W-:Y:S02]  /*108b0*/  IMAD.MOV.U32 R12, RZ, RZ, R5 ;  /* 0x000000ffff0c7224 */ /* 0x000fe400078e0005 */
[----:B------:R-:W-:Y:S01]  /*108c0*/  FADD.FTZ R4, R14, R4 ;  /* 0x000000040e047221 */ /* 0x000fe20000010000 */
[----:B------:R-:W1:Y:S01]  /*108d0*/  MUFU.EX2 R171, R171 ;  /* 0x000000ab00ab7308 */ /* 0x000e620000000800 */
[----:B0-----:R-:W-:Y:S01]  /*108e0*/  F2FP.F16.F32.PACK_AB R159, R168, R9 ;  /* 0x00000009a89f723e */ /* 0x001fe200000000ff */
[----:B------:R-:W-:Y:S02]  /*108f0*/  IMAD.MOV.U32 R11, RZ, RZ, R6 ;  /* 0x000000ffff0b7224 */ /* 0x000fe400078e0006 */
[----:B------:R-:W-:Y:S02]  /*10900*/  FADD.FTZ R15, R15, R4 ;  /* 0x000000040f0f7221 */ /* 0x000fe40000010000 */
[----:B------:R2:W-:Y:S02]  /*10910*/  STSM.16.M88.4 [R187], R156 ;  /* 0x0000009cbb007844 */ /* 0x0005e40000000200 */
[----:B------:R-:W-:Y:S01]  /*10920*/  FADD.FTZ R20, R20, R15 ;  /* 0x0000000f14147221 */ /* 0x000fe20000010000 */
[----:B------:R-:W-:Y:S03]  /*10930*/  MUFU.EX2 R174, R174 ;  /* 0x000000ae00ae7308 */ /* 0x000fe60000000800 */
[----:B------:R-:W-:-:S04]  /*10940*/  FADD.FTZ R20, R21, R20 ;  /* 0x0000001415147221 */ /* 0x000fc80000010000 */
[----:B------:R-:W-:Y:S01]  /*10950*/  FADD.FTZ R9, R9, R20 ;  /* 0x0000001409097221 */ /* 0x000fe20000010000 */
[----:B------:R-:W0:Y:S01]  /*10960*/  MUFU.EX2 R175, R175 ;  /* 0x000000af00af7308 */ /* 0x000e220000000800 */
[----:B-1----:R-:W-:Y:S02]  /*10970*/  F2FP.F16.F32.PACK_AB R161, R171, R170 ;  /* 0x000000aaaba1723e */ /* 0x002fe400000000ff */
[----:B------:R-:W-:-:S04]  /*10980*/  FADD.FTZ R9, R168, R9 ;  /* 0x00000009a8097221 */ /* 0x000fc80000010000 */
[----:B------:R-:W-:Y:S01]  /*10990*/  FADD.FTZ R170, R170, R9 ;  /* 0x00000009aaaa7221 */ /* 0x000fe20000010000 */
[----:B------:R-:W-:Y:S03]  /*109a0*/  MUFU.EX2 R178, R178 ;  /* 0x000000b200b27308 */ /* 0x000fe60000000800 */
[----:B------:R-:W-:-:S05]  /*109b0*/  FADD.FTZ R171, R171, R170 ;  /* 0x000000aaabab7221 */ /* 0x000fca0000010000 */
[----:B------:R-:W1:Y:S01]  /*109c0*/  MUFU.EX2 R179, R179 ;  /* 0x000000b300b37308 */ /* 0x000e620000000800 */
[----:B0-----:R-:W-:Y:S01]  /*109d0*/  F2FP.F16.F32.PACK_AB R163, R175, R174 ;  /* 0x000000aeafa3723e */ /* 0x001fe200000000ff */
[----:B------:R-:W-:-:S04]  /*109e0*/  FADD.FTZ R174, R174, R171 ;  /* 0x000000abaeae7221 */ /* 0x000fc80000010000 */
[----:B------:R2:W-:Y:S01]  /*109f0*/  STSM.16.M88.4 [R189], R160 ;  /* 0x000000a0bd007844 */ /* 0x0005e20000000200 */
[----:B------:R-:W-:Y:S01]  /*10a00*/  FADD.FTZ R175, R175, R174 ;  /* 0x000000aeafaf7221 */ /* 0x000fe20000010000 */
[----:B------:R-:W0:Y:S08]  /*10a10*/  MUFU.EX2 R182, R182 ;  /* 0x000000b600b67308 */ /* 0x000e300000000800 */
[----:B------:R-:W3:Y:S01]  /*10a20*/  MUFU.EX2 R183, R183 ;  /* 0x000000b700b77308 */ /* 0x000ee20000000800 */
[----:B-1----:R-:W-:Y:S01]  /*10a30*/  F2FP.F16.F32.PACK_AB R165, R179, R178 ;  /* 0x000000b2b3a5723e */ /* 0x002fe200000000ff */
[----:B------:R-:W-:-:S04]  /*10a40*/  FADD.FTZ R178, R178, R175 ;  /* 0x000000afb2b27221 */ /* 0x000fc80000010000 */
[----:B------:R-:W-:-:S04]  /*10a50*/  FADD.FTZ R179, R179, R178 ;  /* 0x000000b2b3b37221 */ /* 0x000fc80000010000 */
[----:B0-----:R-:W-:Y:S01]  /*10a60*/  FADD.FTZ R4, R182, R179 ;  /* 0x000000b3b6047221 */ /* 0x001fe20000010000 */
        /* <DEDUP_REMOVED lines=32> */
.L_x_3199:
[----:B------:R-:W0:Y:S01]  /*10c70*/  SHFL.BFLY PT, R0, R3, 0x2, 0x1f ;  /* 0x0c401f0003007f89 */ /* 0x000e2200000e0000 */
[----:B-1----:R-:W-:Y:S01]  /*10c80*/  IMAD.U32 R11, RZ, RZ, UR19 ;  /* 0x00000013ff0b7e24 */ /* 0x002fe2000f8e00ff */
[----:B------:R-:W-:Y:S06]  /*10c90*/  BAR.ARV 0x8, 0x100 ;  /* 0x0204000000007b1d */ /* 0x000fec0000002000 */
[----:B------:R-:W-:Y:S02]  /*10ca0*/  IMAD.MOV.U32 R20, RZ, RZ, -0x800000 ;  /* 0xff800000ff147424 */ /* 0x000fe400078e00ff */
[----:B------:R-:W-:Y:S01]  /*10cb0*/  BAR.SYNC.DEFER_BLOCKING 0xf, 0x100 ;  /* 0x03c4000000007b1d */ /* 0x000fe20000010000 */
[----:B------:R-:W-:Y:S01]  /*10cc0*/  ISETP.NE.AND P2, PT, R184, RZ, PT ;  /* 0x000000ffb800720c */ /* 0x000fe20003f45270 */
[----:B------:R-:W-:-:S04]  /*10cd0*/  VIADD R227, R227, 0x1 ;  /* 0x00000001e3e37836 */ /* 0x000fc80000000000 */
[----:B------:R-:W1:Y:S01]  /*10ce0*/  SHFL.BFLY PT, R9, R4, 0x2, 0x1f ;  /* 0x0c401f0004097f89 */ /* 0x000e6200000e0000 */
[----:B0-----:R-:W-:Y:S01]  /*10cf0*/  FADD.FTZ R0, R0, R3 ;  /* 0x0000000300007221 */ /* 0x001fe20000010000 */
[----:B------:R-:W-:-:S04]  /*10d00*/  IMAD.MOV.U32 R3, RZ, RZ, RZ ;  /* 0x000000ffff037224 */ /* 0x000fc800078e00ff */
[----:B------:R-:W2:Y:S01]  /*10d10*/  SHFL.BFLY PT, R7, R0, 0x1, 0x1f ;  /* 0x0c201f0000077f89 */ /* 0x000ea200000e0000 */
[----:B-1----:R-:W-:Y:S01]  /*10d20*/  FADD.FTZ R9, R9, R4 ;  /* 0x0000000409097221 */ /* 0x002fe20000010000 */
[----:B------:R-:W-:Y:S01]  /*10d30*/  IMAD.U32 R4, RZ, RZ, UR37 ;  /* 0x00000025ff047e24 */ /* 0x000fe2000f8e00ff */
[----:B------:R-:W-:-:S03]  /*10d40*/  UIADD3 UR37, UR37, 0x1, URZ ;  /* 0x0000000125257890 */ /* 0x000fc6000fffe03f */
[----:B------:R-:W0:Y:S01]  /*10d50*/  SHFL.BFLY PT, R8, R9, 0x1, 0x1f ;  /* 0x0c201f0009087f89 */ /* 0x000e2200000e0000 */
[----:B------:R-:W-:Y:S01]  /*10d60*/  @!P2 IMAD R4, R4, 0x40, R23 ;  /* 0x000000400404a824 */ /* 0x000fe200078e0217 */
[----:B------:R-:W-:Y:S01]  /*10d70*/  UISETP.NE.AND UP0, UPT, UR37, 0x2, UPT ;  /* 0x000000022500788c */ /* 0x000fe2000bf05270 */
[----:B--2---:R-:W-:-:S03]  /*10d80*/  FADD.FTZ R10, R0, R7 ;  /* 0x00000007000a7221 */ /* 0x004fc60000010000 */
[----:B------:R-:W-:Y:S01]  /*10d90*/  @!P2 LEA R4, R4, UR41, 0x2 ;  /* 0x000000290404ac11 */ /* 0x000fe2000f8e10ff */
[----:B------:R-:W-:Y:S01]  /*10da0*/  USEL UR4, URZ, 0x1, UP0 ;  /* 0x000000013f047887 */ /* 0x000fe20008000000 */
[----:B------:R-:W-:Y:S01]  /*10db0*/  FSETP.NE.FTZ.AND P0, PT, R10, RZ, PT ;  /* 0x000000ff0a00720b */ /* 0x000fe20003f15000 */
[----:B------:R-:W-:-:S04]  /*10dc0*/  USEL UR37, UR37, URZ, UP0 ;  /* 0x0000003f25257287 */ /* 0x000fc80008000000 */
[----:B------:R-:W-:-:S08]  /*10dd0*/  LOP3.LUT R2, R2, UR4, RZ, 0x3c, !PT ;  /* 0x0000000402027c12 */ /* 0x000fd0000f8e3cff */
[----:B------:R-:W1:Y:S01]  /*10de0*/  @P0 MUFU.LG2 R7, R10 ;  /* 0x0000000a00070308 */ /* 0x000e620000000c00 */
[----:B------:R-:W-:Y:S01]  /*10df0*/  @P0 FMUL.FTZ R0, R11, 0.69314718246459960938 ;  /* 0x3f3172180b000820 */ /* 0x000fe20000410000 */
[----:B0-----:R-:W-:-:S05]  /*10e00*/  FADD.FTZ R8, R9, R8 ;  /* 0x0000000809087221 */ /* 0x001fca0000010000 */
[----:B------:R-:W-:Y:S01]  /*10e10*/  FSETP.NE.FTZ.AND P1, PT, R8, RZ, PT ;  /* 0x000000ff0800720b */ /* 0x000fe20003f35000 */
[----:B------:R-:W0:Y:S01]  /*10e20*/  @P0 MUFU.RCP R3, R10 ;  /* 0x0000000a00030308 */ /* 0x000e220000001000 */
[----:B-1----:R-:W-:-:S04]  /*10e30*/  @P0 FMUL.FTZ R7, R7, 0.69314718246459960938 ;  /* 0x3f31721807070820 */ /* 0x002fc80000410000 */
[----:B------:R-:W-:Y:S01]  /*10e40*/  @P0 FFMA.FTZ R20, R0, R5, R7 ;  /* 0x0000000500140223 */ /* 0x000fe20000010007 */
[----:B------:R-:W-:-:S06]  /*10e50*/  IMAD.MOV.U32 R0, RZ, RZ, RZ ;  /* 0x000000ffff007224 */ /* 0x000fcc00078e00ff */
[----:B------:R-:W1:Y:S01]  /*10e60*/  @P1 MUFU.LG2 R5, R8 ;  /* 0x0000000800051308 */ /* 0x000e620000000c00 */
[----:B------:R-:W-:Y:S01]  /*10e70*/  PLOP3.LUT P0, PT, PT, PT, PT, 0x8, 0x0 ;  /* 0x000000000000781c */ /* 0x000fe20003f0e170 */
[----:B0-----:R-:W-:Y:S01]  /*10e80*/  @!P2 STS [R4+0x38400], R3 ;  /* 0x038400030400a388 */ /* 0x001fe20000000800 */
[-C--:B------:R-:W-:Y:S01]  /*10e90*/  FMUL.FTZ R24, R24, R3.reuse ;  /* 0x0000000318187220 */ /* 0x080fe20000410000 */
[-C--:B------:R-:W-:Y:S01]  /*10ea0*/  FMUL.FTZ R25, R25, R3.reuse ;  /* 0x0000000319197220 */ /* 0x080fe20000410000 */
[-C--:B------:R-:W-:Y:S01]  /*10eb0*/  FMUL.FTZ R28, R28, R3.reuse ;  /* 0x000000031c1c7220 */ /* 0x080fe20000410000 */
[-C--:B------:R-:W-:Y:S01]  /*10ec0*/  FMUL.FTZ R29, R29, R3.reuse ;  /* 0x000000031d1d7220 */ /* 0x080fe20000410000 */
[-C--:B------:R-:W-:Y:S01]  /*10ed0*/  FMUL.FTZ R32, R32, R3.reuse ;  /* 0x0000000320207220 */ /* 0x080fe20000410000 */
[----:B------:R-:W0:Y:S01]  /*10ee0*/  @P1 MUFU.RCP R0, R8 ;  /* 0x0000000800001308 */ /* 0x000e220000001000 */
        /* <DEDUP_REMOVED lines=63> */
[----:B------:R-:W-:-:S02]  /*112e0*/  IMAD.MOV.U32 R3, RZ, RZ, -0x800000 ;  /* 0xff800000ff037424 */ /* 0x000fc400078e00ff */
        /* <DEDUP_REMOVED lines=65> */
[----:B------:R-:W-:Y:S06]  /*11700*/  BAR.ARV 0xe, 0x100 ;  /* 0x0384000000007b1d */ /* 0x000fec0000002000 */
.L_x_3136:
[----:B------:R-:W0:Y:S08]  /*11710*/  S2UR UR4, SR_CgaCtaId ;  /* 0x00000000000479c3 */ /* 0x000e300000008800 */
[----:B------:R-:W-:Y:S01]  /*11720*/  BAR.SYNC.DEFER_BLOCKING 0x5, 0x180 ;  /* 0x0146000000007b1d */ /* 0x000fe20000010000 */
[----:B------:R-:W-:-:S05]  /*11730*/  SHF.R.U32.HI R0, RZ, 0x10, R195 ;  /* 0x00000010ff007819 */ /* 0x000fca00000116c3 */
[----:B------:R-:W-:Y:S01]  /*11740*/  UMOV UR41, 0x400 ;  /* 0x0000040000297882 */ /* 0x000fe20000000000 */
[----:B------:R-:W-:Y:S01]  /*11750*/  BSSY B0, `(.L_x_3217) ;  /* 0x0000480000007945 */ /* 0x000fe20003800000 */
[----:B0-----:R-:W-:-:S09]  /*11760*/  ULEA UR41, UR4, UR41, 0x18 ;  /* 0x0000002904297291 */ /* 0x001fd2000f8ec03f */
[----:B------:R-:W0:Y:S02]  /*11770*/  LDS.128 R4, [UR41+0x388d0] ;  /* 0x0388d029ff047984 */ /* 0x000e240008000c00 */
[----:B0-----:R-:W-:Y:S01]  /*11780*/  R2UR UR4, R7 ;  /* 0x00000000070472ca */ /* 0x001fe200000e0000 */
[----:B------:R-:W-:Y:S06]  /*11790*/  BAR.ARV 0x4, 0x180 ;  /* 0x0106000000007b1d */ /* 0x000fec0000002000 */
[----:B------:R-:W-:Y:S08]  /*117a0*/  @P0 BRA `(.L_x_3218) ;  /* 0x0000003800140947 */ /* 0x000ff00003800000 */
[----:B------:R-:W2:Y:S01]  /*117b0*/  LDL R8, [R1+0x68] ;  /* 0x0000680001087983 */ /* 0x000ea20000100800 */
[----:B------:R-:W0:Y:S01]  /*117c0*/  S2UR UR5, SR_SWINHI ;  /* 0x00000000000579c3 */ /* 0x000e220000002f00 */
[----:B------:R-:W-:Y:S01]  /*117d0*/  UMOV UR6, UR41 ;  /* 0x0000002900067c82 */ /* 0x000fe20008000000 */
[----:B0-----:R-:W-:Y:S01]  /*117e0*/  UMOV UR7, UR5 ;  /* 0x0000000500077c82 */ /* 0x001fe20008000000 */
[----:B------:R-:W-:Y:S02]  /*117f0*/  IMAD.U32 R16, RZ, RZ, UR6 ;  /* 0x00000006ff107e24 */ /* 0x000fe4000f8e00ff */
[----:B------:R-:W-:-:S03]  /*11800*/  IMAD.U32 R17, RZ, RZ, UR7 ;  /* 0x00000007ff117e24 */ /* 0x000fc6000f8e00ff */
        /* <DEDUP_REMOVED lines=11> */
[----:B------:R-:W-:Y:S02]  /*118c0*/  SHF.R.U64 R156, R156, 0x3, RZ ;  /* 0x000000039c9c7819 */ /* 0x000fe400000012ff */
[----:B------:R-:W-:Y:S02]  /*118d0*/  MOV R21, R8 ;  /* 0x0000000800157202 */ /* 0x000fe40000000f00 */
[----:B------:R-:W-:Y:S02]  /*118e0*/  LOP3.LUT R9, R152, 0x380, RZ, 0xc0, !PT ;  /* 0x0000038098097812 */ /* 0x000fe400078ec0ff */
[----:B------:R-:W-:-:S02]  /*118f0*/  SHF.R.U64 R13, R13, 0x3, RZ ;  /* 0x000000030d0d7819 */ /* 0x000fc400000012ff */
[----:B------:R-:W-:Y:S02]  /*11900*/  SHF.R.U64 R9, R9, 0x3, RZ ;  /* 0x0000000309097819 */ /* 0x000fe400000012ff */
[----:B------:R-:W-:Y:S01]  /*11910*/  LOP3.LUT R156, R156, R157, RZ, 0x3c, !PT ;  /* 0x0000009d9c9c7212 */ /* 0x000fe200078e3cff */
[--C-:B------:R-:W-:Y:S01]  /*11920*/  IMAD.X R157, RZ, RZ, R153.reuse, P2 ;  /* 0x000000ffff9d7224 */ /* 0x100fe200010e0699 */
[C---:B------:R-:W-:Y:S02]  /*11930*/  IADD3 R161, P0, R152.reuse, 0x6040, RZ ;  /* 0x0000604098a17810 */ /* 0x040fe40007f1e0ff */
[----:B------:R-:W-:Y:S01]  /*11940*/  LOP3.LUT R12, R13, R12, RZ, 0x3c, !PT ;  /* 0x0000000c0d0c7212 */ /* 0x000fe200078e3cff */
[--C-:B------:R-:W-:Y:S01]  /*11950*/  IMAD.X R13, RZ, RZ, R153.reuse, P5 ;  /* 0x000000ffff0d7224 */ /* 0x100fe200028e0699 */
[----:B------:R-:W-:Y:S01]  /*11960*/  LOP3.LUT R8, R9, R152, RZ, 0x3c, !PT ;  /* 0x0000009809087212 */ /* 0x000fe200078e3cff */
[----:B------:R-:W-:Y:S01]  /*11970*/  IMAD.MOV.U32 R9, RZ, RZ, R153 ;  /* 0x000000ffff097224 */ /* 0x000fe200078e0099 */
[----:B------:R-:W-:-:S02]  /*11980*/  IADD3 R10, P4, R152, 0x4040, RZ ;  /* 0x00004040980a7810 */ /* 0x000fc40007f9e0ff */
[----:B------:R-:W-:Y:S02]  /*11990*/  LOP3.LUT R160, R161, 0x380, RZ, 0xc0, !PT ;  /* 0x00000380a1a07812 */ /* 0x000fe400078ec0ff */
[----:B------:R-:W-:Y:S02]  /*119a0*/  MOV R7, R156 ;  /* 0x0000009c00077202 */ /* 0x000fe40000000f00 */
[----:B------:R-:W-:Y:S02]  /*119b0*/  MOV R157, R12 ;  /* 0x0000000c009d7202 */ /* 0x000fe40000000f00 */
[----:B------:R-:W-:Y:S02]  /*119c0*/  LOP3.LUT R11, R10, 0x380, RZ, 0xc0, !PT ;  /* 0x000003800a0b7812 */ /* 0x000fe400078ec0ff */
[----:B------:R-:W-:Y:S02]  /*119d0*/  MOV R12, R8 ;  /* 0x00000008000c7202 */ /* 0x000fe40000000f00 */
[----:B------:R-:W-:Y:S01]  /*119e0*/  IADD3 R163, P1, R152, 0x6020, RZ ;  /* 0x0000602098a37810 */ /* 0x000fe20007f3e0ff */
[----:B------:R-:W0:Y:S01]  /*119f0*/  LDC R9, c[0x0][0xbd4] ;  /* 0x0002f500ff097b82 */ /* 0x000e220000000800 */
[----:B------:R-:W-:-:S02]  /*11a00*/  SHF.R.U64 R160, R160, 0x3, RZ ;  /* 0x00000003a0a07819 */ /* 0x000fc400000012ff */
[----:B------:R-:W-:Y:S02]  /*11a10*/  SHF.R.U64 R11, R11, 0x3, RZ ;  /* 0x000000030b0b7819 */ /* 0x000fe400000012ff */
[----:B------:R-:W-:Y:S02]  /*11a20*/  LOP3.LUT R162, R163, 0x380, RZ, 0xc0, !PT ;  /* 0x00000380a3a27812 */ /* 0x000fe400078ec0ff */
[----:B------:R-:W-:Y:S01]  /*11a30*/  LOP3.LUT R160, R160, R161, RZ, 0x3c, !PT ;  /* 0x000000a1a0a07212 */ /* 0x000fe200078e3cff */
[--C-:B------:R-:W-:Y:S01]  /*11a40*/  IMAD.X R161, RZ, RZ, R153.reuse, P0 ;  /* 0x000000ffffa17224 */ /* 0x100fe200000e0699 */
[----:B------:R-:W-:Y:S02]  /*11a50*/  IADD3 R154, P0, R152, 0x2060, RZ ;  /* 0x00002060989a7810 */ /* 0x000fe40007f1e0ff */
[----:B------:R-:W-:Y:S01]  /*11a60*/  LOP3.LUT R10, R11, R10, RZ, 0x3c, !PT ;  /* 0x0000000a0b0a7212 */ /* 0x000fe200078e3cff */
[----:B------:R-:W-:Y:S01]  /*11a70*/  IMAD.X R11, RZ, RZ, R153, P4 ;  /* 0x000000ffff0b7224 */ /* 0x000fe200020e0699 */
[----:B------:R-:W-:-:S02]  /*11a80*/  SHF.R.U64 R162, R162, 0x3, RZ ;  /* 0x00000003a2a27819 */ /* 0x000fc400000012ff */
[----:B------:R-:W-:Y:S02]  /*11a90*/  LOP3.LUT R155, R154, 0x380, RZ, 0xc0, !PT ;  /* 0x000003809a9b7812 */ /* 0x000fe400078ec0ff */
[----:B------:R-:W-:Y:S02]  /*11aa0*/  IADD3 R159, P6, R152, 0x6060, RZ ;  /* 0x00006060989f7810 */ /* 0x000fe40007fde0ff */
[----:B------:R-:W-:Y:S01]  /*11ab0*/  LOP3.LUT R162, R162, R163, RZ, 0x3c, !PT ;  /* 0x000000a3a2a27212 */ /* 0x000fe200078e3cff */
[----:B------:R-:W-:Y:S01]  /*11ac0*/  IMAD.X R163, RZ, RZ, R153, P1 ;  /* 0x000000ffffa37224 */ /* 0x000fe200008e0699 */
[----:B------:R-:W-:Y:S02]  /*11ad0*/  MOV R156, R10 ;  /* 0x0000000a009c7202 */ /* 0x000fe40000000f00 */
[----:B------:R-:W-:Y:S02]  /*11ae0*/  SHF.R.U64 R155, R155, 0x3, RZ ;  /* 0x000000039b9b7819 */ /* 0x000fe400000012ff */
[----:B------:R-:W-:-:S02]  /*11af0*/  IADD3 R11, P1, R152, 0x2040, RZ ;  /* 0x00002040980b7810 */ /* 0x000fc40007f3e0ff */
[----:B------:R-:W-:Y:S02]  /*11b00*/  LOP3.LUT R158, R159, 0x380, RZ, 0xc0, !PT ;  /* 0x000003809f9e7812 */ /* 0x000fe400078ec0ff */
[----:B------:R-:W-:Y:S01]  /*11b10*/  LOP3.LUT R154, R155, R154, RZ, 0x3c, !PT ;  /* 0x0000009a9b9a7212 */ /* 0x000fe200078e3cff */
[----:B------:R-:W-:Y:S01]  /*11b20*/  IMAD.X R155, RZ, RZ, R153, P0 ;  /* 0x000000ffff9b7224 */ /* 0x000fe200000e0699 */
[----:B------:R-:W-:Y:S02]  /*11b30*/  LOP3.LUT R8, R11, 0x380, RZ, 0xc0, !PT ;  /* 0x000003800b087812 */ /* 0x000fe400078ec0ff */
[----:B------:R-:W-:Y:S02]  /*11b40*/  SHF.R.U64 R158, R158, 0x3, RZ ;  /* 0x000000039e9e7819 */ /* 0x000fe400000012ff */
[----:B------:R-:W-:Y:S02]  /*11b50*/  ISETP.NE.AND P0, PT, R0, RZ, PT ;  /* 0x000000ff0000720c */ /* 0x000fe40003f05270 */
[----:B------:R-:W-:-:S02]  /*11b60*/  SHF.R.U64 R8, R8, 0x3, RZ ;  /* 0x0000000308087819 */ /* 0x000fc400000012ff */
[----:B------:R-:W-:Y:S01]  /*11b70*/  LOP3.LUT R158, R158, R159, RZ, 0x3c, !PT ;  /* 0x0000009f9e9e7212 */ /* 0x000fe200078e3cff */
[--C-:B------:R-:W-:Y:S01]  /*11b80*/  IMAD.X R159, RZ, RZ, R153.reuse, P6 ;  /* 0x000000ffff9f7224 */ /* 0x100fe200030e0699 */
[----:B0-----:R-:W-:Y:S01]  /*11b90*/  SEL R0, R0, R9, P0 ;  /* 0x0000000900007207 */ /* 0x001fe20000000000 */
[----:B------:R-:W-:Y:S01]  /*11ba0*/  IMAD.X R9, RZ, RZ, R153, P1 ;  /* 0x000000ffff097224 */ /* 0x000fe200008e0699 */
[----:B------:R-:W-:Y:S02]  /*11bb0*/  IADD3 R14, P6, R152, 0x4000, RZ ;  /* 0x00004000980e7810 */ /* 0x000fe40007fde0ff */
[----:B------:R-:W-:Y:S02]  /*11bc0*/  LOP3.LUT R8, R8, R11, RZ, 0x3c, !PT ;  /* 0x0000000b08087212 */ /* 0x000fe400078e3cff */
[----:B------:R-:W-:Y:S02]  /*11bd0*/  MOV R4, R162 ;  /* 0x000000a200047202 */ /* 0x000fe40000000f00 */
[----:B------:R-:W-:-:S02]  /*11be0*/  LOP3.LUT R15, R14, 0x380, RZ, 0xc0, !PT ;  /* 0x000003800e0f7812 */ /* 0x000fc400078ec0ff */
[----:B------:R-:W-:Y:S02]  /*11bf0*/  MOV R162, R8 ;  /* 0x0000000800a27202 */ /* 0x000fe40000000f00 */
[----:B------:R-:W-:Y:S02]  /*11c00*/  IADD3 R9, P0, R152, 0x2020, RZ ;  /* 0x0000202098097810 */ /* 0x000fe40007f1e0ff */
[----:B------:R-:W-:Y:S02]  /*11c10*/  SHF.R.U64 R15, R15, 0x3, RZ ;  /* 0x000000030f0f7819 */ /* 0x000fe400000012ff */
[----:B------:R-:W-:Y:S02]  /*11c20*/  LOP3.LUT R8, R9, 0x380, RZ, 0xc0, !PT ;  /* 0x0000038009087812 */ /* 0x000fe400078ec0ff */
[----:B------:R-:W-:Y:S01]  /*11c30*/  LOP3.LUT R14, R15, R14, RZ, 0x3c, !PT ;  /* 0x0000000e0f0e7212 */ /* 0x000fe200078e3cff */
[----:B------:R-:W-:Y:S01]  /*11c40*/  IMAD.X R15, RZ, RZ, R153, P6 ;  /* 0x000000ffff0f7224 */ /* 0x000fe200030e0699 */
[----:B------:R-:W-:-:S02]  /*11c50*/  SHF.R.U64 R8, R8, 0x3, RZ ;  /* 0x0000000308087819 */ /* 0x000fc400000012ff */
[----:B------:R-:W-:Y:S02]  /*11c60*/  MOV R159, R158 ;  /* 0x0000009e009f7202 */ /* 0x000fe40000000f00 */
[----:B------:R-:W-:Y:S01]  /*11c70*/  LOP3.LUT R8, R8, R9, RZ, 0x3c, !PT ;  /* 0x0000000908087212 */ /* 0x000fe200078e3cff */
[----:B------:R-:W-:Y:S01]  /*11c80*/  IMAD.X R9, RZ, RZ, R153, P0 ;  /* 0x000000ffff097224 */ /* 0x000fe200000e0699 */
[----:B------:R-:W-:Y:S02]  /*11c90*/  MOV R158, R14 ;  /* 0x0000000e009e7202 */ /* 0x000fe40000000f00 */
[----:B------:R-:W-:Y:S02]  /*11ca0*/  IADD3 R14, P0, R152, 0x20, RZ ;  /* 0x00000020980e7810 */ /* 0x000fe40007f1e0ff */
[----:B------:R-:W-:Y:S02]  /*11cb0*/  MOV R163, R8 ;  /* 0x0000000800a37202 */ /* 0x000fe40000000f00 */
[----:B------:R-:W-:-:S02]  /*11cc0*/  LOP3.LUT R13, R14, 0x380, RZ, 0xc0, !PT ;  /* 0x000003800e0d7812 */ /* 0x000fc400078ec0ff */
[----:B------:R-:W-:Y:S02]  /*11cd0*/  F2FP.F16.F32.PACK_AB R8, R25, R24 ;  /* 0x000000181908723e */ /* 0x000fe400000000ff */
[----:B------:R-:W-:Y:S02]  /*11ce0*/  F2FP.F16.F32.PACK_AB R9, R27, R26 ;  /* 0x0000001a1b09723e */ /* 0x000fe400000000ff */
[----:B------:R-:W-:Y:S02]  /*11cf0*/  F2FP.F16.F32.PACK_AB R10, R29, R28 ;  /* 0x0000001c1d0a723e */ /* 0x000fe400000000ff */
[----:B------:R-:W-:Y:S02]  /*11d00*/  F2FP.F16.F32.PACK_AB R11, R31, R30 ;  /* 0x0000001e1f0b723e */ /* 0x000fe400000000ff */
[----:B------:R-:W-:Y:S02]  /*11d10*/  SHF.R.U64 R13, R13, 0x3, RZ ;  /* 0x000000030d0d7819 */ /* 0x000fe400000012ff */
[----:B------:R-:W-:Y:S01]  /*11d20*/  F2FP.F16.F32.PACK_AB R15, R39, R38 ;  /* 0x00000026270f723e */ /* 0x000fe200000000ff */
[----:B------:R0:W-:Y:S01]  /*11d30*/  STSM.16.M88.4 [R12], R8 ;  /* 0x000000080c007844 */ /* 0x0001e20000000200 */
[----:B------:R-:W-:-:S02]  /*11d40*/  MOV R160, R160 ;  /* 0x000000a000a07202 */ /* 0x000fc40000000f00 */
[----:B------:R-:W-:Y:S02]  /*11d50*/  MOV R161, R154 ;  /* 0x0000009a00a17202 */ /* 0x000fe40000000f00 */
[----:B------:R-:W-:Y:S01]  /*11d60*/  F2FP.F16.F32.PACK_AB R155, R71, R70 ;  /* 0x00000046479b723e */ /* 0x000fe200000000ff */
[----:B0-----:R-:W-:Y:S01]  /*11d70*/  IMAD.X R9, RZ, RZ, R153, P0 ;  /* 0x000000ffff097224 */ /* 0x001fe200000e0699 */
[----:B------:R-:W-:Y:S02]  /*11d80*/  LOP3.LUT R8, R13, R14, RZ, 0x3c, !PT ;  /* 0x0000000e0d087212 */ /* 0x000fe400078e3cff */
[----:B------:R-:W-:Y:S02]  /*11d90*/  IADD3 R10, P0, R152, 0x40, RZ ;  /* 0x00000040980a7810 */ /* 0x000fe40007f1e0ff */
[----:B------:R-:W-:Y:S02]  /*11da0*/  MOV R8, R8 ;  /* 0x0000000800087202 */ /* 0x000fe40000000f00 */
[----:B------:R-:W-:-:S02]  /*11db0*/  LOP3.LUT R9, R10, 0x380, RZ, 0xc0, !PT ;  /* 0x000003800a097812 */ /* 0x000fc400078ec0ff */
[----:B------:R-:W-:Y:S02]  /*11dc0*/  F2FP.F16.F32.PACK_AB R12, R33, R32 ;  /* 0x00000020210c723e */ /* 0x000fe400000000ff */
[----:B------:R-:W-:Y:S02]  /*11dd0*/  F2FP.F16.F32.PACK_AB R13, R35, R34 ;  /* 0x00000022230d723e */ /* 0x000fe400000000ff */
[----:B------:R-:W-:Y:S02]  /*11de0*/  F2FP.F16.F32.PACK_AB R14, R37, R36 ;  /* 0x00000024250e723e */ /* 0x000fe400000000ff */
[----:B------:R-:W-:Y:S02]  /*11df0*/  SHF.R.U64 R9, R9, 0x3, RZ ;  /* 0x0000000309097819 */ /* 0x000fe400000012ff */
[----:B------:R-:W-:Y:S01]  /*11e00*/  F2FP.F16.F32.PACK_AB R11, R47, R46 ;  /* 0x0000002e2f0b723e */ /* 0x000fe200000000ff */
[----:B------:R0:W-:Y:S02]  /*11e10*/  STSM.16.M88.4 [R8], R12 ;  /* 0x0000000c08007844 */ /* 0x0001e40000000200 */
[----:B0-----:R-:W-:Y:S01]  /*11e20*/  LOP3.LUT R8, R9, R10, RZ, 0x3c, !PT ;  /* 0x0000000a09087212 */ /* 0x001fe200078e3cff */
[----:B------:R-:W-:Y:S01]  /*11e30*/  IMAD.X R9, RZ, RZ, R153, P0 ;  /* 0x000000ffff097224 */ /* 0x000fe200000e0699 */
[----:B------:R-:W-:-:S02]  /*11e40*/  IADD3 R14, P0, R152, 0x2000, RZ ;  /* 0x00002000980e7810 */ /* 0x000fc40007f1e0ff */
[----:B------:R-:W-:Y:S02]  /*11e50*/  F2FP.F16.F32.PACK_AB R10, R45, R44 ;  /* 0x0000002c2d0a723e */ /* 0x000fe400000000ff */
[----:B------:R-:W-:Y:S02]  /*11e60*/  MOV R12, R8 ;  /* 0x00000008000c7202 */ /* 0x000fe40000000f00 */
[----:B------:R-:W-:Y:S02]  /*11e70*/  F2FP.F16.F32.PACK_AB R8, R41, R40 ;  /* 0x000000282908723e */ /* 0x000fe400000000ff */
[----:B------:R-:W-:Y:S02]  /*11e80*/  F2FP.F16.F32.PACK_AB R9, R43, R42 ;  /* 0x0000002a2b09723e */ /* 0x000fe400000000ff */
[----:B------:R-:W-:Y:S02]  /*11e90*/  LOP3.LUT R13, R14, 0x380, RZ, 0xc0, !PT ;  /* 0x000003800e0d7812 */ /* 0x000fe400078ec0ff */
[----:B------:R-:W-:Y:S01]  /*11ea0*/  F2FP.F16.F32.PACK_AB R15, R63, R62 ;  /* 0x0000003e3f0f723e */ /* 0x000fe200000000ff */
[----:B------:R0:W-:Y:S01]  /*11eb0*/  STSM.16.M88.4 [R12], R8 ;  /* 0x000000080c007844 */ /* 0x0001e20000000200 */
[----:B------:R-:W-:-:S02]  /*11ec0*/  SHF.R.U64 R13, R13, 0x3, RZ ;  /* 0x000000030d0d7819 */ /* 0x000fc400000012ff */
[----:B0-----:R-:W-:Y:S01]  /*11ed0*/  IADD3 R10, P1, R152, 0x60, RZ ;  /* 0x00000060980a7810 */ /* 0x001fe20007f3e0ff */
[--C-:B------:R-:W-:Y:S01]  /*11ee0*/  IMAD.X R9, RZ, RZ, R153.reuse, P0 ;  /* 0x000000ffff097224 */ /* 0x100fe200000e0699 */
[----:B------:R-:W-:Y:S02]  /*11ef0*/  LOP3.LUT R8, R13, R14, RZ, 0x3c, !PT ;  /* 0x0000000e0d087212 */ /* 0x000fe400078e3cff */
[----:B------:R-:W-:Y:S01]  /*11f00*/  LOP3.LUT R13, R10, 0x380, RZ, 0xc0, !PT ;  /* 0x000003800a0d7812 */ /* 0x000fe200078ec0ff */
[----:B------:R-:W-:Y:S01]  /*11f10*/  IMAD.X R153, RZ, RZ, R153, P1 ;  /* 0x000000ffff997224 */ /* 0x000fe200008e0699 */
[----:B------:R-:W-:Y:S02]  /*11f20*/  MOV R154, R8 ;  /* 0x00000008009a7202 */ /* 0x000fe40000000f00 */
[----:B------:R-:W-:Y:S02]  /*11f30*/  SHF.R.U64 R13, R13, 0x3, RZ ;  /* 0x000000030d0d7819 */ /* 0x000fe400000012ff */
[----:B------:R-:W-:-:S02]  /*11f40*/  F2FP.F16.F32.PACK_AB R8, R49, R48 ;  /* 0x000000303108723e */ /* 0x000fc400000000ff */
[----:B------:R-:W-:Y:S02]  /*11f50*/  LOP3.LUT R152, R13, R10, RZ, 0x3c, !PT ;  /* 0x0000000a0d987212 */ /* 0x000fe400078e3cff */
[----:B------:R-:W-:Y:S02]  /*11f60*/  F2FP.F16.F32.PACK_AB R9, R51, R50 ;  /* 0x000000323309723e */ /* 0x000fe400000000ff */
[----:B------:R-:W-:Y:S02]  /*11f70*/  MOV R152, R152 ;  /* 0x0000009800987202 */ /* 0x000fe40000000f00 */
[----:B------:R-:W-:Y:S02]  /*11f80*/  F2FP.F16.F32.PACK_AB R10, R53, R52 ;  /* 0x00000034350a723e */ /* 0x000fe400000000ff */
[----:B------:R-:W-:Y:S02]  /*11f90*/  F2FP.F16.F32.PACK_AB R11, R55, R54 ;  /* 0x00000036370b723e */ /* 0x000fe400000000ff */
[----:B------:R-:W-:-:S02]  /*11fa0*/  F2FP.F16.F32.PACK_AB R12, R57, R56 ;  /* 0x00000038390c723e */ /* 0x000fc400000000ff */
[----:B------:R-:W-:Y:S01]  /*11fb0*/  F2FP.F16.F32.PACK_AB R13, R59, R58 ;  /* 0x0000003a3b0d723e */ /* 0x000fe200000000ff */
[----:B------:R0:W-:Y:S01]  /*11fc0*/  STSM.16.M88.4 [R152], R8 ;  /* 0x0000000898007844 */ /* 0x0001e20000000200 */
[----:B------:R-:W-:Y:S02]  /*11fd0*/  F2FP.F16.F32.PACK_AB R14, R61, R60 ;  /* 0x0000003c3d0e723e */ /* 0x000fe400000000ff */
[----:B------:R-:W-:-:S03]  /*11fe0*/  F2FP.F16.F32.PACK_AB R153, R67, R66 ;  /* 0x000000424399723e */ /* 0x000fc600000000ff */
[----:B------:R1:W-:Y:S01]  /*11ff0*/  STSM.16.M88.4 [R154], R12 ;  /* 0x0000000c9a007844 */ /* 0x0003e20000000200 */
[----:B0-----:R-:W-:Y:S02]  /*12000*/  F2FP.F16.F32.PACK_AB R152, R65, R64 ;  /* 0x000000404198723e */ /* 0x001fe400000000ff */
[----:B------:R-:W-:Y:S02]  /*12010*/  F2FP.F16.F32.PACK_AB R8, R73, R72 ;  /* 0x000000484908723e */ /* 0x000fe400000000ff */
[----:B------:R-:W-:Y:S02]  /*12020*/  F2FP.F16.F32.PACK_AB R9, R75, R74 ;  /* 0x0000004a4b09723e */ /* 0x000fe400000000ff */
[----:B-1----:R-:W-:Y:S02]  /*12030*/  F2FP.F16.F32.PACK_AB R154, R69, R68 ;  /* 0x00000044459a723e */ /* 0x002fe400000000ff */
[----:B------:R-:W-:Y:S02]  /*12040*/  F2FP.F16.F32.PACK_AB R10, R77, R76 ;  /* 0x0000004c4d0a723e */ /* 0x000fe400000000ff */
[----:B------:R-:W-:Y:S01]  /*12050*/  F2FP.F16.F32.PACK_AB R11, R79, R78 ;  /* 0x0000004e4f0b723e */ /* 0x000fe200000000ff */
[----:B------:R0:W-:Y:S01]  /*12060*/  STSM.16.M88.4 [R163], R152 ;  /* 0x00000098a3007844 */ /* 0x0001e20000000200 */
[----:B------:R-:W-:-:S02]  /*12070*/  F2FP.F16.F32.PACK_AB R12, R81, R80 ;  /* 0x00000050510c723e */ /* 0x000fc400000000ff */
        /* <DEDUP_REMOVED lines=44> */
[----:B-1----:R-:W0:Y:S04]  /*12340*/  LDC.64 R12, c[0x0][0xd08] ;  /* 0x00034200ff0c7b82 */ /* 0x002e280000000a00 */
[----:B------:R1:W-:Y:S04]  /*12350*/  STSM.16.M88.4 [R159], R8 ;  /* 0x000000089f007844 */ /* 0x0003e80000000200 */
[----:B-1----:R-:W1:Y:S08]  /*12360*/  LDC.64 R8, c[0x0][0xd00] ;  /* 0x00034000ff087b82 */ /* 0x002e700000000a00 */
[----:B------:R-:W-:Y:S01]  /*12370*/  BAR.SYNC.DEFER_BLOCKING 0x1, 0x100 ;  /* 0x0044000000007b1d */ /* 0x000fe20000010000 */
[----:B0-----:R-:W-:-:S04]  /*12380*/  ISETP.NE.U32.AND P0, PT, R12, RZ, PT ;  /* 0x000000ff0c00720c */ /* 0x001fc80003f05070 */
[----:B------:R-:W-:-:S03]  /*12390*/  ISETP.NE.AND.EX P0, PT, R13, RZ, PT, P0 ;  /* 0x000000ff0d00720c */ /* 0x000fc60003f05300 */
[----:B------:R-:W0:Y:S10]  /*123a0*/  LDC.64 R12, c[0x0][0xd00] ;  /* 0x00034000ff0c7b82 */ /* 0x000e340000000a00 */
[----:B------:R-:W2:Y:S01]  /*123b0*/  @P0 LDC.64 R10, c[0x0][0xd08] ;  /* 0x00034200ff0a0b82 */ /* 0x000ea20000000a00 */
[----:B-1----:R-:W-:-:S04]  /*123c0*/  ISETP.NE.U32.AND P1, PT, R8, RZ, PT ;  /* 0x000000ff0800720c */ /* 0x002fc80003f25070 */
[----:B------:R-:W-:Y:S01]  /*123d0*/  ISETP.NE.AND.EX P1, PT, R9, RZ, PT, P1 ;  /* 0x000000ff0900720c */ /* 0x000fe20003f25310 */
[----:B------:R-:W-:Y:S02]  /*123e0*/  IMAD.MOV.U32 R4, RZ, RZ, RZ ;  /* 0x000000ffff047224 */ /* 0x000fe400078e00ff */
[----:B--2---:R-:W-:-:S05]  /*123f0*/  @P0 IMAD.WIDE R10, R193, 0x4, R10 ;  /* 0x00000004c10a0825 */ /* 0x004fca00078e020a */
[----:B------:R0:W2:Y:S02]  /*12400*/  @P0 LDG.E R7, desc[UR38][R10.64] ;  /* 0x000000260a070981 */ /* 0x0000a4000c1e1900 */
[----:B0-----:R-:W-:-:S05]  /*12410*/  IMAD.WIDE R10, R193, 0x4, R12 ;  /* 0x00000004c10a7825 */ /* 0x001fca00078e020c */
        /* <DEDUP_REMOVED lines=10> */
.L_x_3219:
[----:B------:R-:W0:Y:S01]  /*124c0*/  SHFL.IDX PT, R7, R228, RZ, 0x1f ;  /* 0x00001fffe4077589 */ /* 0x000e2200000e0000 */
[----:B------:R-:W-:Y:S02]  /*124d0*/  LOP3.LUT R195, R195, 0xff, RZ, 0xc0, !PT ;  /* 0x000000ffc3c37812 */ /* 0x000fe400078ec0ff */
[----:B0-----:R-:W-:Y:S02]  /*124e0*/  ISETP.NE.AND P0, PT, R7, RZ, PT ;  /* 0x000000ff0700720c */ /* 0x001fe40003f05270 */
[----:B-----5:R-:W-:-:S11]  /*124f0*/  SHF.R.S32.HI R7, RZ, 0x1f, R4 ;  /* 0x0000001fff077819 */ /* 0x020fd60000011404 */
[----:B------:R-:W-:Y:S05]  /*12500*/  @P0 BRA `(.L_x_3220) ;  /* 0x0000000000f80947 */ /* 0x000fea0003800000 */
[----:B------:R-:W2:Y:S01]  /*12510*/  LDL R155, [R1+0x64] ;  /* 0x00006400019b7983 */ /* 0x000ea20000100800 */
[----:B------:R-:W0:Y:S01]  /*12520*/  LDC R154, c[0x0][0xce8] ;  /* 0x00033a00ff9a7b82 */ /* 0x000e220000000800 */
[----:B------:R-:W-:Y:S01]  /*12530*/  IMAD.MOV.U32 R14, RZ, RZ, 0xab8 ;  /* 0x00000ab8ff0e7424 */ /* 0x000fe200078e00ff */
[----:B------:R-:W-:Y:S02]  /*12540*/  ISETP.GT.AND P1, PT, R0, 0x1, PT ;  /* 0x000000010000780c */ /* 0x000fe40003f24270 */
[----:B------:R-:W-:Y:S02]  /*12550*/  ISETP.NE.U32.AND P0, PT, R8, RZ, PT ;  /* 0x000000ff0800720c */ /* 0x000fe40003f05070 */
[----:B------:R-:W-:Y:S02]  /*12560*/  SEL R14, R14, 0xa78, P1 ;  /* 0x00000a780e0e7807 */ /* 0x000fe40000800000 */
[----:B------:R-:W-:Y:S02]  /*12570*/  ISETP.NE.AND.EX P0, PT, R9, RZ, PT, P0 ;  /* 0x000000ff0900720c */ /* 0x000fe40003f05300 */
[----:B------:R-:W1:Y:S01]  /*12580*/  LDC.64 R12, c[0x0][R14+0x220] ;  /* 0x000088000e0c7b82 */ /* 0x000e620000000a00 */
[----:B------:R-:W-:-:S02]  /*12590*/  SHF.R.S32.HI R15, RZ, 0x1f, R193 ;  /* 0x0000001fff0f7819 */ /* 0x000fc400000114c1 */
[----:B------:R-:W-:Y:S02]  /*125a0*/  SEL R153, R193, RZ, !P0 ;  /* 0x000000ffc1997207 */ /* 0x000fe40004000000 */
[----:B------:R-:W-:-:S03]  /*125b0*/  SEL R15, R15, RZ, !P0 ;  /* 0x000000ff0f0f7207 */ /* 0x000fc60004000000 */
[----:B------:R-:W3:Y:S01]  /*125c0*/  LDC.64 R10, c[0x0][R14+0x218] ;  /* 0x000086000e0a7b82 */ /* 0x000ee20000000a00 */
[----:B0-----:R-:W-:Y:S01]  /*125d0*/  ISETP.NE.AND P2, PT, R154, 0x1, PT ;  /* 0x000000019a00780c */ /* 0x001fe20003f45270 */
[----:B-1----:R-:W-:-:S12]  /*125e0*/  IMAD R13, R13, R153, RZ ;  /* 0x000000990d0d7224 */ /* 0x002fd800078e02ff */
[----:B------:R-:W0:Y:S01]  /*125f0*/  @P2 LDC R21, c[0x0][0xcec] ;  /* 0x00033b00ff152b82 */ /* 0x000e220000000800 */
[C---:B------:R-:W-:Y:S02]  /*12600*/  IMAD R15, R12.reuse, R15, R13 ;  /* 0x0000000f0c0f7224 */ /* 0x040fe400078e020d */
[----:B------:R-:W-:-:S04]  /*12610*/  IMAD.WIDE.U32 R12, R12, R153, RZ ;  /* 0x000000990c0c7225 */ /* 0x000fc800078e00ff */
[-C--:B---3--:R-:W-:Y:S01]  /*12620*/  IMAD R153, R11, R192.reuse, RZ ;  /* 0x000000c00b997224 */ /* 0x088fe200078e02ff */
[----:B------:R-:W1:Y:S01]  /*12630*/  @P2 LDC R152, c[0x0][0xcf0] ;  /* 0x00033c00ff982b82 */ /* 0x000e620000000800 */
[----:B------:R-:W-:-:S04]  /*12640*/  IMAD.WIDE.U32 R10, R10, R192, RZ ;  /* 0x000000c00a0a7225 */ /* 0x000fc800078e00ff */
[----:B------:R-:W-:Y:S01]  /*12650*/  IMAD.IADD R13, R13, 0x1, R15 ;  /* 0x000000010d0d7824 */ /* 0x000fe200078e020f */
[----:B------:R-:W-:Y:S01]  /*12660*/  IADD3 R12, P0, P3, R12, R10, R4 ;  /* 0x0000000a0c0c7210 */ /* 0x000fe20007b1e004 */
[----:B------:R-:W-:Y:S02]  /*12670*/  IMAD.IADD R15, R190, 0x1, R185 ;  /* 0x00000001be0f7824 */ /* 0x000fe400078e02b9 */
[----:B------:R-:W-:Y:S02]  /*12680*/  IMAD.IADD R156, R11, 0x1, R153 ;  /* 0x000000010b9c7824 */ /* 0x000fe400078e0299 */
[----:B0-----:R-:W-:-:S04]  /*12690*/  @P2 IMAD.HI.U32 R11, R15, R21, RZ ;  /* 0x000000150f0b2227 */ /* 0x001fc800078e00ff */
[----:B------:R-:W-:Y:S01]  /*126a0*/  IMAD.MOV.U32 R21, RZ, RZ, R15 ;  /* 0x000000ffff157224 */ /* 0x000fe200078e000f */
[----:B-1----:R-:W-:Y:S02]  /*126b0*/  @P2 SHF.R.U32.HI R21, RZ, R152, R11 ;  /* 0x00000098ff152219 */ /* 0x002fe4000001160b */
[----:B------:R-:W0:Y:S01]  /*126c0*/  LDC.64 R10, c[0x0][R14+0x228] ;  /* 0x00008a000e0a7b82 */ /* 0x000e220000000a00 */
[----:B------:R-:W-:Y:S02]  /*126d0*/  IADD3.X R152, R13, R156, R7, P0, P3 ;  /* 0x0000009c0d987210 */ /* 0x000fe400007e6407 */
[----:B------:R-:W-:-:S05]  /*126e0*/  SEL R13, R195, RZ, P1 ;  /* 0x000000ffc30d7207 */ /* 0x000fca0000800000 */
[-C--:B0-----:R-:W-:Y:S02]  /*126f0*/  IMAD R153, R11, R13.reuse, RZ ;  /* 0x0000000d0b997224 */ /* 0x081fe400078e02ff */
[----:B------:R-:W-:-:S04]  /*12700*/  IMAD.WIDE.U32 R10, R10, R13, RZ ;  /* 0x0000000d0a0a7225 */ /* 0x000fc800078e00ff */
[----:B------:R-:W-:Y:S01]  /*12710*/  IMAD.IADD R11, R11, 0x1, R153 ;  /* 0x000000010b0b7824 */ /* 0x000fe200078e0299 */
[----:B------:R-:W-:Y:S01]  /*12720*/  IADD3 R10, P0, P2, R21, R12, R10 ;  /* 0x0000000c150a7210 */ /* 0x000fe20007a1e00a */
[--C-:B------:R-:W-:Y:S01]  /*12730*/  IMAD.MOV R153, RZ, RZ, -R21.reuse ;  /* 0x000000ffff997224 */ /* 0x100fe200078e0a15 */
[----:B------:R-:W0:Y:S01]  /*12740*/  LDC.64 R12, c[0x0][0xca8] ;  /* 0x00032a00ff0c7b82 */ /* 0x000e220000000a00 */
[----:B------:R-:W-:Y:S02]  /*12750*/  SHF.R.S32.HI R21, RZ, 0x1f, R21 ;  /* 0x0000001fff157819 */ /* 0x000fe40000011415 */
[----:B------:R-:W-:Y:S02]  /*12760*/  IMAD R153, R154, R153, R15 ;  /* 0x000000999a997224 */ /* 0x000fe400078e020f */
[----:B------:R-:W-:-:S03]  /*12770*/  IADD3.X R11, R21, R152, R11, P0, P2 ;  /* 0x00000098150b7210 */ /* 0x000fc600007e440b */
[----:B------:R-:W1:Y:S01]  /*12780*/  LDC.64 R14, c[0x0][R14+0x210] ;  /* 0x000084000e0e7b82 */ /* 0x000e620000000a00 */
[----:B------:R-:W-:-:S07]  /*12790*/  SHF.R.S32.HI R21, RZ, 0x1f, R153 ;  /* 0x0000001fff157819 */ /* 0x000fce0000011499 */
[----:B0-----:R-:W0:Y:S08]  /*127a0*/  @!P1 LDC R12, c[0x0][0xc50] ;  /* 0x00031400ff0c9b82 */ /* 0x001e300000000800 */
[----:B------:R-:W3:Y:S01]  /*127b0*/  @!P1 LDC R13, c[0x0][0xc54] ;  /* 0x00031500ff0d9b82 */ /* 0x000ee20000000800 */
[-C--:B-1----:R-:W-:Y:S02]  /*127c0*/  IMAD R15, R15, R153.reuse, RZ ;  /* 0x000000990f0f7224 */ /* 0x082fe400078e02ff */
[----:B------:R-:W-:-:S04]  /*127d0*/  IMAD.WIDE.U32 R10, R14, R153, R10 ;  /* 0x000000990e0a7225 */ /* 0x000fc800078e000a */
[----:B------:R-:W-:Y:S02]  /*127e0*/  IMAD R15, R14, R21, R15 ;  /* 0x000000150e0f7224 */ /* 0x000fe400078e020f */
[----:B------:R-:W-:Y:S02]  /*127f0*/  IMAD R153, R154, UR5, RZ ;  /* 0x000000059a997c24 */ /* 0x000fe4000f8e02ff */
[----:B------:R-:W-:Y:S02]  /*12800*/  IMAD.IADD R11, R11, 0x1, R15 ;  /* 0x000000010b0b7824 */ /* 0x000fe400078e020f */
[----:B------:R-:W-:Y:S01]  /*12810*/  IMAD.IADD R14, R23, 0x1, R185 ;  /* 0x00000001170e7824 */ /* 0x000fe200078e02b9 */
[----:B0-----:R-:W-:-:S05]  /*12820*/  LEA R15, P0, R10, R12, 0x2 ;  /* 0x0000000c0a0f7211 */ /* 0x001fca00078010ff */
[----:B------:R-:W-:Y:S01]  /*12830*/  SHFL.IDX PT, R12, R15, 0x1, 0x1c1f ;  /* 0x003c1f000f0c7f89 */ /* 0x000fe200000e0000 */
[----:B---3--:R-:W-:-:S05]  /*12840*/  LEA.HI.X R21, R10, R13, R11, 0x2, P0 ;  /* 0x0000000d0a157211 */ /* 0x008fca00000f140b */
[----:B------:R-:W-:Y:S04]  /*12850*/  SHFL.IDX PT, R11, R21, RZ, 0x1c1f ;  /* 0x001c1fff150b7589 */ /* 0x000fe800000e0000 */
[----:B------:R-:W-:Y:S01]  /*12860*/  SHFL.IDX PT, R13, R21, 0x1, 0x1c1f ;  /* 0x003c1f00150d7f89 */ /* 0x000fe200000e0000 */
[----:B--2---:R-:W-:-:S05]  /*12870*/  IMAD.MOV R10, RZ, RZ, -R155 ;  /* 0x000000ffff0a7224 */ /* 0x004fca00078e0a9b */
[----:B------:R-:W-:Y:S02]  /*12880*/  ISETP.NE.AND P0, PT, R19, R10, PT ;  /* 0x0000000a1300720c */ /* 0x000fe40003f05270 */
[----:B------:R-:W0:Y:S02]  /*12890*/  SHFL.IDX PT, R10, R15, RZ, 0x1c1f ;  /* 0x001c1fff0f0a7589 */ /* 0x000e2400000e0000 */
[C---:B------:R-:W-:Y:S01]  /*128a0*/  ISETP.GE.OR P1, PT, R14.reuse, R153, P0 ;  /* 0x000000990e00720c */ /* 0x040fe20000726670 */
[----:B------:R-:W-:-:S05]  /*128b0*/  VIADD R14, R14, 0x8 ;  /* 0x000000080e0e7836 */ /* 0x000fca0000000000 */
[----:B------:R-:W-:-:S07]  /*128c0*/  ISETP.GE.OR P0, PT, R14, R153, P0 ;  /* 0x000000990e00720c */ /* 0x000fce0000706670 */
[----:B0-----:R0:W-:Y:S06]  /*128d0*/  @!P1 ST.E desc[UR38][R10.64], R20 ;  /* 0x000000140a009985 */ /* 0x0011ec000c101926 */
[----:B------:R0:W-:Y:S02]  /*128e0*/  @!P0 ST.E desc[UR38][R12.64], R3 ;  /* 0x000000030c008985 */ /* 0x0001e4000c101926 */
.L_x_3220:
[----:B------:R-:W-:Y:S02]  /*128f0*/  ISETP.GT.AND P1, PT, R0, 0x1, PT ;  /* 0x000000010000780c */ /* 0x000fe40003f24270 */
[----:B------:R-:W-:-:S04]  /*12900*/  ISETP.NE.U32.AND P0, PT, R8, RZ, PT ;  /* 0x000000ff0800720c */ /* 0x000fc80003f05070 */
[----:B------:R-:W-:-:S04]  /*12910*/  ISETP.NE.AND.EX P0, PT, R9, RZ, PT, P0 ;  /* 0x000000ff0900720c */ /* 0x000fc80003f05300 */
[----:B------:R-:W-:-:S03]  /*12920*/  SEL R193, R193, RZ, !P0 ;  /* 0x000000ffc1c17207 */ /* 0x000fc60004000000 */
[----:B------:R-:W-:Y:S06]  /*12930*/  @P1 BRA `(.L_x_3221) ;  /* 0x0000001000541947 */ /* 0x000fec0003800000 */
[----:B0-----:R-:W0:Y:S01]  /*12940*/  S2R R3, SR_TID.X ;  /* 0x0000000000037919 */ /* 0x001e220000002100 */
[----:B------:R-:W1:Y:S01]  /*12950*/  LDC R84, c[0x0][0xce8] ;  /* 0x00033a00ff547b82 */ /* 0x000e620000000800 */
[----:B------:R-:W-:Y:S01]  /*12960*/  ULDC.64 UR6, c[0x0][0xba0] ;  /* 0x0002e80000067ab9 */ /* 0x000fe20000000a00 */
[----:B------:R-:W-:Y:S01]  /*12970*/  ULDC UR10, c[0x0][0xbc8] ;  /* 0x0002f200000a7ab9 */ /* 0x000fe20000000800 */
[----:B------:R-:W-:Y:S01]  /*12980*/  VIADD R89, R22, 0xc0 ;  /* 0x000000c016597836 */ /* 0x000fe20000000000 */
[----:B------:R-:W-:Y:S01]  /*12990*/  ULDC.64 UR8, c[0x0][0xb80] ;  /* 0x0002e00000087ab9 */ /* 0x000fe20000000a00 */
[----:B0-----:R-:W-:-:S05]  /*129a0*/  VIADD R3, R3, 0xffffff80 ;  /* 0xffffff8003037836 */ /* 0x001fca0000000000 */
[----:B------:R-:W-:-:S04]  /*129b0*/  SHF.R.S32.HI R20, RZ, 0x1f, R3 ;  /* 0x0000001fff147819 */ /* 0x000fc80000011403 */
        /* <DEDUP_REMOVED lines=14> */
[C---:B------:R-:W-:Y:S01]  /*12aa0*/  IADD3 R37, P0, R16.reuse, 0x5000, RZ ;  /* 0x0000500010257810 */ /* 0x040fe20007f1e0ff */
[----:B------:R-:W-:Y:S01]  /*12ab0*/  IMAD R7, R7, UR6, RZ ;  /* 0x0000000607077c24 */ /* 0x000fe2000f8e02ff */
[----:B------:R-:W-:Y:S01]  /*12ac0*/  IADD3 R41, P1, R16, 0x6000, RZ ;  /* 0x0000600010297810 */ /* 0x000fe20007f3e0ff */
[C---:B------:R-:W-:Y:S01]  /*12ad0*/  VIADD R91, R22.reuse, 0x140 ;  /* 0x00000140165b7836 */ /* 0x040fe20000000000 */
[----:B------:R-:W-:Y:S01]  /*12ae0*/  LOP3.LUT R44, R45, 0x380, RZ, 0xc0, !PT ;  /* 0x000003802d2c7812 */ /* 0x000fe200078ec0ff */
[----:B------:R-:W-:Y:S01]  /*12af0*/  VIADD R95, R22, 0x180 ;  /* 0x00000180165f7836 */ /* 0x000fe20000000000 */
[----:B------:R-:W-:Y:S01]  /*12b00*/  LOP3.LUT R48, R49, 0x380, RZ, 0xc0, !PT ;  /* 0x0000038031307812 */ /* 0x000fe200078ec0ff */
[----:B------:R-:W5:Y:S01]  /*12b10*/  LD.E.128 R12, desc[UR38][R12.64] ;  /* 0x000000260c0c7980 */ /* 0x000f62000c101d00 */
[----:B------:R-:W-:-:S02]  /*12b20*/  LOP3.LUT R24, R25, 0x380, RZ, 0xc0, !PT ;  /* 0x0000038019187812 */ /* 0x000fc400078ec0ff */
[----:B------:R-:W-:Y:S02]  /*12b30*/  LOP3.LUT R28, R29, 0x380, RZ, 0xc0, !PT ;  /* 0x000003801d1c7812 */ /* 0x000fe400078ec0ff */
[----:B------:R-:W-:Y:S02]  /*12b40*/  LOP3.LUT R32, R33, 0x380, RZ, 0xc0, !PT ;  /* 0x0000038021207812 */ /* 0x000fe400078ec0ff */
[----:B------:R-:W-:Y:S02]  /*12b50*/  LOP3.LUT R36, R37, 0x380, RZ, 0xc0, !PT ;  /* 0x0000038025247812 */ /* 0x000fe400078ec0ff */
[----:B------:R-:W-:Y:S02]  /*12b60*/  LOP3.LUT R40, R41, 0x380, RZ, 0xc0, !PT ;  /* 0x0000038029287812 */ /* 0x000fe400078ec0ff */
[----:B------:R-:W-:Y:S02]  /*12b70*/  SHF.R.U64 R44, R44, 0x3, RZ ;  /* 0x000000032c2c7819 */ /* 0x000fe400000012ff */
[----:B------:R-:W-:-:S02]  /*12b80*/  SHF.R.U64 R48, R48, 0x3, RZ ;  /* 0x0000000330307819 */ /* 0x000fc400000012ff */
[----:B------:R-:W-:Y:S02]  /*12b90*/  SHF.R.U64 R24, R24, 0x3, RZ ;  /* 0x0000000318187819 */ /* 0x000fe400000012ff */
[----:B------:R-:W-:Y:S02]  /*12ba0*/  SHF.R.U64 R28, R28, 0x3, RZ ;  /* 0x000000031c1c7819 */ /* 0x000fe400000012ff */
[----:B------:R-:W-:Y:S02]  /*12bb0*/  SHF.R.U64 R32, R32, 0x3, RZ ;  /* 0x0000000320207819 */ /* 0x000fe400000012ff */
[----:B------:R-:W-:Y:S02]  /*12bc0*/  SHF.R.U64 R36, R36, 0x3, RZ ;  /* 0x0000000324247819 */ /* 0x000fe400000012ff */
[----:B------:R-:W-:Y:S02]  /*12bd0*/  SHF.R.U64 R40, R40, 0x3, RZ ;  /* 0x0000000328287819 */ /* 0x000fe400000012ff */
[----:B------:R-:W-:Y:S01]  /*12be0*/  LOP3.LUT R44, R44, R45, RZ, 0x3c, !PT ;  /* 0x0000002d2c2c7212 */ /* 0x000fe200078e3cff */
[----:B------:R-:W-:Y:S01]  /*12bf0*/  IMAD.X R45, RZ, RZ, R17, P2 ;  /* 0x000000ffff2d7224 */ /* 0x000fe200010e0611 */
[----:B------:R-:W-:-:S02]  /*12c00*/  IADD3 R73, P2, R16, 0xe000, RZ ;  /* 0x0000e00010497810 */ /* 0x000fc40007f5e0ff */
        /* <DEDUP_REMOVED lines=12> */
[----:B------:R-:W-:-:S02]  /*12cd0*/  IADD3 R9, P3, R16, 0xf000, RZ ;  /* 0x0000f00010097810 */ /* 0x000fc40007f7e0ff */
[----:B------:R-:W-:Y:S01]  /*12ce0*/  LOP3.LUT R11, R16, 0x380, RZ, 0xc0, !PT ;  /* 0x00000380100b7812 */ /* 0x000fe200078ec0ff */
[----:B------:R-:W-:Y:S01]  /*12cf0*/  IMAD R7, R4, UR7, R7 ;  /* 0x0000000704077c24 */ /* 0x000fe2000f8e0207 */
[C---:B------:R-:W-:Y:S01]  /*12d00*/  IADD3 R53, P4, R16.reuse, 0x9000, RZ ;  /* 0x0000900010357810 */ /* 0x040fe20007f9e0ff */
[----:B------:R-:W-:Y:S01]  /*12d10*/  IMAD.X R77, RZ, RZ, R17, P3 ;  /* 0x000000ffff4d7224 */ /* 0x000fe200018e0611 */
[C---:B------:R-:W-:Y:S01]  /*12d20*/  IADD3 R57, P5, R16.reuse, 0xa000, RZ ;  /* 0x0000a00010397810 */ /* 0x040fe20007fbe0ff */
[----:B------:R-:W5:Y:S01]  /*12d30*/  LD.E.128 R24, desc[UR38][R24.64] ;  /* 0x0000002618187980 */ /* 0x000f62000c101d00 */
[C---:B------:R-:W-:Y:S02]  /*12d40*/  IADD3 R61, P6, R16.reuse, 0xb000, RZ ;  /* 0x0000b000103d7810 */ /* 0x040fe40007fde0ff */
[C---:B------:R-:W-:Y:S01]  /*12d50*/  IADD3 R65, P0, R16.reuse, 0xc000, RZ ;  /* 0x0000c00010417810 */ /* 0x040fe20007f1e0ff */
[----:B------:R-:W5:Y:S01]  /*12d60*/  LD.E.128 R28, desc[UR38][R28.64] ;  /* 0x000000261c1c7980 */ /* 0x000f62000c101d00 */
[----:B------:R-:W-:-:S02]  /*12d70*/  IADD3 R69, P1, R16, 0xd000, RZ ;  /* 0x0000d00010457810 */ /* 0x000fc40007f3e0ff */
[----:B------:R-:W-:Y:S01]  /*12d80*/  LOP3.LUT R72, R73, 0x380, RZ, 0xc0, !PT ;  /* 0x0000038049487812 */ /* 0x000fe200078ec0ff */
[----:B------:R-:W5:Y:S01]  /*12d90*/  LD.E.128 R32, desc[UR38][R32.64] ;  /* 0x0000002620207980 */ /* 0x000f62000c101d00 */
[----:B------:R-:W-:Y:S02]  /*12da0*/  LOP3.LUT R8, R9, 0x380, RZ, 0xc0, !PT ;  /* 0x0000038009087812 */ /* 0x000fe400078ec0ff */
[----:B------:R-:W-:Y:S01]  /*12db0*/  LOP3.LUT R52, R53, 0x380, RZ, 0xc0, !PT ;  /* 0x0000038035347812 */ /* 0x000fe200078ec0ff */
[----:B------:R-:W5:Y:S01]  /*12dc0*/  LD.E.128 R36, desc[UR38][R36.64] ;  /* 0x0000002624247980 */ /* 0x000f62000c101d00 */
[----:B------:R-:W-:Y:S02]  /*12dd0*/  LOP3.LUT R56, R57, 0x380, RZ, 0xc0, !PT ;  /* 0x0000038039387812 */ /* 0x000fe400078ec0ff */
[----:B------:R-:W-:Y:S01]  /*12de0*/  LOP3.LUT R60, R61, 0x380, RZ, 0xc0, !PT ;  /* 0x000003803d3c7812 */ /* 0x000fe200078ec0ff */
[----:B------:R-:W5:Y:S01]  /*12df0*/  LD.E.128 R40, desc[UR38][R40.64] ;  /* 0x0000002628287980 */ /* 0x000f62000c101d00 */
[----:B------:R-:W-:-:S02]  /*12e00*/  LOP3.LUT R64, R65, 0x380, RZ, 0xc0, !PT ;  /* 0x0000038041407812 */ /* 0x000fc400078ec0ff */
[----:B------:R-:W-:Y:S01]  /*12e10*/  LOP3.LUT R68, R69, 0x380, RZ, 0xc0, !PT ;  /* 0x0000038045447812 */ /* 0x000fe200078ec0ff */
[----:B------:R-:W5:Y:S01]  /*12e20*/  LD.E.128 R44, desc[UR38][R44.64] ;  /* 0x000000262c2c7980 */ /* 0x000f62000c101d00 */
[----:B------:R-:W-:Y:S02]  /*12e30*/  SHF.R.U64 R72, R72, 0x3, RZ ;  /* 0x0000000348487819 */ /* 0x000fe400000012ff */
[----:B------:R-:W-:Y:S01]  /*12e40*/  SHF.R.U64 R11, R11, 0x3, RZ ;  /* 0x000000030b0b7819 */ /* 0x000fe200000012ff */
[----:B------:R-:W5:Y:S01]  /*12e50*/  LD.E.128 R48, desc[UR38][R48.64] ;  /* 0x0000002630307980 */ /* 0x000f62000c101d00 */
[----:B------:R-:W-:Y:S02]  /*12e60*/  SHF.R.U64 R8, R8, 0x3, RZ ;  /* 0x0000000308087819 */ /* 0x000fe400000012ff */
[----:B------:R-:W-:Y:S02]  /*12e70*/  SHF.R.U64 R52, R52, 0x3, RZ ;  /* 0x0000000334347819 */ /* 0x000fe400000012ff */
[----:B------:R-:W-:-:S02]  /*12e80*/  SHF.R.U64 R56, R56, 0x3, RZ ;  /* 0x0000000338387819 */ /* 0x000fc400000012ff */
[----:B------:R-:W-:Y:S02]  /*12e90*/  SHF.R.U64 R60, R60, 0x3, RZ ;  /* 0x000000033c3c7819 */ /* 0x000fe400000012ff */
[----:B------:R-:W-:Y:S02]  /*12ea0*/  SHF.R.U64 R64, R64, 0x3, RZ ;  /* 0x0000000340407819 */ /* 0x000fe400000012ff */
[----:B------:R-:W-:Y:S02]  /*12eb0*/  SHF.R.U64 R68, R68, 0x3, RZ ;  /* 0x0000000344447819 */ /* 0x000fe400000012ff */
[----:B------:R-:W-:Y:S01]  /*12ec0*/  LOP3.LUT R72, R72, R73, RZ, 0x3c, !PT ;  /* 0x0000004948487212 */ /* 0x000fe200078e3cff */
[----:B------:R-:W-:Y:S01]  /*12ed0*/  IMAD.X R73, RZ, RZ, R17, P2 ;  /* 0x000000ffff497224 */ /* 0x000fe200010e0611 */
[----:B------:R-:W-:Y:S02]  /*12ee0*/  LOP3.LUT R16, R11, R16, RZ, 0x3c, !PT ;  /* 0x000000100b107212 */ /* 0x000fe400078e3cff */
[----:B-1----:R-:W-:-:S02]  /*12ef0*/  ISETP.NE.AND P2, PT, R84, 0x1, PT ;  /* 0x000000015400780c */ /* 0x002fc40003f45270 */
        /* <DEDUP_REMOVED lines=11> */
[----:B------:R-:W0:Y:S01]  /*12fb0*/  @P2 LDC R83, c[0x0][0xcec] ;  /* 0x00033b00ff532b82 */ /* 0x000e220000000800 */
[----:B------:R1:W5:Y:S01]  /*12fc0*/  LD.E.128 R8, desc[UR38][R16.64] ;  /* 0x0000002610087980 */ /* 0x000362000c101d00 */
[----:B------:R-:W-:-:S02]  /*12fd0*/  ISETP.GE.AND P0, PT, R194, UR10, PT ;  /* 0x0000000ac2007c0c */ /* 0x000fc4000bf06270 */
[----:B------:R-:W-:Y:S01]  /*12fe0*/  ISETP.GE.AND P1, PT, R22, UR10, PT ;  /* 0x0000000a16007c0c */ /* 0x000fe2000bf26270 */
[----:B------:R-:W5:Y:S01]  /*12ff0*/  LD.E.128 R52, desc[UR38][R52.64] ;  /* 0x0000002634347980 */ /* 0x000f62000c101d00 */
[----:B------:R-:W-:Y:S02]  /*13000*/  LOP3.LUT R20, R20, 0xfffffff8, RZ, 0xc0, !PT ;  /* 0xfffffff814147812 */ /* 0x000fe400078ec0ff */
[----:B------:R-:W2:Y:S01]  /*13010*/  @P2 LDC R85, c[0x0][0xcf0] ;  /* 0x00033c00ff552b82 */ /* 0x000ea20000000800 */
[----:B------:R-:W5:Y:S01]  /*13020*/  LD.E.128 R56, desc[UR38][R56.64] ;  /* 0x0000002638387980 */ /* 0x000f62000c101d00 */
[----:B-1----:R-:W-:Y:S01]  /*13030*/  IMAD.WIDE.U32 R16, R4, UR6, RZ ;  /* 0x0000000604107c25 */ /* 0x002fe2000f8e00ff */
[----:B------:R-:W-:Y:S01]  /*13040*/  SEL R21, RZ, 0xffffffff, P0 ;  /* 0xffffffffff157807 */ /* 0x000fe20000000000 */
[----:B------:R-:W-:Y:S01]  /*13050*/  ULDC.64 UR6, c[0x0][0xbe8] ;  /* 0x0002fa0000067ab9 */ /* 0x000fe20000000a00 */
[----:B------:R-:W5:Y:S01]  /*13060*/  LD.E.128 R60, desc[UR38][R60.64] ;  /* 0x000000263c3c7980 */ /* 0x000f62000c101d00 */
[----:B------:R-:W-:-:S02]  /*13070*/  IMAD.IADD R17, R17, 0x1, R7 ;  /* 0x0000000111117824 */ /* 0x000fc400078e0207 */
[----:B------:R-:W-:Y:S01]  /*13080*/  VIADD R7, R22, 0x80 ;  /* 0x0000008016077836 */ /* 0x000fe20000000000 */
[----:B------:R-:W5:Y:S01]  /*13090*/  LD.E.128 R64, desc[UR38][R64.64] ;  /* 0x0000002640407980 */ /* 0x000f62000c101d00 */
[----:B------:R-:W-:-:S03]  /*130a0*/  IMAD.SHL.U32 R81, R21, 0x2, RZ ;  /* 0x0000000215517824 */ /* 0x000fc600078e00ff */
[----:B------:R-:W-:Y:S01]  /*130b0*/  ISETP.GE.AND P0, PT, R7, UR10, PT ;  /* 0x0000000a07007c0c */ /* 0x000fe2000bf06270 */
[----:B------:R-:W5:Y:S01]  /*130c0*/  LD.E.128 R68, desc[UR38][R68.64] ;  /* 0x0000002644447980 */ /* 0x000f62000c101d00 */
[----:B------:R-:W-:Y:S02]  /*130d0*/  SEL R4, RZ, 0x1, P1 ;  /* 0x00000001ff047807 */ /* 0x000fe40000800000 */
[----:B------:R-:W-:Y:S01]  /*130e0*/  SEL R21, RZ, 0xffffffff, P0 ;  /* 0xffffffffff157807 */ /* 0x000fe20000000000 */
[----:B------:R-:W5:Y:S01]  /*130f0*/  LD.E.128 R72, desc[UR38][R72.64] ;  /* 0x0000002648487980 */ /* 0x000f62000c101d00 */
[----:B------:R-:W-:Y:S01]  /*13100*/  LOP3.LUT R4, R81, 0x2, R4, 0xe2, !PT ;  /* 0x0000000251047812 */ /* 0x000fe200078ee204 */
[----:B------:R-:W-:Y:S02]  /*13110*/  IMAD.IADD R81, R3, 0x1, -R20 ;  /* 0x0000000103517824 */ /* 0x000fe400078e0a14 */
[----:B------:R-:W-:Y:S01]  /*13120*/  IMAD.SHL.U32 R21, R21, 0x4, RZ ;  /* 0x0000000415157824 */ /* 0x000fe200078e00ff */
[----:B------:R-:W5:Y:S01]  /*13130*/  LD.E.128 R76, desc[UR38][R76.64] ;  /* 0x000000264c4c7980 */ /* 0x000f62000c101d00 */
[----:B------:R-:W-:-:S03]  /*13140*/  IMAD.WIDE.U32 R16, R192, UR6, R16 ;  /* 0x00000006c0107c25 */ /* 0x000fc6000f8e0010 */
[----:B------:R-:W-:Y:S01]  /*13150*/  LOP3.LUT R20, R21, 0x4, R4, 0xe2, !PT ;  /* 0x0000000415147812 */ /* 0x000fe200078ee204 */
[----:B------:R-:W-:Y:S01]  /*13160*/  IMAD R4, R81, 0x20, R0 ;  /* 0x0000002051047824 */ /* 0x000fe200078e0200 */
[----:B------:R-:W-:Y:S01]  /*13170*/  SHF.R.S32.HI R21, RZ, 0x1f, R193 ;  /* 0x0000001fff157819 */ /* 0x000fe200000114c1 */
[----:B------:R-:W-:Y:S01]  /*13180*/  IMAD R17, R192, UR7, R17 ;  /* 0x00000007c0117c24 */ /* 0x000fe2000f8e0211 */
[----:B------:R-:W-:Y:S01]  /*13190*/  ISETP.GE.AND P1, PT, R89, UR10, PT ;  /* 0x0000000a59007c0c */ /* 0x000fe2000bf26270 */
[----:B------:R-:W-:Y:S01]  /*131a0*/  ULDC.64 UR6, c[0x0][0xbf0] ;  /* 0x0002fc0000067ab9 */ /* 0x000fe20000000a00 */
[----:B------:R-:W-:Y:S01]  /*131b0*/  VIADD R3, R22, 0x100 ;  /* 0x0000010016037836 */ /* 0x000fe20000000000 */
[----:B------:R-:W-:Y:S01]  /*131c0*/  @!PT LDS RZ, [RZ] ;  /* 0x00000000fffff984 */ /* 0x000fe20000000800 */
[----:B------:R-:W-:Y:S01]  /*131d0*/  @!PT LDS RZ, [RZ] ;  /* 0x00000000fffff984 */ /* 0x000fe20000000800 */
[----:B------:R-:W-:Y:S01]  /*131e0*/  @!PT LDS RZ, [RZ] ;  /* 0x00000000fffff984 */ /* 0x000fe20000000800 */
[----:B------:R-:W-:Y:S01]  /*131f0*/  @!PT LDS RZ, [RZ] ;  /* 0x00000000fffff984 */ /* 0x000fe20000000800 */
[----:B------:R1:W-:Y:S06]  /*13200*/  MEMBAR.ALL.CTA ;  /* 0x0000000000007992 */ /* 0x0003ec0000008000 */
[----:B-1----:R-:W1:Y:S01]  /*13210*/  FENCE.VIEW.ASYNC.S ;  /* 0x00000000000073c6 */ /* 0x002e620000000000 */
[----:B------:R-:W-:-:S02]  /*13220*/  IMAD.IADD R82, R185, 0x1, R4 ;  /* 0x00000001b9527824 */ /* 0x000fc400078e0204 */
[----:B------:R-:W-:Y:S01]  /*13230*/  IMAD R80, R21, UR6, RZ ;  /* 0x0000000615507c24 */ /* 0x000fe2000f8e02ff */
[----:B------:R-:W-:Y:S01]  /*13240*/  SEL R21, RZ, 0xffffffff, P1 ;  /* 0xffffffffff157807 */ /* 0x000fe20000800000 */
[----:B0-----:R-:W-:Y:S01]  /*13250*/  @P2 IMAD.HI.U32 R4, R82, R83, RZ ;  /* 0x0000005352042227 */ /* 0x001fe200078e00ff */
[----:B------:R-:W-:-:S03]  /*13260*/  ISETP.GE.AND P0, PT, R3, UR10, PT ;  /* 0x0000000a03007c0c */ /* 0x000fc6000bf06270 */
[----:B------:R-:W-:Y:S02]  /*13270*/  IMAD.SHL.U32 R87, R21, 0x8, RZ ;  /* 0x0000000815577824 */ /* 0x000fe400078e00ff */
[C---:B------:R-:W-:Y:S01]  /*13280*/  IMAD R81, R193.reuse, UR7, R80 ;  /* 0x00000007c1517c24 */ /* 0x040fe2000f8e0250 */
[----:B------:R-:W-:Y:S01]  /*13290*/  SEL R80, RZ, 0xffffffff, P0 ;  /* 0xffffffffff507807 */ /* 0x000fe20000000000 */
[----:B------:R-:W-:Y:S01]  /*132a0*/  IMAD.MOV.U32 R21, RZ, RZ, R82 ;  /* 0x000000ffff157224 */ /* 0x000fe200078e0052 */
[----:B--2---:R-:W-:Y:S01]  /*132b0*/  @P2 SHF.R.U32.HI R21, RZ, R85, R4 ;  /* 0x00000055ff152219 */ /* 0x004fe20000011604 */
[----:B------:R-:W-:Y:S01]  /*132c0*/  IMAD.WIDE.U32 R16, R193, UR6, R16 ;  /* 0x00000006c1107c25 */ /* 0x000fe2000f8e0010 */
[----:B------:R-:W-:Y:S01]  /*132d0*/  ISETP.GE.AND P0, PT, R91, UR10, PT ;  /* 0x0000000a5b007c0c */ /* 0x000fe2000bf06270 */
[----:B------:R-:W-:Y:S02]  /*132e0*/  ULDC.64 UR6, c[0x0][0xbe0] ;  /* 0x0002f80000067ab9 */ /* 0x000fe40000000a00 */
[----:B------:R-:W-:-:S02]  /*132f0*/  IMAD.IADD R17, R17, 0x1, R81 ;  /* 0x0000000111117824 */ /* 0x000fc400078e0251 */
[----:B------:R-:W-:Y:S01]  /*13300*/  IMAD.SHL.U32 R83, R80, 0x10, RZ ;  /* 0x0000001050537824 */ /* 0x000fe200078e00ff */
[--C-:B------:R-:W-:Y:S01]  /*13310*/  SHF.R.S32.HI R80, RZ, 0x1f, R21.reuse ;  /* 0x0000001fff507819 */ /* 0x100fe20000011415 */
[----:B------:R-:W-:Y:S01]  /*13320*/  IMAD.MOV R81, RZ, RZ, -R21 ;  /* 0x000000ffff517224 */ /* 0x000fe200078e0a15 */
[----:B------:R-:W-:Y:S02]  /*13330*/  SEL R4, RZ, 0xffffffff, P0 ;  /* 0xffffffffff047807 */ /* 0x000fe40000000000 */
[----:B------:R-:W-:Y:S01]  /*13340*/  LOP3.LUT R20, R87, 0x8, R20, 0xe2, !PT ;  /* 0x0000000857147812 */ /* 0x000fe200078ee214 */
[----:B------:R-:W-:Y:S02]  /*13350*/  IMAD R81, R84, R81, R82 ;  /* 0x0000005154517224 */ /* 0x000fe400078e0252 */
[----:B------:R-:W-:Y:S01]  /*13360*/  IMAD R80, R80, UR6, RZ ;  /* 0x0000000650507c24 */ /* 0x000fe2000f8e02ff */
[----:B------:R-:W-:Y:S01]  /*13370*/  LOP3.LUT R20, R83, 0x10, R20, 0xe2, !PT ;  /* 0x0000001053147812 */ /* 0x000fe200078ee214 */
[----:B------:R-:W-:Y:S01]  /*13380*/  IMAD.SHL.U32 R85, R4, 0x20, RZ ;  /* 0x0000002004557824 */ /* 0x000fe200078e00ff */
[----:B------:R-:W-:Y:S01]  /*13390*/  SHF.R.S32.HI R4, RZ, 0x1f, R81 ;  /* 0x0000001fff047819 */ /* 0x000fe20000011451 */
[----:B------:R-:W-:Y:S01]  /*133a0*/  IMAD.WIDE.U32 R16, R21, UR6, R16 ;  /* 0x0000000615107c25 */ /* 0x000fe2000f8e0010 */
[----:B------:R-:W-:-:S03]  /*133b0*/  ISETP.GE.AND P0, PT, R95, UR10, PT ;  /* 0x0000000a5f007c0c */ /* 0x000fc6000bf06270 */
[----:B------:R-:W-:Y:S01]  /*133c0*/  IMAD R83, R21, UR7, R80 ;  /* 0x0000000715537c24 */ /* 0x000fe2000f8e0250 */
[----:B------:R-:W-:Y:S01]  /*133d0*/  ULDC.64 UR6, c[0x0][0xbd8] ;  /* 0x0002f60000067ab9 */ /* 0x000fe20000000a00 */
[----:B------:R-:W-:Y:S01]  /*133e0*/  VIADD R93, R22, 0x1c0 ;  /* 0x000001c0165d7836 */ /* 0x000fe20000000000 */
[----:B------:R-:W-:Y:S01]  /*133f0*/  LOP3.LUT R20, R85, 0x20, R20, 0xe2, !PT ;  /* 0x0000002055147812 */ /* 0x000fe200078ee214 */
[----:B------:R-:W-:Y:S01]  /*13400*/  IMAD.IADD R17, R17, 0x1, R83 ;  /* 0x0000000111117824 */ /* 0x000fe200078e0253 */
[----:B------:R-:W-:Y:S01]  /*13410*/  SEL R21, RZ, 0x40, P0 ;  /* 0x00000040ff157807 */ /* 0x000fe20000000000 */
[----:B------:R-:W-:Y:S01]  /*13420*/  IMAD R4, R4, UR6, RZ ;  /* 0x0000000604047c24 */ /* 0x000fe2000f8e02ff */
[----:B------:R-:W-:Y:S01]  /*13430*/  ISETP.GE.AND P0, PT, R93, UR10, PT ;  /* 0x0000000a5d007c0c */ /* 0x000fe2000bf06270 */
[----:B------:R-:W-:Y:S02]  /*13440*/  IMAD.IADD R185, R0, 0x1, R185 ;  /* 0x0000000100b97824 */ /* 0x000fe400078e02b9 */
[----:B------:R-:W-:Y:S01]  /*13450*/  IMAD R92, R84, UR5, RZ ;  /* 0x00000005545c7c24 */ /* 0x000fe2000f8e02ff */
[----:B------:R-:W-:Y:S01]  /*13460*/  LOP3.LUT R0, R20, R21, RZ, 0xfc, !PT ;  /* 0x0000001514007212 */ /* 0x000fe200078efcff */
[C---:B------:R-:W-:Y:S01]  /*13470*/  IMAD R83, R81.reuse, UR7, R4 ;  /* 0x0000000751537c24 */ /* 0x040fe2000f8e0204 */
[----:B------:R-:W-:Y:S01]  /*13480*/  SEL R21, RZ, 0x80, P0 ;  /* 0x00000080ff157807 */ /* 0x000fe20000000000 */
[----:B------:R-:W-:Y:S01]  /*13490*/  IMAD.WIDE.U32 R16, R81, UR6, R16 ;  /* 0x0000000651107c25 */ /* 0x000fe2000f8e0010 */
[----:B------:R-:W-:Y:S01]  /*134a0*/  UIADD3 UR6, UR41, 0x38820, URZ ;  /* 0x0003882029067890 */ /* 0x000fe2000fffe03f */
[----:B------:R-:W-:-:S02]  /*134b0*/  ISETP.GE.AND P0, PT, R185, R92, PT ;  /* 0x0000005cb900720c */ /* 0x000fc40003f06270 */
[----:B------:R-:W-:Y:S01]  /*134c0*/  IMAD.IADD R17, R17, 0x1, R83 ;  /* 0x0000000111117824 */ /* 0x000fe200078e0253 */
[----:B------:R-:W-:Y:S01]  /*134d0*/  UPRMT UR6, URZ, 0x654, UR6 ;  /* 0x000006543f067896 */ /* 0x000fe20008000006 */
[----:B------:R-:W-:-:S04]  /*134e0*/  LEA R88, P1, R16, UR8, 0x1 ;  /* 0x0000000810587c11 */ /* 0x000fc8000f8208ff */
[----:B------:R-:W-:Y:S01]  /*134f0*/  LEA.HI.X R90, R16, UR9, R17, 0x1, P1 ;  /* 0x00000009105a7c11 */ /* 0x000fe200088f0c11 */
[----:B------:R-:W-:Y:S01]  /*13500*/  BSSY B1, `(.L_x_3222) ;  /* 0x000002c000017945 */ /* 0x000fe20003800000 */
[----:B-1----:R0:W1:Y:S02]  /*13510*/  SHFL.IDX PT, R16, R88, RZ, 0x181f ;  /* 0x00181fff58107589 */ /* 0x00206400000e0000 */
        /* <DEDUP_REMOVED lines=42> */
.L_x_3223:
[----:B------:R-:W-:Y:S05]  /*137c0*/  BSYNC B1 ;  /* 0x0000000000017941 */ /* 0x000fea0003800000 */
.L_x_3222:
        /* <DEDUP_REMOVED lines=11> */
[----:B------:R-:W-:Y:S01]  /*13880*/  SHF.R.S32.HI R25, RZ, 0x1f, R89 ;  /* 0x0000001fff197819 */ /* 0x000fe20000011459 */
[----:B0---4-:R-:W-:Y:S02]  /*13890*/  @!P0 IMAD.WIDE R10, R22, 0x2, R8 ;  /* 0x00000002160a8825 */ /* 0x011fe400078e0208 */
[CC--:B-1----:R-:W-:Y:S02]  /*138a0*/  @!P4 LEA R16, P5, R194.reuse, R8.reuse, 0x1 ;  /* 0x00000008c210c211 */ /* 0x0c2fe400078a08ff */
[-C--:B------:R-:W-:Y:S01]  /*138b0*/  @!P3 LEA R20, P6, R7, R8.reuse, 0x1 ;  /* 0x000000080714b211 */ /* 0x080fe200078c08ff */
[----:B------:R0:W-:Y:S01]  /*138c0*/  @!P0 ST.E.128 desc[UR38][R10.64], R12 ;  /* 0x0000000c0a008985 */ /* 0x0001e2000c101d26 */
[----:B------:R-:W-:Y:S02]  /*138d0*/  ISETP.GE.AND P0, PT, R91, UR10, PT ;  /* 0x0000000a5b007c0c */ /* 0x000fe4000bf06270 */
[----:B--2---:R-:W-:Y:S02]  /*138e0*/  @!P4 LEA.HI.X R17, R194, R9, R152, 0x1, P5 ;  /* 0x00000009c211c211 */ /* 0x004fe400028f0c98 */
[----:B------:R-:W-:-:S02]  /*138f0*/  @!P2 LEA R24, P5, R89, R8, 0x1 ;  /* 0x000000085918a211 */ /* 0x000fc400078a08ff */
        /* <DEDUP_REMOVED lines=25> */
.L_x_3221:
[----:B------:R-:W-:Y:S01]  /*13a90*/  ULDC.64 UR6, c[0x0][0xc08] ;  /* 0x0003020000067ab9 */ /* 0x000fe20000000a00 */
[----:B------:R-:W-:Y:S01]  /*13aa0*/  ULDC.64 UR8, c[0x0][0xc38] ;  /* 0x00030e0000087ab9 */ /* 0x000fe20000000a00 */
[----:B------:R-:W-:Y:S01]  /*13ab0*/  IMAD R7, R7, UR6, RZ ;  /* 0x0000000607077c24 */ /* 0x000fe2000f8e02ff */
[----:B------:R-:W-:Y:S01]  /*13ac0*/  SHF.R.S32.HI R0, RZ, 0x1f, R193 ;  /* 0x0000001fff007819 */ /* 0x000fe200000114c1 */
[C---:B------:R-:W-:Y:S01]  /*13ad0*/  IMAD.WIDE.U32 R8, R4.reuse, UR6, RZ ;  /* 0x0000000604087c25 */ /* 0x040fe2000f8e00ff */
[----:B------:R-:W-:Y:S01]  /*13ae0*/  ULDC.64 UR10, c[0x0][0xc30] ;  /* 0x00030c00000a7ab9 */ /* 0x000fe20000000a00 */
[----:B------:R-:W-:Y:S01]  /*13af0*/  BSSY B1, `(.L_x_3225) ;  /* 0x00000c8000017945 */ /* 0x000fe20003800000 */
[----:B------:R-:W-:Y:S01]  /*13b00*/  SHF.R.S32.HI R152, RZ, 0x1f, R204 ;  /* 0x0000001fff987819 */ /* 0x000fe200000114cc */
[----:B------:R-:W-:Y:S01]  /*13b10*/  IMAD R7, R4, UR7, R7 ;  /* 0x0000000704077c24 */ /* 0x000fe2000f8e0207 */
[----:B------:R-:W-:Y:S01]  /*13b20*/  ULDC UR7, c[0x0][0xce8] ;  /* 0x00033a0000077ab9 */ /* 0x000fe20000000800 */
[----:B------:R-:W-:Y:S01]  /*13b30*/  IMAD.IADD R4, R190, 0x1, R185 ;  /* 0x00000001be047824 */ /* 0x000fe200078e02b9 */
[----:B------:R-:W-:Y:S01]  /*13b40*/  UISETP.NE.AND UP0, UPT, UR7, 0x1, UPT ;  /* 0x000000010700788c */ /* 0x000fe2000bf05270 */
[----:B------:R-:W-:Y:S01]  /*13b50*/  IMAD.IADD R9, R9, 0x1, R7 ;  /* 0x0000000109097824 */ /* 0x000fe200078e0207 */
[----:B------:R-:W-:Y:S01]  /*13b60*/  UIMAD UR5, UR5, UR7, URZ ;  /* 0x00000007050572a4 */ /* 0x000fe2000f8e023f */
[----:B0-----:R-:W-:Y:S01]  /*13b70*/  IMAD.MOV.U32 R3, RZ, RZ, R4 ;  /* 0x000000ffff037224 */ /* 0x001fe200078e0004 */
[----:B------:R-:W-:Y:S01]  /*13b80*/  SHF.R.S32.HI R153, RZ, 0x1f, R205 ;  /* 0x0000001fff997819 */ /* 0x000fe200000114cd */
[----:B------:R-:W-:Y:S01]  /*13b90*/  IMAD.WIDE.U32 R8, R192, UR8, R8 ;  /* 0x00000008c0087c25 */ /* 0x000fe2000f8e0008 */
[----:B------:R-:W-:-:S02]  /*13ba0*/  PLOP3.LUT P0, PT, PT, PT, UP0, 0x80, 0x0 ;  /* 0x000000000000781c */ /* 0x000fc40003f0f008 */
[----:B------:R-:W-:Y:S01]  /*13bb0*/  SHF.R.S32.HI R154, RZ, 0x1f, R206 ;  /* 0x0000001fff9a7819 */ /* 0x000fe200000114ce */
[----:B------:R-:W-:Y:S01]  /*13bc0*/  IMAD R9, R192, UR9, R9 ;  /* 0x00000009c0097c24 */ /* 0x000fe2000f8e0209 */
[----:B------:R-:W-:Y:S01]  /*13bd0*/  ULDC.64 UR8, c[0x0][0xc40] ;  /* 0x0003100000087ab9 */ /* 0x000fe20000000a00 */
[----:B------:R-:W-:Y:S01]  /*13be0*/  @UP0 ULDC UR6, c[0x0][0xcec] ;  /* 0x00033b0000060ab9 */ /* 0x000fe20000000800 */
[----:B------:R-:W-:Y:S01]  /*13bf0*/  IMAD R0, R0, UR8, RZ ;  /* 0x0000000800007c24 */ /* 0x000fe2000f8e02ff */
[----:B------:R-:W-:Y:S01]  /*13c00*/  SHF.R.S32.HI R155, RZ, 0x1f, R207 ;  /* 0x0000001fff9b7819 */ /* 0x000fe200000114cf */
[C---:B------:R-:W-:Y:S01]  /*13c10*/  IMAD.WIDE.U32 R8, R193.reuse, UR8, R8 ;  /* 0x00000008c1087c25 */ /* 0x040fe2000f8e0008 */
[----:B------:R-:W-:Y:S02]  /*13c20*/  SHF.R.S32.HI R156, RZ, 0x1f, R208 ;  /* 0x0000001fff9c7819 */ /* 0x000fe400000114d0 */
[----:B------:R-:W-:Y:S01]  /*13c30*/  SHF.R.S32.HI R157, RZ, 0x1f, R209 ;  /* 0x0000001fff9d7819 */ /* 0x000fe200000114d1 */
[----:B------:R-:W-:Y:S01]  /*13c40*/  IMAD R7, R193, UR9, R0 ;  /* 0x00000009c1077c24 */ /* 0x000fe2000f8e0200 */
[----:B------:R-:W-:Y:S01]  /*13c50*/  ULDC.64 UR8, c[0x0][0xc48] ;  /* 0x0003120000087ab9 */ /* 0x000fe20000000a00 */
[----:B------:R-:W-:Y:S01]  /*13c60*/  @P0 IMAD.HI.U32 R0, R4, UR6, RZ ;  /* 0x0000000604000c27 */ /* 0x000fe2000f8e00ff */
[----:B------:R-:W-:Y:S01]  /*13c70*/  @UP0 ULDC UR6, c[0x0][0xcf0] ;  /* 0x00033c0000060ab9 */ /* 0x000fe20000000800 */
[----:B------:R-:W-:-:S02]  /*13c80*/  SHF.R.S32.HI R158, RZ, 0x1f, R210 ;  /* 0x0000001fff9e7819 */ /* 0x000fc400000114d2 */
[----:B------:R-:W-:Y:S01]  /*13c90*/  IMAD.IADD R9, R9, 0x1, R7 ;  /* 0x0000000109097824 */ /* 0x000fe200078e0207 */
[----:B------:R-:W-:Y:S01]  /*13ca0*/  @P0 SHF.R.U32.HI R3, RZ, UR6, R0 ;  /* 0x00000006ff030c19 */ /* 0x000fe20008011600 */
[----:B------:R-:W-:Y:S01]  /*13cb0*/  IMAD.IADD R185, R23, 0x1, R185 ;  /* 0x0000000117b97824 */ /* 0x000fe200078e02b9 */
[----:B------:R-:W-:Y:S01]  /*13cc0*/  UIADD3 UR6, UR41, 0x38820, URZ ;  /* 0x0003882029067890 */ /* 0x000fe2000fffe03f */
[----:B------:R-:W-:Y:S01]  /*13cd0*/  IMAD.WIDE.U32 R8, R195, UR8, R8 ;  /* 0x00000008c3087c25 */ /* 0x000fe2000f8e0008 */
[--C-:B------:R-:W-:Y:S02]  /*13ce0*/  SHF.R.S32.HI R0, RZ, 0x1f, R3.reuse ;  /* 0x0000001fff007819 */ /* 0x100fe40000011403 */
[----:B------:R-:W-:Y:S01]  /*13cf0*/  ISETP.GE.AND P0, PT, R185, UR5, PT ;  /* 0x00000005b9007c0c */ /* 0x000fe2000bf06270 */
[----:B------:R-:W-:Y:S01]  /*13d00*/  IMAD.MOV R7, RZ, RZ, -R3 ;  /* 0x000000ffff077224 */ /* 0x000fe200078e0a03 */
[----:B------:R-:W-:Y:S01]  /*13d10*/  UPRMT UR6, URZ, 0x654, UR6 ;  /* 0x000006543f067896 */ /* 0x000fe20008000006 */
[----:B------:R-:W-:Y:S01]  /*13d20*/  IMAD R0, R0, UR10, RZ ;  /* 0x0000000a00007c24 */ /* 0x000fe2000f8e02ff */
[----:B------:R-:W-:Y:S01]  /*13d30*/  SHF.R.S32.HI R159, RZ, 0x1f, R211 ;  /* 0x0000001fff9f7819 */ /* 0x000fe200000114d3 */
[----:B------:R-:W-:Y:S01]  /*13d40*/  IMAD R7, R7, UR7, R4 ;  /* 0x0000000707077c24 */ /* 0x000fe2000f8e0204 */
[----:B------:R-:W-:Y:S01]  /*13d50*/  SHF.R.S32.HI R160, RZ, 0x1f, R212 ;  /* 0x0000001fffa07819 */ /* 0x000fe200000114d4 */
[----:B------:R-:W-:Y:S01]  /*13d60*/  IMAD R9, R195, UR9, R9 ;  /* 0x00000009c3097c24 */ /* 0x000fe2000f8e0209 */
[----:B------:R-:W-:Y:S01]  /*13d70*/  ULDC.64 UR8, c[0x0][0xc28] ;  /* 0x00030a0000087ab9 */ /* 0x000fe20000000a00 */
[C---:B------:R-:W-:Y:S01]  /*13d80*/  IMAD R11, R3.reuse, UR11, R0 ;  /* 0x0000000b030b7c24 */ /* 0x040fe2000f8e0200 */
[----:B------:R-:W-:Y:S01]  /*13d90*/  SHF.R.S32.HI R0, RZ, 0x1f, R7 ;  /* 0x0000001fff007819 */ /* 0x000fe20000011407 */
[----:B------:R-:W-:Y:S01]  /*13da0*/  IMAD.WIDE.U32 R8, R3, UR10, R8 ;  /* 0x0000000a03087c25 */ /* 0x000fe2000f8e0008 */
[----:B------:R-:W-:Y:S01]  /*13db0*/  SYNCS.ARRIVE.TRANS64.RED.A1T0 RZ, [UR6], RZ ;  /* 0x000000ffffff79a7 */ /* 0x000fe20008100406 */
[----:B------:R-:W-:-:S02]  /*13dc0*/  SHF.R.S32.HI R161, RZ, 0x1f, R213 ;  /* 0x0000001fffa17819 */ /* 0x000fc400000114d5 */
[----:B------:R-:W-:Y:S01]  /*13dd0*/  IMAD R0, R0, UR8, RZ ;  /* 0x0000000800007c24 */ /* 0x000fe2000f8e02ff */
[----:B------:R-:W-:Y:S01]  /*13de0*/  SHF.R.S32.HI R162, RZ, 0x1f, R214 ;  /* 0x0000001fffa27819 */ /* 0x000fe200000114d6 */
[----:B------:R-:W-:Y:S01]  /*13df0*/  IMAD.IADD R9, R9, 0x1, R11 ;  /* 0x0000000109097824 */ /* 0x000fe200078e020b */
[----:B------:R-:W-:Y:S01]  /*13e00*/  SHF.R.S32.HI R163, RZ, 0x1f, R215 ;  /* 0x0000001fffa37819 */ /* 0x000fe200000114d7 */
[C---:B------:R-:W-:Y:S01]  /*13e10*/  IMAD R3, R7.reuse, UR9, R0 ;  /* 0x0000000907037c24 */ /* 0x040fe2000f8e0200 */
[----:B------:R-:W-:Y:S01]  /*13e20*/  SHF.R.S32.HI R164, RZ, 0x1f, R216 ;  /* 0x0000001fffa47819 */ /* 0x000fe200000114d8 */
[----:B------:R-:W-:Y:S01]  /*13e30*/  IMAD.WIDE.U32 R8, R7, UR8, R8 ;  /* 0x0000000807087c25 */ /* 0x000fe2000f8e0008 */
[----:B------:R-:W-:Y:S01]  /*13e40*/  ULDC.64 UR8, c[0x0][0xc00] ;  /* 0x0003000000087ab9 */ /* 0x000fe20000000a00 */
[----:B------:R-:W-:Y:S02]  /*13e50*/  SHF.R.S32.HI R165, RZ, 0x1f, R217 ;  /* 0x0000001fffa57819 */ /* 0x000fe400000114d9 */
[----:B------:R-:W-:Y:S01]  /*13e60*/  IMAD.IADD R3, R9, 0x1, R3 ;  /* 0x0000000109037824 */ /* 0x000fe200078e0203 */
[----:B------:R-:W-:-:S02]  /*13e70*/  LEA R0, P1, R8, UR8, 0x2 ;  /* 0x0000000808007c11 */ /* 0x000fc4000f8210ff */
[----:B------:R-:W-:Y:S02]  /*13e80*/  SHF.R.S32.HI R166, RZ, 0x1f, R218 ;  /* 0x0000001fffa67819 */ /* 0x000fe400000114da */
[----:B------:R-:W-:Y:S01]  /*13e90*/  LEA.HI.X R3, R8, UR9, R3, 0x2, P1 ;  /* 0x0000000908037c11 */ /* 0x000fe200088f1403 */
[----:B------:R0:W1:Y:S01]  /*13ea0*/  SHFL.IDX PT, R4, R0, RZ, 0x1c1f ;  /* 0x001c1fff00047589 */ /* 0x00006200000e0000 */
[----:B------:R-:W-:Y:S02]  /*13eb0*/  SHF.R.S32.HI R167, RZ, 0x1f, R219 ;  /* 0x0000001fffa77819 */ /* 0x000fe400000114db */
[----:B------:R-:W-:Y:S01]  /*13ec0*/  SHF.R.S32.HI R168, RZ, 0x1f, R220 ;  /* 0x0000001fffa87819 */ /* 0x000fe200000114dc */
[----:B------:R0:W2:Y:S01]  /*13ed0*/  SHFL.IDX PT, R7, R3, RZ, 0x1c1f ;  /* 0x001c1fff03077589 */ /* 0x0000a200000e0000 */
[----:B------:R-:W-:Y:S02]  /*13ee0*/  SHF.R.S32.HI R169, RZ, 0x1f, R221 ;  /* 0x0000001fffa97819 */ /* 0x000fe400000114dd */
[----:B------:R-:W-:-:S02]  /*13ef0*/  SHF.R.S32.HI R170, RZ, 0x1f, R222 ;  /* 0x0000001fffaa7819 */ /* 0x000fc400000114de */
[----:B------:R-:W-:Y:S02]  /*13f00*/  SHF.R.S32.HI R171, RZ, 0x1f, R223 ;  /* 0x0000001fffab7819 */ /* 0x000fe400000114df */
[----:B------:R-:W-:Y:S02]  /*13f10*/  SHF.R.S32.HI R16, RZ, 0x1f, R224 ;  /* 0x0000001fff107819 */ /* 0x000fe400000114e0 */
[----:B------:R-:W-:Y:S02]  /*13f20*/  SHF.R.S32.HI R17, RZ, 0x1f, R225 ;  /* 0x0000001fff117819 */ /* 0x000fe400000114e1 */
[----:B------:R-:W-:Y:S02]  /*13f30*/  SHF.R.S32.HI R20, RZ, 0x1f, R226 ;  /* 0x0000001fff147819 */ /* 0x000fe400000114e2 */
[----:B------:R-:W-:Y:S01]  /*13f40*/  SHF.R.S32.HI R21, RZ, 0x1f, R184 ;  /* 0x0000001fff157819 */ /* 0x000fe200000114b8 */
[----:B0-----:R-:W-:Y:S06]  /*13f50*/  @P0 BRA `(.L_x_3226) ;  /* 0x0000000800040947 */ /* 0x001fec0003800000 */
        /* <DEDUP_REMOVED lines=14> */
[CC--:B0-----:R-:W-:Y:S02]  /*14040*/  @!P2 LEA R8, P6, R225.reuse, R4.reuse, 0x2 ;  /* 0x00000004e108a211 */ /* 0x0c1fe400078c10ff */
[CC--:B-1----:R-:W-:Y:S02]  /*14050*/  @!P1 LEA R10, P5, R224.reuse, R4.reuse, 0x2 ;  /* 0x00000004e00a9211 */ /* 0x0c2fe400078a10ff */
        /* <DEDUP_REMOVED lines=12> */
[----:B------:R-:W-:Y:S02]  /*14120*/  ISETP.GE.AND P1, PT, R218, UR6, PT ;  /* 0x00000006da007c0c */ /* 0x000fe4000bf26270 */
[----:B------:R-:W-:Y:S01]  /*14130*/  @!P4 LEA.HI.X R11, R221, R7, R169, 0x2, P2 ;  /* 0x00000007dd0bc211 */ /* 0x000fe200010f14a9 */
[----:B------:R0:W-:Y:S01]  /*14140*/  @!P3 ST.E.64 desc[UR38][R8.64], R44 ;  /* 0x0000002c0800b985 */ /* 0x0001e2000c101b26 */
[----:B------:R-:W-:Y:S02]  /*14150*/  ISETP.GE.AND P2, PT, R217, UR6, PT ;  /* 0x00000006d9007c0c */ /* 0x000fe4000bf46270 */
[----:B--2---:R-:W-:Y:S01]  /*14160*/  @!P5 LEA R12, P6, R220, R4, 0x2 ;  /* 0x00000004dc0cd211 */ /* 0x004fe200078c10ff */
[----:B------:R1:W-:Y:S01]  /*14170*/  @!P4 ST.E.64 desc[UR38][R10.64], R48 ;  /* 0x000000300a00c985 */ /* 0x0003e2000c101b26 */
[----:B------:R-:W-:-:S02]  /*14180*/  ISETP.GE.AND P3, PT, R216, UR6, PT ;  /* 0x00000006d8007c0c */ /* 0x000fc4000bf66270 */
        /* <DEDUP_REMOVED lines=9> */
[----:B--2---:R-:W-:-:S02]  /*14220*/  @!P2 LEA R12, P6, R217, R4, 0x2 ;  /* 0x00000004d90ca211 */ /* 0x004fc400078c10ff */
        /* <DEDUP_REMOVED lines=11> */
[----:B--2---:R-:W-:-:S03]  /*142e0*/  @!P5 LEA R12, P6, R214, R4, 0x2 ;  /* 0x00000004d60cd211 */ /* 0x004fc600078c10ff */
        /* <DEDUP_REMOVED lines=24> */
[C---:B--2---:R-:W-:Y:S01]  /*14470*/  @!P3 LEA R12, P6, R208.reuse, R4, 0x2 ;  /* 0x00000004d00cb211 */ /* 0x044fe200078c10ff */
[----:B------:R1:W-:Y:S01]  /*14480*/  @!P4 ST.E.64 desc[UR38][R10.64], R96 ;  /* 0x000000600a00c985 */ /* 0x0003e2000c101b26 */
[----:B------:R-:W-:Y:S02]  /*14490*/  ISETP.GE.AND P4, PT, R203, UR6, PT ;  /* 0x00000006cb007c0c */ /* 0x000fe4000bf86270 */
[----:B------:R-:W-:-:S02]  /*144a0*/  @!P3 LEA.HI.X R13, R208, R7, R156, 0x2, P6 ;  /* 0x00000007d00db211 */ /* 0x000fc400030f149c */
[----:B0-----:R-:W-:-:S03]  /*144b0*/  @!P2 LEA R8, P6, R207, R4, 0x2 ;  /* 0x00000004cf08a211 */ /* 0x001fc600078c10ff */
[----:B------:R0:W-:Y:S01]  /*144c0*/  @!P3 ST.E.64 desc[UR38][R12.64], R100 ;  /* 0x000000640c00b985 */ /* 0x0001e2000c101b26 */
        /* <DEDUP_REMOVED lines=42> */
.L_x_3226:
[----:B------:R-:W-:Y:S05]  /*14770*/  BSYNC B1 ;  /* 0x0000000000017941 */ /* 0x000fea0003800000 */
.L_x_3225:
[----:B------:R-:W-:Y:S01]  /*14780*/  VIADD R185, R185, 0x8 ;  /* 0x00000008b9b97836 */ /* 0x000fe20000000000 */
[----:B------:R-:W4:Y:S04]  /*14790*/  SHFL.IDX PT, R3, R3, 0x1, 0x1c1f ;  /* 0x003c1f0003037f89 */ /* 0x000f2800000e0000 */
[----:B------:R-:W-:Y:S01]  /*147a0*/  ISETP.GE.AND P0, PT, R185, UR5, PT ;  /* 0x00000005b9007c0c */ /* 0x000fe2000bf06270 */
[----:B--2---:R2:W3:-:S12]  /*147b0*/  SHFL.IDX PT, R7, R0, 0x1, 0x1c1f ;  /* 0x003c1f0000077f89 */ /* 0x0044d800000e0000 */
[----:B--2---:R-:W-:Y:S05]  /*147c0*/  @P0 BRA `(.L_x_3224) ;  /* 0x0000001400e00947 */ /* 0x004fea0003800000 */
[----:B------:R-:W-:Y:S02]  /*147d0*/  ULDC UR5, c[0x0][0xbc8] ;  /* 0x0002f20000057ab9 */ /* 0x000fe40000000800 */
[----:B------:R-:W-:Y:S02]  /*147e0*/  ISETP.GE.AND P4, PT, R184, UR5, PT ;  /* 0x00000005b8007c0c */ /* 0x000fe4000bf86270 */
[----:B------:R-:W-:Y:S02]  /*147f0*/  ISETP.GE.AND P2, PT, R226, UR5, PT ;  /* 0x00000005e2007c0c */ /* 0x000fe4000bf46270 */
[----:B------:R-:W-:Y:S02]  /*14800*/  ISETP.GE.AND P1, PT, R225, UR5, PT ;  /* 0x00000005e1007c0c */ /* 0x000fe4000bf26270 */
[----:B------:R-:W-:-:S07]  /*14810*/  ISETP.GE.AND P0, PT, R224, UR5, PT ;  /* 0x00000005e0007c0c */ /* 0x000fce000bf06270 */
[-C--:B0--3--:R-:W-:Y:S02]  /*14820*/  @!P4 LEA R14, P3, R184, R7.reuse, 0x2 ;  /* 0x00000007b80ec211 */ /* 0x089fe400078610ff */
[----:B------:R-:W-:Y:S02]  /*14830*/  @!P2 LEA R8, P6, R226, R7, 0x2 ;  /* 0x00000007e208a211 */ /* 0x000fe400078c10ff */
[----:B----4-:R-:W-:Y:S02]  /*14840*/  @!P4 LEA.HI.X R15, R184, R3, R21, 0x2, P3 ;  /* 0x00000003b80fc211 */ /* 0x010fe400018f1415 */
        /* <DEDUP_REMOVED lines=14> */
[C---:B------:R-:W-:Y:S02]  /*14930*/  @!P4 LEA R16, P2, R222.reuse, R7, 0x2 ;  /* 0x00000007de10c211 */ /* 0x040fe400078410ff */
        /* <DEDUP_REMOVED lines=9> */
[-C--:B--2---:R-:W-:Y:S02]  /*149d0*/  @!P0 LEA R8, P6, R220, R7.reuse, 0x2 ;  /* 0x00000007dc088211 */ /* 0x084fe400078c10ff */
        /* <DEDUP_REMOVED lines=11> */
[-C--:B----4-:R-:W-:Y:S01]  /*14a90*/  @!P3 LEA R14, P6, R217, R7.reuse, 0x2 ;  /* 0x00000007d90eb211 */ /* 0x090fe200078c10ff */
[----:B------:R4:W-:Y:S01]  /*14aa0*/  @!P2 ST.E.64 desc[UR38][R12.64], R62 ;  /* 0x0000003e0c00a985 */ /* 0x0009e2000c101b26 */
[C---:B-----5:R-:W-:Y:S02]  /*14ab0*/  @!P4 LEA R16, P2, R216.reuse, R7, 0x2 ;  /* 0x00000007d810c211 */ /* 0x060fe400078410ff */
[----:B------:R-:W-:Y:S02]  /*14ac0*/  ISETP.GE.AND P1, PT, R213, UR5, PT ;  /* 0x00000005d5007c0c */ /* 0x000fe4000bf26270 */
[-C--:B------:R-:W-:Y:S02]  /*14ad0*/  @!P3 LEA.HI.X R15, R217, R3.reuse, R165, 0x2, P6 ;  /* 0x00000003d90fb211 */ /* 0x080fe400030f14a5 */
[----:B------:R-:W-:Y:S02]  /*14ae0*/  @!P4 LEA.HI.X R17, R216, R3, R164, 0x2, P2 ;  /* 0x00000003d811c211 */ /* 0x000fe400010f14a4 */
[----:B------:R-:W-:Y:S01]  /*14af0*/  ISETP.GE.AND P2, PT, R212, UR5, PT ;  /* 0x00000005d4007c0c */ /* 0x000fe2000bf46270 */
[----:B------:R-:W-:Y:S01]  /*14b00*/  @!P3 ST.E.64 desc[UR38][R14.64], R66 ;  /* 0x000000420e00b985 */ /* 0x000fe2000c101b26 */
[----:B--2---:R-:W-:-:S03]  /*14b10*/  @!P5 LEA R20, P6, R215, R7, 0x2 ;  /* 0x00000007d714d211 */ /* 0x004fc600078c10ff */
        /* <DEDUP_REMOVED lines=9> */
[----:B----4-:R-:W-:-:S02]  /*14bb0*/  @!P2 LEA R12, P6, R212, R7, 0x2 ;  /* 0x00000007d40ca211 */ /* 0x010fc400078c10ff */
        /* <DEDUP_REMOVED lines=20> */
[----:B----4-:R-:W-:Y:S02]  /*14d00*/  @!P1 LEA R10, P3, R207, R7, 0x2 ;  /* 0x00000007cf0a9211 */ /* 0x010fe400078610ff */
[----:B------:R-:W-:Y:S02]  /*14d10*/  @!P2 LEA.HI.X R9, R208, R3, R156, 0x2, P6 ;  /* 0x00000003d009a211 */ /* 0x000fe400030f149c */
[----:B--2---:R-:W-:-:S02]  /*14d20*/  @!P0 LEA R12, P6, R206, R7, 0x2 ;  /* 0x00000007ce0c8211 */ /* 0x004fc400078c10ff */
[-C--:B------:R-:W-:Y:S01]  /*14d30*/  @!P1 LEA.HI.X R11, R207, R3.reuse, R155, 0x2, P3 ;  /* 0x00000003cf0b9211 */ /* 0x080fe200018f149b */
[----:B------:R2:W-:Y:S01]  /*14d40*/  @!P2 ST.E.64 desc[UR38][R8.64], R102 ;  /* 0x000000660800a985 */ /* 0x0005e2000c101b26 */
[----:B------:R-:W-:Y:S02]  /*14d50*/  ISETP.GE.AND P3, PT, R203, UR5, PT ;  /* 0x00000005cb007c0c */ /* 0x000fe4000bf66270 */
[----:B------:R-:W-:Y:S01]  /*14d60*/  @!P0 LEA.HI.X R13, R206, R3, R154, 0x2, P6 ;  /* 0x00000003ce0d8211 */ /* 0x000fe200030f149a */
[----:B------:R4:W-:Y:S01]  /*14d70*/  @!P1 ST.E.64 desc[UR38][R10.64], R106 ;  /* 0x0000006a0a009985 */ /* 0x0009e2000c101b26 */
[-C--:B0-----:R-:W-:Y:S02]  /*14d80*/  @!P5 LEA R14, P1, R205, R7.reuse, 0x2 ;  /* 0x00000007cd0ed211 */ /* 0x081fe400078210ff */
[----:B-----5:R-:W-:Y:S01]  /*14d90*/  @!P4 LEA R16, P2, R204, R7, 0x2 ;  /* 0x00000007cc10c211 */ /* 0x020fe200078410ff */
        /* <DEDUP_REMOVED lines=16> */
[-C--:B----4-:R-:W-:Y:S01]  /*14ea0*/  @!P1 LEA R10, P6, R201, R7.reuse, 0x2 ;  /* 0x00000007c90a9211 */ /* 0x090fe200078c10ff */
[----:B------:R4:W-:Y:S02]  /*14eb0*/  @!P0 ST.E.64 desc[UR38][R8.64], R126 ;  /* 0x0000007e08008985 */ /* 0x0009e4000c101b26 */
[----:B0-----:R-:W-:-:S02]  /*14ec0*/  @!P4 LEA R12, P0, R200, R7, 0x2 ;  /* 0x00000007c80cc211 */ /* 0x001fc400078010ff */
[----:B------:R-:W-:Y:S02]  /*14ed0*/  @!P1 LEA.HI.X R11, R201, R3, R235, 0x2, P6 ;  /* 0x00000003c90b9211 */ /* 0x000fe400030f14eb */
[----:B---3--:R-:W-:Y:S02]  /*14ee0*/  @!P3 LEA R14, P6, R199, R7, 0x2 ;  /* 0x00000007c70eb211 */ /* 0x008fe400078c10ff */
[----:B------:R-:W-:Y:S01]  /*14ef0*/  @!P4 LEA.HI.X R13, R200, R3, R233, 0x2, P0 ;  /* 0x00000003c80dc211 */ /* 0x000fe200000f14e9 */
[----:B------:R4:W-:Y:S01]  /*14f00*/  @!P1 ST.E.64 desc[UR38][R10.64], R130 ;  /* 0x000000820a009985 */ /* 0x0009e2000c101b26 */
[-C--:B-----5:R-:W-:Y:S02]  /*14f10*/  @!P2 LEA R16, P1, R198, R7.reuse, 0x2 ;  /* 0x00000007c610a211 */ /* 0x0a0fe400078210ff */
        /* <DEDUP_REMOVED lines=14> */
.L_x_3218:
[----:B------:R-:W0:Y:S01]  /*15000*/  LDC.64 R12, c[0x0][0xd08] ;  /* 0x00034200ff0c7b82 */ /* 0x000e220000000a00 */
[----:B------:R-:W-:-:S07]  /*15010*/  IMAD.MOV.U32 R3, RZ, RZ, RZ ;  /* 0x000000ffff037224 */ /* 0x000fce00078e00ff */
[----:B------:R-:W1:Y:S08]  /*15020*/  LDC.64 R10, c[0x0][0xd00] ;  /* 0x00034000ff0a7b82 */ /* 0x000e700000000a00 */
[----:B------:R-:W2:Y:S01]  /*15030*/  LDC.64 R8, c[0x0][0xd00] ;  /* 0x00034000ff087b82 */ /* 0x000ea20000000a00 */
[----:B0-----:R-:W-:-:S04]  /*15040*/  ISETP.NE.U32.AND P0, PT, R12, RZ, PT ;  /* 0x000000ff0c00720c */ /* 0x001fc80003f05070 */
[----:B------:R-:W-:Y:S02]  /*15050*/  ISETP.NE.AND.EX P1, PT, R13, RZ, PT, P0 ;  /* 0x000000ff0d00720c */ /* 0x000fe40003f25300 */
[----:B-1----:R-:W-:-:S04]  /*15060*/  ISETP.NE.U32.AND P0, PT, R10, RZ, PT ;  /* 0x000000ff0a00720c */ /* 0x002fc80003f05070 */
[----:B------:R-:W-:Y:S01]  /*15070*/  ISETP.NE.AND.EX P0, PT, R11, RZ, PT, P0 ;  /* 0x000000ff0b00720c */ /* 0x000fe20003f05300 */
[----:B------:R-:W-:Y:S01]  /*15080*/  ULDC UR5, c[0x0][0xb88] ;  /* 0x0002e20000057ab9 */ /* 0x000fe20000000800 */
[----:B--2---:R-:W-:-:S05]  /*15090*/  IMAD.WIDE R8, R193, 0x4, R8 ;  /* 0x00000004c1087825 */ /* 0x004fca00078e0208 */
[----:B------:R-:W0:Y:S01]  /*150a0*/  @P1 LDC.64 R10, c[0x0][0xd08] ;  /* 0x00034200ff0a1b82 */ /* 0x000e220000000a00 */
[----:B------:R-:W-:-:S05]  /*150b0*/  IMAD.U32 R4, RZ, RZ, UR5 ;  /* 0x00000005ff047e24 */ /* 0x000fca000f8e00ff */
[----:B------:R1:W5:Y:S01]  /*150c0*/  @P0 LDG.E R3, desc[UR38][R8.64] ;  /* 0x0000002608030981 */ /* 0x000362000c1e1900 */
[----:B0-----:R-:W-:-:S05]  /*150d0*/  @P1 IMAD.WIDE R10, R193, 0x4, R10 ;  /* 0x00000004c10a1825 */ /* 0x001fca00078e020a */
[----:B------:R1:W5:Y:S01]  /*150e0*/  @P1 LDG.E R4, desc[UR38][R10.64] ;  /* 0x000000260a041981 */ /* 0x000362000c1e1900 */
[----:B------:R-:W-:Y:S02]  /*150f0*/  ISETP.NE.AND P2, PT, R0, RZ, PT ;  /* 0x000000ff0000720c */ /* 0x000fe40003f45270 */
[----:B------:R-:W-:Y:S01]  /*15100*/  SHF.R.S32.HI R28, RZ, 0x1f, R193 ;  /* 0x0000001fff1c7819 */ /* 0x000fe200000114c1 */
[----:B------:R-:W0:Y:S10]  /*15110*/  S2R R7, SR_TID.X ;  /* 0x0000000000077919 */ /* 0x000e340000002100 */
        /* <DEDUP_REMOVED lines=9> */
.L_x_3227:
[----:B------:R-:W-:Y:S01]  /*151b0*/  BSSY B1, `(.L_x_3228) ;  /* 0x0000037000017945 */ /* 0x000fe20003800000 */
[----:B------:R-:W-:Y:S02]  /*151c0*/  SEL R193, R193, RZ, !P0 ;  /* 0x000000ffc1c17207 */ /* 0x000fe40004000000 */
[----:B------:R-:W-:Y:S02]  /*151d0*/  SEL R28, R28, RZ, !P0 ;  /* 0x000000ff1c1c7207 */ /* 0x000fe40004000000 */
[----:B-----5:R-:W-:Y:S01]  /*151e0*/  SHF.R.S32.HI R26, RZ, 0x1f, R3 ;  /* 0x0000001fff1a7819 */ /* 0x020fe20000011403 */
[----:B------:R-:W-:Y:S06]  /*151f0*/  @P3 BRA `(.L_x_3229) ;  /* 0x0000000000c83947 */ /* 0x000fec0003800000 */
[----:B------:R-:W0:Y:S01]  /*15200*/  S2R R8, SR_TID.X ;  /* 0x0000000000087919 */ /* 0x000e220000002100 */
[----:B------:R-:W1:Y:S02]  /*15210*/  LDC R31, c[0x0][0xce8] ;  /* 0x00033a00ff1f7b82 */ /* 0x000e640000000800 */
[----:B-1----:R-:W-:Y:S01]  /*15220*/  IMAD R7, R4, R31, RZ ;  /* 0x0000001f04077224 */ /* 0x002fe200078e02ff */
[----:B0-----:R-:W-:-:S04]  /*15230*/  IADD3 R29, R185, -0x80, R8 ;  /* 0xffffff80b91d7810 */ /* 0x001fc80007ffe008 */
[----:B------:R-:W-:-:S13]  /*15240*/  ISETP.GE.AND P0, PT, R29, R7, PT ;  /* 0x000000071d00720c */ /* 0x000fda0003f06270 */
[----:B------:R-:W-:Y:S05]  /*15250*/  @P0 BRA `(.L_x_3229) ;  /* 0x0000000000b00947 */ /* 0x000fea0003800000 */
[----:B------:R-:W-:Y:S01]  /*15260*/  ISETP.NE.AND P1, PT, R31, 0x1, PT ;  /* 0x000000011f00780c */ /* 0x000fe20003f25270 */
[----:B------:R-:W-:Y:S01]  /*15270*/  IMAD.MOV.U32 R24, RZ, RZ, 0xab8 ;  /* 0x00000ab8ff187424 */ /* 0x000fe200078e00ff */
[----:B------:R-:W-:Y:S01]  /*15280*/  ISETP.GT.AND P0, PT, R0, 0x1, PT ;  /* 0x000000010000780c */ /* 0x000fe20003f04270 */
[----:B------:R-:W0:Y:S01]  /*15290*/  LDC.64 R8, c[0x0][0xca8] ;  /* 0x00032a00ff087b82 */ /* 0x000e220000000a00 */
[----:B------:R-:W-:Y:S01]  /*152a0*/  LOP3.LUT R195, R195, 0xff, RZ, 0xc0, !PT ;  /* 0x000000ffc3c37812 */ /* 0x000fe200078ec0ff */
[----:B------:R-:W-:Y:S01]  /*152b0*/  IMAD.MOV.U32 R25, RZ, RZ, R29 ;  /* 0x000000ffff197224 */ /* 0x000fe200078e001d */
        /* <DEDUP_REMOVED lines=8> */
[----:B------:R-:W1:Y:S01]  /*15340*/  LDC.64 R16, c[0x0][R24+0x228] ;  /* 0x00008a0018107b82 */ /* 0x000e620000000a00 */
[----:B--2---:R-:W-:Y:S01]  /*15350*/  @P1 IMAD.HI.U32 R0, R29, R0, RZ ;  /* 0x000000001d001227 */ /* 0x004fe200078e00ff */
[----:B------:R-:W-:-:S06]  /*15360*/  SEL R7, R195, RZ, P0 ;  /* 0x000000ffc3077207 */ /* 0x000fcc0000000000 */
[----:B------:R-:W2:Y:S01]  /*15370*/  LDC.64 R10, c[0x0][R24+0x210] ;  /* 0x00008400180a7b82 */ /* 0x000ea20000000a00 */
[-C--:B---3--:R-:W-:Y:S02]  /*15380*/  IMAD R27, R13, R192.reuse, RZ ;  /* 0x000000c00d1b7224 */ /* 0x088fe400078e02ff */
[----:B------:R-:W-:-:S04]  /*15390*/  IMAD.WIDE.U32 R12, R12, R192, RZ ;  /* 0x000000c00c0c7225 */ /* 0x000fc800078e00ff */
[----:B------:R-:W-:Y:S01]  /*153a0*/  IMAD.IADD R27, R13, 0x1, R27 ;  /* 0x000000010d1b7824 */ /* 0x000fe200078e021b */
[----:B----4-:R-:W-:Y:S01]  /*153b0*/  @P1 SHF.R.U32.HI R25, RZ, R33, R0 ;  /* 0x00000021ff191219 */ /* 0x010fe20000011600 */
[----:B0-----:R-:W0:Y:S01]  /*153c0*/  @!P0 LDC R8, c[0x0][0xc50] ;  /* 0x00031400ff088b82 */ /* 0x001e220000000800 */
[----:B------:R-:W-:Y:S01]  /*153d0*/  IADD3 R0, P1, P3, R20, R12, R3 ;  /* 0x0000000c14007210 */ /* 0x000fe20007b3e003 */
[----:B------:R-:W-:Y:S02]  /*153e0*/  IMAD.IADD R20, R21, 0x1, R15 ;  /* 0x0000000115147824 */ /* 0x000fe400078e020f */
[----:B------:R-:W-:Y:S02]  /*153f0*/  IMAD.MOV R14, RZ, RZ, -R25 ;  /* 0x000000ffff0e7224 */ /* 0x000fe400078e0a19 */
[-C--:B-1----:R-:W-:Y:S02]  /*15400*/  IMAD.WIDE.U32 R12, R16, R7.reuse, RZ ;  /* 0x00000007100c7225 */ /* 0x082fe400078e00ff */
[----:B------:R-:W1:Y:S02]  /*15410*/  @!P0 LDC R9, c[0x0][0xc54] ;  /* 0x00031500ff098b82 */ /* 0x000e640000000800 */
[----:B------:R-:W-:-:S02]  /*15420*/  IMAD R15, R17, R7, RZ ;  /* 0x00000007110f7224 */ /* 0x000fc400078e02ff */
[----:B------:R-:W-:Y:S01]  /*15430*/  IMAD R7, R31, R14, R29 ;  /* 0x0000000e1f077224 */ /* 0x000fe200078e021d */
[----:B------:R-:W-:Y:S01]  /*15440*/  IADD3.X R14, R20, R27, R26, P1, P3 ;  /* 0x0000001b140e7210 */ /* 0x000fe20000fe641a */
[----:B------:R-:W-:Y:S01]  /*15450*/  IMAD.IADD R15, R13, 0x1, R15 ;  /* 0x000000010d0f7824 */ /* 0x000fe200078e020f */
[----:B------:R-:W-:Y:S01]  /*15460*/  IADD3 R12, P0, P1, R25, R0, R12 ;  /* 0x00000000190c7210 */ /* 0x000fe2000791e00c */
[----:B--2---:R-:W-:Y:S01]  /*15470*/  IMAD R0, R11, R7, RZ ;  /* 0x000000070b007224 */ /* 0x004fe200078e02ff */
[----:B------:R-:W-:-:S04]  /*15480*/  SHF.R.S32.HI R25, RZ, 0x1f, R25 ;  /* 0x0000001fff197819 */ /* 0x000fc80000011419 */
[----:B------:R-:W-:Y:S02]  /*15490*/  IADD3.X R13, R25, R14, R15, P0, P1 ;  /* 0x0000000e190d7210 */ /* 0x000fe400007e240f */
[----:B------:R-:W-:-:S05]  /*154a0*/  SHF.R.S32.HI R15, RZ, 0x1f, R7 ;  /* 0x0000001fff0f7819 */ /* 0x000fca0000011407 */
[C---:B------:R-:W-:Y:S02]  /*154b0*/  IMAD R15, R10.reuse, R15, R0 ;  /* 0x0000000f0a0f7224 */ /* 0x040fe400078e0200 */
[----:B------:R-:W-:-:S04]  /*154c0*/  IMAD.WIDE.U32 R10, R10, R7, R12 ;  /* 0x000000070a0a7225 */ /* 0x000fc800078e000c */
[----:B------:R-:W-:Y:S01]  /*154d0*/  IMAD.IADD R0, R11, 0x1, R15 ;  /* 0x000000010b007824 */ /* 0x000fe200078e020f */
[----:B0-----:R-:W-:Y:S01]  /*154e0*/  LEA R8, P0, R10, R8, 0x2 ;  /* 0x000000080a087211 */ /* 0x001fe200078010ff */
[----:B------:R-:W-:-:S03]  /*154f0*/  IMAD.MOV.U32 R7, RZ, RZ, -0x800000 ;  /* 0xff800000ff077424 */ /* 0x000fc600078e00ff */
[----:B-1----:R-:W-:-:S05]  /*15500*/  LEA.HI.X R9, R10, R9, R0, 0x2, P0 ;  /* 0x000000090a097211 */ /* 0x002fca00000f1400 */
[----:B------:R0:W-:Y:S04]  /*15510*/  STG.E desc[UR38][R8.64], R7 ;  /* 0x0000000708007986 */ /* 0x0001e8000c101926 */
.L_x_3229:
[----:B------:R-:W-:Y:S05]  /*15520*/  BSYNC B1 ;  /* 0x0000000000017941 */ /* 0x000fea0003800000 */
.L_x_3228:
[----:B------:R-:W-:Y:S05]  /*15530*/  @P2 BRA `(.L_x_3224) ;  /* 0x0000000800842947 */ /* 0x000fea0003800000 */
[----:B------:R-:W1:Y:S01]  /*15540*/  LDC R13, c[0x0][0xce8] ;  /* 0x00033a00ff0d7b82 */ /* 0x000e620000000800 */
[----:B------:R-:W-:Y:S01]  /*15550*/  ULDC.64 UR6, c[0x0][0xba0] ;  /* 0x0002e80000067ab9 */ /* 0x000fe20000000a00 */
[----:B------:R-:W-:Y:S01]  /*15560*/  ULDC UR5, c[0x0][0xbc8] ;  /* 0x0002f20000057ab9 */ /* 0x000fe20000000800 */
[----:B------:R-:W-:Y:S01]  /*15570*/  IMAD R0, R26, UR6, RZ ;  /* 0x000000061a007c24 */ /* 0x000fe2000f8e02ff */
[----:B------:R-:W-:Y:S01]  /*15580*/  ISETP.GE.AND P2, PT, R194, UR5, PT ;  /* 0x00000005c2007c0c */ /* 0x000fe2000bf46270 */
[C---:B0-----:R-:W-:Y:S01]  /*15590*/  IMAD.WIDE.U32 R8, R3.reuse, UR6, RZ ;  /* 0x0000000603087c25 */ /* 0x041fe2000f8e00ff */
[C---:B------:R-:W-:Y:S01]  /*155a0*/  ISETP.GE.AND P3, PT, R22.reuse, UR5, PT ;  /* 0x0000000516007c0c */ /* 0x040fe2000bf66270 */
[----:B------:R-:W-:Y:S01]  /*155b0*/  BSSY B1, `(.L_x_3230) ;  /* 0x0000075000017945 */ /* 0x000fe20003800000 */
[----:B------:R-:W-:Y:S01]  /*155c0*/  SHF.R.S32.HI R38, RZ, 0x1f, R194 ;  /* 0x0000001fff267819 */ /* 0x000fe200000114c2 */
[----:B------:R-:W-:Y:S01]  /*155d0*/  IMAD R3, R3, UR7, R0 ;  /* 0x0000000703037c24 */ /* 0x000fe2000f8e0200 */
[----:B------:R-:W-:Y:S01]  /*155e0*/  ULDC.64 UR6, c[0x0][0xbe8] ;  /* 0x0002fa0000067ab9 */ /* 0x000fe20000000a00 */
[C---:B------:R-:W-:Y:S01]  /*155f0*/  VIADD R33, R22.reuse, 0x80 ;  /* 0x0000008016217836 */ /* 0x040fe20000000000 */
[----:B------:R-:W-:Y:S01]  /*15600*/  SEL R12, RZ, 0x1, P3 ;  /* 0x00000001ff0c7807 */ /* 0x000fe20001800000 */
[----:B------:R-:W-:Y:S01]  /*15610*/  IMAD.IADD R9, R9, 0x1, R3 ;  /* 0x0000000109097824 */ /* 0x000fe200078e0203 */
[----:B------:R-:W-:Y:S01]  /*15620*/  SHF.R.S32.HI R3, RZ, 0x1f, R30 ;  /* 0x0000001fff037819 */ /* 0x000fe2000001141e */
[----:B------:R-:W-:Y:S01]  /*15630*/  VIADD R29, R22, 0xc0 ;  /* 0x000000c0161d7836 */ /* 0x000fe20000000000 */
[----:B------:R-:W-:Y:S01]  /*15640*/  ISETP.GE.AND P1, PT, R33, UR5, PT ;  /* 0x0000000521007c0c */ /* 0x000fe2000bf26270 */
[----:B------:R-:W-:Y:S01]  /*15650*/  IMAD.WIDE.U32 R8, R192, UR6, R8 ;  /* 0x00000006c0087c25 */ /* 0x000fe2000f8e0008 */
[----:B------:R-:W-:-:S02]  /*15660*/  LEA.HI R0, R3, R30, RZ, 0x3 ;  /* 0x0000001e03007211 */ /* 0x000fc400078f18ff */
[----:B------:R-:W-:Y:S01]  /*15670*/  SEL R14, RZ, 0xffffffff, P1 ;  /* 0xffffffffff0e7807 */ /* 0x000fe20000800000 */
[----:B------:R-:W-:Y:S01]  /*15680*/  IMAD R9, R192, UR7, R9 ;  /* 0x00000007c0097c24 */ /* 0x000fe2000f8e0209 */
[----:B------:R-:W-:Y:S01]  /*15690*/  LOP3.LUT R7, R0, 0xfffffff8, RZ, 0xc0, !PT ;  /* 0xfffffff800077812 */ /* 0x000fe200078ec0ff */
[----:B------:R-:W-:Y:S01]  /*156a0*/  ULDC.64 UR6, c[0x0][0xbf0] ;  /* 0x0002fc0000067ab9 */ /* 0x000fe20000000a00 */
[----:B-1----:R-:W-:Y:S01]  /*156b0*/  ISETP.NE.AND P0, PT, R13, 0x1, PT ;  /* 0x000000010d00780c */ /* 0x002fe20003f05270 */
[----:B------:R-:W-:Y:S01]  /*156c0*/  IMAD.WIDE.U32 R8, R193, UR6, R8 ;  /* 0x00000006c1087c25 */ /* 0x000fe2000f8e0008 */
[----:B------:R-:W-:Y:S02]  /*156d0*/  SHF.R.S32.HI R16, RZ, 0x3, R0 ;  /* 0x00000003ff107819 */ /* 0x000fe40000011400 */
[----:B------:R-:W-:Y:S01]  /*156e0*/  SHF.R.S32.HI R32, RZ, 0x1f, R29 ;  /* 0x0000001fff207819 */ /* 0x000fe2000001141d */
[----:B------:R-:W-:Y:S02]  /*156f0*/  IMAD.IADD R7, R30, 0x1, -R7 ;  /* 0x000000011e077824 */ /* 0x000fe400078e0a07 */
[----:B------:R-:W-:Y:S01]  /*15700*/  IMAD R0, R28, UR6, RZ ;  /* 0x000000061c007c24 */ /* 0x000fe2000f8e02ff */
[----:B------:R-:W-:Y:S01]  /*15710*/  SHF.R.S32.HI R28, RZ, 0x1f, R33 ;  /* 0x0000001fff1c7819 */ /* 0x000fe20000011421 */
[----:B------:R-:W-:-:S02]  /*15720*/  IMAD R10, R7, 0x20, R16 ;  /* 0x00000020070a7824 */ /* 0x000fc400078e0210 */
[----:B------:R-:W-:Y:S01]  /*15730*/  IMAD R7, R193, UR7, R0 ;  /* 0x00000007c1077c24 */ /* 0x000fe2000f8e0200 */
[----:B------:R-:W-:Y:S01]  /*15740*/  SEL R0, RZ, 0xffffffff, P2 ;  /* 0xffffffffff007807 */ /* 0x000fe20001000000 */
[----:B------:R-:W0:Y:S01]  /*15750*/  @P0 LDC R3, c[0x0][0xcec] ;  /* 0x00033b00ff030b82 */ /* 0x000e220000000800 */
[----:B------:R-:W-:Y:S01]  /*15760*/  IMAD.IADD R10, R185, 0x1, R10 ;  /* 0x00000001b90a7824 */ /* 0x000fe200078e020a */
[----:B------:R-:W-:Y:S01]  /*15770*/  ULDC.64 UR6, c[0x0][0xbe0] ;  /* 0x0002f80000067ab9 */ /* 0x000fe20000000a00 */
[----:B------:R-:W-:Y:S02]  /*15780*/  IMAD.IADD R9, R9, 0x1, R7 ;  /* 0x0000000109097824 */ /* 0x000fe400078e0207 */
[----:B------:R-:W-:Y:S02]  /*15790*/  IMAD.SHL.U32 R15, R0, 0x2, RZ ;  /* 0x00000002000f7824 */ /* 0x000fe400078e00ff */
[C---:B------:R-:W-:Y:S01]  /*157a0*/  VIADD R31, R22.reuse, 0x100 ;  /* 0x00000100161f7836 */ /* 0x040fe20000000000 */
[----:B------:R-:W1:Y:S01]  /*157b0*/  @P0 LDC R11, c[0x0][0xcf0] ;  /* 0x00033c00ff0b0b82 */ /* 0x000e620000000800 */
[----:B------:R-:W-:Y:S01]  /*157c0*/  VIADD R27, R22, 0x140 ;  /* 0x00000140161b7836 */ /* 0x000fe20000000000 */
[----:B------:R-:W-:Y:S01]  /*157d0*/  LOP3.LUT R12, R15, 0x2, R12, 0xe2, !PT ;  /* 0x000000020f0c7812 */ /* 0x000fe200078ee20c */
[----:B------:R-:W-:Y:S01]  /*157e0*/  IMAD.SHL.U32 R15, R14, 0x4, RZ ;  /* 0x000000040e0f7824 */ /* 0x000fe200078e00ff */
[----:B------:R-:W-:Y:S01]  /*157f0*/  SHF.R.S32.HI R36, RZ, 0x1f, R31 ;  /* 0x0000001fff247819 */ /* 0x000fe2000001141f */
[----:B------:R-:W-:Y:S01]  /*15800*/  VIADD R35, R22, 0x180 ;  /* 0x0000018016237836 */ /* 0x000fe20000000000 */
[----:B------:R-:W-:Y:S01]  /*15810*/  SHF.R.S32.HI R26, RZ, 0x1f, R27 ;  /* 0x0000001fff1a7819 */ /* 0x000fe2000001141b */
[----:B------:R-:W-:Y:S01]  /*15820*/  IMAD R25, R4, R13, RZ ;  /* 0x0000000d04197224 */ /* 0x000fe200078e02ff */
[----:B------:R-:W-:Y:S01]  /*15830*/  LOP3.LUT R12, R15, 0x4, R12, 0xe2, !PT ;  /* 0x000000040f0c7812 */ /* 0x000fe200078ee20c */
[----:B------:R-:W-:Y:S01]  /*15840*/  VIADD R37, R22, 0x1c0 ;  /* 0x000001c016257836 */ /* 0x000fe20000000000 */
[----:B------:R-:W-:-:S04]  /*15850*/  SHF.R.S32.HI R30, RZ, 0x1f, R35 ;  /* 0x0000001fff1e7819 */ /* 0x000fc80000011423 */
[----:B------:R-:W-:Y:S01]  /*15860*/  ISETP.GE.AND P1, PT, R37, UR5, PT ;  /* 0x0000000525007c0c */ /* 0x000fe2000bf26270 */
[----:B0-----:R-:W-:Y:S01]  /*15870*/  @P0 IMAD.HI.U32 R0, R10, R3, RZ ;  /* 0x000000030a000227 */ /* 0x001fe200078e00ff */
[----:B------:R-:W-:-:S03]  /*15880*/  SHF.R.S32.HI R34, RZ, 0x1f, R37 ;  /* 0x0000001fff227819 */ /* 0x000fc60000011425 */
[----:B------:R-:W-:Y:S01]  /*15890*/  IMAD.MOV.U32 R3, RZ, RZ, R10 ;  /* 0x000000ffff037224 */ /* 0x000fe200078e000a */
[----:B-1----:R-:W-:Y:S02]  /*158a0*/  @P0 SHF.R.U32.HI R3, RZ, R11, R0 ;  /* 0x0000000bff030219 */ /* 0x002fe40000011600 */
[----:B------:R-:W-:Y:S02]  /*158b0*/  ISETP.GE.AND P0, PT, R29, UR5, PT ;  /* 0x000000051d007c0c */ /* 0x000fe4000bf06270 */
[--C-:B------:R-:W-:Y:S01]  /*158c0*/  SHF.R.S32.HI R0, RZ, 0x1f, R3.reuse ;  /* 0x0000001fff007819 */ /* 0x100fe20000011403 */
[----:B------:R-:W-:Y:S02]  /*158d0*/  IMAD.MOV R7, RZ, RZ, -R3 ;  /* 0x000000ffff077224 */ /* 0x000fe400078e0a03 */
[----:B------:R-:W-:-:S04]  /*158e0*/  IMAD.WIDE.U32 R8, R3, UR6, R8 ;  /* 0x0000000603087c25 */ /* 0x000fc8000f8e0008 */
[----:B------:R-:W-:Y:S01]  /*158f0*/  IMAD R7, R13, R7, R10 ;  /* 0x000000070d077224 */ /* 0x000fe200078e020a */
[----:B------:R-:W-:Y:S01]  /*15900*/  SEL R10, RZ, 0xffffffff, P0 ;  /* 0xffffffffff0a7807 */ /* 0x000fe20000000000 */
[----:B------:R-:W-:Y:S01]  /*15910*/  IMAD R0, R0, UR6, RZ ;  /* 0x0000000600007c24 */ /* 0x000fe2000f8e02ff */
[----:B------:R-:W-:-:S03]  /*15920*/  ISETP.GE.AND P0, PT, R31, UR5, PT ;  /* 0x000000051f007c0c */ /* 0x000fc6000bf06270 */
[----:B------:R-:W-:Y:S01]  /*15930*/  IMAD.SHL.U32 R15, R10, 0x8, RZ ;  /* 0x000000080a0f7824 */ /* 0x000fe200078e00ff */
[----:B------:R-:W-:Y:S01]  /*15940*/  SEL R10, RZ, 0xffffffff, P0 ;  /* 0xffffffffff0a7807 */ /* 0x000fe20000000000 */
[----:B------:R-:W-:Y:S01]  /*15950*/  IMAD R11, R3, UR7, R0 ;  /* 0x00000007030b7c24 */ /* 0x000fe2000f8e0200 */
[----:B------:R-:W-:Y:S01]  /*15960*/  ISETP.GE.AND P0, PT, R27, UR5, PT ;  /* 0x000000051b007c0c */ /* 0x000fe2000bf06270 */
[----:B------:R-:W-:Y:S01]  /*15970*/  ULDC.64 UR6, c[0x0][0xbd8] ;  /* 0x0002f60000067ab9 */ /* 0x000fe20000000a00 */
[----:B------:R-:W-:Y:S01]  /*15980*/  LOP3.LUT R12, R15, 0x8, R12, 0xe2, !PT ;  /* 0x000000080f0c7812 */ /* 0x000fe200078ee20c */
[----:B------:R-:W-:Y:S01]  /*15990*/  IMAD.SHL.U32 R3, R10, 0x10, RZ ;  /* 0x000000100a037824 */ /* 0x000fe200078e00ff */
[----:B------:R-:W-:Y:S01]  /*159a0*/  SHF.R.S32.HI R0, RZ, 0x1f, R7 ;  /* 0x0000001fff007819 */ /* 0x000fe20000011407 */
[----:B------:R-:W-:-:S03]  /*159b0*/  IMAD.IADD R9, R9, 0x1, R11 ;  /* 0x0000000109097824 */ /* 0x000fc600078e020b */
[----:B------:R-:W-:Y:S01]  /*159c0*/  LOP3.LUT R12, R3, 0x10, R12, 0xe2, !PT ;  /* 0x00000010030c7812 */ /* 0x000fe200078ee20c */
[----:B------:R-:W-:Y:S01]  /*159d0*/  IMAD R0, R0, UR6, RZ ;  /* 0x0000000600007c24 */ /* 0x000fe2000f8e02ff */
[----:B------:R-:W-:Y:S01]  /*159e0*/  SEL R3, RZ, 0xffffffff, P0 ;  /* 0xffffffffff037807 */ /* 0x000fe20000000000 */
[----:B------:R-:W-:Y:S01]  /*159f0*/  IMAD.WIDE.U32 R8, R7, UR6, R8 ;  /* 0x0000000607087c25 */ /* 0x000fe2000f8e0008 */
[----:B------:R-:W-:-:S03]  /*15a00*/  ISETP.GE.AND P0, PT, R35, UR5, PT ;  /* 0x0000000523007c0c */ /* 0x000fc6000bf06270 */
[----:B------:R-:W-:Y:S02]  /*15a10*/  IMAD.SHL.U32 R11, R3, 0x20, RZ ;  /* 0x00000020030b7824 */ /* 0x000fe400078e00ff */
[----:B------:R-:W-:Y:S01]  /*15a20*/  IMAD R3, R7, UR7, R0 ;  /* 0x0000000707037c24 */ /* 0x000fe2000f8e0200 */
[----:B------:R-:W-:Y:S01]  /*15a30*/  ULDC.64 UR6, c[0x0][0xb80] ;  /* 0x0002e00000067ab9 */ /* 0x000fe20000000a00 */
[----:B------:R-:W-:Y:S01]  /*15a40*/  IMAD.IADD R0, R16, 0x1, R185 ;  /* 0x0000000110007824 */ /* 0x000fe200078e02b9 */
[----:B------:R-:W-:Y:S01]  /*15a50*/  LOP3.LUT R12, R11, 0x20, R12, 0xe2, !PT ;  /* 0x000000200b0c7812 */ /* 0x000fe200078ee20c */
[----:B------:R-:W-:Y:S01]  /*15a60*/  IMAD.IADD R3, R9, 0x1, R3 ;  /* 0x0000000109037824 */ /* 0x000fe200078e0203 */
[----:B------:R-:W-:Y:S02]  /*15a70*/  SEL R11, RZ, 0x40, P0 ;  /* 0x00000040ff0b7807 */ /* 0x000fe40000000000 */
        /* <DEDUP_REMOVED lines=40> */
.L_x_3231:
[----:B------:R-:W-:Y:S05]  /*15d00*/  BSYNC B1 ;  /* 0x0000000000017941 */ /* 0x000fea0003800000 */
.L_x_3230:
        /* <DEDUP_REMOVED lines=36> */
.L_x_3224:
[----:B------:R-:W-:Y:S05]  /*15f50*/  BSYNC B0 ;  /* 0x0000000000007941 */ /* 0x000fea0003800000 */
.L_x_3217:
[----:B------:R-:W-:Y:S02]  /*15f60*/  ULDC UR5, c[0x0][0xd3c] ;  /* 0x00034f0000057ab9 */ /* 0x000fe40000000800 */
[----:B------:R-:W-:-:S06]  /*15f70*/  UISETP.GE.AND UP0, UPT, UR4, UR5, UPT ;  /* 0x000000050400728c */ /* 0x000fcc000bf06270 */
[----:B------:R-:W-:-:S13]  /*15f80*/  PLOP3.LUT P0, PT, PT, PT, UP0, 0x80, 0x0 ;  /* 0x000000000000781c */ /* 0x000fda0003f0f008 */
[----:B------:R-:W-:Y:S05]  /*15f90*/  @!P0 BRA `(.L_x_3232) ;  /* 0xfffffeb400008947 */ /* 0x000fea000383ffff */
[----:B------:R-:W-:Y:S05]  /*15fa0*/  EXIT ;  /* 0x000000000000794d */ /* 0x000fea0003800000 */
.L_x_3123:
        /* <DEDUP_REMOVED lines=18> */
.L_x_3233:
        /* <DEDUP_REMOVED lines=43> */
.L_x_3237:
        /* <DEDUP_REMOVED lines=39> */
.L_x_3235:
        /* <DEDUP_REMOVED lines=12> */
.L_x_3238:
        /* <DEDUP_REMOVED lines=63> */
.L_x_3239:
        /* <DEDUP_REMOVED lines=61> */
.L_x_3240:
[----:B01----:R-:W-:-:S05]  /*16e70*/  LOP3.LUT R3, RZ, R2, RZ, 0x33, !PT ;  /* 0x00000002ff037212 */ /* 0x003fca00078e33ff */
[----:B------:R-:W-:-:S05]  /*16e80*/  IMAD.IADD R2, R4, 0x1, R3 ;  /* 0x0000000104027824 */ /* 0x000fca00078e0203 */
[----:B------:R1:W-:Y:S01]  /*16e90*/  STL [R1+0x4], R2 ;  /* 0x0000040201007387 */ /* 0x0003e20000100800 */
[----:B------:R-:W-:Y:S05]  /*16ea0*/  BRA `(.L_x_3241) ;  /* 0x0000000000107947 */ /* 0x000fea0003800000 */
.L_x_3236:
[----:B------:R-:W-:Y:S01]  /*16eb0*/  IMAD.U32 R2, RZ, RZ, UR6 ;  /* 0x00000006ff027e24 */ /* 0x000fe2000f8e00ff */
[----:B------:R0:W-:Y:S04]  /*16ec0*/  STL [R1+0x4], RZ ;  /* 0x000004ff01007387 */ /* 0x0001e80000100800 */
[----:B------:R0:W-:Y:S04]  /*16ed0*/  STL [R1+0x8], RZ ;  /* 0x000008ff01007387 */ /* 0x0001e80000100800 */
[----:B------:R0:W-:Y:S02]  /*16ee0*/  STL [R1], R2 ;  /* 0x0000000201007387 */ /* 0x0001e40000100800 */
.L_x_3241:
        /* <DEDUP_REMOVED lines=10> */
.L_x_3234:
        /* <DEDUP_REMOVED lines=9> */
[C---:B----4-:R-:W-:Y:S01]  /*17020*/  IMAD.SHL.U32 R0, R6.reuse, 0x8, RZ ;  /* 0x0000000806007824 */ /* 0x050fe200078e00ff */
[----:B------:R-:W-:Y:S01]  /*17030*/  LOP3.LUT R4, R6, 0x7f, RZ, 0xc0, !PT ;  /* 0x0000007f06047812 */ /* 0x000fe200078ec0ff */
[----:B------:R-:W-:Y:S01]  /*17040*/  UMOV UR4, 0x400 ;  /* 0x0000040000047882 */ /* 0x000fe20000000000 */
[----:B------:R-:W-:Y:S01]  /*17050*/  BSSY B8, `(.L_x_3242) ;  /* 0x00007b1000087945 */ /* 0x000fe20003800000 */
[----:B------:R-:W-:Y:S01]  /*17060*/  ULDC UR37, c[0x0][0xc] ;  /* 0x0000030000257ab9 */ /* 0x000fe20000000800 */
[----:B------:R-:W-:Y:S01]  /*17070*/  LOP3.LUT R3, R0, 0x1f8, RZ, 0xc0, !PT ;  /* 0x000001f800037812 */ /* 0x000fe200078ec0ff */
[----:B01----:R-:W-:Y:S01]  /*17080*/  IMAD.SHL.U32 R2, R4, 0x8, RZ ;  /* 0x0000000804027824 */ /* 0x003fe200078e00ff */
[----:B------:R-:W-:Y:S01]  /*17090*/  LOP3.LUT R0, R0, 0x38, RZ, 0xc0, !PT ;  /* 0x0000003800007812 */ /* 0x000fe200078ec0ff */
[----:B------:R-:W-:Y:S01]  /*170a0*/  ULDC.64 UR40, c[0x0][0x198] ;  /* 0x0000660000287ab9 */ /* 0x000fe20000000a00 */
[----:B------:R-:W-:Y:S01]  /*170b0*/  LOP3.LUT R3, R3, 0x38, R6, 0x78, !PT ;  /* 0x0000003803037812 */ /* 0x000fe200078e7806 */
[----:B------:R-:W-:-:S03]  /*170c0*/  IMAD.SHL.U32 R6, R6, 0x10, RZ ;  /* 0x0000001006067824 */ /* 0x000fc600078e00ff */
[----:B------:R-:W-:Y:S02]  /*170d0*/  LOP3.LUT R2, R3, 0x200, R2, 0xf8, !PT ;  /* 0x0000020003027812 */ /* 0x000fe400078ef802 */
[----:B------:R-:W-:-:S04]  /*170e0*/  SHF.R.U32.HI R3, RZ, 0x3, R4 ;  /* 0x00000003ff037819 */ /* 0x000fc80000011604 */
[----:B------:R-:W-:Y:S02]  /*170f0*/  LOP3.LUT R4, R3, 0x70, R6, 0xf8, !PT ;  /* 0x0000007003047812 */ /* 0x000fe400078ef806 */
[C---:B------:R-:W-:Y:S01]  /*17100*/  LOP3.LUT R4, R0.reuse, 0x40, RZ, 0xfc, !PT ;  /* 0x0000004000047812 */ /* 0x040fe200078efcff */
[----:B--2---:R-:W-:Y:S01]  /*17110*/  ULEA UR4, UR5, UR4, 0x18 ;  /* 0x0000000405047291 */ /* 0x004fe2000f8ec03f */
[----:B------:R-:W-:-:S05]  /*17120*/  LOP3.LUT R4, R0, 0x100, RZ, 0xfc, !PT ;  /* 0x0000010000047812 */ /* 0x000fca00078efcff */
[----:B------:R-:W-:-:S04]  /*17130*/  IMAD.U32 R19, RZ, RZ, UR4 ;  /* 0x00000004ff137e24 */ /* 0x000fc8000f8e00ff */
[----:B------:R-:W-:Y:S02]  /*17140*/  IMAD R3, R2, 0x2, R19 ;  /* 0x0000000202037824 */ /* 0x000fe400078e0213 */
[----:B------:R-:W-:-:S03]  /*17150*/  IMAD.MOV.U32 R2, RZ, RZ, 0x1 ;  /* 0x00000001ff027424 */ /* 0x000fc600078e00ff */
        /* <DEDUP_REMOVED lines=9> */
.L_x_3376:
[----:B--23--:R-:W2:Y:S01]  /*171f0*/  LDL R9, [R1+0xc] ;  /* 0x00000c0001097983 */ /* 0x00cea20000100800 */
[----:B------:R-:W-:Y:S05]  /*17200*/  YIELD ;  /* 0x0000000000007946 */ /* 0x000fea0003800000 */
[----:B------:R-:W-:Y:S01]  /*17210*/  ULDC.64 UR4, c[0x0][0xb20] ;  /* 0x0002c80000047ab9 */ /* 0x000fe20000000a00 */
[----:B------:R-:W-:Y:S01]  /*17220*/  IMAD.MOV.U32 R0, RZ, RZ, RZ ;  /* 0x000000ffff007224 */ /* 0x000fe200078e00ff */
[----:B------:R-:W-:Y:S01]  /*17230*/  ISETP.NE.U32.AND P0, PT, RZ, UR4, PT ;  /* 0x00000004ff007c0c */ /* 0x000fe2000bf05070 */
[----:B01----:R-:W0:Y:S01]  /*17240*/  LDC.64 R4, c[0x0][0xaf8] ;  /* 0x0002be00ff047b82 */ /* 0x003e220000000a00 */
        /* <DEDUP_REMOVED lines=41> */
.L_x_3243:
        /* <DEDUP_REMOVED lines=16> */
.L_x_3244:
[----:B------:R-:W-:Y:S05]  /*175e0*/  @!P1 BRA `(.L_x_3245) ;  /* 0x00000000000c9947 */ /* 0x000fea0003800000 */
[----:B------:R-:W3:Y:S04]  /*175f0*/  LDG.E R6, desc[UR38][R2.64] ;  /* 0x0000002602067981 */ /* 0x000ee8000c1e1900 */
[----:B------:R-:W3:Y:S02]  /*17600*/  LDG.E R2, desc[UR38][R2.64+0x4] ;  /* 0x0000042602027981 */ /* 0x000ee4000c1e1900 */
[----:B---3--:R-:W-:-:S07]  /*17610*/  IMAD.IADD R6, R2, 0x1, -R6 ;  /* 0x0000000102067824 */ /* 0x008fce00078e0a06 */
.L_x_3245:
        /* <DEDUP_REMOVED lines=34> */
.L_x_3248:
[----:B------:R-:W-:-:S13]  /*17840*/  ISETP.NE.AND P0, PT, R3, 0x1, PT ;  /* 0x000000010300780c */ /* 0x000fda0003f05270 */
[----:B------:R-:W2:Y:S02]  /*17850*/  @P0 LDC.64 R4, c[0x0][0xae0] ;  /* 0x0002b800ff040b82 */ /* 0x000ea40000000a00 */
[----:B--2---:R-:W-:-:S05]  /*17860*/  @P0 IMAD.HI.U32 R4, R8, R4, RZ ;  /* 0x0000000408040227 */ /* 0x004fca00078e00ff */
[----:B------:R-:W-:-:S07]  /*17870*/  @P0 SHF.R.U32.HI R8, RZ, R5, R4 ;  /* 0x00000005ff080219 */ /* 0x000fce0000011604 */
.L_x_3249:
[----:B------:R-:W-:Y:S05]  /*17880*/  BSYNC B0 ;  /* 0x0000000000007941 */ /* 0x000fea0003800000 */
.L_x_3247:
[----:B------:R-:W-:-:S05]  /*17890*/  IMAD R8, R8, R3, R3 ;  /* 0x0000000308087224 */ /* 0x000fca00078e0203 */
[----:B------:R-:W-:-:S07]  /*178a0*/  VIMNMX R2, R2, R8, PT ;  /* 0x0000000802027248 */ /* 0x000fce0003fe0100 */
.L_x_3246:
        /* <DEDUP_REMOVED lines=25> */
.L_x_3252:
[----:B------:R-:W-:-:S13]  /*17a40*/  ISETP.NE.AND P0, PT, R3, 0x1, PT ;  /* 0x000000010300780c */ /* 0x000fda0003f05270 */
[----:B--2---:R-:W2:Y:S02]  /*17a50*/  @P0 LDC.64 R4, c[0x0][0xae0] ;  /* 0x0002b800ff040b82 */ /* 0x004ea40000000a00 */
[----:B--2---:R-:W-:-:S05]  /*17a60*/  @P0 IMAD.HI.U32 R4, R6, R4, RZ ;  /* 0x0000000406040227 */ /* 0x004fca00078e00ff */
[----:B------:R-:W-:-:S07]  /*17a70*/  @P0 SHF.R.U32.HI R6, RZ, R5, R4 ;  /* 0x00000005ff060219 */ /* 0x000fce0000011604 */
.L_x_3253:
[----:B------:R-:W-:Y:S05]  /*17a80*/  BSYNC B0 ;  /* 0x0000000000007941 */ /* 0x000fea0003800000 */
.L_x_3251:
[----:B------:R-:W-:-:S05]  /*17a90*/  IMAD R3, R6, R3, RZ ;  /* 0x0000000306037224 */ /* 0x000fca00078e02ff */
[----:B------:R-:W-:-:S07]  /*17aa0*/  VIMNMX R2, R2, R3, !PT ;  /* 0x0000000302027248 */ /* 0x000fce0007fe0100 */
.L_x_3250:
        /* <DEDUP_REMOVED lines=44> */
.L_x_3255:
[----:B------:R-:W-:Y:S05]  /*17d70*/  BSYNC B0 ;  /* 0x0000000000007941 */ /* 0x000fea0003800000 */
.L_x_3254:
        /* <DEDUP_REMOVED lines=12> */
[----:B------:R-:W3:Y:S01]  /*17e40*/  S2R R2, SR_LANEID ;  /* 0x0000000000027919 */ /* 0x000ee20000000000 */
[----:B------:R-:W-:Y:S02]  /*17e50*/  VOTEU.ANY UR4, UPT, PT ;  /* 0x0000000000047886 */ /* 0x000fe400038e0100 */
[----:B------:R-:W3:Y:S08]  /*17e60*/  FLO.U32 R0, UR4 ;  /* 0x0000000400007d00 */ /* 0x000ef000080e0000 */
[----:B-1----:R-:W1:Y:S01]  /*17e70*/  POPC R4, UR4 ;  /* 0x0000000400047d09 */ /* 0x002e620008000000 */
[----:B---3--:R-:W-:-:S02]  /*17e80*/  ISETP.EQ.U32.AND P0, PT, R0, R2, PT ;  /* 0x000000020000720c */ /* 0x008fc40003f02070 */
[----:B------:R-:W1:Y:S11]  /*17e90*/  LDC.64 R2, c[0x0][0xd60] ;  /* 0x00035800ff027b82 */ /* 0x000e760000000a00 */
[----:B-1----:R-:W3:Y:S04]  /*17ea0*/  @P0 ATOMG.E.ADD.STRONG.GPU PT, R2, desc[UR38][R2.64], R4 ;  /* 0x00000004020209a8 */ /* 0x002ee800081ee1e6 */
[----:B---3--:R1:W3:Y:S02]  /*17eb0*/  SHFL.IDX PT, R2, R2, R0, 0x1f ;  /* 0x00001f0002027589 */ /* 0x0082e400000e0000 */
[----:B-1----:R-:W1:Y:S02]  /*17ec0*/  S2R R0, SR_LTMASK ;  /* 0x0000000000007919 */ /* 0x002e640000003900 */
[----:B-1----:R-:W-:-:S06]  /*17ed0*/  LOP3.LUT R0, R0, UR4, RZ, 0xc0, !PT ;  /* 0x0000000400007c12 */ /* 0x002fcc000f8ec0ff */
[----:B------:R-:W3:Y:S02]  /*17ee0*/  POPC R0, R0 ;  /* 0x0000000000007309 */ /* 0x000ee40000000000 */
[----:B---3--:R-:W-:-:S05]  /*17ef0*/  IADD3 R0, R2, UR37, R0 ;  /* 0x0000002502007c10 */ /* 0x008fca000fffe000 */
[----:B------:R4:W-:Y:S01]  /*17f00*/  STL [R1], R0 ;  /* 0x0000000001007387 */ /* 0x0009e20000100800 */
[----:B------:R-:W-:Y:S05]  /*17f10*/  BRA `(.L_x_3258) ;  /* 0x0000005800987947 */ /* 0x000fea0003800000 */
.L_x_3257:
        /* <DEDUP_REMOVED lines=20> */
.L_x_3260:
[----:B------:R-:W-:Y:S05]  /*18060*/  BSYNC B6 ;  /* 0x0000000000067941 */ /* 0x000fea0003800000 */
.L_x_3259:
        /* <DEDUP_REMOVED lines=20> */
.L_x_3263:
        /* <DEDUP_REMOVED lines=15> */
.L_x_3262:
[----:B------:R-:W-:Y:S05]  /*182a0*/  BSYNC B6 ;  /* 0x0000000000067941 */ /* 0x000fea0003800000 */
.L_x_3261:
        /* <DEDUP_REMOVED lines=24> */
.L_x_3393:
        /* <DEDUP_REMOVED lines=9> */
.L_x_3396:
        /* <DEDUP_REMOVED lines=24> */
.L_x_3267:
[----:B------:R-:W4:Y:S04]  /*18640*/  LDL R0, [R1+0x10] ;  /* 0x0000100001007983 */ /* 0x000f280000100800 */
[----:B---3--:R-:W3:Y:S01]  /*18650*/  LDL R2, [R1+0x18] ;  /* 0x0000180001027983 */ /* 0x008ee20000100800 */
[----:B----4-:R-:W-:Y:S01]  /*18660*/  IMAD R0, R0, 0x8, R19 ;  /* 0x0000000800007824 */ /* 0x010fe200078e0213 */
[----:B---3--:R-:W-:-:S04]  /*18670*/  SHF.L.U32 R2, R2, 0x1f, RZ ;  /* 0x0000001f02027819 */ /* 0x008fc800000006ff */
[----:B------:R-:W3:Y:S02]  /*18680*/  SYNCS.PHASECHK.TRANS64.TRYWAIT P0, [R0+URZ+0x38840], R2 ;  /* 0x03884002000075a7 */ /* 0x000ee4000800017f */
[----:B---3--:R-:W-:Y:S05]  /*18690*/  @!P0 BRA `(.L_x_3268) ;  /* 0x0000006c00648947 */ /* 0x008fea0003800000 */
.L_x_3397:
        /* <DEDUP_REMOVED lines=11> */
.L_x_3269:
        /* <DEDUP_REMOVED lines=23> */
.L_x_3265:
[----:B------:R-:W3:Y:S04]  /*188c0*/  LDL R2, [R1+0xc] ;  /* 0x00000c0001027983 */ /* 0x000ee80000100800 */
        /* <DEDUP_REMOVED lines=8> */
[----:B------:R-:W-:Y:S01]  /*18950*/  BSSY B6, `(.L_x_3270) ;  /* 0x0000019000067945 */ /* 0x000fe20003800000 */
[----:B---3--:R-:W-:-:S04]  /*18960*/  SHF.R.S32.HI R0, RZ, 0x1f, R2 ;  /* 0x0000001fff007819 */ /* 0x008fc80000011402 */
[----:B-1----:R-:W-:Y:S02]  /*18970*/  SEL R4, R0, RZ, !P0 ;  /* 0x000000ff00047207 */ /* 0x002fe40004000000 */
[----:B------:R-:W-:Y:S02]  /*18980*/  SEL R0, R2, RZ, !P0 ;  /* 0x000000ff02007207 */ /* 0x000fe40004000000 */
[----:B----4-:R-:W-:Y:S01]  /*18990*/  SHF.R.S32.HI R3, RZ, 0x1f, R3 ;  /* 0x0000001fff037819 */ /* 0x010fe20000011403 */
[----:B------:R1:W-:Y:S04]  /*189a0*/  STL [R1+0x58], R4 ;  /* 0x0000580401007387 */ /* 0x0003e80000100800 */
[----:B------:R1:W-:Y:S04]  /*189b0*/  STL [R1+0x38], R0 ;  /* 0x0000380001007387 */ /* 0x0003e80000100800 */
[----:B------:R1:W-:Y:S01]  /*189c0*/  STL [R1+0x50], R3 ;  /* 0x0000500301007387 */ /* 0x0003e20000100800 */
        /* <DEDUP_REMOVED lines=17> */
.L_x_3271:
[----:B------:R-:W-:Y:S05]  /*18ae0*/  BSYNC B6 ;  /* 0x0000000000067941 */ /* 0x000fea0003800000 */
.L_x_3270:
[----:B------:R-:W3:Y:S01]  /*18af0*/  LDL R11, [R1+0x34] ;  /* 0x00003400010b7983 */ /* 0x000ee20000100800 */
[----:B0-----:R-:W0:Y:S01]  /*18b00*/  LDC R7, c[0x0][0x448] ;  /* 0x00011200ff077b82 */ /* 0x001e220000000800 */
[----:B------:R-:W-:Y:S01]  /*18b10*/  ULDC.64 UR4, c[0x0][0x298] ;  /* 0x0000a60000047ab9 */ /* 0x000fe20000000a00 */
[----:B------:R-:W-:Y:S01]  /*18b20*/  ULDC.64 UR6, c[0x0][0x280] ;  /* 0x0000a00000067ab9 */ /* 0x000fe20000000a00 */
[----:B-1----:R-:W4:Y:S04]  /*18b30*/  LDL R4, [R1+0x50] ;  /* 0x0000500001047983 */ /* 0x002f280000100800 */
[----:B------:R-:W2:Y:S04]  /*18b40*/  LDL R9, [R1+0x28] ;  /* 0x0000280001097983 */ /* 0x000ea80000100800 */
[----:B------:R-:W2:Y:S01]  /*18b50*/  LDL R8, [R1+0x58] ;  /* 0x0000580001087983 */ /* 0x000ea20000100800 */
[----:B------:R-:W1:Y:S01]  /*18b60*/  S2R R2, SR_TID.X ;  /* 0x0000000000027919 */ /* 0x000e620000002100 */
[----:B------:R-:W1:Y:S02]  /*18b70*/  S2R R0, SR_TID.X ;  /* 0x0000000000007919 */ /* 0x000e640000002100 */
[----:B------:R-:W2:Y:S01]  /*18b80*/  LDL R6, [R1+0x38] ;  /* 0x0000380001067983 */ /* 0x000ea20000100800 */
[----:B0-----:R-:W-:-:S13]  /*18b90*/  ISETP.NE.AND P0, PT, R7, 0x1, PT ;  /* 0x000000010700780c */ /* 0x001fda0003f05270 */
[----:B------:R-:W0:Y:S01]  /*18ba0*/  @P0 LDC R3, c[0x0][0x450] ;  /* 0x00011400ff030b82 */ /* 0x000e220000000800 */
[----:B-1----:R-:W-:-:S04]  /*18bb0*/  LOP3.LUT R2, R2, 0x7f, RZ, 0xc0, !PT ;  /* 0x0000007f02027812 */ /* 0x002fc800078ec0ff */
[----:B------:R-:W-:Y:S01]  /*18bc0*/  SHF.R.U32.HI R2, RZ, 0x3, R2 ;  /* 0x00000003ff027819 */ /* 0x000fe20000011602 */
[----:B------:R-:W-:-:S05]  /*18bd0*/  IMAD.SHL.U32 R0, R0, 0x10, RZ ;  /* 0x0000001000007824 */ /* 0x000fca00078e00ff */
[----:B------:R-:W-:Y:S02]  /*18be0*/  LOP3.LUT R0, R2, 0x70, R0, 0xf8, !PT ;  /* 0x0000007002007812 */ /* 0x000fe400078ef800 */
[----:B------:R-:W1:Y:S03]  /*18bf0*/  @P0 LDC R2, c[0x0][0x44c] ;  /* 0x00011300ff020b82 */ /* 0x000e660000000800 */
[----:B---3--:R-:W-:-:S04]  /*18c00*/  IMAD.IADD R5, R0, 0x1, R11 ;  /* 0x0000000100057824 */ /* 0x008fc800078e020b */
[----:B-1----:R-:W-:-:S04]  /*18c10*/  @P0 IMAD.HI.U32 R2, R5, R2, RZ ;  /* 0x0000000205020227 */ /* 0x002fc800078e00ff */
[----:B------:R-:W-:Y:S01]  /*18c20*/  IMAD.MOV.U32 R0, RZ, RZ, R5 ;  /* 0x000000ffff007224 */ /* 0x000fe200078e0005 */
[----:B0-----:R-:W-:Y:S01]  /*18c30*/  @P0 SHF.R.U32.HI R0, RZ, R3, R2 ;  /* 0x00000003ff000219 */ /* 0x001fe20000011602 */
[----:B----4-:R-:W-:-:S04]  /*18c40*/  IMAD R2, R4, UR4, RZ ;  /* 0x0000000404027c24 */ /* 0x010fc8000f8e02ff */
[C---:B--2---:R-:W-:Y:S02]  /*18c50*/  IMAD R4, R9.reuse, UR5, R2 ;  /* 0x0000000509047c24 */ /* 0x044fe4000f8e0202 */
        /* <DEDUP_REMOVED lines=14> */
[----:B------:R-:W-:Y:S01]  /*18d40*/  SHF.R.S32.HI R4, RZ, 0x1f, R0 ;  /* 0x0000001fff047819 */ /* 0x000fe20000011400 */
[----:B------:R-:W3:Y:S04]  /*18d50*/  S2R R10, SR_TID.X ;  /* 0x00000000000a7919 */ /* 0x000ee80000002100 */
        /* <DEDUP_REMOVED lines=17> */
[----:B------:R-:W-:Y:S01]  /*18e70*/  UMOV UR4, 0xffffffff ;  /* 0xffffffff00047882 */ /* 0x000fe20000000000 */
[----:B---3--:R-:W-:Y:S02]  /*18e80*/  LOP3.LUT R10, R10, 0x7f, RZ, 0xc0, !PT ;  /* 0x0000007f0a0a7812 */ /* 0x008fe400078ec0ff */
[----:B------:R-:W-:Y:S02]  /*18e90*/  LEA.HI.X R2, R4, UR7, R0, 0x1, P1 ;  /* 0x0000000704027c11 */ /* 0x000fe400088f0c00 */
[----:B------:R-:W-:Y:S01]  /*18ea0*/  SHF.R.U32.HI R10, RZ, 0x3, R10 ;  /* 0x00000003ff0a7819 */ /* 0x000fe2000001160a */
[----:B-1----:R-:W-:Y:S06]  /*18eb0*/  BRA.DIV UR4, `(.L_x_3272) ;  /* 0x0000006604707947 */ /* 0x002fec000b800000 */
[----:B------:R-:W2:Y:S04]  /*18ec0*/  LDL R11, [R1+0x30] ;  /* 0x00003000010b7983 */ /* 0x000ea80000100800 */
[----:B------:R-:W3:Y:S04]  /*18ed0*/  LDL.LU R6, [R1+0x34] ;  /* 0x0000340001067983 */ /* 0x000ee80000300800 */
[----:B------:R-:W0:Y:S04]  /*18ee0*/  SHFL.IDX PT, R5, R3, RZ, 0x181f ;  /* 0x00181fff03057589 */ /* 0x000e2800000e0000 */
[----:B------:R-:W1:Y:S01]  /*18ef0*/  SHFL.IDX PT, R4, R2, RZ, 0x181f ;  /* 0x00181fff02047589 */ /* 0x000e6200000e0000 */
[----:B--2---:R-:W-:-:S02]  /*18f00*/  IMAD R0, R11, R7, RZ ;  /* 0x000000070b007224 */ /* 0x004fc400078e02ff */
[----:B---3--:R-:W-:Y:S02]  /*18f10*/  IMAD.IADD R10, R10, 0x1, R6 ;  /* 0x000000010a0a7824 */ /* 0x008fe400078e0206 */
[----:B------:R-:W-:Y:S02]  /*18f20*/  SHFL.IDX PT, R6, R2, 0x1, 0x181f ;  /* 0x00381f0002067f89 */ /* 0x000fe400000e0000 */
[C---:B------:R-:W-:Y:S01]  /*18f30*/  VIADD R7, R10.reuse, 0x10 ;  /* 0x000000100a077836 */ /* 0x040fe20000000000 */
[----:B------:R-:W-:Y:S01]  /*18f40*/  ISETP.GE.AND P1, PT, R10, R0, PT ;  /* 0x000000000a00720c */ /* 0x000fe20003f26270 */
[----:B------:R-:W-:Y:S04]  /*18f50*/  STL [R1+0x34], R10 ;  /* 0x0000340a01007387 */ /* 0x000fe80000100800 */
[----:B------:R2:W-:Y:S08]  /*18f60*/  STL [R1+0x48], R7 ;  /* 0x0000480701007387 */ /* 0x0005f00000100800 */
[----:B0-----:R-:W-:-:S05]  /*18f70*/  @!P1 LEA R5, P2, R9, R5, 0x1 ;  /* 0x0000000509059211 */ /* 0x001fca00078408ff */
[----:B-1----:R-:W-:-:S05]  /*18f80*/  @!P1 IMAD.X R4, RZ, RZ, R4, P2 ;  /* 0x000000ffff049224 */ /* 0x002fca00010e0604 */
[----:B------:R-:W-:-:S04]  /*18f90*/  @!P1 LOP3.LUT R5, R5, R4, RZ, 0x3c, !PT ;  /* 0x0000000405059212 */ /* 0x000fc800078e3cff */
[----:B------:R-:W-:-:S04]  /*18fa0*/  @!P1 LOP3.LUT R4, R5, R4, RZ, 0x3c, !PT ;  /* 0x0000000405049212 */ /* 0x000fc800078e3cff */
[----:B------:R-:W-:-:S05]  /*18fb0*/  @!P1 LOP3.LUT R5, R5, R4, RZ, 0x3c, !PT ;  /* 0x0000000405059212 */ /* 0x000fca00078e3cff */
[----:B-----5:R0:W-:Y:S01]  /*18fc0*/  @!P1 LDGSTS.E.BYPASS.LTC128B.128 [R8+0x20400], desc[UR38][R4.64], !P0 ;  /* 0x2040000004089fae */ /* 0x0201e2000c101d66 */
[----:B------:R-:W-:Y:S01]  /*18fd0*/  ISETP.GE.AND P1, PT, R7, R0, PT ;  /* 0x000000000700720c */ /* 0x000fe20003f26270 */
[----:B--2---:R-:W-:-:S05]  /*18fe0*/  VIADD R7, R10, 0x20 ;  /* 0x000000200a077836 */ /* 0x004fca0000000000 */
[----:B------:R-:W-:Y:S04]  /*18ff0*/  STL [R1+0x5c], R7 ;  /* 0x00005c0701007387 */ /* 0x000fe80000100800 */
[----:B0-----:R-:W0:Y:S03]  /*19000*/  SHFL.IDX PT, R4, R3, 0x1, 0x181f ;  /* 0x00381f0003047f89 */ /* 0x001e2600000e0000 */
[----:B0-----:R-:W-:-:S05]  /*19010*/  @!P1 LEA R5, P2, R9, R4, 0x1 ;  /* 0x0000000409059211 */ /* 0x001fca00078408ff */
[----:B------:R-:W-:Y:S02]  /*19020*/  @!P1 IMAD.X R4, RZ, RZ, R6, P2 ;  /* 0x000000ffff049224 */ /* 0x000fe400010e0606 */
[----:B------:R-:W-:Y:S03]  /*19030*/  SHFL.IDX PT, R6, R2, 0x2, 0x181f ;  /* 0x00581f0002067f89 */ /* 0x000fe600000e0000 */
[----:B------:R-:W-:-:S04]  /*19040*/  @!P1 LOP3.LUT R5, R5, R4, RZ, 0x3c, !PT ;  /* 0x0000000405059212 */ /* 0x000fc800078e3cff */
[----:B------:R-:W-:-:S04]  /*19050*/  @!P1 LOP3.LUT R4, R5, R4, RZ, 0x3c, !PT ;  /* 0x0000000405049212 */ /* 0x000fc800078e3cff */
[----:B------:R-:W-:-:S05]  /*19060*/  @!P1 LOP3.LUT R5, R5, R4, RZ, 0x3c, !PT ;  /* 0x0000000405059212 */ /* 0x000fca00078e3cff */
[----:B------:R0:W-:Y:S01]  /*19070*/  @!P1 LDGSTS.E.BYPASS.LTC128B.128 [R8+0x20c00], desc[UR38][R4.64], !P0 ;  /* 0x20c0000004089fae */ /* 0x0001e2000c101d66 */
[----:B------:R-:W-:-:S03]  /*19080*/  ISETP.GE.AND P1, PT, R7, R0, PT ;  /* 0x000000000700720c */ /* 0x000fc60003f26270 */
[----:B0-----:R-:W0:Y:S04]  /*19090*/  SHFL.IDX PT, R4, R3, 0x2, 0x181f ;  /* 0x00581f0003047f89 */ /* 0x001e2800000e0000 */
[----:B------:R-:W1:Y:S06]  /*190a0*/  SHFL.IDX PT, R3, R3, 0x3, 0x181f ;  /* 0x00781f0003037f89 */ /* 0x000e6c00000e0000 */
[----:B0-----:R-:W-:-:S05]  /*190b0*/  @!P1 LEA R5, P2, R9, R4, 0x1 ;  /* 0x0000000409059211 */ /* 0x001fca00078408ff */
[----:B------:R-:W-:-:S05]  /*190c0*/  @!P1 IMAD.X R4, RZ, RZ, R6, P2 ;  /* 0x000000ffff049224 */ /* 0x000fca00010e0606 */
[----:B------:R-:W-:-:S04]  /*190d0*/  @!P1 LOP3.LUT R5, R5, R4, RZ, 0x3c, !PT ;  /* 0x0000000405059212 */ /* 0x000fc800078e3cff */
[----:B------:R-:W-:-:S04]  /*190e0*/  @!P1 LOP3.LUT R4, R5, R4, RZ, 0x3c, !PT ;  /* 0x0000000405049212 */ /* 0x000fc800078e3cff */
[----:B------:R-:W-:-:S05]  /*190f0*/  @!P1 LOP3.LUT R5, R5, R4, RZ, 0x3c, !PT ;  /* 0x0000000405059212 */ /* 0x000fca00078e3cff */
[----:B------:R0:W-:Y:S04]  /*19100*/  @!P1 LDGSTS.E.BYPASS.LTC128B.128 [R8+0x21400], desc[UR38][R4.64], !P0 ;  /* 0x2140000004089fae */ /* 0x0001e8000c101d66 */
[----:B01----:R0:W2:Y:S02]  /*19110*/  SHFL.IDX PT, R4, R2, 0x3, 0x181f ;  /* 0x00781f0002047f89 */ /* 0x0030a400000e0000 */
.L_x_3406:
[----:B0-----:R-:W3:Y:S02]  /*19120*/  LDL R2, [R1+0x34] ;  /* 0x0000340001027983 */ /* 0x001ee40000100800 */
[----:B---3--:R-:W-:-:S05]  /*19130*/  VIADD R2, R2, 0x30 ;  /* 0x0000003002027836 */ /* 0x008fca0000000000 */
[----:B------:R-:W-:Y:S01]  /*19140*/  ISETP.GE.AND P1, PT, R2, R0, PT ;  /* 0x000000000200720c */ /* 0x000fe20003f26270 */
[----:B------:R0:W-:-:S12]  /*19150*/  STL [R1+0x60], R2 ;  /* 0x0000600201007387 */ /* 0x0001d80000100800 */
[----:B0-----:R-:W-:-:S05]  /*19160*/  @!P1 LEA R2, P2, R9, R3, 0x1 ;  /* 0x0000000309029211 */ /* 0x001fca00078408ff */
[----:B--2---:R-:W-:-:S05]  /*19170*/  @!P1 IMAD.X R3, RZ, RZ, R4, P2 ;  /* 0x000000ffff039224 */ /* 0x004fca00010e0604 */
[----:B------:R-:W-:Y:S01]  /*19180*/  @!PT LDS RZ, [RZ] ;  /* 0x00000000fffff984 */ /* 0x000fe20000000800 */
[----:B------:R-:W-:Y:S01]  /*19190*/  @!PT LDS RZ, [RZ] ;  /* 0x00000000fffff984 */ /* 0x000fe20000000800 */
[----:B------:R-:W-:Y:S01]  /*191a0*/  @!PT LDS RZ, [RZ] ;  /* 0x00000000fffff984 */ /* 0x000fe20000000800 */
[----:B------:R0:W-:Y:S01]  /*191b0*/  @!P1 LDGSTS.E.BYPASS.LTC128B.128 [R8+0x21c00], desc[UR38][R2.64], !P0 ;  /* 0x21c0000002089fae */ /* 0x0001e2000c101d66 */
[----:B------:R-:W-:Y:S01]  /*191c0*/  PLOP3.LUT P0, PT, PT, PT, PT, 0x80, 0x0 ;  /* 0x000000000000781c */ /* 0x000fe20003f0f070 */
[----:B------:R-:W-:-:S12]  /*191d0*/  NOP ;  /* 0x0000000000007918 */ /* 0x000fd80000000000 */
.L_x_3273:
        /* <DEDUP_REMOVED lines=37> */
.L_x_3275:
[----:B------:R-:W-:Y:S05]  /*19430*/  BSYNC B6 ;  /* 0x0000000000067941 */ /* 0x000fea0003800000 */
.L_x_3274:
        /* <DEDUP_REMOVED lines=122> */
[C---:B------:R-:W-:Y:S02]  /*19be0*/  @!P2 LOP3.LUT R2, R3.reuse, R2, RZ, 0x3c, !PT ;  /* 0x000000020302a212 */ /* 0x040fe400078e3cff */
[C---:B------:R-:W-:Y:S02]  /*19bf0*/  LOP3.LUT P6, RZ, R18.reuse, 0x4, RZ, 0xc0, !PT ;  /* 0x0000000412ff7812 */ /* 0x040fe400078cc0ff */
        /* <DEDUP_REMOVED lines=59> */
.L_x_3416:
        /* <DEDUP_REMOVED lines=30> */
.L_x_3278:
[----:B------:R-:W-:Y:S05]  /*1a190*/  BSYNC B0 ;  /* 0x0000000000007941 */ /* 0x000fea0003800000 */
.L_x_3277:
[----:B------:R-:W-:Y:S01]  /*1a1a0*/  NOP ;  /* 0x0000000000007918 */ /* 0x000fe20000000000 */
[----:B------:R-:W-:-:S13]  /*1a1b0*/  PLOP3.LUT P0, PT, PT, PT, PT, 0x80, 0x0 ;  /* 0x000000000000781c */ /* 0x000fda0003f0f070 */
.L_x_3279:
        /* <DEDUP_REMOVED lines=18> */
.L_x_3417:
[----:B------:R-:W-:Y:S05]  /*1a2e0*/  BSYNC B0 ;  /* 0x0000000000007941 */ /* 0x000fea0003800000 */
.L_x_3280:
        /* <DEDUP_REMOVED lines=13> */
.L_x_3418:
[----:B------:R-:W-:Y:S05]  /*1a3c0*/  BSYNC B1 ;  /* 0x0000000000017941 */ /* 0x000fea0003800000 */
.L_x_3284:
        /* <DEDUP_REMOVED lines=9> */
.L_x_3287:
[----:B------:R-:W-:Y:S05]  /*1a460*/  BSYNC B1 ;  /* 0x0000000000017941 */ /* 0x000fea0003800000 */
.L_x_3286:
        /* <DEDUP_REMOVED lines=13> */
.L_x_3288:
        /* <DEDUP_REMOVED lines=15> */
.L_x_3289:
        /* <DEDUP_REMOVED lines=15> */
.L_x_3290:
        /* <DEDUP_REMOVED lines=15> */
.L_x_3291:
        /* <DEDUP_REMOVED lines=15> */
.L_x_3292:
        /* <DEDUP_REMOVED lines=15> */
.L_x_3293:
        /* <DEDUP_REMOVED lines=15> */
.L_x_3294:
        /* <DEDUP_REMOVED lines=15> */
.L_x_3295:
        /* <DEDUP_REMOVED lines=10> */
.L_x_3283:
[----:B------:R-:W-:Y:S05]  /*1ac70*/  BSYNC B0 ;  /* 0x0000000000007941 */ /* 0x000fea0003800000 */
.L_x_3282:
        /* <DEDUP_REMOVED lines=61> */
.L_x_3302:
        /* <DEDUP_REMOVED lines=8> */
.L_x_3419:
[----:B------:R-:W-:Y:S05]  /*1b0d0*/  BSYNC B3 ;  /* 0x0000000000037941 */ /* 0x000fea0003800000 */
.L_x_3303:
        /* <DEDUP_REMOVED lines=9> */
.L_x_3306:
[----:B------:R-:W-:Y:S05]  /*1b170*/  BSYNC B3 ;  /* 0x0000000000037941 */ /* 0x000fea0003800000 */
.L_x_3305:
        /* <DEDUP_REMOVED lines=13> */
.L_x_3307:
        /* <DEDUP_REMOVED lines=13> */
.L_x_3420:
[----:B------:R-:W-:Y:S05]  /*1b320*/  BSYNC B3 ;  /* 0x0000000000037941 */ /* 0x000fea0003800000 */
.L_x_3308:
        /* <DEDUP_REMOVED lines=11> */
.L_x_3311:
[----:B------:R-:W-:Y:S05]  /*1b3e0*/  BSYNC B3 ;  /* 0x0000000000037941 */ /* 0x000fea0003800000 */
.L_x_3310:
        /* <DEDUP_REMOVED lines=10> */
.L_x_3312:
        /* <DEDUP_REMOVED lines=15> */
.L_x_3313:
        /* <DEDUP_REMOVED lines=15> */
.L_x_3314:
        /* <DEDUP_REMOVED lines=15> */
.L_x_3315:
        /* <DEDUP_REMOVED lines=15> */
.L_x_3316:
        /* <DEDUP_REMOVED lines=15> */
.L_x_3317:
        /* <DEDUP_REMOVED lines=15> */
.L_x_3318:
        /* <DEDUP_REMOVED lines=15> */
.L_x_3319:
        /* <DEDUP_REMOVED lines=10> */
.L_x_3301:
[----:B------:R-:W-:Y:S05]  /*1bbc0*/  BSYNC B1 ;  /* 0x0000000000017941 */ /* 0x000fea0003800000 */
.L_x_3300:
[----:B------:R-:W2:Y:S02]  /*1bbd0*/  LDL.LU R5, [R1+0x3c] ;  /* 0x00003c0001057983 */ /* 0x000ea40000300800 */
[----:B--2---:R-:W-:-:S07]  /*1bbe0*/  VIADD R0, R5, 0xfffffffd ;  /* 0xfffffffd05007836 */ /* 0x004fce0000000000 */
.L_x_3299:
[----:B------:R-:W-:Y:S05]  /*1bbf0*/  BSYNC B2 ;  /* 0x0000000000027941 */ /* 0x000fea0003800000 */
.L_x_3298:
[----:B------:R-:W-:-:S05]  /*1bc00*/  VIADD R8, R8, 0xfffffffe ;  /* 0xfffffffe08087836 */ /* 0x000fca0000000000 */
[----:B------:R-:W-:-:S13]  /*1bc10*/  ISETP.NE.AND P0, PT, R8, R4, PT ;  /* 0x000000040800720c */ /* 0x000fda0003f05270 */
[----:B------:R-:W-:Y:S05]  /*1bc20*/  @!P0 BRA `(.L_x_3297) ;  /* 0x0000001800e08947 */ /* 0x000fea0003800000 */
.L_x_3360:
        /* <DEDUP_REMOVED lines=35> */
.L_x_3322:
        /* <DEDUP_REMOVED lines=8> */
.L_x_3421:
[----:B------:R-:W-:Y:S05]  /*1bee0*/  BSYNC B2 ;  /* 0x0000000000027941 */ /* 0x000fea0003800000 */
.L_x_3323:
        /* <DEDUP_REMOVED lines=9> */
.L_x_3326:
[----:B------:R-:W-:Y:S05]  /*1bf80*/  BSYNC B2 ;  /* 0x0000000000027941 */ /* 0x000fea0003800000 */
.L_x_3325:
        /* <DEDUP_REMOVED lines=12> */
.L_x_3327:
        /* <DEDUP_REMOVED lines=13> */
.L_x_3422:
[----:B------:R-:W-:Y:S05]  /*1c120*/  BSYNC B2 ;  /* 0x0000000000027941 */ /* 0x000fea0003800000 */
.L_x_3328:
        /* <DEDUP_REMOVED lines=11> */
.L_x_3331:
[----:B------:R-:W-:Y:S05]  /*1c1e0*/  BSYNC B2 ;  /* 0x0000000000027941 */ /* 0x000fea0003800000 */
.L_x_3330:
        /* <DEDUP_REMOVED lines=9> */
.L_x_3332:
        /* <DEDUP_REMOVED lines=15> */
.L_x_3333:
        /* <DEDUP_REMOVED lines=15> */
.L_x_3334:
        /* <DEDUP_REMOVED lines=15> */
.L_x_3335:
        /* <DEDUP_REMOVED lines=15> */
.L_x_3336:
        /* <DEDUP_REMOVED lines=15> */
.L_x_3337:
        /* <DEDUP_REMOVED lines=15> */
.L_x_3338:
        /* <DEDUP_REMOVED lines=15> */
.L_x_3339:
        /* <DEDUP_REMOVED lines=10> */
.L_x_3321:
[----:B------:R-:W-:Y:S05]  /*1c9b0*/  BSYNC B1 ;  /* 0x0000000000017941 */ /* 0x000fea0003800000 */
.L_x_3320:
        /* <DEDUP_REMOVED lines=35> */
.L_x_3342:
        /* <DEDUP_REMOVED lines=8> */
.L_x_3423:
[----:B------:R-:W-:Y:S05]  /*1cc70*/  BSYNC B2 ;  /* 0x0000000000027941 */ /* 0x000fea0003800000 */
.L_x_3343:
        /* <DEDUP_REMOVED lines=9> */
.L_x_3346:
[----:B------:R-:W-:Y:S05]  /*1cd10*/  BSYNC B2 ;  /* 0x0000000000027941 */ /* 0x000fea0003800000 */
.L_x_3345:
        /* <DEDUP_REMOVED lines=13> */
.L_x_3347:
        /* <DEDUP_REMOVED lines=13> */
.L_x_3424:
[----:B------:R-:W-:Y:S05]  /*1cec0*/  BSYNC B2 ;  /* 0x0000000000027941 */ /* 0x000fea0003800000 */
.L_x_3348:
        /* <DEDUP_REMOVED lines=11> */
.L_x_3351:
[----:B------:R-:W-:Y:S05]  /*1cf80*/  BSYNC B2 ;  /* 0x0000000000027941 */ /* 0x000fea0003800000 */
.L_x_3350:
        /* <DEDUP_REMOVED lines=10> */
.L_x_3352:
        /* <DEDUP_REMOVED lines=15> */
.L_x_3353:
        /* <DEDUP_REMOVED lines=15> */
.L_x_3354:
        /* <DEDUP_REMOVED lines=15> */
.L_x_3355:
        /* <DEDUP_REMOVED lines=15> */
.L_x_3356:
        /* <DEDUP_REMOVED lines=15> */
.L_x_3357:
        /* <DEDUP_REMOVED lines=15> */
.L_x_3358:
        /* <DEDUP_REMOVED lines=15> */
.L_x_3359:
        /* <DEDUP_REMOVED lines=10> */
.L_x_3341:
[----:B------:R-:W-:Y:S05]  /*1d760*/  BSYNC B1 ;  /* 0x0000000000017941 */ /* 0x000fea0003800000 */
.L_x_3340:
[----:B------:R-:W2:Y:S01]  /*1d770*/  LDL R2, [R1+0x20] ;  /* 0x0000200001027983 */ /* 0x000ea20000100800 */
[----:B------:R-:W-:Y:S01]  /*1d780*/  VIADD R0, R0, 0xfffffffe ;  /* 0xfffffffe00007836 */ /* 0x000fe20000000000 */
[----:B--2---:R-:W-:-:S13]  /*1d790*/  ISETP.GT.AND P0, PT, R6, R2, PT ;  /* 0x000000020600720c */ /* 0x004fda0003f04270 */
[----:B------:R-:W-:Y:S05]  /*1d7a0*/  @P0 BRA `(.L_x_3360) ;  /* 0xffffffe400200947 */ /* 0x000fea000383ffff */
.L_x_3297:
[----:B------:R-:W-:Y:S05]  /*1d7b0*/  BSYNC B0 ;  /* 0x0000000000007941 */ /* 0x000fea0003800000 */
.L_x_3296:
        /* <DEDUP_REMOVED lines=25> */
.L_x_3362:
[----:B------:R-:W-:Y:S05]  /*1d950*/  BSYNC B0 ;  /* 0x0000000000007941 */ /* 0x000fea0003800000 */
.L_x_3361:
[----:B------:R-:W-:-:S05]  /*1d960*/  SEL R0, R0, RZ, P0 ;  /* 0x000000ff00007207 */ /* 0x000fca0000000000 */
[----:B------:R3:W-:Y:S02]  /*1d970*/  STL [R1+0x10], R0 ;  /* 0x0000100001007387 */ /* 0x0007e40000100800 */
.L_x_3258:
[----:B------:R-:W-:Y:S05]  /*1d980*/  BSYNC B7 ;  /* 0x0000000000077941 */ /* 0x000fea0003800000 */
.L_x_3256:
        /* <DEDUP_REMOVED lines=13> */
.L_x_3363:
[----:B------:R-:W5:Y:S01]  /*1da60*/  S2R R16, SR_TID.X ;  /* 0x0000000000107919 */ /* 0x000f620000002100 */
[----:B------:R-:W-:Y:S01]  /*1da70*/  UMOV UR4, 0xffffffff ;  /* 0xffffffff00047882 */ /* 0x000fe20000000000 */
[----:B-----5:R-:W-:-:S04]  /*1da80*/  LOP3.LUT R16, R16, 0x1f, RZ, 0xc0, !PT ;  /* 0x0000001f10107812 */ /* 0x020fc800078ec0ff */
[----:B------:R-:W-:Y:S01]  /*1da90*/  ISETP.NE.AND P0, PT, R16, 0x1f, PT ;  /* 0x0000001f1000780c */ /* 0x000fe20003f05270 */
[----:B------:R-:W-:-:S12]  /*1daa0*/  BRA.DIV UR4, `(.L_x_3365) ;  /* 0x0000002e04387947 */ /* 0x000fd8000b800000 */
[----:B-1----:R-:W0:Y:S01]  /*1dab0*/  LDL.LU R3, [R1] ;  /* 0x0000000001037983 */ /* 0x002e220000300800 */
[----:B------:R-:W-:-:S03]  /*1dac0*/  ULDC UR4, c[0x0][0xd3c] ;  /* 0x00034f0000047ab9 */ /* 0x000fc60000000800 */
[----:B------:R-:W3:Y:S01]  /*1dad0*/  LDL R4, [R1+0xc] ;  /* 0x00000c0001047983 */ /* 0x000ee20000100800 */
[----:B0-----:R-:W-:Y:S02]  /*1dae0*/  IMAD.MOV.U32 R8, RZ, RZ, R3 ;  /* 0x000000ffff087224 */ /* 0x001fe400078e0003 */
[----:B---34-:R-:W-:-:S05]  /*1daf0*/  IMAD.IADD R0, R4, 0x1, R16 ;  /* 0x0000000104007824 */ /* 0x018fca00078e0210 */
        /* <DEDUP_REMOVED lines=35> */
.L_x_3434:
[----:B------:R-:W-:Y:S02]  /*1dd30*/  ULDC UR4, c[0x0][0xd38] ;  /* 0x00034e0000047ab9 */ /* 0x000fe40000000800 */
[----:B------:R-:W-:-:S04]  /*1dd40*/  IMAD.U32 R8, RZ, RZ, UR4 ;  /* 0x00000004ff087e24 */ /* 0x000fc8000f8e00ff */
[----:B-1----:R-:W-:-:S04]  /*1dd50*/  IMAD R10, R10, R8, RZ ;  /* 0x000000080a0a7224 */ /* 0x002fc800078e02ff */
[----:B------:R-:W-:-:S05]  /*1dd60*/  IMAD.IADD R4, R9, 0x1, R10 ;  /* 0x0000000109047824 */ /* 0x000fca00078e020a */
[----:B------:R-:W-:-:S13]  /*1dd70*/  ISETP.GT.AND P6, PT, R4, R0, PT ;  /* 0x000000000400720c */ /* 0x000fda0003fc4270 */
[----:B------:R-:W-:Y:S05]  /*1dd80*/  @P6 BRA `(.L_x_3366) ;  /* 0x0000000000ac6947 */ /* 0x000fea0003800000 */
.L_x_3369:
        /* <DEDUP_REMOVED lines=37> */
.L_x_3442:
[----:B------:R-:W-:Y:S02]  /*1dfe0*/  ULDC UR4, c[0x0][0xd38] ;  /* 0x00034e0000047ab9 */ /* 0x000fe40000000800 */
[----:B------:R-:W-:-:S04]  /*1dff0*/  IMAD.U32 R8, RZ, RZ, UR4 ;  /* 0x00000004ff087e24 */ /* 0x000fc8000f8e00ff */
[----:B-1----:R-:W-:-:S04]  /*1e000*/  IMAD R10, R10, R8, RZ ;  /* 0x000000080a0a7224 */ /* 0x002fc800078e02ff */
[----:B------:R-:W-:-:S05]  /*1e010*/  IMAD.IADD R4, R10, 0x1, R4 ;  /* 0x000000010a047824 */ /* 0x000fca00078e0204 */
[----:B------:R-:W-:-:S13]  /*1e020*/  ISETP.GT.AND P6, PT, R4, R0, PT ;  /* 0x000000000400720c */ /* 0x000fda0003fc4270 */
[----:B------:R-:W-:Y:S05]  /*1e030*/  @!P6 BRA `(.L_x_3369) ;  /* 0xfffffffc0054e947 */ /* 0x000fea000383ffff */
.L_x_3366:
        /* <DEDUP_REMOVED lines=12> */
.L_x_3447:
[----:B------:R-:W-:-:S13]  /*1e100*/  ISETP.NE.AND P0, PT, R3, RZ, PT ;  /* 0x000000ff0300720c */ /* 0x000fda0003f05270 */
[----:B------:R-:W-:Y:S05]  /*1e110*/  @!P0 BRA `(.L_x_3371) ;  /* 0x0000000000148947 */ /* 0x000fea0003800000 */
[----:B------:R-:W-:Y:S01]  /*1e120*/  UMOV UR4, 0xffffffff ;  /* 0xffffffff00047882 */ /* 0x000fe20000000000 */
[----:B---3--:R-:W-:Y:S02]  /*1e130*/  VIADD R9, R9, 0xffffffff ;  /* 0xffffffff09097836 */ /* 0x008fe40000000000 */
[----:B------:R-:W-:Y:S05]  /*1e140*/  BRA.DIV UR4, `(.L_x_3372) ;  /* 0x00000032042c7947 */ /* 0x000fea000b800000 */
[----:B0-----:R0:W2:Y:S02]  /*1e150*/  SHFL.IDX PT, R2, R2, R9, 0x1f ;  /* 0x00001f0902027589 */ /* 0x0010a400000e0000 */
.L_x_3450:
[----:B--2---:R-:W-:-:S07]  /*1e160*/  IMAD.MOV.U32 R6, RZ, RZ, R2 ;  /* 0x000000ffff067224 */ /* 0x004fce00078e0002 */
.L_x_3371:
[----:B0-----:R-:W-:Y:S01]  /*1e170*/  IMAD R2, R6, R8, R10 ;  /* 0x0000000806027224 */ /* 0x001fe200078e020a */
[----:B------:R-:W-:-:S03]  /*1e180*/  ISETP.NE.AND P0, PT, R7, 0x1, PT ;  /* 0x000000010700780c */ /* 0x000fc60003f05270 */
[----:B------:R-:W-:Y:S01]  /*1e190*/  IMAD.IADD R0, R0, 0x1, -R2 ;  /* 0x0000000100007824 */ /* 0x000fe200078e0a02 */
[----:B------:R0:W-:Y:S09]  /*1e1a0*/  STL [R1], R2 ;  /* 0x0000000201007387 */ /* 0x0001f20000100800 */
[----:B------:R-:W-:Y:S05]  /*1e1b0*/  @!P0 BRA `(.L_x_3373) ;  /* 0x0000000000e48947 */ /* 0x000fea0003800000 */
[----:B-1-3--:R-:W-:-:S04]  /*1e1c0*/  IABS R5, R4 ;  /* 0x0000000400057213 */ /* 0x00afc80000000000 */
[----:B0-----:R-:W0:Y:S08]  /*1e1d0*/  I2F.RP R2, R5 ;  /* 0x0000000500027306 */ /* 0x001e300000209400 */
        /* <DEDUP_REMOVED lines=55> */
.L_x_3373:
[----:B-1-3--:R-:W2:Y:S01]  /*1e550*/  LDL R5, [R1+0xc] ;  /* 0x00000c0001057983 */ /* 0x00aea20000100800 */
[----:B0-----:R-:W2:Y:S02]  /*1e560*/  LDC.64 R2, c[0x0][0xd90] ;  /* 0x00036400ff027b82 */ /* 0x001ea40000000a00 */
[----:B--2---:R-:W-:-:S05]  /*1e570*/  IMAD.WIDE R2, R5, 0x4, R2 ;  /* 0x0000000405027825 */ /* 0x004fca00078e0202 */
        /* <DEDUP_REMOVED lines=30> */
[----:B------:R-:W-:-:S04]  /*1e760*/  VIADDMNMX R6, R3, R8, R6, PT ;  /* 0x0000000803067246 */ /* 0x000fc80003800106 */
        /* <DEDUP_REMOVED lines=19> */
[----:B------:R-:W-:Y:S02]  /*1e8a0*/  LOP3.LUT R3, R0, R6, RZ, 0x3c, !PT ;  /* 0x0000000600037212 */ /* 0x000fe400078e3cff */
[----:B------:R-:W-:Y:S02]  /*1e8b0*/  IADD3 R0, R7, 0x1000000, R0 ;  /* 0x0100000007007810 */ /* 0x000fe40007ffe000 */
        /* <DEDUP_REMOVED lines=8> */
.L_x_3374:
[----:B------:R-:W-:-:S05]  /*1e940*/  LOP3.LUT R0, RZ, R0, RZ, 0x33, !PT ;  /* 0x00000000ff007212 */ /* 0x000fca00078e33ff */
[----:B------:R-:W-:-:S05]  /*1e950*/  IMAD.IADD R0, R4, 0x1, R0 ;  /* 0x0000000104007824 */ /* 0x000fca00078e0200 */
[----:B------:R2:W-:Y:S01]  /*1e960*/  STL [R1+0x4], R0 ;  /* 0x0000040001007387 */ /* 0x0005e20000100800 */
[----:B------:R-:W-:Y:S05]  /*1e970*/  BRA `(.L_x_3375) ;  /* 0x0000000000287947 */ /* 0x000fea0003800000 */
.L_x_3367:
        /* <DEDUP_REMOVED lines=10> */
.L_x_3375:
[----:B01----:R-:W3:Y:S04]  /*1ea20*/  LDL R2, [R1+0xc] ;  /* 0x00000c0001027983 */ /* 0x003ee80000100800 */
[----:B------:R-:W4:Y:S04]  /*1ea30*/  LDL R3, [R1+0x8] ;  /* 0x0000080001037983 */ /* 0x000f280000100800 */
[----:B------:R-:W5:Y:S04]  /*1ea40*/  LDL R5, [R1+0x4] ;  /* 0x0000040001057983 */ /* 0x000f680000100800 */
[----:B------:R-:W5:Y:S01]  /*1ea50*/  LDL R4, [R1] ;  /* 0x0000000001047983 */ /* 0x000f620000100800 */
[----:B--2---:R-:W0:Y:S01]  /*1ea60*/  S2R R0, SR_TID.X ;  /* 0x0000000000007919 */ /* 0x004e220000002100 */
[----:B------:R-:W-:Y:S05]  /*1ea70*/  WARPSYNC.ALL ;  /* 0x0000000000007948 */ /* 0x000fea0003800000 */
[----:B0-----:R-:W-:Y:S01]  /*1ea80*/  LOP3.LUT R0, R0, 0x1f, RZ, 0xc0, !PT ;  /* 0x0000001f00007812 */ /* 0x001fe200078ec0ff */
[----:B------:R-:W-:Y:S03]  /*1ea90*/  BAR.SYNC.DEFER_BLOCKING 0x4, 0x180 ;  /* 0x0106000000007b1d */ /* 0x000fe60000010000 */
[----:B------:R-:W-:-:S13]  /*1eaa0*/  ISETP.NE.AND P0, PT, R0, RZ, PT ;  /* 0x000000ff0000720c */ /* 0x000fda0003f05270 */
[----:B------:R-:W0:Y:S01]  /*1eab0*/  @!P0 S2R R0, SR_CgaCtaId ;  /* 0x0000000000008919 */ /* 0x000e220000008800 */
[----:B---3--:R-:W-:Y:S01]  /*1eac0*/  IMAD.MOV.U32 R7, RZ, RZ, R2 ;  /* 0x000000ffff077224 */ /* 0x008fe200078e0002 */
[----:B------:R-:W-:Y:S01]  /*1ead0*/  @!P0 MOV R2, 0x400 ;  /* 0x0000040000028802 */ /* 0x000fe20000000f00 */
[----:B----4-:R-:W-:-:S03]  /*1eae0*/  IMAD.MOV.U32 R6, RZ, RZ, R3 ;  /* 0x000000ffff067224 */ /* 0x010fc600078e0003 */
[----:B0-----:R-:W-:-:S05]  /*1eaf0*/  @!P0 LEA R19, R0, R2, 0x18 ;  /* 0x0000000200138211 */ /* 0x001fca00078ec0ff */
[----:B-----5:R0:W-:Y:S01]  /*1eb00*/  @!P0 STS.128 [R19+0x388d0], R4 ;  /* 0x0388d00413008388 */ /* 0x0201e20000000c00 */
[----:B------:R-:W-:Y:S06]  /*1eb10*/  BAR.ARV 0x5, 0x180 ;  /* 0x0146000000007b1d */ /* 0x000fec0000002000 */
.L_x_3364:
[----:B---34-:R-:W3:Y:S01]  /*1eb20*/  LDL R0, [R1+0xc] ;  /* 0x00000c0001007983 */ /* 0x018ee20000100800 */
[----:B------:R-:W-:Y:S02]  /*1eb30*/  ULDC UR4, c[0x0][0xd3c] ;  /* 0x00034f0000047ab9 */ /* 0x000fe40000000800 */
[----:B---3--:R-:W-:-:S13]  /*1eb40*/  ISETP.GE.AND P0, PT, R0, UR4, PT ;  /* 0x0000000400007c0c */ /* 0x008fda000bf06270 */
[----:B------:R-:W-:Y:S05]  /*1eb50*/  @!P0 BRA `(.L_x_3376) ;  /* 0xffffff8400a48947 */ /* 0x000fea000383ffff */
[----:B------:R-:W-:Y:S05]  /*1eb60*/  BSYNC B8 ;  /* 0x0000000000087941 */ /* 0x000fea0003800000 */
.L_x_3242:
[----:B----4-:R-:W4:Y:S01]  /*1eb70*/  LDL.LU R0, [R1+0x64] ;  /* 0x0000640001007983 */ /* 0x010f220000300800 */
[----:B------:R-:W-:Y:S01]  /*1eb80*/  BSSY B0, `(.L_x_3377) ;  /* 0x000000b000007945 */ /* 0x000fe20003800000 */
[----:B01----:R-:W0:Y:S01]  /*1eb90*/  S2R R5, SR_CgaCtaId ;  /* 0x0000000000057919 */ /* 0x003e220000008800 */
[----:B----4-:R-:W-:-:S05]  /*1eba0*/  VIADD R0, R0, 0x1 ;  /* 0x0000000100007836 */ /* 0x010fca0000000000 */
        /* <DEDUP_REMOVED lines=8> */
.L_x_3451:
[----:B------:R-:W-:Y:S05]  /*1ec30*/  BSYNC B0 ;  /* 0x0000000000007941 */ /* 0x000fea0003800000 */
.L_x_3377:
[----:B------:R-:W-:-:S03]  /*1ec40*/  UMOV UR4, 0xffffffff ;  /* 0xffffffff00047882 */ /* 0x000fc60000000000 */
[----:B------:R-:W-:Y:S05]  /*1ec50*/  BRA.DIV UR4, `(.L_x_3379) ;  /* 0x0000002604a87947 */ /* 0x000fea000b800000 */
[----:B------:R-:W1:Y:S02]  /*1ec60*/  S2R R2, SR_TID.X ;  /* 0x0000000000027919 */ /* 0x000e640000002100 */
[----:B-1----:R-:W-:-:S04]  /*1ec70*/  SHF.R.U32.HI R2, RZ, 0x5, R2 ;  /* 0x00000005ff027819 */ /* 0x002fc80000011602 */
[----:B------:R-:W-:-:S05]  /*1ec80*/  LOP3.LUT R2, R2, 0x3, RZ, 0xc0, !PT ;  /* 0x0000000302027812 */ /* 0x000fca00078ec0ff */
[----:B------:R1:W2:Y:S02]  /*1ec90*/  SHFL.IDX PT, R14, R2, RZ, 0x1f ;  /* 0x00001fff020e7589 */ /* 0x0002a400000e0000 */
.L_x_3454:
[----:B--2---:R-:W-:Y:S01]  /*1eca0*/  ISETP.NE.AND P0, PT, R14, RZ, PT ;  /* 0x000000ff0e00720c */ /* 0x004fe20003f05270 */
[----:B------:R-:W-:-:S12]  /*1ecb0*/  BSSY B0, `(.L_x_3380) ;  /* 0x0000027000007945 */ /* 0x000fd80003800000 */
[----:B------:R-:W-:Y:S05]  /*1ecc0*/  @P0 BRA `(.L_x_3381) ;  /* 0x0000000000940947 */ /* 0x000fea0003800000 */
[----:B------:R-:W-:-:S03]  /*1ecd0*/  UMOV UR4, 0xffffffff ;  /* 0xffffffff00047882 */ /* 0x000fc60000000000 */
[----:B------:R-:W-:Y:S05]  /*1ece0*/  BRA.DIV UR4, `(.L_x_3382) ;  /* 0x0000002604b87947 */ /* 0x000fea000b800000 */
[----:B------:R-:W-:-:S13]  /*1ecf0*/  ELECT P6, URZ, PT ;  /* 0x00000000003f782f */ /* 0x000fda00038c0000 */
.L_x_3457:
[----:B------:R-:W-:Y:S05]  /*1ed00*/  @!P6 BRA `(.L_x_3381) ;  /* 0x000000000084e947 */ /* 0x000fea0003800000 */
[----:B------:R-:W-:-:S06]  /*1ed10*/  ULOP3.LUT UR4, UR36, 0x2, URZ, 0xfc, !UPT ;  /* 0x0000000224047892 */ /* 0x000fcc000f8efc3f */
[----:B-1----:R-:W-:-:S05]  /*1ed20*/  IMAD.U32 R2, RZ, RZ, UR4 ;  /* 0x00000004ff027e24 */ /* 0x002fca000f8e00ff */
[----:B------:R-:W-:-:S13]  /*1ed30*/  ISETP.NE.AND P2, PT, R2, 0x3, PT ;  /* 0x000000030200780c */ /* 0x000fda0003f45270 */
[----:B------:R-:W-:Y:S05]  /*1ed40*/  @!P2 BRA `(.L_x_3383) ;  /* 0x000000000004a947 */ /* 0x000fea0003800000 */
[----:B------:R-:W-:Y:S01]  /*1ed50*/  BPT.TRAP 0x1 ;  /* 0x000000040000795c */ /* 0x000fe20000300000 */
.L_x_3383:
[----:B0-----:R-:W2:Y:S04]  /*1ed60*/  LDL R3, [R1+0x10] ;  /* 0x0000100001037983 */ /* 0x001ea80000100800 */
[----:B------:R-:W4:Y:S01]  /*1ed70*/  LDL.LU R7, [R1+0x18] ;  /* 0x0000180001077983 */ /* 0x000f220000300800 */
[----:B------:R-:W-:-:S04]  /*1ed80*/  VIADD R2, R0, 0x38840 ;  /* 0x0003884000027836 */ /* 0x000fc80000000000 */
[C---:B--2---:R-:W-:Y:S02]  /*1ed90*/  IMAD R6, R3.reuse, 0x8, R2 ;  /* 0x0000000803067824 */ /* 0x044fe400078e0202 */
[----:B------:R-:W-:Y:S01]  /*1eda0*/  VIADD R3, R3, 0x1 ;  /* 0x0000000103037836 */ /* 0x000fe20000000000 */
[----:B----4-:R-:W-:-:S04]  /*1edb0*/  SHF.L.U32 R5, R7, 0x1f, RZ ;  /* 0x0000001f07057819 */ /* 0x010fc800000006ff */
        /* <DEDUP_REMOVED lines=8> */
.L_x_3458:
[----:B------:R-:W1:Y:S02]  /*1ee40*/  SYNCS.PHASECHK.TRANS64.TRYWAIT P0, [R7+URZ], R2 ;  /* 0x00000002070075a7 */ /* 0x000e64000800017f */
[----:B-1----:R-:W-:Y:S05]  /*1ee50*/  @!P0 BRA `(.L_x_3385) ;  /* 0x0000002400908947 */ /* 0x002fea0003800000 */
.L_x_3459:
[----:B------:R-:W-:Y:S05]  /*1ee60*/  @!P2 BRA `(.L_x_3386) ;  /* 0x000000000004a947 */ /* 0x000fea0003800000 */
[----:B------:R-:W-:Y:S01]  /*1ee70*/  BPT.TRAP 0x1 ;  /* 0x000000040000795c */ /* 0x000fe20000300000 */
.L_x_3386:
[----:B------:R-:W2:Y:S01]  /*1ee80*/  LDL.LU R4, [R1+0x10] ;  /* 0x0000100001047983 */ /* 0x000ea20000300800 */
[----:B------:R-:W-:-:S04]  /*1ee90*/  VIADD R0, R0, 0x38860 ;  /* 0x0003886000007836 */ /* 0x000fc80000000000 */
[----:B--2---:R-:W-:-:S04]  /*1eea0*/  IMAD R4, R4, 0x8, R0 ;  /* 0x0000000804047824 */ /* 0x004fc800078e0200 */
[----:B------:R-:W2:Y:S02]  /*1eeb0*/  SYNCS.PHASECHK.TRANS64.TRYWAIT P0, [R4+URZ], R5 ;  /* 0x00000005040075a7 */ /* 0x000ea4000800017f */
[----:B--2---:R-:W-:Y:S05]  /*1eec0*/  @!P0 BRA `(.L_x_3387) ;  /* 0x0000002400888947 */ /* 0x004fea0003800000 */
.L_x_3460:
[----:B------:R-:W-:-:S07]  /*1eed0*/  IMAD R3, R3, 0x8, R0 ;  /* 0x0000000803037824 */ /* 0x000fce00078e0200 */
.L_x_3388:
[----:B----4-:R4:W0:Y:S02]  /*1eee0*/  SYNCS.PHASECHK.TRANS64.TRYWAIT P0, [R3+URZ], R2 ;  /* 0x00000002030075a7 */ /* 0x010824000800017f */
[----:B0-----:R-:W-:Y:S05]  /*1eef0*/  @!P0 NANOSLEEP.SYNCS 0x989680 ;  /* 0x009896800000895d */ /* 0x001fea0003900000 */
[----:B------:R-:W0:Y:S02]  /*1ef00*/  @!P0 SYNCS.PHASECHK.TRANS64 P0, [R3+URZ], R2 ;  /* 0x00000002030085a7 */ /* 0x000e24000800007f */
[----:B0-----:R-:W-:Y:S05]  /*1ef10*/  @!P0 BRA `(.L_x_3388) ;  /* 0xfffffffc00f08947 */ /* 0x001fea000383ffff */
.L_x_3381:
[----:B------:R-:W-:Y:S05]  /*1ef20*/  BSYNC B0 ;  /* 0x0000000000007941 */ /* 0x000fea0003800000 */
.L_x_3380:
[----:B------:R-:W-:Y:S05]  /*1ef30*/  EXIT ;  /* 0x000000000000794d */ /* 0x000fea0003800000 */
.L_x_3147:
[----:B0-----:R-:W-:-:S04]  /*1ef40*/  IMAD.U32 R0, RZ, RZ, UR41 ;  /* 0x00000029ff007e24 */ /* 0x001fc8000f8e00ff */
[----:B------:R0:W1:Y:S03]  /*1ef50*/  SYNCS.PHASECHK.TRANS64.TRYWAIT P1, [R0+URZ+0x38800], R3 ;  /* 0x03880003000075a7 */ /* 0x000066000802017f */
[----:B-1----:R-:W-:Y:S05]  /*1ef60*/  @!P1 NANOSLEEP.SYNCS 0x989680 ;  /* 0x009896800000995d */ /* 0x002fea0003900000 */
[----:B------:R-:W1:Y:S02]  /*1ef70*/  @!P1 SYNCS.PHASECHK.TRANS64 P1, [R0+URZ+0x38800], R3 ;  /* 0x03880003000095a7 */ /* 0x000e64000802007f */
[----:B-1----:R-:W-:Y:S05]  /*1ef80*/  @!P1 BRA `(.L_x_3147) ;  /* 0xfffffffc00ec9947 */ /* 0x002fea000383ffff */
[----:B------:R-:W-:Y:S05]  /*1ef90*/  BRA `(.L_x_3389) ;  /* 0xfffffe5400ec7947 */ /* 0x000fea000383ffff */
.L_x_3151:
[----:B--2---:R2:W3:Y:S02]  /*1efa0*/  SYNCS.PHASECHK.TRANS64.TRYWAIT P1, [R7+URZ+0x38830], R4 ;  /* 0x03883004070075a7 */ /* 0x0044e4000802017f */
[----:B---3--:R-:W-:Y:S05]  /*1efb0*/  @!P1 NANOSLEEP.SYNCS 0x989680 ;  /* 0x009896800000995d */ /* 0x008fea0003900000 */
[----:B------:R-:W3:Y:S02]  /*1efc0*/  @!P1 SYNCS.PHASECHK.TRANS64 P1, [R7+URZ+0x38830], R4 ;  /* 0x03883004070095a7 */ /* 0x000ee4000802007f */
[----:B---3--:R-:W-:Y:S05]  /*1efd0*/  @!P1 BRA `(.L_x_3151) ;  /* 0xfffffffc00f09947 */ /* 0x008fea000383ffff */
[----:B------:R-:W-:Y:S05]  /*1efe0*/  BRA `(.L_x_3150) ;  /* 0xfffffe5800047947 */ /* 0x000fea000383ffff */
.L_x_3152:
[----:B0-----:R-:W-:-:S04]  /*1eff0*/  IMAD.U32 R6, RZ, RZ, UR41 ;  /* 0x00000029ff067e24 */ /* 0x001fc8000f8e00ff */
[----:B------:R0:W3:Y:S03]  /*1f000*/  SYNCS.PHASECHK.TRANS64.TRYWAIT P1, [R6+URZ+0x38810], R3 ;  /* 0x03881003060075a7 */ /* 0x0000e6000802017f */
[----:B---3--:R-:W-:Y:S05]  /*1f010*/  @!P1 NANOSLEEP.SYNCS 0x989680 ;  /* 0x009896800000995d */ /* 0x008fea0003900000 */
[----:B------:R-:W3:Y:S02]  /*1f020*/  @!P1 SYNCS.PHASECHK.TRANS64 P1, [R6+URZ+0x38810], R3 ;  /* 0x03881003060095a7 */ /* 0x000ee4000802007f */
[----:B---3--:R-:W-:Y:S05]  /*1f030*/  @!P1 BRA `(.L_x_3152) ;  /* 0xfffffffc00ec9947 */ /* 0x008fea000383ffff */
[----:B------:R-:W-:Y:S05]  /*1f040*/  BRA `(.L_x_3390) ;  /* 0xfffffe58008c7947 */ /* 0x000fea000383ffff */
.L_x_3156:
[----:B----4-:R4:W0:Y:S02]  /*1f050*/  SYNCS.PHASECHK.TRANS64.TRYWAIT P1, [R7+URZ+0x38850], R4 ;  /* 0x03885004070075a7 */ /* 0x010824000802017f */
[----:B0-----:R-:W-:Y:S05]  /*1f060*/  @!P1 NANOSLEEP.SYNCS 0x989680 ;  /* 0x009896800000995d */ /* 0x001fea0003900000 */
[----:B------:R-:W0:Y:S02]  /*1f070*/  @!P1 SYNCS.PHASECHK.TRANS64 P1, [R7+URZ+0x38850], R4 ;  /* 0x03885004070095a7 */ /* 0x000e24000802007f */
[----:B0-----:R-:W-:Y:S05]  /*1f080*/  @!P1 BRA `(.L_x_3156) ;  /* 0xfffffffc00f09947 */ /* 0x001fea000383ffff */
[----:B------:R-:W-:Y:S05]  /*1f090*/  BRA `(.L_x_3155) ;  /* 0xfffffe5800987947 */ /* 0x000fea000383ffff */
.L_x_3172:
[----:B-1----:R-:W-:-:S04]  /*1f0a0*/  IMAD.U32 R9, RZ, RZ, UR5 ;  /* 0x00000005ff097e24 */ /* 0x002fc8000f8e00ff */
[----:B------:R1:W2:Y:S03]  /*1f0b0*/  SYNCS.PHASECHK.TRANS64.TRYWAIT P2, [R9+URZ+0x38830], R8 ;  /* 0x03883008090075a7 */ /* 0x0002a6000804017f */
[----:B--2---:R-:W-:Y:S05]  /*1f0c0*/  @!P2 NANOSLEEP.SYNCS 0x989680 ;  /* 0x009896800000a95d */ /* 0x004fea0003900000 */
[----:B------:R-:W2:Y:S02]  /*1f0d0*/  @!P2 SYNCS.PHASECHK.TRANS64 P2, [R9+URZ+0x38830], R8 ;  /* 0x038830080900a5a7 */ /* 0x000ea4000804007f */
[----:B--2---:R-:W-:Y:S05]  /*1f0e0*/  @!P2 BRA `(.L_x_3172) ;  /* 0xfffffffc00eca947 */ /* 0x004fea000383ffff */
[----:B------:R-:W-:Y:S05]  /*1f0f0*/  BRA `(.L_x_3171) ;  /* 0xfffffe88000c7947 */ /* 0x000fea000383ffff */
.L_x_3176:
[----:B-1----:R-:W-:-:S04]  /*1f100*/  IMAD.U32 R9, RZ, RZ, UR5 ;  /* 0x00000005ff097e24 */ /* 0x002fc8000f8e00ff */
[----:B------:R1:W3:Y:S03]  /*1f110*/  SYNCS.PHASECHK.TRANS64.TRYWAIT P2, [R9+URZ+0x38850], R8 ;  /* 0x03885008090075a7 */ /* 0x0002e6000804017f */
[----:B---3--:R-:W-:Y:S05]  /*1f120*/  @!P2 NANOSLEEP.SYNCS 0x989680 ;  /* 0x009896800000a95d */ /* 0x008fea0003900000 */
[----:B------:R-:W3:Y:S02]  /*1f130*/  @!P2 SYNCS.PHASECHK.TRANS64 P2, [R9+URZ+0x38850], R8 ;  /* 0x038850080900a5a7 */ /* 0x000ee4000804007f */
[----:B---3--:R-:W-:Y:S05]  /*1f140*/  @!P2 BRA `(.L_x_3176) ;  /* 0xfffffffc00eca947 */ /* 0x008fea000383ffff */
[----:B------:R-:W-:Y:S05]  /*1f150*/  BRA `(.L_x_3175) ;  /* 0xfffffe8800687947 */ /* 0x000fea000383ffff */
.L_x_3193:
[----:B-1----:R-:W-:-:S04]  /*1f160*/  IMAD.U32 R6, RZ, RZ, UR5 ;  /* 0x00000005ff067e24 */ /* 0x002fc8000f8e00ff */
[----:B------:R1:W2:Y:S03]  /*1f170*/  SYNCS.PHASECHK.TRANS64.TRYWAIT P3, [R6+URZ+0x38830], R5 ;  /* 0x03883005060075a7 */ /* 0x0002a6000806017f */
[----:B--2---:R-:W-:Y:S05]  /*1f180*/  @!P3 NANOSLEEP.SYNCS 0x989680 ;  /* 0x009896800000b95d */ /* 0x004fea0003900000 */
[----:B------:R-:W2:Y:S02]  /*1f190*/  @!P3 SYNCS.PHASECHK.TRANS64 P3, [R6+URZ+0x38830], R5 ;  /* 0x038830050600b5a7 */ /* 0x000ea4000806007f */
[----:B--2---:R-:W-:Y:S05]  /*1f1a0*/  @!P3 BRA `(.L_x_3193) ;  /* 0xfffffffc00ecb947 */ /* 0x004fea000383ffff */
[----:B------:R-:W-:Y:S05]  /*1f1b0*/  BRA `(.L_x_3192) ;  /* 0xfffffebc00e07947 */ /* 0x000fea000383ffff */
.L_x_3197:
[----:B-1----:R-:W-:-:S04]  /*1f1c0*/  IMAD.U32 R6, RZ, RZ, UR5 ;  /* 0x00000005ff067e24 */ /* 0x002fc8000f8e00ff */
[----:B------:R1:W3:Y:S03]  /*1f1d0*/  SYNCS.PHASECHK.TRANS64.TRYWAIT P3, [R6+URZ+0x38850], R5 ;  /* 0x03885005060075a7 */ /* 0x0002e6000806017f */
[----:B---3--:R-:W-:Y:S05]  /*1f1e0*/  @!P3 NANOSLEEP.SYNCS 0x989680 ;  /* 0x009896800000b95d */ /* 0x008fea0003900000 */
[----:B------:R-:W3:Y:S02]  /*1f1f0*/  @!P3 SYNCS.PHASECHK.TRANS64 P3, [R6+URZ+0x38850], R5 ;  /* 0x038850050600b5a7 */ /* 0x000ee4000806007f */
[----:B---3--:R-:W-:Y:S05]  /*1f200*/  @!P3 BRA `(.L_x_3197) ;  /* 0xfffffffc00ecb947 */ /* 0x008fea000383ffff */
[----:B------:R-:W-:Y:S05]  /*1f210*/  BRA `(.L_x_3196) ;  /* 0xfffffec0003c7947 */ /* 0x000fea000383ffff */
.L_x_3203:
[----:B-1----:R-:W-:-:S04]  /*1f220*/  IMAD.U32 R6, RZ, RZ, UR5 ;  /* 0x00000005ff067e24 */ /* 0x002fc8000f8e00ff */
[----:B------:R1:W2:Y:S03]  /*1f230*/  SYNCS.PHASECHK.TRANS64.TRYWAIT P2, [R6+URZ+0x38830], R5 ;  /* 0x03883005060075a7 */ /* 0x0002a6000804017f */
[----:B--2---:R-:W-:Y:S05]  /*1f240*/  @!P2 NANOSLEEP.SYNCS 0x989680 ;  /* 0x009896800000a95d */ /* 0x004fea0003900000 */
[----:B------:R-:W2:Y:S02]  /*1f250*/  @!P2 SYNCS.PHASECHK.TRANS64 P2, [R6+URZ+0x38830], R5 ;  /* 0x038830050600a5a7 */ /* 0x000ea4000804007f */
[----:B--2---:R-:W-:Y:S05]  /*1f260*/  @!P2 BRA `(.L_x_3203) ;  /* 0xfffffffc00eca947 */ /* 0x004fea000383ffff */
[----:B------:R-:W-:Y:S05]  /*1f270*/  BRA `(.L_x_3202) ;  /* 0xfffffee400e87947 */ /* 0x000fea000383ffff */
.L_x_3207:
[----:B-1----:R-:W-:-:S04]  /*1f280*/  IMAD.U32 R6, RZ, RZ, UR5 ;  /* 0x00000005ff067e24 */ /* 0x002fc8000f8e00ff */
[----:B------:R1:W3:Y:S03]  /*1f290*/  SYNCS.PHASECHK.TRANS64.TRYWAIT P2, [R6+URZ+0x38850], R5 ;  /* 0x03885005060075a7 */ /* 0x0002e6000804017f */
[----:B---3--:R-:W-:Y:S05]  /*1f2a0*/  @!P2 NANOSLEEP.SYNCS 0x989680 ;  /* 0x009896800000a95d */ /* 0x008fea0003900000 */
[----:B------:R-:W3:Y:S02]  /*1f2b0*/  @!P2 SYNCS.PHASECHK.TRANS64 P2, [R6+URZ+0x38850], R5 ;  /* 0x038850050600a5a7 */ /* 0x000ee4000804007f */
[----:B---3--:R-:W-:Y:S05]  /*1f2c0*/  @!P2 BRA `(.L_x_3207) ;  /* 0xfffffffc00eca947 */ /* 0x008fea000383ffff */
[----:B------:R-:W-:Y:S05]  /*1f2d0*/  BRA `(.L_x_3206) ;  /* 0xfffffee800447947 */ /* 0x000fea000383ffff */
.L_x_3264:
        /* <DEDUP_REMOVED lines=11> */
.L_x_3392:
[----:B------:R-:W-:Y:S05]  /*1f390*/  BSYNC B0 ;  /* 0x0000000000007941 */ /* 0x000fea0003800000 */
.L_x_3391:
[----:B------:R-:W-:Y:S05]  /*1f3a0*/  BRA `(.L_x_3393) ;  /* 0xffffff9000207947 */ /* 0x000fea000383ffff */
.L_x_3266:
[----:B------:R-:W-:Y:S01]  /*1f3b0*/  BSSY B0, `(.L_x_3394) ;  /* 0x0000006000007945 */ /* 0x000fe20003800000 */
[----:B------:R-:W-:-:S07]  /*1f3c0*/  IMAD.MOV.U32 R15, RZ, RZ, -0x1 ;  /* 0xffffffffff0f7424 */ /* 0x000fce00078e00ff */
[----:B012---:R-:W-:Y:S05]  /*1f3d0*/  WARPSYNC.COLLECTIVE R15, `(.L_x_3395) ;  /* 0x000000000f0c7348 */ /* 0x007fea0003c00000 */
[----:B------:R-:W-:Y:S02]  /*1f3e0*/  ELECT P6, UR62, PT ;  /* 0x00000000003e782f */ /* 0x000fe400038c0000 */
[----:B------:R-:W-:Y:S01]  /*1f3f0*/  MOV R14, UR62 ;  /* 0x0000003e000e7c02 */ /* 0x000fe20008000f00 */
[----:B012---:R-:W-:Y:S10]  /*1f400*/  ENDCOLLECTIVE ;  /* 0x000000000000791b */ /* 0x007ff40003800000 */
.L_x_3395:
[----:B------:R-:W-:Y:S05]  /*1f410*/  BSYNC B0 ;  /* 0x0000000000007941 */ /* 0x000fea0003800000 */
.L_x_3394:
[----:B------:R-:W-:Y:S05]  /*1f420*/  BRA `(.L_x_3396) ;  /* 0xffffff9000247947 */ /* 0x000fea000383ffff */
.L_x_3268:
[----:B---3--:R3:W4:Y:S02]  /*1f430*/  SYNCS.PHASECHK.TRANS64.TRYWAIT P0, [R0+URZ+0x38840], R2 ;  /* 0x03884002000075a7 */ /* 0x008724000800017f */
[----:B----4-:R-:W-:Y:S05]  /*1f440*/  @!P0 NANOSLEEP.SYNCS 0x989680 ;  /* 0x009896800000895d */ /* 0x010fea0003900000 */
[----:B------:R-:W4:Y:S02]  /*1f450*/  @!P0 SYNCS.PHASECHK.TRANS64 P0, [R0+URZ+0x38840], R2 ;  /* 0x03884002000085a7 */ /* 0x000f24000800007f */
[----:B----4-:R-:W-:Y:S05]  /*1f460*/  @!P0 BRA `(.L_x_3268) ;  /* 0xfffffffc00f08947 */ /* 0x010fea000383ffff */
[----:B------:R-:W-:Y:S05]  /*1f470*/  BRA `(.L_x_3397) ;  /* 0xffffff9000887947 */ /* 0x000fea000383ffff */
.L_x_3272:
[----:B------:R0:W5:Y:S01]  /*1f480*/  LDL R0, [R1+0x30] ;  /* 0x0000300001007983 */ /* 0x0001620000100800 */
[----:B------:R-:W-:Y:S02]  /*1f490*/  IMAD.MOV.U32 R6, RZ, RZ, R11 ;  /* 0x000000ffff067224 */ /* 0x000fe400078e000b */
[----:B------:R-:W-:Y:S02]  /*1f4a0*/  IMAD.MOV.U32 R13, RZ, RZ, R2 ;  /* 0x000000ffff0d7224 */ /* 0x000fe400078e0002 */
[----:B------:R-:W-:Y:S02]  /*1f4b0*/  IMAD.MOV.U32 R12, RZ, RZ, RZ ;  /* 0x000000ffff0c7224 */ /* 0x000fe400078e00ff */
[----:B------:R-:W-:Y:S02]  /*1f4c0*/  IMAD.MOV.U32 R11, RZ, RZ, 0x181f ;  /* 0x0000181fff0b7424 */ /* 0x000fe400078e00ff */
[----:B------:R-:W-:Y:S02]  /*1f4d0*/  IMAD.MOV.U32 R15, RZ, RZ, -0x1 ;  /* 0xffffffffff0f7424 */ /* 0x000fe400078e00ff */
[----:B0-----:R-:W-:-:S07]  /*1f4e0*/  IMAD.IADD R10, R10, 0x1, R6 ;  /* 0x000000010a0a7824 */ /* 0x001fce00078e0206 */
[----:B-----5:R-:W-:Y:S05]  /*1f4f0*/  WARPSYNC.COLLECTIVE R15, `(.L_x_3398) ;  /* 0x000000000f087348 */ /* 0x020fea0003c00000 */
[----:B------:R0:W1:Y:S02]  /*1f500*/  SHFL.IDX P6, R14, R13, R12, R11 ;  /* 0x0000000c0d0e7389 */ /* 0x00006400000c000b */
[----:B01---5:R-:W-:Y:S01]  /*1f510*/  ENDCOLLECTIVE ;  /* 0x000000000000791b */ /* 0x023fe20003800000 */
.L_x_3398:
[----:B------:R0:W-:Y:S01]  /*1f520*/  STL [R1+0x34], R10 ;  /* 0x0000340a01007387 */ /* 0x0001e20000100800 */
[----:B------:R-:W-:Y:S02]  /*1f530*/  IMAD.MOV.U32 R13, RZ, RZ, R3 ;  /* 0x000000ffff0d7224 */ /* 0x000fe400078e0003 */
[----:B------:R-:W-:-:S07]  /*1f540*/  IMAD.MOV.U32 R4, RZ, RZ, R14 ;  /* 0x000000ffff047224 */ /* 0x000fce00078e000e */
[----:B0-----:R-:W-:Y:S05]  /*1f550*/  WARPSYNC.COLLECTIVE R15, `(.L_x_3399) ;  /* 0x000000000f087348 */ /* 0x001fea0003c00000 */
[----:B------:R1:W2:Y:S02]  /*1f560*/  SHFL.IDX P6, R14, R13, R12, R11 ;  /* 0x0000000c0d0e7389 */ /* 0x0002a400000c000b */
[----:B012---:R-:W-:Y:S01]  /*1f570*/  ENDCOLLECTIVE ;  /* 0x000000000000791b */ /* 0x007fe20003800000 */
.L_x_3399:
[----:B------:R-:W-:Y:S02]  /*1f580*/  IMAD.MOV.U32 R13, RZ, RZ, R2 ;  /* 0x000000ffff0d7224 */ /* 0x000fe400078e0002 */
[----:B------:R-:W-:Y:S02]  /*1f590*/  IMAD.MOV.U32 R12, RZ, RZ, 0x1 ;  /* 0x00000001ff0c7424 */ /* 0x000fe400078e00ff */
[----:B------:R-:W-:-:S07]  /*1f5a0*/  IMAD.MOV.U32 R5, RZ, RZ, R14 ;  /* 0x000000ffff057224 */ /* 0x000fce00078e000e */
[----:B------:R-:W-:Y:S05]  /*1f5b0*/  WARPSYNC.COLLECTIVE R15, `(.L_x_3400) ;  /* 0x000000000f087348 */ /* 0x000fea0003c00000 */
[----:B------:R0:W1:Y:S02]  /*1f5c0*/  SHFL.IDX P6, R14, R13, R12, R11 ;  /* 0x0000000c0d0e7389 */ /* 0x00006400000c000b */
[----:B01----:R-:W-:Y:S01]  /*1f5d0*/  ENDCOLLECTIVE ;  /* 0x000000000000791b */ /* 0x003fe20003800000 */
.L_x_3400:
[----:B------:R-:W-:Y:S02]  /*1f5e0*/  IMAD.MOV.U32 R13, RZ, RZ, R3 ;  /* 0x000000ffff0d7224 */ /* 0x000fe400078e0003 */
[----:B------:R-:W-:-:S07]  /*1f5f0*/  IMAD.MOV.U32 R6, RZ, RZ, R14 ;  /* 0x000000ffff067224 */ /* 0x000fce00078e000e */
[----:B------:R-:W-:Y:S05]  /*1f600*/  WARPSYNC.COLLECTIVE R15, `(.L_x_3401) ;  /* 0x000000000f087348 */ /* 0x000fea0003c00000 */
[----:B------:R0:W1:Y:S02]  /*1f610*/  SHFL.IDX P6, R14, R13, R12, R11 ;  /* 0x0000000c0d0e7389 */ /* 0x00006400000c000b */
[----:B01----:R-:W-:Y:S01]  /*1f620*/  ENDCOLLECTIVE ;  /* 0x000000000000791b */ /* 0x003fe20003800000 */
.L_x_3401:
        /* <DEDUP_REMOVED lines=22> */
.L_x_3402:
        /* <DEDUP_REMOVED lines=10> */
.L_x_3403:
        /* <DEDUP_REMOVED lines=11> */
.L_x_3404:
        /* <DEDUP_REMOVED lines=14> */
.L_x_3405:
[----:B------:R-:W-:Y:S01]  /*1f9c0*/  IMAD.MOV.U32 R3, RZ, RZ, R14 ;  /* 0x000000ffff037224 */ /* 0x000fe200078e000e */
[----:B------:R-:W-:Y:S06]  /*1f9d0*/  BRA `(.L_x_3406) ;  /* 0xffffff9400d07947 */ /* 0x000fec000383ffff */
.L_x_3276:
        /* <DEDUP_REMOVED lines=26> */
.L_x_3408:
[----:B------:R-:W-:Y:S05]  /*1fb80*/  BSYNC B0 ;  /* 0x0000000000007941 */ /* 0x000fea0003800000 */
.L_x_3407:
        /* <DEDUP_REMOVED lines=13> */
.L_x_3409:
        /* <DEDUP_REMOVED lines=41> */
.L_x_3410:
        /* <DEDUP_REMOVED lines=16> */
.L_x_3411:
        /* <DEDUP_REMOVED lines=29> */
.L_x_3412:
        /* <DEDUP_REMOVED lines=12> */
.L_x_3413:
        /* <DEDUP_REMOVED lines=34> */
.L_x_3414:
[----:B------:R-:W-:Y:S02]  /*204a0*/  IMAD.MOV.U32 R13, RZ, RZ, R0 ;  /* 0x000000ffff0d7224 */ /* 0x000fe400078e0000 */
[----:B------:R-:W-:-:S07]  /*204b0*/  IMAD.MOV.U32 R4, RZ, RZ, R14 ;  /* 0x000000ffff047224 */ /* 0x000fce00078e000e */
[----:B------:R-:W-:Y:S05]  /*204c0*/  WARPSYNC.COLLECTIVE R15, `(.L_x_3415) ;  /* 0x000000000f087348 */ /* 0x000fea0003c00000 */
[----:B------:R0:W1:Y:S02]  /*204d0*/  SHFL.IDX P6, R14, R13, R12, R11 ;  /* 0x0000000c0d0e7389 */ /* 0x00006400000c000b */
[----:B01----:R-:W-:Y:S01]  /*204e0*/  ENDCOLLECTIVE ;  /* 0x000000000000791b */ /* 0x003fe20003800000 */
.L_x_3415:
[----:B------:R-:W-:Y:S01]  /*204f0*/  IMAD.MOV.U32 R0, RZ, RZ, R14 ;  /* 0x000000ffff007224 */ /* 0x000fe200078e000e */
[----:B------:R-:W-:Y:S06]  /*20500*/  BRA `(.L_x_3416) ;  /* 0xffffff9800a87947 */ /* 0x000fec000383ffff */
.L_x_3281:
[----:B0-----:R0:W2:Y:S02]  /*20510*/  SYNCS.PHASECHK.TRANS64.TRYWAIT P0, [R19+URZ+0x38820], R0 ;  /* 0x03882000130075a7 */ /* 0x0010a4000800017f */
[----:B--2---:R-:W-:Y:S05]  /*20520*/  @!P0 NANOSLEEP.SYNCS 0x989680 ;  /* 0x009896800000895d */ /* 0x004fea0003900000 */
[----:B------:R-:W2:Y:S02]  /*20530*/  @!P0 SYNCS.PHASECHK.TRANS64 P0, [R19+URZ+0x38820], R0 ;  /* 0x03882000130085a7 */ /* 0x000ea4000800007f */
[----:B--2---:R-:W-:Y:S05]  /*20540*/  @!P0 BRA `(.L_x_3281) ;  /* 0xfffffffc00f08947 */ /* 0x004fea000383ffff */
[----:B------:R-:W-:Y:S05]  /*20550*/  BRA `(.L_x_3417) ;  /* 0xffffff9c00607947 */ /* 0x000fea000383ffff */
.L_x_3285:
[----:B0-----:R0:W1:Y:S02]  /*20560*/  SYNCS.PHASECHK.TRANS64.TRYWAIT P0, [R0+URZ+0x38860], R2 ;  /* 0x03886002000075a7 */ /* 0x001064000800017f */
[----:B-1----:R-:W-:Y:S05]  /*20570*/  @!P0 NANOSLEEP.SYNCS 0x989680 ;  /* 0x009896800000895d */ /* 0x002fea0003900000 */
[----:B------:R-:W1:Y:S02]  /*20580*/  @!P0 SYNCS.PHASECHK.TRANS64 P0, [R0+URZ+0x38860], R2 ;  /* 0x03886002000085a7 */ /* 0x000e64000800007f */
[----:B-1----:R-:W-:Y:S05]  /*20590*/  @!P0 BRA `(.L_x_3285) ;  /* 0xfffffffc00f08947 */ /* 0x002fea000383ffff */
[----:B------:R-:W-:Y:S05]  /*205a0*/  BRA `(.L_x_3418) ;  /* 0xffffff9c00847947 */ /* 0x000fea000383ffff */
.L_x_3304:
[----:B--2---:R2:W3:Y:S02]  /*205b0*/  SYNCS.PHASECHK.TRANS64.TRYWAIT P0, [R3+URZ+0x38840], R2 ;  /* 0x03884002030075a7 */ /* 0x0044e4000800017f */
[----:B---3--:R-:W-:Y:S05]  /*205c0*/  @!P0 NANOSLEEP.SYNCS 0x989680 ;  /* 0x009896800000895d */ /* 0x008fea0003900000 */
[----:B------:R-:W3:Y:S02]  /*205d0*/  @!P0 SYNCS.PHASECHK.TRANS64 P0, [R3+URZ+0x38840], R2 ;  /* 0x03884002030085a7 */ /* 0x000ee4000800007f */
[----:B---3--:R-:W-:Y:S05]  /*205e0*/  @!P0 BRA `(.L_x_3304) ;  /* 0xfffffffc00f08947 */ /* 0x008fea000383ffff */
[----:B------:R-:W-:Y:S05]  /*205f0*/  BRA `(.L_x_3419) ;  /* 0xffffffa800b47947 */ /* 0x000fea000383ffff */
.L_x_3309:
[----:B0-----:R0:W1:Y:S02]  /*20600*/  SYNCS.PHASECHK.TRANS64.TRYWAIT P0, [R3+URZ+0x38860], R2 ;  /* 0x03886002030075a7 */ /* 0x001064000800017f */
[----:B-1----:R-:W-:Y:S05]  /*20610*/  @!P0 NANOSLEEP.SYNCS 0x989680 ;  /* 0x009896800000895d */ /* 0x002fea0003900000 */
[----:B------:R-:W1:Y:S02]  /*20620*/  @!P0 SYNCS.PHASECHK.TRANS64 P0, [R3+URZ+0x38860], R2 ;  /* 0x03886002030085a7 */ /* 0x000e64000800007f */
[----:B-1----:R-:W-:Y:S05]  /*20630*/  @!P0 BRA `(.L_x_3309) ;  /* 0xfffffffc00f08947 */ /* 0x002fea000383ffff */
[----:B------:R-:W-:Y:S05]  /*20640*/  BRA `(.L_x_3420) ;  /* 0xffffffac00347947 */ /* 0x000fea000383ffff */
.L_x_3324:
[----:B-1----:R1:W2:Y:S02]  /*20650*/  SYNCS.PHASECHK.TRANS64.TRYWAIT P0, [R4+URZ+0x38840], R2 ;  /* 0x03884002040075a7 */ /* 0x0022a4000800017f */
[----:B--2---:R-:W-:Y:S05]  /*20660*/  @!P0 NANOSLEEP.SYNCS 0x989680 ;  /* 0x009896800000895d */ /* 0x004fea0003900000 */
[----:B------:R-:W2:Y:S02]  /*20670*/  @!P0 SYNCS.PHASECHK.TRANS64 P0, [R4+URZ+0x38840], R2 ;  /* 0x03884002040085a7 */ /* 0x000ea4000800007f */
[----:B--2---:R-:W-:Y:S05]  /*20680*/  @!P0 BRA `(.L_x_3324) ;  /* 0xfffffffc00f08947 */ /* 0x004fea000383ffff */
[----:B------:R-:W-:Y:S05]  /*20690*/  BRA `(.L_x_3421) ;  /* 0xffffffb800107947 */ /* 0x000fea000383ffff */
.L_x_3329:
[----:B0-----:R0:W2:Y:S02]  /*206a0*/  SYNCS.PHASECHK.TRANS64.TRYWAIT P0, [R4+URZ+0x38860], R2 ;  /* 0x03886002040075a7 */ /* 0x0010a4000800017f */
[----:B--2---:R-:W-:Y:S05]  /*206b0*/  @!P0 NANOSLEEP.SYNCS 0x989680 ;  /* 0x009896800000895d */ /* 0x004fea0003900000 */
[----:B------:R-:W2:Y:S02]  /*206c0*/  @!P0 SYNCS.PHASECHK.TRANS64 P0, [R4+URZ+0x38860], R2 ;  /* 0x03886002040085a7 */ /* 0x000ea4000800007f */
[----:B--2---:R-:W-:Y:S05]  /*206d0*/  @!P0 BRA `(.L_x_3329) ;  /* 0xfffffffc00f08947 */ /* 0x004fea000383ffff */
[----:B------:R-:W-:Y:S05]  /*206e0*/  BRA `(.L_x_3422) ;  /* 0xffffffb8008c7947 */ /* 0x000fea000383ffff */
.L_x_3344:
[----:B-1----:R1:W2:Y:S02]  /*206f0*/  SYNCS.PHASECHK.TRANS64.TRYWAIT P0, [R4+URZ+0x38840], R2 ;  /* 0x03884002040075a7 */ /* 0x0022a4000800017f */
[----:B--2---:R-:W-:Y:S05]  /*20700*/  @!P0 NANOSLEEP.SYNCS 0x989680 ;  /* 0x009896800000895d */ /* 0x004fea0003900000 */
[----:B------:R-:W2:Y:S02]  /*20710*/  @!P0 SYNCS.PHASECHK.TRANS64 P0, [R4+URZ+0x38840], R2 ;  /* 0x03884002040085a7 */ /* 0x000ea4000800007f */
[----:B--2---:R-:W-:Y:S05]  /*20720*/  @!P0 BRA `(.L_x_3344) ;  /* 0xfffffffc00f08947 */ /* 0x004fea000383ffff */
[----:B------:R-:W-:Y:S05]  /*20730*/  BRA `(.L_x_3423) ;  /* 0xffffffc4004c7947 */ /* 0x000fea000383ffff */
.L_x_3349:
[----:B0-----:R0:W2:Y:S02]  /*20740*/  SYNCS.PHASECHK.TRANS64.TRYWAIT P0, [R4+URZ+0x38860], R2 ;  /* 0x03886002040075a7 */ /* 0x0010a4000800017f */
[----:B--2---:R-:W-:Y:S05]  /*20750*/  @!P0 NANOSLEEP.SYNCS 0x989680 ;  /* 0x009896800000895d */ /* 0x004fea0003900000 */
[----:B------:R-:W2:Y:S02]  /*20760*/  @!P0 SYNCS.PHASECHK.TRANS64 P0, [R4+URZ+0x38860], R2 ;  /* 0x03886002040085a7 */ /* 0x000ea4000800007f */
[----:B--2---:R-:W-:Y:S05]  /*20770*/  @!P0 BRA `(.L_x_3349) ;  /* 0xfffffffc00f08947 */ /* 0x004fea000383ffff */
[----:B------:R-:W-:Y:S05]  /*20780*/  BRA `(.L_x_3424) ;  /* 0xffffffc400cc7947 */ /* 0x000fea000383ffff */
.L_x_3365:
[----:B-1----:R-:W5:Y:S01]  /*20790*/  LDL R3, [R1] ;  /* 0x0000000001037983 */ /* 0x002f620000100800 */
[----:B------:R-:W-:Y:S01]  /*207a0*/  BSSY B0, `(.L_x_3425) ;  /* 0x0000008000007945 */ /* 0x000fe20003800000 */
[----:B------:R-:W-:Y:S02]  /*207b0*/  IMAD.MOV.U32 R12, RZ, RZ, RZ ;  /* 0x000000ffff0c7224 */ /* 0x000fe400078e00ff */
[----:B------:R-:W-:Y:S02]  /*207c0*/  IMAD.MOV.U32 R11, RZ, RZ, 0x1f ;  /* 0x0000001fff0b7424 */ /* 0x000fe400078e00ff */
[----:B------:R-:W-:Y:S02]  /*207d0*/  IMAD.MOV.U32 R15, RZ, RZ, -0x1 ;  /* 0xffffffffff0f7424 */ /* 0x000fe400078e00ff */
[----:B-----5:R-:W-:-:S07]  /*207e0*/  IMAD.MOV.U32 R13, RZ, RZ, R3 ;  /* 0x000000ffff0d7224 */ /* 0x020fce00078e0003 */
[----:B0-234-:R-:W-:Y:S05]  /*207f0*/  WARPSYNC.COLLECTIVE R15, `(.L_x_3426) ;  /* 0x000000000f087348 */ /* 0x01dfea0003c00000 */
[----:B------:R1:W0:Y:S02]  /*20800*/  SHFL.IDX P6, R14, R13, R12, R11 ;  /* 0x0000000c0d0e7389 */ /* 0x00022400000c000b */
[----:B01234-:R-:W-:Y:S01]  /*20810*/  ENDCOLLECTIVE ;  /* 0x000000000000791b */ /* 0x01ffe20003800000 */
.L_x_3426:
[----:B------:R-:W-:Y:S05]  /*20820*/  BSYNC B0 ;  /* 0x0000000000007941 */ /* 0x000fea0003800000 */
.L_x_3425:
        /* <DEDUP_REMOVED lines=9> */
.L_x_3427:
        /* <DEDUP_REMOVED lines=25> */
.L_x_3428:
        /* <DEDUP_REMOVED lines=8> */
.L_x_3429:
        /* <DEDUP_REMOVED lines=8> */
.L_x_3430:
        /* <DEDUP_REMOVED lines=8> */
.L_x_3431:
        /* <DEDUP_REMOVED lines=8> */
.L_x_3432:
        /* <DEDUP_REMOVED lines=9> */
.L_x_3433:
[----:B------:R-:W-:Y:S01]  /*20ce0*/  IMAD.MOV.U32 R10, RZ, RZ, R14 ;  /* 0x000000ffff0a7224 */ /* 0x000fe200078e000e */
[----:B------:R-:W-:Y:S06]  /*20cf0*/  BRA `(.L_x_3434) ;  /* 0xffffffd0000c7947 */ /* 0x000fec000383ffff */
.L_x_3368:
        /* <DEDUP_REMOVED lines=8> */
.L_x_3436:
[----:B------:R-:W-:Y:S05]  /*20d80*/  BSYNC B0 ;  /* 0x0000000000007941 */ /* 0x000fea0003800000 */
.L_x_3435:
        /* <DEDUP_REMOVED lines=10> */
.L_x_3437:
        /* <DEDUP_REMOVED lines=8> */
.L_x_3438:
        /* <DEDUP_REMOVED lines=8> */
.L_x_3439:
        /* <DEDUP_REMOVED lines=8> */
.L_x_3440:
        /* <DEDUP_REMOVED lines=9> */
.L_x_3441:
[----:B------:R-:W-:Y:S01]  /*21040*/  IMAD.MOV.U32 R10, RZ, RZ, R14 ;  /* 0x000000ffff0a7224 */ /* 0x000fe200078e000e */
[----:B------:R-:W-:Y:S06]  /*21050*/  BRA `(.L_x_3442) ;  /* 0xffffffcc00e07947 */ /* 0x000fec000383ffff */
.L_x_3370:
[----:B------:R-:W-:Y:S01]  /*21060*/  BSSY B0, `(.L_x_3443) ;  /* 0x0000006000007945 */ /* 0x000fe20003800000 */
[----:B------:R-:W-:Y:S01]  /*21070*/  PLOP3.LUT P6, PT, P6, PT, PT, 0x8, 0x0 ;  /* 0x000000000000781c */ /* 0x000fe200037ce170 */
[----:B------:R-:W-:-:S12]  /*21080*/  IMAD.MOV.U32 R15, RZ, RZ, -0x1 ;  /* 0xffffffffff0f7424 */ /* 0x000fd800078e00ff */
[----:B0-----:R-:W-:Y:S05]  /*21090*/  WARPSYNC.COLLECTIVE R15, `(.L_x_3444) ;  /* 0x000000000f087348 */ /* 0x001fea0003c00000 */
[----:B------:R-:W-:Y:S01]  /*210a0*/  VOTE.ANY R14, PT, P6 ;  /* 0x00000000000e7806 */ /* 0x000fe200030e0100 */
[----:B0-----:R-:W-:Y:S06]  /*210b0*/  ENDCOLLECTIVE ;  /* 0x000000000000791b */ /* 0x001fec0003800000 */
.L_x_3444:
[----:B------:R-:W-:Y:S05]  /*210c0*/  BSYNC B0 ;  /* 0x0000000000007941 */ /* 0x000fea0003800000 */
.L_x_3443:
        /* <DEDUP_REMOVED lines=10> */
.L_x_3445:
[----:B------:R-:W-:Y:S02]  /*21170*/  IMAD.MOV.U32 R13, RZ, RZ, R7 ;  /* 0x000000ffff0d7224 */ /* 0x000fe400078e0007 */
[----:B------:R-:W-:-:S07]  /*21180*/  IMAD.MOV.U32 R4, RZ, RZ, R14 ;  /* 0x000000ffff047224 */ /* 0x000fce00078e000e */
[----:B------:R-:W-:Y:S05]  /*21190*/  WARPSYNC.COLLECTIVE R15, `(.L_x_3446) ;  /* 0x000000000f087348 */ /* 0x000fea0003c00000 */
[----:B------:R0:W1:Y:S02]  /*211a0*/  SHFL.IDX P6, R14, R13, R12, R11 ;  /* 0x0000000c0d0e7389 */ /* 0x00006400000c000b */
[----:B01----:R-:W-:Y:S01]  /*211b0*/  ENDCOLLECTIVE ;  /* 0x000000000000791b */ /* 0x003fe20003800000 */
.L_x_3446:
[----:B------:R-:W-:Y:S02]  /*211c0*/  IMAD.MOV.U32 R7, RZ, RZ, R14 ;  /* 0x000000ffff077224 */ /* 0x000fe400078e000e */
[----:B------:R-:W-:-:S05]  /*211d0*/  IMAD.IADD R5, R9, 0x1, R16 ;  /* 0x0000000109057824 */ /* 0x000fca00078e0210 */
[----:B------:R1:W-:Y:S01]  /*211e0*/  STL [R1+0xc], R5 ;  /* 0x00000c0501007387 */ /* 0x0003e20000100800 */
[----:B------:R-:W-:Y:S05]  /*211f0*/  BRA `(.L_x_3447) ;  /* 0xffffffcc00c07947 */ /* 0x000fea000383ffff */
.L_x_3372:
[----:B------:R-:W-:Y:S01]  /*21200*/  BSSY B0, `(.L_x_3448) ;  /* 0x0000008000007945 */ /* 0x000fe20003800000 */
[----:B------:R-:W-:Y:S02]  /*21210*/  IMAD.MOV.U32 R13, RZ, RZ, R2 ;  /* 0x000000ffff0d7224 */ /* 0x000fe400078e0002 */
[----:B------:R-:W-:Y:S02]  /*21220*/  IMAD.MOV.U32 R12, RZ, RZ, R9 ;  /* 0x000000ffff0c7224 */ /* 0x000fe400078e0009 */
[----:B------:R-:W-:Y:S02]  /*21230*/  IMAD.MOV.U32 R11, RZ, RZ, 0x1f ;  /* 0x0000001fff0b7424 */ /* 0x000fe400078e00ff */
[----:B------:R-:W-:-:S07]  /*21240*/  IMAD.MOV.U32 R15, RZ, RZ, -0x1 ;  /* 0xffffffffff0f7424 */ /* 0x000fce00078e00ff */
[----:B01----:R-:W-:Y:S05]  /*21250*/  WARPSYNC.COLLECTIVE R15, `(.L_x_3449) ;  /* 0x000000000f087348 */ /* 0x003fea0003c00000 */
[----:B------:R2:W3:Y:S02]  /*21260*/  SHFL.IDX P6, R14, R13, R12, R11 ;  /* 0x0000000c0d0e7389 */ /* 0x0004e400000c000b */
[----:B0123--:R-:W-:Y:S01]  /*21270*/  ENDCOLLECTIVE ;  /* 0x000000000000791b */ /* 0x00ffe20003800000 */
.L_x_3449:
[----:B------:R-:W-:Y:S05]  /*21280*/  BSYNC B0 ;  /* 0x0000000000007941 */ /* 0x000fea0003800000 */
.L_x_3448:
[----:B------:R-:W-:Y:S01]  /*21290*/  IMAD.MOV.U32 R2, RZ, RZ, R14 ;  /* 0x000000ffff027224 */ /* 0x000fe200078e000e */
[----:B------:R-:W-:Y:S06]  /*212a0*/  BRA `(.L_x_3450) ;  /* 0xffffffcc00ac7947 */ /* 0x000fec000383ffff */
.L_x_3378:
[----:B0-----:R0:W1:Y:S02]  /*212b0*/  SYNCS.PHASECHK.TRANS64.TRYWAIT P0, [R0+URZ+0x38820], R3 ;  /* 0x03882003000075a7 */ /* 0x001064000800017f */
[----:B-1----:R-:W-:Y:S05]  /*212c0*/  @!P0 NANOSLEEP.SYNCS 0x989680 ;  /* 0x009896800000895d */ /* 0x002fea0003900000 */
[----:B------:R-:W1:Y:S02]  /*212d0*/  @!P0 SYNCS.PHASECHK.TRANS64 P0, [R0+URZ+0x38820], R3 ;  /* 0x03882003000085a7 */ /* 0x000e64000800007f */
[----:B-1----:R-:W-:Y:S05]  /*212e0*/  @!P0 BRA `(.L_x_3378) ;  /* 0xfffffffc00f08947 */ /* 0x002fea000383ffff */
[----:B------:R-:W-:Y:S05]  /*212f0*/  BRA `(.L_x_3451) ;  /* 0xffffffd8004c7947 */ /* 0x000fea000383ffff */
.L_x_3379:
        /* <DEDUP_REMOVED lines=11> */
.L_x_3453:
[----:B------:R-:W-:Y:S05]  /*213b0*/  BSYNC B0 ;  /* 0x0000000000007941 */ /* 0x000fea0003800000 */
.L_x_3452:
[----:B------:R-:W-:Y:S05]  /*213c0*/  BRA `(.L_x_3454) ;  /* 0xffffffd800347947 */ /* 0x000fea000383ffff */
.L_x_3382:
[----:B------:R-:W-:Y:S01]  /*213d0*/  BSSY B1, `(.L_x_3455) ;  /* 0x0000006000017945 */ /* 0x000fe20003800000 */
[----:B------:R-:W-:-:S07]  /*213e0*/  IMAD.MOV.U32 R15, RZ, RZ, -0x1 ;  /* 0xffffffffff0f7424 */ /* 0x000fce00078e00ff */
[----:B01-3--:R-:W-:Y:S05]  /*213f0*/  WARPSYNC.COLLECTIVE R15, `(.L_x_3456) ;  /* 0x000000000f0c7348 */ /* 0x00bfea0003c00000 */
[----:B------:R-:W-:Y:S02]  /*21400*/  ELECT P6, UR62, PT ;  /* 0x00000000003e782f */ /* 0x000fe400038c0000 */
[----:B------:R-:W-:Y:S01]  /*21410*/  MOV R14, UR62 ;  /* 0x0000003e000e7c02 */ /* 0x000fe20008000f00 */
[----:B01-3--:R-:W-:Y:S10]  /*21420*/  ENDCOLLECTIVE ;  /* 0x000000000000791b */ /* 0x00bff40003800000 */
.L_x_3456:
[----:B------:R-:W-:Y:S05]  /*21430*/  BSYNC B1 ;  /* 0x0000000000017941 */ /* 0x000fea0003800000 */
.L_x_3455:
[----:B------:R-:W-:Y:S05]  /*21440*/  BRA `(.L_x_3457) ;  /* 0xffffffd8002c7947 */ /* 0x000fea000383ffff */
.L_x_3384:
[----:B0-----:R0:W1:Y:S02]  /*21450*/  SYNCS.PHASECHK.TRANS64.TRYWAIT P0, [R6+URZ], R5 ;  /* 0x00000005060075a7 */ /* 0x001064000800017f */
[----:B-1----:R-:W-:Y:S05]  /*21460*/  @!P0 NANOSLEEP.SYNCS 0x989680 ;  /* 0x009896800000895d */ /* 0x002fea0003900000 */
[----:B------:R-:W1:Y:S02]  /*21470*/  @!P0 SYNCS.PHASECHK.TRANS64 P0, [R6+URZ], R5 ;  /* 0x00000005060085a7 */ /* 0x000e64000800007f */
[----:B-1----:R-:W-:Y:S05]  /*21480*/  @!P0 BRA `(.L_x_3384) ;  /* 0xfffffffc00f08947 */ /* 0x002fea000383ffff */
[----:B------:R-:W-:Y:S05]  /*21490*/  BRA `(.L_x_3458) ;  /* 0xffffffd800687947 */ /* 0x000fea000383ffff */
.L_x_3385:
[----:B-1----:R1:W2:Y:S02]  /*214a0*/  SYNCS.PHASECHK.TRANS64.TRYWAIT P0, [R7+URZ], R2 ;  /* 0x00000002070075a7 */ /* 0x0022a4000800017f */
[----:B--2---:R-:W-:Y:S05]  /*214b0*/  @!P0 NANOSLEEP.SYNCS 0x989680 ;  /* 0x009896800000895d */ /* 0x004fea0003900000 */
[----:B------:R-:W2:Y:S02]  /*214c0*/  @!P0 SYNCS.PHASECHK.TRANS64 P0, [R7+URZ], R2 ;  /* 0x00000002070085a7 */ /* 0x000ea4000800007f */
[----:B--2---:R-:W-:Y:S05]  /*214d0*/  @!P0 BRA `(.L_x_3385) ;  /* 0xfffffffc00f08947 */ /* 0x004fea000383ffff */
[----:B------:R-:W-:Y:S05]  /*214e0*/  BRA `(.L_x_3459) ;  /* 0xffffffd8005c7947 */ /* 0x000fea000383ffff */
.L_x_3387:
[----:B--2---:R2:W4:Y:S02]  /*214f0*/  SYNCS.PHASECHK.TRANS64.TRYWAIT P0, [R4+URZ], R5 ;  /* 0x00000005040075a7 */ /* 0x004524000800017f */
[----:B----4-:R-:W-:Y:S05]  /*21500*/  @!P0 NANOSLEEP.SYNCS 0x989680 ;  /* 0x009896800000895d */ /* 0x010fea0003900000 */
[----:B------:R-:W4:Y:S02]  /*21510*/  @!P0 SYNCS.PHASECHK.TRANS64 P0, [R4+URZ], R5 ;  /* 0x00000005040085a7 */ /* 0x000f24000800007f */
[----:B----4-:R-:W-:Y:S05]  /*21520*/  @!P0 BRA `(.L_x_3387) ;  /* 0xfffffffc00f08947 */ /* 0x010fea000383ffff */
[----:B------:R-:W-:Y:S05]  /*21530*/  BRA `(.L_x_3460) ;  /* 0xffffffd800647947 */ /* 0x000fea000383ffff */
.L_x_3461:
        /* <DEDUP_REMOVED lines=12> */
.L_x_5876:


//--------------------- .text._ZN7cutlass13device_kernelIN5flash11enable_sm90INS1_16FlashAttnFwdSm90INS1_25CollectiveMainloopFwdSm90ILi2EN4cute5tupleIJNS5_1CILi1EEES8_S8_EEENS6_IJNS7_ILi64EEESA_SA_EEELi512ENS_6half_tEfNS_4arch4Sm90ELb0ELb1ELb0ELb1ELb0ELb1ELb1ELb0ELb0ELb1ELb1ELb0EEENS1_21CollectiveEpilogueFwdINS6_IJSA_NS7_ILi512EEESA_EEES9_SC_SE_Li256ELb1ELb1ELb1ELb0EEENS1_36VarlenDynamicPersistentTileSchedulerILi64ELi64ELi256ELi128ELb1ELb1ELb1ELb1ELb0ELb1EEEEEEEEEvNT_6ParamsE --------------------------
	.section	.text._ZN7cutlass13device_kernelIN5flash11enable_sm90INS1_16FlashAttnFwdSm90INS1_25CollectiveMainloopFwdSm90ILi2EN4cute5tupleIJNS5_1CILi1EEES8_S8_EEENS6_IJNS7_ILi64EEESA_SA_EEELi512ENS_6half_tEfNS_4arch4Sm90ELb0ELb1ELb0ELb1ELb0ELb1ELb1ELb0ELb0ELb1ELb1ELb0EEENS1_21CollectiveEpilogueFwdINS6_IJSA_NS7_ILi512EEESA_EEES9_SC_SE_Li256ELb1ELb1ELb1ELb0EEENS1_36VarlenDynamicPersistentTileSchedulerILi64ELi64ELi256ELi128ELb1ELb1ELb1ELb1ELb0ELb1EEEEEEEEEvNT_6ParamsE,"ax",@progbits
	.align	128
.text._ZN7cutlass13device_kernelIN5flash11enable_sm90INS1_16FlashAttnFwdSm90INS1_25CollectiveMainloopFwdSm90ILi2EN4cute5tupleIJNS5_1CILi1EEES8_S8_EEENS6_IJNS7_ILi64EEESA_SA_EEELi512ENS_6half_tEfNS_4arch4Sm90ELb0ELb1ELb0ELb1ELb0ELb1ELb1ELb0ELb0ELb1ELb1ELb0EEENS1_21CollectiveEpilogueFwdINS6_IJSA_NS7_ILi512EEESA_EEES9_SC_SE_Li256ELb1ELb1ELb1ELb0EEENS1_36VarlenDynamicPersistentTileSchedulerILi64ELi64ELi256ELi128ELb1ELb1ELb1ELb1ELb0ELb1EEEEEEEEEvNT_6ParamsE:
        .type           _ZN7cutlass13device_kernelIN5flash11enable_sm90INS1_16FlashAttnFwdSm90INS1_25CollectiveMainloopFwdSm90ILi2EN4cute5tupleIJNS5_1CILi1EEES8_S8_EEENS6_IJNS7_ILi64EEESA_SA_EEELi512ENS_6half_tEfNS_4arch4Sm90ELb0ELb1ELb0ELb1ELb0ELb1ELb1ELb0ELb0ELb1ELb1ELb0EEENS1_21CollectiveEpilogueFwdINS6_IJSA_NS7_ILi512EEESA_EEES9_SC_SE_Li256ELb1ELb1ELb1ELb0EEENS1_36VarlenDynamicPersistentTileSchedulerILi64ELi64ELi256ELi128ELb1ELb1ELb1ELb1ELb0ELb1EEEEEEEEEvNT_6ParamsE,@function
        .size           _ZN7cutlass13device_kernelIN5flash11enable_sm90INS1_16FlashAttnFwdSm90INS1_25CollectiveMainloopFwdSm90ILi2EN4cute5tupleIJNS5_1CILi1EEES8_S8_EEENS6_IJNS7_ILi64EEESA_SA_EEELi512ENS_6half_tEfNS_4arch4Sm90ELb0ELb1ELb0ELb1ELb0ELb1ELb1ELb0ELb0ELb1ELb1ELb0EEENS1_21CollectiveEpilogueFwdINS6_IJSA_NS7_ILi512EEESA_EEES9_SC_SE_Li256ELb1ELb1ELb1ELb0EEENS1_36VarlenDynamicPersistentTileSchedulerILi64ELi64ELi256ELi128ELb1ELb1ELb1ELb1ELb0ELb1EEEEEEEEEvNT_6ParamsE,(.L_x_5877 - _ZN7cutlass13device_kernelIN5flash11enable_sm90INS1_16FlashAttnFwdSm90INS1_25CollectiveMainloopFwdSm90ILi2EN4cute5tupleIJNS5_1CILi1EEES8_S8_EEENS6_IJNS7_ILi64EEESA_SA_EEELi512ENS_6half_tEfNS_4arch4Sm90ELb0ELb1ELb0ELb1ELb0ELb1ELb1ELb0ELb0ELb1ELb1ELb0EEENS1_21CollectiveEpilogueFwdINS6_IJSA_NS7_ILi512EEESA_EEES9_SC_SE_Li256ELb1ELb1ELb1ELb0EEENS1_36VarlenDynamicPersistentTileSchedulerILi64ELi64ELi256ELi128ELb1ELb1ELb1ELb1ELb0ELb1EEEEEEEEEvNT_6ParamsE)
        .other          _ZN7cutlass13device_kernelIN5flash11enable_sm90INS1_16FlashAttnFwdSm90INS1_25CollectiveMainloopFwdSm90ILi2EN4cute5tupleIJNS5_1CILi1EEES8_S8_EEENS6_IJNS7_ILi64EEESA_SA_EEELi512ENS_6half_tEfNS_4arch4Sm90ELb0ELb1ELb0ELb1ELb0ELb1ELb1ELb0ELb0ELb1ELb1ELb0EEENS1_21CollectiveEpilogueFwdINS6_IJSA_NS7_ILi512EEESA_EEES9_SC_SE_Li256ELb1ELb1ELb1ELb0EEENS1_36VarlenDynamicPersistentTileSchedulerILi64ELi64ELi256ELi128ELb1ELb1ELb1ELb1ELb0ELb1EEEEEEEEEvNT_6ParamsE,@"STO_CUDA_ENTRY STV_DEFAULT"
_ZN7cutlass13device_kernelIN5flash11enable_sm90INS1_16FlashAttnFwdSm90INS1_25CollectiveMainloopFwdSm90ILi2EN4cute5tupleIJNS5_1CILi1EEES8_S8_EEENS6_IJNS7_ILi64EEESA_SA_EEELi512ENS_6half_tEfNS_4arch4Sm90ELb0ELb1ELb0ELb1ELb0ELb1ELb1ELb0ELb0ELb1ELb1ELb0EEENS1_21CollectiveEpilogueFwdINS6_IJSA_NS7_ILi512EEESA_EEES9_SC_SE_Li256ELb1ELb1ELb1ELb0EEENS1_36VarlenDynamicPersistentTileSchedulerILi64ELi64ELi256ELi128ELb1ELb1ELb1ELb1ELb0ELb1EEEEEEEEEvNT_6ParamsE:
        /* <DEDUP_REMOVED lines=24> */
.L_x_3463:
[----:B------:R-:W-:Y:S05]  /*0180*/  BSYNC B0 ;  /* 0x0000000000007941 */ /* 0x000fea0003800000 */
.L_x_3462:
        /* <DEDUP_REMOVED lines=39> */
.L_x_3464:
        /* <DEDUP_REMOVED lines=22> */
.L_x_3465:
        /* <DEDUP_REMOVED lines=18> */
.L_x_3466:
        /* <DEDUP_REMOVED lines=22> */
.L_x_3467:
        /* <DEDUP_REMOVED lines=22> */
.L_x_3468:
        /* <DEDUP_REMOVED lines=8> */
.L_x_3471:
        /* <DEDUP_REMOVED lines=20> */
[----:B------:R-:W-:Y:S01]  /*0b00*/  ULOP3.LUT UR47, UR36, 0x1, URZ, 0xfc, !UPT ;  /* 0x00000001242f7892 */ /* 0x000fe2000f8efc3f */
[----:B------:R-:W-:Y:S02]  /*0b10*/  IMAD.MOV.U32 R215, RZ, RZ, 0x40 ;  /* 0x00000040ffd77424 */ /* 0x000fe400078e00ff */
[----:B------:R-:W-:Y:S01]  /*0b20*/  IMAD.MOV.U32 R186, RZ, RZ, RZ ;  /* 0x000000ffffba7224 */ /* 0x000fe200078e00ff */
[----:B------:R-:W-:Y:S01]  /*0b30*/  SHF.R.S32.HI R3, RZ, 0x1f, R6 ;  /* 0x0000001fff037819 */ /* 0x000fe20000011406 */
[----:B------:R-:W-:Y:S02]  /*0b40*/  IMAD.MOV.U32 R190, RZ, RZ, RZ ;  /* 0x000000ffffbe7224 */ /* 0x000fe400078e00ff */
[----:B------:R-:W-:Y:S01]  /*0b50*/  IMAD.MOV.U32 R22, RZ, RZ, RZ ;  /* 0x000000ffff167224 */ /* 0x000fe200078e00ff */
[CC--:B------:R-:W-:Y:S01]  /*0b60*/  LEA.HI R0, R3.reuse, R6.reuse, RZ, 0x4 ;  /* 0x0000000603007211 */ /* 0x0c0fe200078f20ff */
[----:B------:R-:W-:Y:S01]  /*0b70*/  IMAD.MOV.U32 R19, RZ, RZ, RZ ;  /* 0x000000ffff137224 */ /* 0x000fe200078e00ff */
[CC--:B------:R-:W-:Y:S01]  /*0b80*/  LEA.HI R2, R3.reuse, R6.reuse, RZ, 0x5 ;  /* 0x0000000603027211 */ /* 0x0c0fe200078f28ff */
[----:B------:R-:W-:Y:S01]  /*0b90*/  IMAD.MOV.U32 R229, RZ, RZ, RZ ;  /* 0x000000ffffe57224 */ /* 0x000fe200078e00ff */
[----:B------:R-:W-:-:S02]  /*0ba0*/  LEA.HI R4, R3, R6, RZ, 0x7 ;  /* 0x0000000603047211 */ /* 0x000fc400078f38ff */
[CC--:B------:R-:W-:Y:S02]  /*0bb0*/  LEA.HI R8, R3.reuse, R6.reuse, RZ, 0x2 ;  /* 0x0000000603087211 */ /* 0x0c0fe400078f10ff */
[----:B------:R-:W-:Y:S02]  /*0bc0*/  LEA.HI R3, R3, R6, RZ, 0x3 ;  /* 0x0000000603037211 */ /* 0x000fe400078f18ff */
[----:B------:R-:W-:Y:S02]  /*0bd0*/  SHF.R.S32.HI R5, RZ, 0x4, R0 ;  /* 0x00000004ff057819 */ /* 0x000fe40000011400 */
[----:B------:R-:W-:Y:S02]  /*0be0*/  LOP3.LUT R13, R3, 0xfffffff8, RZ, 0xc0, !PT ;  /* 0xfffffff8030d7812 */ /* 0x000fe400078ec0ff */
[----:B------:R-:W-:Y:S02]  /*0bf0*/  LOP3.LUT R3, R0, 0xfffffff0, RZ, 0xc0, !PT ;  /* 0xfffffff000037812 */ /* 0x000fe400078ec0ff */
[--C-:B------:R-:W-:Y:S01]  /*0c00*/  SHF.R.S32.HI R220, RZ, 0x5, R2.reuse ;  /* 0x00000005ffdc7819 */ /* 0x100fe20000011402 */
[C---:B------:R-:W-:Y:S01]  /*0c10*/  IMAD.IADD R13, R6.reuse, 0x1, -R13 ;  /* 0x00000001060d7824 */ /* 0x040fe200078e0a0d */
[----:B------:R-:W-:Y:S01]  /*0c20*/  SHF.R.S32.HI R7, RZ, 0x1f, R2 ;  /* 0x0000001fff077819 */ /* 0x000fe20000011402 */
[----:B------:R-:W-:Y:S01]  /*0c30*/  IMAD.IADD R3, R6, 0x1, -R3 ;  /* 0x0000000106037824 */ /* 0x000fe200078e0a03 */
[----:B------:R-:W-:Y:S01]  /*0c40*/  LOP3.LUT R9, R4, 0xffffff80, RZ, 0xc0, !PT ;  /* 0xffffff8004097812 */ /* 0x000fe200078ec0ff */
[----:B------:R-:W-:Y:S01]  /*0c50*/  IMAD.SHL.U32 R196, R13, 0x8, RZ ;  /* 0x000000080dc47824 */ /* 0x000fe200078e00ff */
[----:B------:R-:W-:-:S02]  /*0c60*/  LOP3.LUT R11, R8, 0xfffffffc, RZ, 0xc0, !PT ;  /* 0xfffffffc080b7812 */ /* 0x000fc400078ec0ff */
[----:B------:R-:W-:Y:S01]  /*0c70*/  LEA.HI R0, R0, R5, RZ, 0x1 ;  /* 0x0000000500007211 */ /* 0x000fe200078f08ff */
[C---:B------:R-:W-:Y:S01]  /*0c80*/  IMAD.IADD R9, R6.reuse, 0x1, -R9 ;  /* 0x0000000106097824 */ /* 0x040fe200078e0a09 */
[----:B------:R-:W-:Y:S01]  /*0c90*/  LEA.HI R7, R7, R220, RZ, 0x2 ;  /* 0x000000dc07077211 */ /* 0x000fe200078f10ff */
[----:B------:R-:W-:Y:S01]  /*0ca0*/  IMAD.IADD R188, R6, 0x1, -R11 ;  /* 0x0000000106bc7824 */ /* 0x000fe200078e0a0b */
[----:B------:R-:W-:Y:S01]  /*0cb0*/  SHF.R.S32.HI R6, RZ, 0x1f, R3 ;  /* 0x0000001fff067819 */ /* 0x000fe20000011403 */
[----:B------:R-:W-:Y:S01]  /*0cc0*/  VIADD R227, R196, 0x80 ;  /* 0x00000080c4e37836 */ /* 0x000fe20000000000 */
[----:B------:R-:W-:Y:S01]  /*0cd0*/  LOP3.LUT R0, R0, 0x1ffffffe, RZ, 0xc0, !PT ;  /* 0x1ffffffe00007812 */ /* 0x000fe200078ec0ff */
[C---:B------:R-:W-:Y:S01]  /*0ce0*/  VIADD R225, R196.reuse, 0x100 ;  /* 0x00000100c4e17836 */ /* 0x040fe20000000000 */
[----:B------:R-:W-:Y:S01]  /*0cf0*/  SHF.R.S32.HI R20, RZ, 0x7, R4 ;  /* 0x00000007ff147819 */ /* 0x000fe20000011404 */
[----:B------:R-:W-:Y:S01]  /*0d00*/  VIADD R224, R196, 0x140 ;  /* 0x00000140c4e07836 */ /* 0x000fe20000000000 */
[----:B------:R-:W-:Y:S01]  /*0d10*/  LOP3.LUT R7, R7, 0x3ffffc, RZ, 0xc0, !PT ;  /* 0x003ffffc07077812 */ /* 0x000fe200078ec0ff */
[----:B------:R-:W-:Y:S01]  /*0d20*/  IMAD.IADD R0, R5, 0x1, -R0 ;  /* 0x0000000105007824 */ /* 0x000fe200078e0a00 */
[----:B------:R-:W-:Y:S01]  /*0d30*/  SHF.R.S32.HI R2, RZ, 0x1f, R9 ;  /* 0x0000001fff027819 */ /* 0x000fe20000011409 */
[----:B------:R-:W-:Y:S01]  /*0d40*/  IMAD R14, R20, 0x100, R3 ;  /* 0x00000100140e7824 */ /* 0x000fe200078e0203 */
[----:B------:R-:W-:Y:S01]  /*0d50*/  LEA.HI R10, R6, R3, RZ, 0x3 ;  /* 0x00000003060a7211 */ /* 0x000fe200078f18ff */
[----:B------:R-:W-:Y:S01]  /*0d60*/  IMAD.IADD R7, R220, 0x1, -R7 ;  /* 0x00000001dc077824 */ /* 0x000fe200078e0a07 */
[----:B------:R-:W-:Y:S01]  /*0d70*/  SHF.R.S32.HI R185, RZ, 0x2, R8 ;  /* 0x00000002ffb97819 */ /* 0x000fe20000011408 */
[----:B------:R-:W-:Y:S01]  /*0d80*/  IMAD.SHL.U32 R0, R0, 0x8, RZ ;  /* 0x0000000800007824 */ /* 0x000fe200078e00ff */
[----:B------:R-:W-:Y:S01]  /*0d90*/  LEA.HI R5, R2, R9, RZ, 0x2 ;  /* 0x0000000902057211 */ /* 0x000fe200078f10ff */
[----:B------:R-:W-:Y:S01]  /*0da0*/  IMAD R15, R7, 0x10, R14 ;  /* 0x00000010070f7824 */ /* 0x000fe200078e020e */
[C---:B------:R-:W-:Y:S01]  /*0db0*/  LOP3.LUT R12, R10.reuse, 0xfffffff8, RZ, 0xc0, !PT ;  /* 0xfffffff80a0c7812 */ /* 0x040fe200078ec0ff */
[----:B------:R-:W-:Y:S01]  /*0dc0*/  VIADD R7, R185, 0x20 ;  /* 0x00000020b9077836 */ /* 0x000fe20000000000 */
[--C-:B------:R-:W-:Y:S01]  /*0dd0*/  SHF.R.S32.HI R6, RZ, 0x2, R5.reuse ;  /* 0x00000002ff067819 */ /* 0x100fe20000011405 */
[----:B------:R-:W-:Y:S01]  /*0de0*/  IMAD.SHL.U32 R10, R10, 0x40, RZ ;  /* 0x000000400a0a7824 */ /* 0x000fe200078e00ff */
[----:B------:R-:W-:Y:S01]  /*0df0*/  SHF.R.S32.HI R11, RZ, 0x1f, R5 ;  /* 0x0000001fff0b7819 */ /* 0x000fe20000011405 */
[----:B------:R-:W-:Y:S01]  /*0e00*/  IMAD.IADD R12, R3, 0x1, -R12 ;  /* 0x00000001030c7824 */ /* 0x000fe200078e0a0c */
[----:B------:R-:W-:Y:S01]  /*0e10*/  SHF.R.S32.HI R16, RZ, 0x1f, R7 ;  /* 0x0000001fff107819 */ /* 0x000fe20000011407 */
[--C-:B------:R-:W-:Y:S01]  /*0e20*/  IMAD.U32 R15, R15, 0x40, R0.reuse ;  /* 0x000000400f0f7824 */ /* 0x100fe200078e0000 */
[----:B------:R-:W-:Y:S01]  /*0e30*/  LEA.HI R11, R11, R6, RZ, 0x3 ;  /* 0x000000060b0b7211 */ /* 0x000fe200078f18ff */
[----:B------:R-:W-:Y:S01]  /*0e40*/  IMAD.SHL.U32 R3, R12, 0x40, RZ ;  /* 0x000000400c037824 */ /* 0x000fe200078e00ff */
[----:B------:R-:W-:Y:S01]  /*0e50*/  LOP3.LUT R14, R5, 0x7ffffffc, RZ, 0xc0, !PT ;  /* 0x7ffffffc050e7812 */ /* 0x000fe200078ec0ff */
[----:B------:R-:W-:Y:S01]  /*0e60*/  STL [R1+0x64], R20 ;  /* 0x0000641401007387 */ /* 0x000fe20000100800 */
[----:B------:R-:W-:Y:S01]  /*0e70*/  LOP3.LUT R11, R11, 0xfffffff8, RZ, 0xc0, !PT ;  /* 0xfffffff80b0b7812 */ /* 0x000fe200078ec0ff */
[----:B------:R-:W-:Y:S01]  /*0e80*/  VIADD R228, R196, 0x40 ;  /* 0x00000040c4e47836 */ /* 0x000fe20000000000 */
[----:B------:R-:W-:Y:S01]  /*0e90*/  LEA.HI R5, R16, R7, RZ, 0x3 ;  /* 0x0000000710057211 */ /* 0x000fe200078f18ff */
[----:B------:R-:W-:Y:S01]  /*0ea0*/  IMAD.SHL.U32 R7, R7, 0x40, RZ ;  /* 0x0000004007077824 */ /* 0x000fe200078e00ff */
[----:B------:R-:W-:Y:S01]  /*0eb0*/  LOP3.LUT R3, R3, 0x1c0, RZ, 0xc0, !PT ;  /* 0x000001c003037812 */ /* 0x000fe200078ec0ff */
[----:B------:R-:W-:Y:S01]  /*0ec0*/  IMAD.IADD R11, R6, 0x1, -R11 ;  /* 0x00000001060b7824 */ /* 0x000fe200078e0a0b */
[----:B------:R-:W-:Y:S01]  /*0ed0*/  LEA.HI R4, R4, R20, RZ, 0x1 ;  /* 0x0000001404047211 */ /* 0x000fe200078f08ff */
[----:B------:R-:W-:Y:S01]  /*0ee0*/  IMAD.SHL.U32 R6, R5, 0x40, RZ ;  /* 0x0000004005067824 */ /* 0x000fe200078e00ff */
[----:B------:R-:W-:Y:S01]  /*0ef0*/  LOP3.LUT R0, R3, 0x8, R0, 0xf8, !PT ;  /* 0x0000000803007812 */ /* 0x000fe200078ef800 */
[----:B------:R-:W-:Y:S01]  /*0f00*/  IMAD.SHL.U32 R16, R188, 0x8, RZ ;  /* 0x00000008bc107824 */ /* 0x000fe200078e00ff */
[----:B------:R-:W-:Y:S01]  /*0f10*/  SHF.R.U32.HI R5, RZ, 0x3, R3 ;  /* 0x00000003ff057819 */ /* 0x000fe20000011603 */
[----:B------:R-:W-:Y:S01]  /*0f20*/  IMAD.IADD R14, R9, 0x1, -R14 ;  /* 0x00000001090e7824 */ /* 0x000fe200078e0a0e */
[----:B------:R-:W-:Y:S01]  /*0f30*/  LOP3.LUT R3, R10, 0x7ffffe00, RZ, 0xc0, !PT ;  /* 0x7ffffe000a037812 */ /* 0x000fe200078ec0ff */
[----:B------:R-:W-:Y:S01]  /*0f40*/  STL [R1+0x84], R15 ;  /* 0x0000840f01007387 */ /* 0x000fe20000100800 */
[----:B------:R-:W-:Y:S01]  /*0f50*/  LOP3.LUT R0, R0, R5, RZ, 0x3c, !PT ;  /* 0x0000000500007212 */ /* 0x000fe200078e3cff */
[----:B------:R-:W-:Y:S01]  /*0f60*/  IMAD.SHL.U32 R187, R14, 0x2, RZ ;  /* 0x000000020ebb7824 */ /* 0x000fe200078e00ff */
[----:B------:R-:W-:Y:S01]  /*0f70*/  LOP3.LUT R7, R7, 0x1c0, RZ, 0xc0, !PT ;  /* 0x000001c007077812 */ /* 0x000fe200078ec0ff */
[----:B------:R-:W-:Y:S01]  /*0f80*/  IMAD R3, R220, 0x400, R3 ;  /* 0x00000400dc037824 */ /* 0x000fe200078e0203 */
[----:B------:R-:W-:Y:S01]  /*0f90*/  LOP3.LUT R4, R4, 0xfffffe, RZ, 0xc0, !PT ;  /* 0x00fffffe04047812 */ /* 0x000fe200078ec0ff */
[----:B------:R-:W-:Y:S01]  /*0fa0*/  VIADD R226, R196, 0xc0 ;  /* 0x000000c0c4e27836 */ /* 0x000fe20000000000 */
[----:B------:R-:W-:Y:S01]  /*0fb0*/  LEA.HI R2, R2, R9, RZ, 0x5 ;  /* 0x0000000902027211 */ /* 0x000fe200078f28ff */
[----:B------:R-:W-:Y:S01]  /*0fc0*/  IMAD.IADD R3, R3, 0x1, R0 ;  /* 0x0000000103037824 */ /* 0x000fe200078e0200 */
[----:B------:R-:W-:Y:S01]  /*0fd0*/  SHF.R.U32.HI R9, RZ, 0x3, R7 ;  /* 0x00000003ff097819 */ /* 0x000fe20000011607 */
[----:B------:R-:W-:Y:S01]  /*0fe0*/  IMAD.IADD R4, R20, 0x1, -R4 ;  /* 0x0000000114047824 */ /* 0x000fe200078e0a04 */
[----:B------:R-:W-:Y:S01]  /*0ff0*/  LOP3.LUT R7, R7, 0x38, R16, 0xf8, !PT ;  /* 0x0000003807077812 */ /* 0x000fe200078ef810 */
[----:B------:R-:W-:Y:S01]  /*1000*/  IMAD R199, R3, 0x2, R18 ;  /* 0x0000000203c77824 */ /* 0x000fe200078e0212 */
[----:B------:R-:W-:-:S02]  /*1010*/  LOP3.LUT R6, R6, 0xfffffe00, RZ, 0xc0, !PT ;  /* 0xfffffe0006067812 */ /* 0x000fc400078ec0ff */
[----:B------:R-:W-:Y:S01]  /*1020*/  LEA.HI R0, R188, R188, RZ, 0x1 ;  /* 0x000000bcbc007211 */ /* 0x000fe200078f08ff */
[C---:B------:R-:W-:Y:S01]  /*1030*/  VIADD R216, R199.reuse, 0x36400 ;  /* 0x00036400c7d87836 */ /* 0x040fe20000000000 */
[----:B------:R-:W-:Y:S01]  /*1040*/  SHF.R.S32.HI R2, RZ, 0x5, R2 ;  /* 0x00000005ff027819 */ /* 0x000fe20000011402 */
[----:B------:R-:W-:Y:S01]  /*1050*/  VIADD R214, R199, 0x36420 ;  /* 0x00036420c7d67836 */ /* 0x000fe20000000000 */
[----:B------:R-:W-:Y:S02]  /*1060*/  LOP3.LUT R7, R6, R7, R9, 0xf6, !PT ;  /* 0x0000000706077212 */ /* 0x000fe400078ef609 */
[----:B------:R-:W-:Y:S01]  /*1070*/  SHF.R.S32.HI R8, RZ, 0x1f, R8 ;  /* 0x0000001fff087819 */ /* 0x000fe20000011408 */
[----:B------:R-:W-:Y:S01]  /*1080*/  IMAD R193, R2, 0x10, R11 ;  /* 0x0000001002c17824 */ /* 0x000fe200078e020b */
[----:B------:R-:W-:Y:S01]  /*1090*/  LOP3.LUT R5, R0, 0x1ffffffe, RZ, 0xc0, !PT ;  /* 0x1ffffffe00057812 */ /* 0x000fe200078ec0ff */
[----:B------:R-:W-:Y:S01]  /*10a0*/  IMAD.SHL.U32 R0, R4, 0x100, RZ ;  /* 0x0000010004007824 */ /* 0x000fe200078e00ff */
[----:B------:R-:W-:-:S02]  /*10b0*/  R2P PR, R12, 0x6 ;  /* 0x000000060c007804 */ /* 0x000fc40000000000 */
[----:B------:R-:W-:Y:S01]  /*10c0*/  SHF.R.S32.HI R2, RZ, 0x1f, R227 ;  /* 0x0000001fff027819 */ /* 0x000fe200000114e3 */
[----:B------:R-:W-:Y:S01]  /*10d0*/  IMAD.IADD R197, R187, 0x1, R0 ;  /* 0x00000001bbc57824 */ /* 0x000fe200078e0200 */
[----:B------:R-:W-:Y:S01]  /*10e0*/  LEA.HI R8, R8, R185, RZ, 0x3 ;  /* 0x000000b908087211 */ /* 0x000fe200078f18ff */
[----:B------:R0:W-:Y:S01]  /*10f0*/  STL [R1+0x80], R0 ;  /* 0x0000800001007387 */ /* 0x0001e20000100800 */
[----:B------:R-:W-:Y:S01]  /*1100*/  SHF.R.S32.HI R2, RZ, 0x1f, R225 ;  /* 0x0000001fff027819 */ /* 0x000fe200000114e1 */
[----:B------:R-:W-:Y:S01]  /*1110*/  IMAD R2, R7, 0x2, R18 ;  /* 0x0000000207027824 */ /* 0x000fe200078e0212 */
[----:B------:R-:W-:Y:S01]  /*1120*/  LOP3.LUT R8, R8, 0xfffffff8, RZ, 0xc0, !PT ;  /* 0xfffffff808087812 */ /* 0x000fe200078ec0ff */
[C---:B------:R-:W-:Y:S01]  /*1130*/  VIADD R237, R197.reuse, 0xc8 ;  /* 0x000000c8c5ed7836 */ /* 0x040fe20000000000 */
[----:B------:R-:W-:Y:S01]  /*1140*/  SHF.R.S32.HI R4, RZ, 0x1f, R228 ;  /* 0x0000001fff047819 */ /* 0x000fe200000114e4 */
[----:B------:R-:W-:Y:S01]  /*1150*/  VIADD R236, R197, 0xd0 ;  /* 0x000000d0c5ec7836 */ /* 0x000fe20000000000 */
[----:B------:R1:W-:Y:S01]  /*1160*/  STL [R1+0x7c], R2 ;  /* 0x00007c0201007387 */ /* 0x0003e20000100800 */
[----:B------:R-:W-:Y:S01]  /*1170*/  IMAD.IADD R218, R188, 0x1, -R5 ;  /* 0x00000001bcda7824 */ /* 0x000fe200078e0a05 */
[----:B------:R-:W-:Y:S01]  /*1180*/  SHF.R.S32.HI R4, RZ, 0x1f, R226 ;  /* 0x0000001fff047819 */ /* 0x000fe200000114e2 */
[----:B------:R-:W-:Y:S01]  /*1190*/  IMAD.IADD R198, R185, 0x1, -R8 ;  /* 0x00000001b9c67824 */ /* 0x000fe200078e0a08 */
[----:B0-----:R-:W-:Y:S01]  /*11a0*/  SHF.R.S32.HI R0, RZ, 0x1f, R224 ;  /* 0x0000001fff007819 */ /* 0x001fe200000114e0 */
[C---:B------:R-:W-:Y:S01]  /*11b0*/  VIADD R234, R197.reuse, 0xe0 ;  /* 0x000000e0c5ea7836 */ /* 0x040fe20000000000 */
[----:B------:R-:W-:Y:S01]  /*11c0*/  SHF.R.S32.HI R0, RZ, 0x1f, R197 ;  /* 0x0000001fff007819 */ /* 0x000fe200000114c5 */
[----:B------:R-:W-:Y:S01]  /*11d0*/  VIADD R0, R197, 0xc0 ;  /* 0x000000c0c5007836 */ /* 0x000fe20000000000 */
[----:B------:R-:W-:Y:S01]  /*11e0*/  SEL R215, R215, 0xffffffc0, !P2 ;  /* 0xffffffc0d7d77807 */ /* 0x000fe20005000000 */
[----:B------:R-:W-:-:S02]  /*11f0*/  VIADD R233, R197, 0xe8 ;  /* 0x000000e8c5e97836 */ /* 0x000fc40000000000 */
[C---:B-1----:R-:W-:Y:S01]  /*1200*/  VIADD R2, R197.reuse, 0xb8 ;  /* 0x000000b8c5027836 */ /* 0x042fe20000000000 */
        /* <DEDUP_REMOVED lines=59> */
[----:B------:R-:W-:Y:S01]  /*15c0*/  IMAD R218, R218, 0x8, R193 ;  /* 0x00000008dada7824 */ /* 0x000fe200078e02c1 */
[----:B------:R-:W-:Y:S01]  /*15d0*/  SHF.R.S32.HI R0, RZ, 0x1f, R231 ;  /* 0x0000001fff007819 */ /* 0x000fe200000114e7 */
[----:B------:R-:W-:-:S07]  /*15e0*/  IMAD.IADD R215, R215, 0x1, R214 ;  /* 0x00000001d7d77824 */ /* 0x000fce00078e02d6 */
.L_x_3682:
[----:B------:R-:W-:Y:S01]  /*15f0*/  ULDC.64 UR4, c[0x0][0xb20] ;  /* 0x0002c80000047ab9 */ /* 0x000fe20000000a00 */
[----:B012-4-:R-:W0:Y:S01]  /*1600*/  LDC.64 R2, c[0x0][0xb00] ;  /* 0x0002c000ff027b82 */ /* 0x017e220000000a00 */
[----:B------:R-:W-:Y:S01]  /*1610*/  ISETP.NE.U32.AND P0, PT, RZ, UR4, PT ;  /* 0x00000004ff007c0c */ /* 0x000fe2000bf05070 */
[----:B-----5:R-:W-:Y:S01]  /*1620*/  IMAD.MOV.U32 R24, RZ, RZ, RZ ;  /* 0x000000ffff187224 */ /* 0x020fe200078e00ff */
        /* <DEDUP_REMOVED lines=15> */
[----:B------:R-:W5:Y:S01]  /*1720*/  @P3 LDG.E R24, desc[UR50][R2.64] ;  /* 0x0000003202183981 */ /* 0x000f62000c1e1900 */
[----:B------:R-:W-:Y:S01]  /*1730*/  ISETP.NE.U32.AND P2, PT, RZ, UR6, PT ;  /* 0x00000006ff007c0c */ /* 0x000fe2000bf45070 */
[----:B-1----:R-:W-:-:S04]  /*1740*/  @P0 IMAD.WIDE R4, R155, 0x4, R4 ;  /* 0x000000049b040825 */ /* 0x002fc800078e0204 */
[----:B0-----:R-:W-:Y:S01]  /*1750*/  @P1 IMAD.WIDE R6, R155, 0x4, R6 ;  /* 0x000000049b061825 */ /* 0x001fe200078e0206 */
[----:B------:R-:W-:Y:S01]  /*1760*/  UISETP.NE.U32.AND UP0, UPT, UR4, URZ, UPT ;  /* 0x0000003f0400728c */ /* 0x000fe2000bf05070 */
[----:B------:R0:W5:Y:S02]  /*1770*/  @P0 LDG.E R10, desc[UR50][R4.64] ;  /* 0x00000032040a0981 */ /* 0x000164000c1e1900 */
[----:B------:R-:W-:Y:S02]  /*1780*/  ULDC UR4, c[0x0][0x424] ;  /* 0x0001090000047ab9 */ /* 0x000fe40000000800 */
[----:B------:R1:W5:Y:S01]  /*1790*/  @P1 LDG.E R23, desc[UR50][R6.64] ;  /* 0x0000003206171981 */ /* 0x000362000c1e1900 */
[----:B------:R-:W-:Y:S01]  /*17a0*/  UISETP.NE.AND.EX UP0, UPT, UR5, URZ, UPT, UP0 ;  /* 0x0000003f0500728c */ /* 0x000fe2000bf05300 */
[C---:B------:R-:W-:Y:S02]  /*17b0*/  LOP3.LUT R0, R154.reuse, 0xff0000, RZ, 0xc0, !PT ;  /* 0x00ff00009a007812 */ /* 0x040fe400078ec0ff */
[----:B------:R-:W-:Y:S01]  /*17c0*/  ULDC UR5, c[0x0][0x2f0] ;  /* 0x0000bc0000057ab9 */ /* 0x000fe20000000800 */
[----:B------:R-:W-:Y:S01]  /*17d0*/  USEL UR4, UR4, 0x1, UP0 ;  /* 0x0000000104047887 */ /* 0x000fe20008000000 */
[----:B0-----:R-:W-:-:S02]  /*17e0*/  LOP3.LUT R4, R154, 0xff000000, RZ, 0xc0, !PT ;  /* 0xff0000009a047812 */ /* 0x001fc400078ec0ff */
[----:B------:R-:W-:Y:S01]  /*17f0*/  ISETP.NE.AND.EX P2, PT, RZ, UR7, PT, P2 ;  /* 0x00000007ff007c0c */ /* 0x000fe2000bf45320 */
[----:B------:R-:W-:Y:S01]  /*1800*/  UIMAD UR4, UR4, UR5, URZ ;  /* 0x00000005040472a4 */ /* 0x000fe2000f8e023f */
[----:B------:R-:W-:Y:S02]  /*1810*/  SHF.R.U32.HI R5, RZ, 0x8, R4 ;  /* 0x00000008ff057819 */ /* 0x000fe40000011604 */
[----:B------:R-:W-:Y:S01]  /*1820*/  ULDC UR5, c[0x0][0x348] ;  /* 0x0000d20000057ab9 */ /* 0x000fe20000000800 */
[----:B------:R-:W-:Y:S01]  /*1830*/  LOP3.LUT R221, R154, 0xffff, RZ, 0xc0, !PT ;  /* 0x0000ffff9add7812 */ /* 0x000fe200078ec0ff */
[----:B------:R-:W-:Y:S01]  /*1840*/  IMAD.MOV.U32 R223, RZ, RZ, R155 ;  /* 0x000000ffffdf7224 */ /* 0x000fe200078e009b */
[----:B------:R-:W-:Y:S01]  /*1850*/  LEA.HI R222, R0, R5, RZ, 0x10 ;  /* 0x0000000500de7211 */ /* 0x000fe200078f80ff */
[----:B-1----:R-:W-:Y:S06]  /*1860*/  @P1 BRA `(.L_x_3473) ;  /* 0x0000000000241947 */ /* 0x002fec0003800000 */
        /* <DEDUP_REMOVED lines=9> */
.L_x_3473:
[----:B------:R-:W-:Y:S02]  /*1900*/  IMAD.U32 R40, RZ, RZ, UR5 ;  /* 0x00000005ff287e24 */ /* 0x000fe4000f8e00ff */
[----:B------:R-:W-:Y:S01]  /*1910*/  IMAD.U32 R25, RZ, RZ, UR4 ;  /* 0x00000004ff197e24 */ /* 0x000fe2000f8e00ff */
[----:B------:R-:W-:Y:S06]  /*1920*/  @!P2 BRA `(.L_x_3474) ;  /* 0x000000000010a947 */ /* 0x000fec0003800000 */
[----:B------:R-:W0:Y:S02]  /*1930*/  LDC.64 R2, c[0x0][0xb18] ;  /* 0x0002c600ff027b82 */ /* 0x000e240000000a00 */
[----:B0-----:R-:W-:-:S05]  /*1940*/  IMAD.WIDE R2, R155, 0x4, R2 ;  /* 0x000000049b027825 */ /* 0x001fca00078e0202 */
[----:B------:R0:W5:Y:S01]  /*1950*/  LDG.E R25, desc[UR50][R2.64] ;  /* 0x0000003202197981 */ /* 0x000162000c1e1900 */
[----:B------:R-:W-:Y:S05]  /*1960*/  BRA `(.L_x_3475) ;  /* 0x0000000000107947 */ /* 0x000fea0003800000 */
.L_x_3474:
[----:B------:R-:W-:Y:S05]  /*1970*/  @!P3 BRA `(.L_x_3475) ;  /* 0x00000000000cb947 */ /* 0x000fea0003800000 */
[----:B------:R-:W2:Y:S04]  /*1980*/  LDG.E R0, desc[UR50][R2.64] ;  /* 0x0000003202007981 */ /* 0x000ea8000c1e1900 */
[----:B------:R-:W2:Y:S02]  /*1990*/  LDG.E R25, desc[UR50][R2.64+0x4] ;  /* 0x0000043202197981 */ /* 0x000ea4000c1e1900 */
[----:B--2---:R-:W-:-:S07]  /*19a0*/  IMAD.IADD R25, R25, 0x1, -R0 ;  /* 0x0000000119197824 */ /* 0x004fce00078e0a00 */
.L_x_3475:
[----:B------:R-:W-:Y:S01]  /*19b0*/  ULDC.64 UR4, c[0x0][0xb08] ;  /* 0x0002c20000047ab9 */ /* 0x000fe20000000a00 */
[----:B------:R-:W1:Y:S01]  /*19c0*/  LDC R4, c[0x0][0x448] ;  /* 0x00011200ff047b82 */ /* 0x000e620000000800 */
[----:B------:R-:W-:-:S04]  /*19d0*/  ISETP.NE.U32.AND P0, PT, RZ, UR4, PT ;  /* 0x00000004ff007c0c */ /* 0x000fc8000bf05070 */
[----:B------:R-:W-:Y:S01]  /*19e0*/  ISETP.NE.AND.EX P0, PT, RZ, UR5, PT, P0 ;  /* 0x00000005ff007c0c */ /* 0x000fe2000bf05300 */
[----:B------:R-:W-:Y:S02]  /*19f0*/  ULDC.64 UR4, c[0x0][0xb28] ;  /* 0x0002ca0000047ab9 */ /* 0x000fe40000000a00 */
[----:B------:R-:W-:-:S04]  /*1a00*/  ISETP.NE.U32.AND P1, PT, RZ, UR4, PT ;  /* 0x00000004ff007c0c */ /* 0x000fc8000bf25070 */
[----:B------:R-:W-:-:S06]  /*1a10*/  ISETP.NE.AND.EX P1, PT, RZ, UR5, PT, P1 ;  /* 0x00000005ff007c0c */ /* 0x000fcc000bf25310 */
[----:B------:R-:W2:Y:S08]  /*1a20*/  @P0 LDC.64 R6, c[0x0][0xb08] ;  /* 0x0002c200ff060b82 */ /* 0x000eb00000000a00 */
[----:B------:R-:W3:Y:S01]  /*1a30*/  @P1 LDC.64 R8, c[0x0][0xb28] ;  /* 0x0002ca00ff081b82 */ /* 0x000ee20000000a00 */
[----:B--2---:R-:W-:-:S05]  /*1a40*/  @P0 IMAD.WIDE R6, R155, 0x4, R6 ;  /* 0x000000049b060825 */ /* 0x004fca00078e0206 */
[----:B------:R-:W2:Y:S04]  /*1a50*/  @P0 LDG.E R0, desc[UR50][R6.64] ;  /* 0x0000003206000981 */ /* 0x000ea8000c1e1900 */
[----:B0-----:R-:W2:Y:S01]  /*1a60*/  @P0 LDG.E R3, desc[UR50][R6.64+0x4] ;  /* 0x0000043206030981 */ /* 0x001ea2000c1e1900 */
[----:B-----5:R-:W-:Y:S02]  /*1a70*/  IMAD.MOV.U32 R2, RZ, RZ, R25 ;  /* 0x000000ffff027224 */ /* 0x020fe400078e0019 */
[----:B---3--:R-:W-:-:S05]  /*1a80*/  @P1 IMAD.WIDE R8, R155, 0x4, R8 ;  /* 0x000000049b081825 */ /* 0x008fca00078e0208 */
[----:B------:R0:W5:Y:S01]  /*1a90*/  @P1 LDG.E R2, desc[UR50][R8.64] ;  /* 0x0000003208021981 */ /* 0x000162000c1e1900 */
[----:B-1----:R-:W-:Y:S01]  /*1aa0*/  ISETP.NE.AND P1, PT, R4, 0x1, PT ;  /* 0x000000010400780c */ /* 0x002fe20003f25270 */
[----:B------:R-:W-:Y:S01]  /*1ab0*/  IMAD.SHL.U32 R195, R153, 0x40, RZ ;  /* 0x0000004099c37824 */ /* 0x000fe200078e00ff */
[----:B------:R-:W1:Y:S01]  /*1ac0*/  LDC.64 R4, c[0x0][0xad8] ;  /* 0x0002b600ff047b82 */ /* 0x000e620000000a00 */
[----:B------:R-:W-:-:S10]  /*1ad0*/  IMAD.IADD R13, R25, 0x1, -R10 ;  /* 0x00000001190d7824 */ /* 0x000fd400078e0a0a */
[----:B------:R-:W3:Y:S08]  /*1ae0*/  @P1 LDC R11, c[0x0][0x44c] ;  /* 0x00011300ff0b1b82 */ /* 0x000ef00000000800 */
[----:B------:R-:W4:Y:S01]  /*1af0*/  @P1 LDC R12, c[0x0][0x450] ;  /* 0x00011400ff0c1b82 */ /* 0x000f220000000800 */
[----:B-1----:R-:W-:Y:S01]  /*1b00*/  ISETP.GE.AND P2, PT, R5, 0x1, PT ;  /* 0x000000010500780c */ /* 0x002fe20003f46270 */
[----:B--2---:R-:W-:-:S02]  /*1b10*/  @P0 IMAD.IADD R40, R3, 0x1, -R0 ;  /* 0x0000000103280824 */ /* 0x004fc400078e0a00 */
[----:B------:R-:W-:Y:S02]  /*1b20*/  VIADD R0, R195, 0x3f ;  /* 0x0000003fc3007836 */ /* 0x000fe40000000000 */
[----:B------:R-:W-:Y:S02]  /*1b30*/  IMAD.IADD R184, R13, 0x1, R40 ;  /* 0x000000010db87824 */ /* 0x000fe400078e0228 */
[----:B---3--:R-:W-:-:S03]  /*1b40*/  @P1 IMAD.HI.U32 R3, R0, R11, RZ ;  /* 0x0000000b00031227 */ /* 0x008fc600078e00ff */
[C---:B------:R-:W-:Y:S01]  /*1b50*/  IADD3 R44, R184.reuse, 0x1, -R23 ;  /* 0x00000001b82c7810 */ /* 0x040fe20007ffe817 */
[----:B------:R-:W-:Y:S01]  /*1b60*/  IMAD.MOV.U32 R7, RZ, RZ, R0 ;  /* 0x000000ffff077224 */ /* 0x000fe200078e0000 */
[----:B----4-:R-:W-:Y:S01]  /*1b70*/  @P1 SHF.R.U32.HI R7, RZ, R12, R3 ;  /* 0x0000000cff071219 */ /* 0x010fe20000011603 */
[----:B------:R-:W-:-:S04]  /*1b80*/  VIADD R0, R184, 0x3f ;  /* 0x0000003fb8007836 */ /* 0x000fc80000000000 */
[----:B0-----:R-:W-:Y:S01]  /*1b90*/  IMAD.IADD R9, R44, 0x1, R7 ;  /* 0x000000012c097824 */ /* 0x001fe200078e0207 */
        /* <DEDUP_REMOVED lines=16> */
.L_x_3478:
[----:B------:R-:W-:-:S13]  /*1ca0*/  ISETP.NE.AND P0, PT, R5, 0x1, PT ;  /* 0x000000010500780c */ /* 0x000fda0003f05270 */
[----:B------:R-:W0:Y:S02]  /*1cb0*/  @P0 LDC.64 R6, c[0x0][0xae0] ;  /* 0x0002b800ff060b82 */ /* 0x000e240000000a00 */
[----:B0-----:R-:W-:-:S05]  /*1cc0*/  @P0 IMAD.HI.U32 R6, R0, R6, RZ ;  /* 0x0000000600060227 */ /* 0x001fca00078e00ff */
[----:B------:R-:W-:-:S07]  /*1cd0*/  @P0 SHF.R.U32.HI R0, RZ, R7, R6 ;  /* 0x00000007ff000219 */ /* 0x000fce0000011606 */
.L_x_3479:
[----:B------:R-:W-:Y:S05]  /*1ce0*/  BSYNC B0 ;  /* 0x0000000000007941 */ /* 0x000fea0003800000 */
.L_x_3477:
[----:B------:R-:W-:-:S05]  /*1cf0*/  IMAD R3, R0, R5, R5 ;  /* 0x0000000500037224 */ /* 0x000fca00078e0205 */
[----:B------:R-:W-:-:S07]  /*1d00*/  VIMNMX R4, R4, R3, PT ;  /* 0x0000000304047248 */ /* 0x000fce0003fe0100 */
.L_x_3476:
[----:B------:R-:W0:Y:S01]  /*1d10*/  @P1 LDC R0, c[0x0][0x44c] ;  /* 0x00011300ff001b82 */ /* 0x000e220000000800 */
[----:B------:R-:W-:Y:S01]  /*1d20*/  VIADD R4, R4, 0x3f ;  /* 0x0000003f04047836 */ /* 0x000fe20000000000 */
[----:B------:R-:W-:Y:S01]  /*1d30*/  ULDC UR4, c[0x0][0xad4] ;  /* 0x0002b50000047ab9 */ /* 0x000fe20000000800 */
[----:B------:R-:W-:Y:S02]  /*1d40*/  IMAD.MOV.U32 R7, RZ, RZ, R195 ;  /* 0x000000ffff077224 */ /* 0x000fe400078e00c3 */
[----:B------:R-:W-:Y:S01]  /*1d50*/  IMAD.IADD R152, R184, 0x1, -R23 ;  /* 0x00000001b8987824 */ /* 0x000fe200078e0a17 */
[----:B------:R-:W-:Y:S02]  /*1d60*/  SHF.R.S32.HI R3, RZ, 0x1f, R4 ;  /* 0x0000001fff037819 */ /* 0x000fe40000011404 */
[----:B------:R-:W1:Y:S02]  /*1d70*/  @P1 LDC R9, c[0x0][0x450] ;  /* 0x00011400ff091b82 */ /* 0x000e640000000800 */
[----:B------:R-:W-:Y:S01]  /*1d80*/  LEA.HI R3, R3, R4, RZ, 0x6 ;  /* 0x0000000403037211 */ /* 0x000fe200078f30ff */
[----:B0-----:R-:W-:-:S05]  /*1d90*/  @P1 IMAD.HI.U32 R0, R195, R0, RZ ;  /* 0x00000000c3001227 */ /* 0x001fca00078e00ff */
[----:B-1----:R-:W-:Y:S02]  /*1da0*/  @P1 SHF.R.U32.HI R7, RZ, R9, R0 ;  /* 0x00000009ff071219 */ /* 0x002fe40000011600 */
[----:B------:R-:W-:-:S03]  /*1db0*/  SHF.R.S32.HI R0, RZ, 0x6, R3 ;  /* 0x00000006ff007819 */ /* 0x000fc60000011403 */
[----:B------:R-:W-:Y:S01]  /*1dc0*/  IMAD.IADD R3, R152, 0x1, R7 ;  /* 0x0000000198037824 */ /* 0x000fe200078e0207 */
        /* <DEDUP_REMOVED lines=13> */
.L_x_3482:
[----:B------:R-:W-:-:S13]  /*1ea0*/  ISETP.NE.AND P0, PT, R5, 0x1, PT ;  /* 0x000000010500780c */ /* 0x000fda0003f05270 */
[----:B------:R-:W0:Y:S02]  /*1eb0*/  @P0 LDC.64 R6, c[0x0][0xae0] ;  /* 0x0002b800ff060b82 */ /* 0x000e240000000a00 */
[----:B0-----:R-:W-:-:S05]  /*1ec0*/  @P0 IMAD.HI.U32 R6, R3, R6, RZ ;  /* 0x0000000603060227 */ /* 0x001fca00078e00ff */
[----:B------:R-:W-:-:S07]  /*1ed0*/  @P0 SHF.R.U32.HI R3, RZ, R7, R6 ;  /* 0x00000007ff030219 */ /* 0x000fce0000011606 */
.L_x_3483:
[----:B------:R-:W-:Y:S05]  /*1ee0*/  BSYNC B0 ;  /* 0x0000000000007941 */ /* 0x000fea0003800000 */
.L_x_3481:
[----:B------:R-:W-:-:S05]  /*1ef0*/  IMAD R3, R3, R5, RZ ;  /* 0x0000000503037224 */ /* 0x000fca00078e02ff */
[----:B------:R-:W-:-:S07]  /*1f00*/  VIMNMX R0, R0, R3, !PT ;  /* 0x0000000300007248 */ /* 0x000fce0007fe0100 */
.L_x_3480:
        /* <DEDUP_REMOVED lines=41> */
.L_x_3485:
[----:B------:R-:W-:Y:S05]  /*21a0*/  BSYNC B0 ;  /* 0x0000000000007941 */ /* 0x000fea0003800000 */
.L_x_3484:
        /* <DEDUP_REMOVED lines=36> */
.L_x_3488:
[----:B------:R-:W-:Y:S05]  /*23f0*/  BSYNC B6 ;  /* 0x0000000000067941 */ /* 0x000fea0003800000 */
.L_x_3487:
        /* <DEDUP_REMOVED lines=20> */
.L_x_3490:
[----:B------:R-:W-:Y:S05]  /*2540*/  BSYNC B6 ;  /* 0x0000000000067941 */ /* 0x000fea0003800000 */
.L_x_3489:
[----:B------:R-:W-:Y:S01]  /*2550*/  ULDC.64 UR4, c[0x0][0xaf0] ;  /* 0x0002bc0000047ab9 */ /* 0x000fe20000000a00 */
[----:B------:R-:W0:Y:S01]  /*2560*/  LDC.64 R6, c[0x0][0x300] ;  /* 0x0000c000ff067b82 */ /* 0x000e220000000a00 */
[----:B------:R-:W-:Y:S01]  /*2570*/  ISETP.NE.U32.AND P0, PT, RZ, UR4, PT ;  /* 0x00000004ff007c0c */ /* 0x000fe2000bf05070 */
[----:B------:R-:W-:Y:S01]  /*2580*/  IMAD.IADD R24, R24, 0x1, R25 ;  /* 0x0000000118187824 */ /* 0x000fe200078e0219 */
[----:B------:R-:W-:Y:S01]  /*2590*/  ULDC.64 UR8, c[0x0][0xb00] ;  /* 0x0002c00000087ab9 */ /* 0x000fe20000000a00 */
[----:B------:R-:W-:Y:S01]  /*25a0*/  SHF.R.S32.HI R17, RZ, 0x1f, R16 ;  /* 0x0000001fff117819 */ /* 0x000fe20000011410 */
[----:B------:R-:W-:Y:S01]  /*25b0*/  ULDC.64 UR6, c[0x0][0x330] ;  /* 0x0000cc0000067ab9 */ /* 0x000fe20000000a00 */
[----:B------:R-:W-:Y:S01]  /*25c0*/  ISETP.NE.AND.EX P0, PT, RZ, UR5, PT, P0 ;  /* 0x00000005ff007c0c */ /* 0x000fe2000bf05300 */
[----:B------:R-:W-:Y:S01]  /*25d0*/  ULDC.64 UR4, c[0x0][0x308] ;  /* 0x0000c20000047ab9 */ /* 0x000fe20000000a00 */
[----:B------:R-:W1:Y:S08]  /*25e0*/  LDC R25, c[0x0][0x3f4] ;  /* 0x0000fd00ff197b82 */ /* 0x000e700000000800 */
[----:B------:R-:W2:Y:S08]  /*25f0*/  LDC.64 R56, c[0x0][0x408] ;  /* 0x00010200ff387b82 */ /* 0x000eb00000000a00 */
        /* <DEDUP_REMOVED lines=8> */
[----:B------:R-:W-:Y:S01]  /*2680*/  IMAD R0, R10, R6, RZ ;  /* 0x000000060a007224 */ /* 0x000fe200078e02ff */
[----:B------:R-:W-:Y:S01]  /*2690*/  ISETP.NE.AND.EX P0, PT, RZ, UR9, PT, P0 ;  /* 0x00000009ff007c0c */ /* 0x000fe2000bf05300 */
[----:B------:R-:W-:Y:S01]  /*26a0*/  IMAD.WIDE.U32 R20, R221, UR6, R16 ;  /* 0x00000006dd147c25 */ /* 0x000fe2000f8e0010 */
[----:B-1----:R-:W-:Y:S01]  /*26b0*/  ISETP.GE.AND P1, PT, R16, R25, PT ;  /* 0x000000191000720c */ /* 0x002fe20003f26270 */
[----:B---3--:R-:W1:Y:S01]  /*26c0*/  LDC.64 R4, c[0x0][0x3f8] ;  /* 0x0000fe00ff047b82 */ /* 0x008e620000000a00 */
[----:B------:R-:W-:Y:S01]  /*26d0*/  SHF.R.S32.HI R189, RZ, 0x1f, R188 ;  /* 0x0000001fffbd7819 */ /* 0x000fe200000114bc */
[----:B------:R-:W-:Y:S01]  /*26e0*/  IMAD R3, R24, R7, R0 ;  /* 0x0000000718037224 */ /* 0x000fe200078e0200 */
[----:B------:R-:W-:Y:S01]  /*26f0*/  IADD3 R38, P2, R185, R24, RZ ;  /* 0x00000018b9267210 */ /* 0x000fe20007f5e0ff */
[----:B------:R-:W-:Y:S01]  /*2700*/  IMAD R21, R221, UR7, R21 ;  /* 0x00000007dd157c24 */ /* 0x000fe2000f8e0215 */
[----:B------:R-:W-:Y:S01]  /*2710*/  ULDC.64 UR6, c[0x0][0x338] ;  /* 0x0000ce0000067ab9 */ /* 0x000fe20000000a00 */
[----:B------:R-:W-:Y:S01]  /*2720*/  IMAD.IADD R29, R29, 0x1, R3 ;  /* 0x000000011d1d7824 */ /* 0x000fe200078e0203 */
[----:B------:R-:W-:Y:S01]  /*2730*/  P2R R74, PR, RZ, 0x2 ;  /* 0x00000002ff4a7803 */ /* 0x000fe20000000000 */
[----:B------:R-:W-:Y:S01]  /*2740*/  IMAD R12, R73, R6, RZ ;  /* 0x00000006490c7224 */ /* 0x000fe200078e02ff */
[----:B------:R-:W-:Y:S01]  /*2750*/  SHF.L.U64.HI R62, R6, 0x6, R7 ;  /* 0x00000006063e7819 */ /* 0x000fe20000010207 */
[----:B------:R-:W-:-:S04]  /*2760*/  IMAD.WIDE.U32 R28, R221, UR4, R28 ;  /* 0x00000004dd1c7c25 */ /* 0x000fc8000f8e001c */
[----:B------:R-:W-:Y:S01]  /*2770*/  IMAD R29, R221, UR5, R29 ;  /* 0x00000005dd1d7c24 */ /* 0x000fe2000f8e021d */
[----:B------:R-:W-:Y:S01]  /*2780*/  ULDC.64 UR4, c[0x0][0x310] ;  /* 0x0000c40000047ab9 */ /* 0x000fe20000000a00 */
[C---:B------:R-:W-:Y:S02]  /*2790*/  IMAD R13, R185.reuse, R7, R12 ;  /* 0x00000007b90d7224 */ /* 0x040fe400078e020c */
[----:B------:R-:W-:Y:S02]  /*27a0*/  IMAD.SHL.U32 R58, R198, 0x40, RZ ;  /* 0x00000040c63a7824 */ /* 0x000fe400078e00ff */
[----:B--2---:R-:W-:-:S03]  /*27b0*/  IMAD.WIDE.U32 R34, R185, R56, R188 ;  /* 0x00000038b9227225 */ /* 0x004fc600078e00bc */
[----:B------:R-:W-:Y:S01]  /*27c0*/  LOP3.LUT R58, R58, 0x1c0, RZ, 0xc0, !PT ;  /* 0x000001c03a3a7812 */ /* 0x000fe200078ec0ff */
[C---:B------:R-:W-:Y:S01]  /*27d0*/  IMAD.WIDE.U32 R36, R185.reuse, R56, R16 ;  /* 0x00000038b9247225 */ /* 0x040fe200078e0010 */
[----:B-1----:R-:W-:Y:S02]  /*27e0*/  SHF.L.U64.HI R60, R4, 0x6, R5 ;  /* 0x00000006043c7819 */ /* 0x002fe40000010205 */
[----:B------:R-:W-:Y:S01]  /*27f0*/  SHF.R.U32.HI R54, RZ, 0x3, R58 ;  /* 0x00000003ff367819 */ /* 0x000fe2000001163a */
[----:B------:R-:W-:Y:S01]  /*2800*/  IMAD.WIDE.U32 R30, R185, R4, R188 ;  /* 0x00000004b91e7225 */ /* 0x000fe200078e00bc */
[----:B0-----:R-:W-:-:S03]  /*2810*/  SHF.R.U32.HI R26, RZ, 0x7, R26 ;  /* 0x00000007ff1a7819 */ /* 0x001fc6000001161a */
[----:B------:R-:W-:-:S04]  /*2820*/  IMAD.WIDE.U32 R32, R185, R4, R16 ;  /* 0x00000004b9207225 */ /* 0x000fc800078e0010 */
[----:B------:R-:W-:Y:S02]  /*2830*/  VIADD R55, R16, 0x20 ;  /* 0x0000002010377836 */ /* 0x000fe40000000000 */
[----:B------:R-:W-:Y:S02]  /*2840*/  IMAD.SHL.U32 R61, R6, 0x40, RZ ;  /* 0x00000040063d7824 */ /* 0x000fe400078e00ff */
[----:B------:R-:W-:Y:S02]  /*2850*/  IMAD.SHL.U32 R59, R4, 0x40, RZ ;  /* 0x00000040043b7824 */ /* 0x000fe400078e00ff */
[----:B------:R-:W-:Y:S02]  /*2860*/  VIADD R53, R26, 0x8 ;  /* 0x000000081a357836 */ /* 0x000fe40000000000 */
[----:B------:R-:W-:Y:S02]  /*2870*/  IMAD.SHL.U32 R52, R25, 0x2, RZ ;  /* 0x0000000219347824 */ /* 0x000fe400078e00ff */
[----:B------:R-:W-:Y:S01]  /*2880*/  IMAD.X R39, R10, 0x1, R73, P2 ;  /* 0x000000010a277824 */ /* 0x000fe200010e0649 */
[----:B----4-:R-:W-:-:S02]  /*2890*/  SHF.R.S32.HI R0, RZ, 0x1f, R155 ;  /* 0x0000001fff007819 */ /* 0x010fc4000001149b */
[----:B------:R-:W-:Y:S02]  /*28a0*/  SEL R155, R155, RZ, !P0 ;  /* 0x000000ff9b9b7207 */ /* 0x000fe40004000000 */
[----:B------:R-:W-:-:S03]  /*28b0*/  SEL R0, R0, RZ, !P0 ;  /* 0x000000ff00007207 */ /* 0x000fc60004000000 */
[----:B------:R-:W-:-:S04]  /*28c0*/  IMAD.WIDE.U32 R28, R155, UR4, R28 ;  /* 0x000000049b1c7c25 */ /* 0x000fc8000f8e001c */
[C---:B------:R-:W-:Y:S02]  /*28d0*/  IMAD R8, R0.reuse, UR6, RZ ;  /* 0x0000000600087c24 */ /* 0x040fe4000f8e02ff */
[----:B------:R-:W-:Y:S01]  /*28e0*/  IMAD R0, R0, UR4, RZ ;  /* 0x0000000400007c24 */ /* 0x000fe2000f8e02ff */
[----:B------:R-:W-:Y:S01]  /*28f0*/  ULDC UR4, c[0x0][0x2f4] ;  /* 0x0000bd0000047ab9 */ /* 0x000fe20000000800 */
[C---:B------:R-:W-:Y:S02]  /*2900*/  IMAD R15, R155.reuse, UR7, R8 ;  /* 0x000000079b0f7c24 */ /* 0x040fe4000f8e0208 */
[----:B------:R-:W-:Y:S02]  /*2910*/  IMAD R3, R155, UR5, R0 ;  /* 0x000000059b037c24 */ /* 0x000fe4000f8e0200 */
[----:B------:R-:W-:-:S04]  /*2920*/  IMAD.WIDE.U32 R8, R185, R6, R16 ;  /* 0x00000006b9087225 */ /* 0x000fc800078e0010 */
[----:B------:R-:W-:Y:S01]  /*2930*/  IMAD.IADD R72, R29, 0x1, R3 ;  /* 0x000000011d487824 */ /* 0x000fe200078e0203 */
[----:B------:R-:W-:Y:S01]  /*2940*/  SEL R3, R25, RZ, P1 ;  /* 0x000000ff19037207 */ /* 0x000fe20000800000 */
[----:B------:R-:W-:Y:S01]  /*2950*/  IMAD R0, R73, R4, RZ ;  /* 0x0000000449007224 */ /* 0x000fe200078e02ff */
[----:B------:R-:W-:Y:S01]  /*2960*/  IADD3 R65, P0, R28, R8, RZ ;  /* 0x000000081c417210 */ /* 0x000fe20007f1e0ff */
[----:B------:R-:W-:Y:S01]  /*2970*/  IMAD.WIDE.U32 R20, R155, UR6, R20 ;  /* 0x000000069b147c25 */ /* 0x000fe2000f8e0014 */
[----:B------:R-:W-:Y:S02]  /*2980*/  ISETP.GE.AND P1, PT, R55, UR4, PT ;  /* 0x0000000437007c0c */ /* 0x000fe4000bf26270 */
[----:B------:R-:W-:Y:S01]  /*2990*/  IADD3.X R64, R72, R9, R13, P0, !PT ;  /* 0x0000000948407210 */ /* 0x000fe200007fe40d */
[----:B------:R-:W-:Y:S01]  /*29a0*/  IMAD R11, R185, R5, R0 ;  /* 0x00000005b90b7224 */ /* 0x000fe200078e0200 */
[----:B------:R-:W-:Y:S01]  /*29b0*/  ISETP.GE.AND P0, PT, R16, UR4, PT ;  /* 0x0000000410007c0c */ /* 0x000fe2000bf06270 */
[----:B------:R-:W-:-:S02]  /*29c0*/  IMAD R0, R73, R56, RZ ;  /* 0x0000003849007224 */ /* 0x000fc400078e02ff */
[----:B------:R-:W-:Y:S02]  /*29d0*/  IMAD.IADD R3, R16, 0x1, R3 ;  /* 0x0000000110037824 */ /* 0x000fe400078e0203 */
[----:B------:R-:W-:Y:S02]  /*29e0*/  IMAD R9, R185, R57, R0 ;  /* 0x00000039b9097224 */ /* 0x000fe400078e0200 */
[----:B------:R-:W-:Y:S01]  /*29f0*/  IMAD.IADD R31, R31, 0x1, R11 ;  /* 0x000000011f1f7824 */ /* 0x000fe200078e020b */
[----:B------:R-:W-:Y:S01]  /*2a00*/  SHF.R.S32.HI R0, RZ, 0x1f, R3 ;  /* 0x0000001fff007819 */ /* 0x000fe20000011403 */
[----:B------:R-:W-:Y:S02]  /*2a10*/  IMAD.IADD R35, R35, 0x1, R9 ;  /* 0x0000000123237824 */ /* 0x000fe400078e0209 */
[----:B------:R-:W-:Y:S01]  /*2a20*/  IMAD.IADD R37, R9, 0x1, R37 ;  /* 0x0000000109257824 */ /* 0x000fe200078e0225 */
[----:B------:R-:W-:Y:S01]  /*2a30*/  LEA.HI R63, R0, R3, RZ, 0x3 ;  /* 0x00000003003f7211 */ /* 0x000fe200078f18ff */
[----:B------:R-:W-:Y:S01]  /*2a40*/  IMAD.IADD R33, R11, 0x1, R33 ;  /* 0x000000010b217824 */ /* 0x000fe200078e0221 */
[----:B------:R-:W-:Y:S01]  /*2a50*/  LOP3.LUT R3, R58, 0x18, R16, 0xf8, !PT ;  /* 0x000000183a037812 */ /* 0x000fe200078ef810 */
[----:B-----5:R-:W-:Y:S01]  /*2a60*/  IMAD.WIDE.U32 R30, R2, R4, R30 ;  /* 0x00000004021e7225 */ /* 0x020fe200078e001e */
[----:B------:R-:W-:-:S02]  /*2a70*/  SHF.R.S32.HI R9, RZ, 0x1f, R2 ;  /* 0x0000001fff097819 */ /* 0x000fc40000011402 */
[----:B------:R-:W-:Y:S01]  /*2a80*/  LOP3.LUT R3, R3, R54, RZ, 0x3c, !PT ;  /* 0x0000003603037212 */ /* 0x000fe200078e3cff */
[----:B------:R-:W-:Y:S01]  /*2a90*/  IMAD.WIDE.U32 R32, R2, R4, R32 ;  /* 0x0000000402207225 */ /* 0x000fe200078e0020 */
[----:B------:R-:W-:-:S03]  /*2aa0*/  LOP3.LUT R48, R63, 0xfffffff8, RZ, 0xc0, !PT ;  /* 0xfffffff83f307812 */ /* 0x000fc600078ec0ff */
[----:B------:R-:W-:Y:S01]  /*2ab0*/  IMAD R51, R220, 0x200, R3 ;  /* 0x00000200dc337824 */ /* 0x000fe200078e0203 */
[----:B------:R-:W-:Y:S01]  /*2ac0*/  LOP3.LUT R3, R58, 0x38, R63, 0xf8, !PT ;  /* 0x000000383a037812 */ /* 0x000fe200078ef83f */
[C---:B------:R-:W-:Y:S01]  /*2ad0*/  IMAD R0, R9.reuse, R4, RZ ;  /* 0x0000000409007224 */ /* 0x040fe200078e02ff */
[----:B------:R-:W-:Y:S01]  /*2ae0*/  SHF.R.S32.HI R45, RZ, 0x1f, R48 ;  /* 0x0000001fff2d7819 */ /* 0x000fe20000011430 */
[----:B------:R-:W-:Y:S01]  /*2af0*/  IMAD R9, R9, R56, RZ ;  /* 0x0000003809097224 */ /* 0x000fe200078e02ff */
[----:B------:R-:W-:Y:S01]  /*2b00*/  LOP3.LUT R3, R3, R54, RZ, 0x3c, !PT ;  /* 0x0000003603037212 */ /* 0x000fe200078e3cff */
[C---:B------:R-:W-:Y:S02]  /*2b10*/  IMAD R49, R2.reuse, R5, R0 ;  /* 0x0000000502317224 */ /* 0x040fe400078e0200 */
[----:B------:R-:W-:Y:S01]  /*2b20*/  IMAD R9, R2, R57, R9 ;  /* 0x0000003902097224 */ /* 0x000fe200078e0209 */
[----:B------:R-:W-:Y:S01]  /*2b30*/  SHF.L.U64.HI R57, R56, 0x6, R57 ;  /* 0x0000000638397819 */ /* 0x000fe20000010239 */
[----:B------:R-:W-:-:S04]  /*2b40*/  IMAD.WIDE.U32 R34, R2, R56, R34 ;  /* 0x0000003802227225 */ /* 0x000fc800078e0022 */
[----:B------:R-:W-:-:S04]  /*2b50*/  IMAD.WIDE.U32 R36, R2, R56, R36 ;  /* 0x0000003802247225 */ /* 0x000fc800078e0024 */
[----:B------:R-:W-:Y:S02]  /*2b60*/  IMAD.IADD R50, R31, 0x1, R49 ;  /* 0x000000011f327824 */ /* 0x000fe400078e0231 */
[----:B------:R-:W-:Y:S02]  /*2b70*/  IMAD.SHL.U32 R56, R56, 0x40, RZ ;  /* 0x0000004038387824 */ /* 0x000fe400078e00ff */
[----:B------:R-:W-:Y:S02]  /*2b80*/  IMAD.IADD R49, R49, 0x1, R33 ;  /* 0x0000000131317824 */ /* 0x000fe400078e0221 */
[----:B------:R-:W-:Y:S02]  /*2b90*/  IMAD.IADD R47, R35, 0x1, R9 ;  /* 0x00000001232f7824 */ /* 0x000fe400078e0209 */
[----:B------:R-:W-:Y:S02]  /*2ba0*/  IMAD.IADD R46, R9, 0x1, R37 ;  /* 0x00000001092e7824 */ /* 0x000fe400078e0225 */
[----:B------:R-:W-:-:S02]  /*2bb0*/  IMAD R3, R220, 0x200, R3 ;  /* 0x00000200dc037824 */ /* 0x000fc400078e0203 */
[----:B------:R-:W-:-:S07]  /*2bc0*/  IMAD.IADD R0, R21, 0x1, R15 ;  /* 0x0000000115007824 */ /* 0x000fce00078e020f */
.L_x_3520:
[----:B----4-:R-:W0:Y:S01]  /*2bd0*/  LDC.64 R66, c[0x0][0x2e8] ;  /* 0x0000ba00ff427b82 */ /* 0x010e220000000a00 */
[----:B------:R-:W-:Y:S01]  /*2be0*/  VIADD R41, R41, 0xffffffff ;  /* 0xffffffff29297836 */ /* 0x000fe20000000000 */
[----:B------:R-:W-:Y:S05]  /*2bf0*/  YIELD ;  /* 0x0000000000007946 */ /* 0x000fea0003800000 */
[----:B------:R-:W-:Y:S01]  /*2c00*/  SHF.R.S32.HI R69, RZ, 0x1f, R41 ;  /* 0x0000001fff457819 */ /* 0x000fe20000011429 */
[----:B--2---:R-:W1:Y:S01]  /*2c10*/  LDC R27, c[0x0][0x3f4] ;  /* 0x0000fd00ff1b7b82 */ /* 0x004e620000000800 */
        /* <DEDUP_REMOVED lines=31> */
[----:B------:R-:W-:Y:S01]  /*2e10*/  IMAD.MOV.U32 R6, RZ, RZ, R34 ;  /* 0x000000ffff067224 */ /* 0x000fe200078e0022 */
[----:B------:R-:W-:Y:S01]  /*2e20*/  ULDC.64 UR4, c[0x0][0x3e8] ;  /* 0x0000fa0000047ab9 */ /* 0x000fe20000000a00 */
[----:B------:R-:W-:Y:S01]  /*2e30*/  IMAD.MOV.U32 R7, RZ, RZ, R47 ;  /* 0x000000ffff077224 */ /* 0x000fe200078e002f */
[----:B------:R-:W-:Y:S01]  /*2e40*/  ULDC.64 UR6, c[0x0][0x400] ;  /* 0x0001000000067ab9 */ /* 0x000fe20000000a00 */
[----:B------:R-:W-:Y:S02]  /*2e50*/  IMAD R5, R57, R41, RZ ;  /* 0x0000002939057224 */ /* 0x000fe400078e02ff */
[----:B------:R-:W-:Y:S01]  /*2e60*/  IMAD.WIDE.U32 R8, R41, R56, R6 ;  /* 0x0000003829087225 */ /* 0x000fe200078e0006 */
[----:B------:R-:W-:-:S03]  /*2e70*/  IADD3 R7, P3, R30, R4, RZ ;  /* 0x000000041e077210 */ /* 0x000fc60007f7e0ff */
[----:B------:R-:W-:Y:S01]  /*2e80*/  IMAD R5, R69, R56, R5 ;  /* 0x0000003845057224 */ /* 0x000fe200078e0205 */
[----:B------:R-:W-:Y:S01]  /*2e90*/  LEA R4, P5, R8, UR6, 0x1 ;  /* 0x0000000608047c11 */ /* 0x000fe2000f8a08ff */
[----:B------:R-:W-:Y:S01]  /*2ea0*/  IMAD.X R10, R70, 0x1, R50, P3 ;  /* 0x00000001460a7824 */ /* 0x000fe200018e0632 */
[----:B------:R-:W-:Y:S01]  /*2eb0*/  LEA R6, P3, R7, UR4, 0x1 ;  /* 0x0000000407067c11 */ /* 0x000fe2000f8608ff */
[----:B------:R-:W-:-:S03]  /*2ec0*/  IMAD.IADD R5, R9, 0x1, R5 ;  /* 0x0000000109057824 */ /* 0x000fc600078e0205 */
[----:B------:R-:W-:Y:S02]  /*2ed0*/  LEA.HI.X R7, R7, UR5, R10, 0x1, P3 ;  /* 0x0000000507077c11 */ /* 0x000fe400098f0c0a */
[----:B------:R-:W-:Y:S02]  /*2ee0*/  CS2R R10, SRZ ;  /* 0x00000000000a7805 */ /* 0x000fe4000001ff00 */
[----:B------:R-:W-:Y:S02]  /*2ef0*/  LEA.HI.X R5, R8, UR7, R5, 0x1, P5 ;  /* 0x0000000708057c11 */ /* 0x000fe4000a8f0c05 */
[----:B------:R-:W-:Y:S02]  /*2f00*/  CS2R R8, SRZ ;  /* 0x0000000000087805 */ /* 0x000fe4000001ff00 */
[-C--:B------:R-:W-:Y:S02]  /*2f10*/  ISETP.GE.AND P5, PT, R188, R27.reuse, PT ;  /* 0x0000001bbc00720c */ /* 0x080fe40003fa6270 */
[----:B------:R-:W-:-:S11]  /*2f20*/  ISETP.GE.AND P3, PT, R217, R27, PT ;  /* 0x0000001bd900720c */ /* 0x000fd60003f66270 */
[----:B------:R0:W5:Y:S04]  /*2f30*/  @!P5 LDG.E.64 R14, desc[UR50][R6.64] ;  /* 0x00000032060ed981 */ /* 0x000168000c1e1b00 */
[----:B------:R0:W5:Y:S04]  /*2f40*/  @!P3 LDG.E.64 R8, desc[UR50][R6.64+0x20] ;  /* 0x000020320608b981 */ /* 0x000168000c1e1b00 */
[----:B------:R0:W5:Y:S04]  /*2f50*/  @!P5 LDG.E.64 R24, desc[UR50][R4.64] ;  /* 0x000000320418d981 */ /* 0x000168000c1e1b00 */
[----:B------:R0:W5:Y:S02]  /*2f60*/  @!P3 LDG.E.64 R10, desc[UR50][R4.64+0x20] ;  /* 0x00002032040ab981 */ /* 0x000164000c1e1b00 */
.L_x_3495:
[----:B------:R-:W-:Y:S05]  /*2f70*/  BSYNC B1 ;  /* 0x0000000000017941 */ /* 0x000fea0003800000 */
.L_x_3494:
        /* <DEDUP_REMOVED lines=16> */
.L_x_3496:
[----:B------:R-:W-:Y:S01]  /*3080*/  IMAD R75, R186, 0x8, R18 ;  /* 0x00000008ba4b7824 */ /* 0x000fe200078e0212 */
[----:B------:R-:W-:Y:S01]  /*3090*/  SHF.L.U32 R78, R190, 0x1f, RZ ;  /* 0x0000001fbe4e7819 */ /* 0x000fe200000006ff */
[----:B------:R-:W-:Y:S03]  /*30a0*/  BSSY B1, `(.L_x_3497) ;  /* 0x0000003000017945 */ /* 0x000fe60003800000 */
[----:B------:R-:W0:Y:S02]  /*30b0*/  SYNCS.PHASECHK.TRANS64.TRYWAIT P5, [R75+URZ+0x38890], R78 ;  /* 0x0388904e4b0075a7 */ /* 0x000e2400080a017f */
[----:B0-----:R-:W-:Y:S05]  /*30c0*/  @!P5 BRA `(.L_x_3498) ;  /* 0x0000026800f0d947 */ /* 0x001fea0003800000 */
.L_x_3893:
[----:B------:R-:W-:Y:S05]  /*30d0*/  BSYNC B1 ;  /* 0x0000000000017941 */ /* 0x000fea0003800000 */
.L_x_3497:
        /* <DEDUP_REMOVED lines=48> */
.L_x_3503:
[----:B------:R-:W-:Y:S05]  /*33e0*/  BSYNC B2 ;  /* 0x0000000000027941 */ /* 0x000fea0003800000 */
.L_x_3502:
[----:B--2---:R1:W-:Y:S02]  /*33f0*/  STG.E.128 desc[UR50][R12.64], R4 ;  /* 0x000000040c007986 */ /* 0x0043e4000c101d32 */
.L_x_3501:
[----:B------:R-:W-:Y:S05]  /*3400*/  BSYNC B1 ;  /* 0x0000000000017941 */ /* 0x000fea0003800000 */
.L_x_3500:
        /* <DEDUP_REMOVED lines=51> */
.L_x_3505:
[----:B------:R-:W-:Y:S05]  /*3740*/  BSYNC B1 ;  /* 0x0000000000017941 */ /* 0x000fea0003800000 */
.L_x_3504:
[----:B-1----:R1:W-:Y:S01]  /*3750*/  STG.E.128 desc[UR50][R12.64+0x40], R4 ;  /* 0x000040040c007986 */ /* 0x0023e2000c101d32 */
[----:B------:R-:W-:Y:S05]  /*3760*/  BRA `(.L_x_3499) ;  /* 0x0000000c001c7947 */ /* 0x000fea0003800000 */
.L_x_3493:
        /* <DEDUP_REMOVED lines=42> */
.L_x_3506:
[----:B------:R-:W-:Y:S01]  /*3a10*/  IMAD R75, R186, 0x8, R18 ;  /* 0x00000008ba4b7824 */ /* 0x000fe200078e0212 */
[----:B------:R-:W-:Y:S01]  /*3a20*/  SHF.L.U32 R78, R190, 0x1f, RZ ;  /* 0x0000001fbe4e7819 */ /* 0x000fe200000006ff */
[----:B------:R-:W-:Y:S03]  /*3a30*/  BSSY B1, `(.L_x_3507) ;  /* 0x0000003000017945 */ /* 0x000fe60003800000 */
[----:B------:R-:W0:Y:S02]  /*3a40*/  SYNCS.PHASECHK.TRANS64.TRYWAIT P5, [R75+URZ+0x38890], R78 ;  /* 0x0388904e4b0075a7 */ /* 0x000e2400080a017f */
[----:B0-----:R-:W-:Y:S05]  /*3a50*/  @!P5 BRA `(.L_x_3508) ;  /* 0x0000026000a0d947 */ /* 0x001fea0003800000 */
.L_x_3894:
[----:B------:R-:W-:Y:S05]  /*3a60*/  BSYNC B1 ;  /* 0x0000000000017941 */ /* 0x000fea0003800000 */
.L_x_3507:
        /* <DEDUP_REMOVED lines=24> */
[----:B------:R-:W-:-:S05]  /*3bf0*/  LOP3.LUT R13, R13, R54, RZ, 0x3c, !PT ;  /* 0x000000360d0d7212 */ /* 0x000fca00078e3cff */
[----:B------:R-:W-:Y:S02]  /*3c00*/  IMAD R15, R220, 0x200, R13 ;  /* 0x00000200dc0f7824 */ /* 0x000fe400078e020d */
[----:B------:R-:W-:Y:S02]  /*3c10*/  IMAD.IADD R13, R3, 0x1, R26 ;  /* 0x00000001030d7824 */ /* 0x000fe400078e021a */
[----:B------:R-:W-:Y:S02]  /*3c20*/  IMAD.IADD R15, R26, 0x1, R15 ;  /* 0x000000011a0f7824 */ /* 0x000fe400078e020f */
[--C-:B------:R-:W-:Y:S02]  /*3c30*/  IMAD R13, R13, 0x2, R18.reuse ;  /* 0x000000020d0d7824 */ /* 0x100fe400078e0212 */
[----:B------:R-:W-:-:S04]  /*3c40*/  IMAD R24, R15, 0x2, R18 ;  /* 0x000000020f187824 */ /* 0x000fc800078e0212 */
[----:B------:R-:W1:Y:S04]  /*3c50*/  LDS.128 R12, [R13+0x22400] ;  /* 0x022400000d0c7984 */ /* 0x000e680000000c00 */
[----:B------:R-:W2:Y:S01]  /*3c60*/  LDS.128 R24, [R24+0x22400] ;  /* 0x0224000018187984 */ /* 0x000ea20000000c00 */
[----:B------:R-:W-:Y:S05]  /*3c70*/  @P4 BRA `(.L_x_3510) ;  /* 0x0000000400484947 */ /* 0x000fea0003800000 */
[--C-:B------:R-:W-:Y:S01]  /*3c80*/  SHF.R.U64 R82, R8, 0x10, R9.reuse ;  /* 0x0000001008527819 */ /* 0x100fe20000001209 */
[----:B--2---:R-:W-:Y:S01]  /*3c90*/  HADD2.F32 R8, -RZ, R25.H1_H1 ;  /* 0x30000019ff087230 */ /* 0x004fe20000004100 */
[----:B------:R-:W-:Y:S02]  /*3ca0*/  SHF.R.U32.HI R9, RZ, 0x10, R9 ;  /* 0x00000010ff097819 */ /* 0x000fe40000011609 */
[--C-:B------:R-:W-:Y:S02]  /*3cb0*/  SHF.R.U64 R80, R4, 0x10, R5.reuse ;  /* 0x0000001004507819 */ /* 0x100fe40000001205 */
[----:B------:R-:W-:Y:S02]  /*3cc0*/  SHF.R.U32.HI R84, RZ, 0x10, R5 ;  /* 0x00000010ff547819 */ /* 0x000fe40000011605 */
[--C-:B------:R-:W-:Y:S01]  /*3cd0*/  SHF.R.U64 R4, R6, 0x10, R7.reuse ;  /* 0x0000001006047819 */ /* 0x100fe20000001207 */
[----:B-1----:R-:W-:Y:S01]  /*3ce0*/  HADD2.F32 R6, -RZ, R13.H0_H0 ;  /* 0x2000000dff067230 */ /* 0x002fe20000004100 */
[----:B------:R-:W-:Y:S01]  /*3cf0*/  SHF.R.U32.HI R87, RZ, 0x10, R7 ;  /* 0x00000010ff577819 */ /* 0x000fe20000011607 */
[----:B------:R-:W-:Y:S01]  /*3d00*/  HADD2.F32 R7, -RZ, R25.H0_H0 ;  /* 0x20000019ff077230 */ /* 0x000fe20000004100 */
[--C-:B------:R-:W-:Y:S01]  /*3d10*/  SHF.R.U64 R5, R10, 0x10, R11.reuse ;  /* 0x000000100a057819 */ /* 0x100fe2000000120b */
[----:B------:R-:W-:Y:S01]  /*3d20*/  HADD2.F32 R10, -RZ, R83.H1_H1 ;  /* 0x30000053ff0a7230 */ /* 0x000fe20000004100 */
[----:B------:R-:W-:Y:S01]  /*3d30*/  SHF.R.U32.HI R85, RZ, 0x10, R11 ;  /* 0x00000010ff557819 */ /* 0x000fe2000001160b */
[----:B------:R-:W-:-:S02]  /*3d40*/  HADD2.F32 R25, -RZ, R9.H0_H0 ;  /* 0x20000009ff197230 */ /* 0x000fc40000004100 */
[----:B------:R-:W-:Y:S02]  /*3d50*/  HADD2.F32 R83, -RZ, R83.H0_H0 ;  /* 0x20000053ff537230 */ /* 0x000fe40000004100 */
[----:B------:R-:W-:Y:S02]  /*3d60*/  HADD2.F32 R9, -RZ, R13.H1_H1 ;  /* 0x3000000dff097230 */ /* 0x000fe40000004100 */
[----:B------:R-:W-:Y:S01]  /*3d70*/  FMUL.FTZ R86, R8, R25 ;  /* 0x0000001908567220 */ /* 0x000fe20000410000 */
[----:B------:R-:W-:Y:S02]  /*3d80*/  HADD2.F32 R11, -RZ, R84.H0_H0 ;  /* 0x20000054ff0b7230 */ /* 0x000fe40000004100 */
[-C--:B------:R-:W-:Y:S01]  /*3d90*/  FMUL.FTZ R13, R7, R83.reuse ;  /* 0x00000053070d7220 */ /* 0x080fe20000410000 */
[C---:B------:R-:W-:Y:S01]  /*3da0*/  FMUL.FTZ R84, R6.reuse, R83 ;  /* 0x0000005306547220 */ /* 0x040fe20000410000 */
[----:B------:R-:W-:Y:S02]  /*3db0*/  FMUL.FTZ R25, R9, R25 ;  /* 0x0000001909197220 */ /* 0x000fe40000410000 */
[-C--:B------:R-:W-:Y:S01]  /*3dc0*/  FFMA.FTZ R6, R6, R10.reuse, -R13 ;  /* 0x0000000a06067223 */ /* 0x080fe2000001080d */
[----:B------:R-:W-:Y:S01]  /*3dd0*/  FFMA.FTZ R7, R7, R10, R84 ;  /* 0x0000000a07077223 */ /* 0x000fe20000010054 */
[-C--:B------:R-:W-:Y:S01]  /*3de0*/  FFMA.FTZ R9, R9, R11.reuse, -R86 ;  /* 0x0000000b09097223 */ /* 0x080fe20000010856 */
[----:B------:R-:W-:Y:S01]  /*3df0*/  FFMA.FTZ R8, R8, R11, R25 ;  /* 0x0000000b08087223 */ /* 0x000fe20000010019 */
[----:B------:R-:W-:-:S02]  /*3e00*/  HADD2.F32 R25, -RZ, R88.H0_H0 ;  /* 0x20000058ff197230 */ /* 0x000fc40000004100 */
[----:B------:R-:W-:Y:S02]  /*3e10*/  HADD2.F32 R11, -RZ, R27.H0_H0 ;  /* 0x2000001bff0b7230 */ /* 0x000fe40000004100 */
[----:B------:R-:W-:Y:S01]  /*3e20*/  HADD2.F32 R10, -RZ, R15.H0_H0 ;  /* 0x2000000fff0a7230 */ /* 0x000fe20000004100 */
[----:B------:R-:W-:Y:S01]  /*3e30*/  F2FP.F16.F32.PACK_AB R7, R8, R7 ;  /* 0x000000070807723e */ /* 0x000fe200000000ff */
[----:B------:R-:W-:Y:S02]  /*3e40*/  HADD2.F32 R86, -RZ, R85.H0_H0 ;  /* 0x20000055ff567230 */ /* 0x000fe40000004100 */
[----:B------:R-:W-:Y:S01]  /*3e50*/  FMUL.FTZ R83, R11, R25 ;  /* 0x000000190b537220 */ /* 0x000fe20000410000 */
[----:B------:R-:W-:Y:S02]  /*3e60*/  HADD2.F32 R15, -RZ, R15.H1_H1 ;  /* 0x3000000fff0f7230 */ /* 0x000fe40000004100 */
[----:B------:R-:W-:Y:S02]  /*3e70*/  HADD2.F32 R27, -RZ, R27.H1_H1 ;  /* 0x3000001bff1b7230 */ /* 0x000fe40000004100 */
[----:B------:R-:W-:-:S02]  /*3e80*/  HADD2.F32 R13, -RZ, R88.H1_H1 ;  /* 0x30000058ff0d7230 */ /* 0x000fc40000004100 */
[C---:B------:R-:W-:Y:S01]  /*3e90*/  FMUL.FTZ R88, R10.reuse, R25 ;  /* 0x000000190a587220 */ /* 0x040fe20000410000 */
[----:B------:R-:W-:Y:S02]  /*3ea0*/  HADD2.F32 R84, -RZ, R87.H0_H0 ;  /* 0x20000057ff547230 */ /* 0x000fe40000004100 */
[-C--:B------:R-:W-:Y:S01]  /*3eb0*/  FMUL.FTZ R92, R15, R86.reuse ;  /* 0x000000560f5c7220 */ /* 0x080fe20000410000 */
[----:B------:R-:W-:Y:S01]  /*3ec0*/  FMUL.FTZ R90, R27, R86 ;  /* 0x000000561b5a7220 */ /* 0x000fe20000410000 */
[-C--:B------:R-:W-:Y:S01]  /*3ed0*/  FFMA.FTZ R86, R10, R13.reuse, -R83 ;  /* 0x0000000d0a567223 */ /* 0x080fe20000010853 */
[----:B------:R-:W-:Y:S01]  /*3ee0*/  FFMA.FTZ R88, R11, R13, R88 ;  /* 0x0000000d0b587223 */ /* 0x000fe20000010058 */
[-C--:B------:R-:W-:Y:S01]  /*3ef0*/  FFMA.FTZ R89, R27, R84.reuse, R92 ;  /* 0x000000541b597223 */ /* 0x080fe2000001005c */
[----:B------:R-:W-:Y:S02]  /*3f00*/  HADD2.F32 R25, -RZ, R91.H1_H1 ;  /* 0x3000005bff197230 */ /* 0x000fe40000004100 */
[----:B------:R-:W-:Y:S01]  /*3f10*/  FFMA.FTZ R87, R15, R84, -R90 ;  /* 0x000000540f577223 */ /* 0x000fe2000001085a */
[----:B------:R-:W-:-:S02]  /*3f20*/  HADD2.F32 R11, -RZ, R24.H0_H0 ;  /* 0x20000018ff0b7230 */ /* 0x000fc40000004100 */
[----:B------:R-:W-:Y:S01]  /*3f30*/  HADD2.F32 R10, -RZ, R12.H0_H0 ;  /* 0x2000000cff0a7230 */ /* 0x000fe20000004100 */
[----:B------:R-:W-:Y:S01]  /*3f40*/  F2FP.F16.F32.PACK_AB R88, R89, R88 ;  /* 0x000000585958723e */ /* 0x000fe200000000ff */
[----:B------:R-:W-:Y:S02]  /*3f50*/  HADD2.F32 R27, -RZ, R82.H0_H0 ;  /* 0x20000052ff1b7230 */ /* 0x000fe40000004100 */
[-C--:B------:R-:W-:Y:S01]  /*3f60*/  FMUL.FTZ R83, R11, R25.reuse ;  /* 0x000000190b537220 */ /* 0x080fe20000410000 */
[----:B------:R-:W-:Y:S02]  /*3f70*/  HADD2.F32 R24, -RZ, R24.H1_H1 ;  /* 0x30000018ff187230 */ /* 0x000fe40000004100 */
[----:B------:R-:W-:Y:S02]  /*3f80*/  HADD2.F32 R12, -RZ, R12.H1_H1 ;  /* 0x3000000cff0c7230 */ /* 0x000fe40000004100 */
[----:B------:R-:W-:Y:S02]  /*3f90*/  HADD2.F32 R15, -RZ, R80.H0_H0 ;  /* 0x20000050ff0f7230 */ /* 0x000fe40000004100 */
[----:B------:R-:W-:Y:S01]  /*3fa0*/  FMUL.FTZ R80, R10, R25 ;  /* 0x000000190a507220 */ /* 0x000fe20000410000 */
[----:B------:R-:W-:-:S02]  /*3fb0*/  HADD2.F32 R13, -RZ, R93.H1_H1 ;  /* 0x3000005dff0d7230 */ /* 0x000fc40000004100 */
[-C--:B------:R-:W-:Y:S01]  /*3fc0*/  FMUL.FTZ R25, R24, R27.reuse ;  /* 0x0000001b18197220 */ /* 0x080fe20000410000 */
[----:B------:R-:W-:Y:S02]  /*3fd0*/  FMUL.FTZ R27, R12, R27 ;  /* 0x0000001b0c1b7220 */ /* 0x000fe40000410000 */
[----:B------:R-:W-:Y:S01]  /*3fe0*/  FFMA.FTZ R83, R10, R13, -R83 ;  /* 0x0000000d0a537223 */ /* 0x000fe20000010853 */
[-C--:B------:R-:W-:Y:S01]  /*3ff0*/  FFMA.FTZ R82, R12, R15.reuse, -R25 ;  /* 0x0000000f0c527223 */ /* 0x080fe20000010819 */
[----:B------:R-:W-:Y:S01]  /*4000*/  FFMA.FTZ R27, R24, R15, R27 ;  /* 0x0000000f181b7223 */ /* 0x000fe2000001001b */
[----:B------:R-:W-:Y:S02]  /*4010*/  HADD2.F32 R15, -RZ, R5.H0_H0 ;  /* 0x20000005ff0f7230 */ /* 0x000fe40000004100 */
[----:B------:R-:W-:Y:S01]  /*4020*/  FFMA.FTZ R80, R11, R13, R80 ;  /* 0x0000000d0b507223 */ /* 0x000fe20000010050 */
[----:B------:R-:W-:Y:S02]  /*4030*/  HADD2.F32 R10, -RZ, R26.H0_H0 ;  /* 0x2000001aff0a7230 */ /* 0x000fe40000004100 */
[----:B------:R-:W-:-:S02]  /*4040*/  HADD2.F32 R5, -RZ, R14.H0_H0 ;  /* 0x2000000eff057230 */ /* 0x000fc40000004100 */
[----:B------:R-:W-:Y:S01]  /*4050*/  HADD2.F32 R26, -RZ, R26.H1_H1 ;  /* 0x3000001aff1a7230 */ /* 0x000fe20000004100 */
[----:B------:R-:W-:Y:S01]  /*4060*/  F2FP.F16.F32.PACK_AB R24, R27, R80 ;  /* 0x000000501b18723e */ /* 0x000fe200000000ff */
[----:B------:R-:W-:Y:S02]  /*4070*/  HADD2.F32 R12, -RZ, R91.H0_H0 ;  /* 0x2000005bff0c7230 */ /* 0x000fe40000004100 */
[----:B------:R-:W-:Y:S02]  /*4080*/  HADD2.F32 R14, -RZ, R14.H1_H1 ;  /* 0x3000000eff0e7230 */ /* 0x000fe40000004100 */
[----:B------:R-:W-:Y:S01]  /*4090*/  FMUL.FTZ R85, R26, R15 ;  /* 0x0000000f1a557220 */ /* 0x000fe20000410000 */
[----:B------:R-:W-:Y:S02]  /*40a0*/  HADD2.F32 R11, -RZ, R93.H0_H0 ;  /* 0x2000005dff0b7230 */ /* 0x000fe40000004100 */
[----:B------:R-:W-:Y:S01]  /*40b0*/  FMUL.FTZ R25, R5, R12 ;  /* 0x0000000c05197220 */ /* 0x000fe20000410000 */
[----:B------:R-:W-:-:S02]  /*40c0*/  HADD2.F32 R13, -RZ, R4.H0_H0 ;  /* 0x20000004ff0d7230 */ /* 0x000fc40000004100 */
[----:B------:R-:W-:Y:S01]  /*40d0*/  FMUL.FTZ R15, R14, R15 ;  /* 0x0000000f0e0f7220 */ /* 0x000fe20000410000 */
[C---:B------:R-:W-:Y:S01]  /*40e0*/  FMUL.FTZ R4, R10.reuse, R12 ;  /* 0x0000000c0a047220 */ /* 0x040fe20000410000 */
[----:B------:R-:W-:Y:S01]  /*40f0*/  FFMA.FTZ R25, R10, R11, R25 ;  /* 0x0000000b0a197223 */ /* 0x000fe20000010019 */
[----:B------:R-:W-:Y:S01]  /*4100*/  F2FP.F16.F32.PACK_AB R12, R82, R83 ;  /* 0x00000053520c723e */ /* 0x000fe200000000ff */
[----:B------:R-:W-:Y:S01]  /*4110*/  FFMA.FTZ R26, R26, R13, R15 ;  /* 0x0000000d1a1a7223 */ /* 0x000fe2000001000f */
[----:B------:R-:W-:Y:S01]  /*4120*/  FFMA.FTZ R4, R5, R11, -R4 ;  /* 0x0000000b05047223 */ /* 0x000fe20000010804 */
[----:B------:R-:W-:Y:S01]  /*4130*/  FFMA.FTZ R85, R14, R13, -R85 ;  /* 0x0000000d0e557223 */ /* 0x000fe20000010855 */
[----:B------:R-:W-:Y:S01]  /*4140*/  F2FP.F16.F32.PACK_AB R13, R9, R6 ;  /* 0x00000006090d723e */ /* 0x000fe200000000ff */
[----:B------:R-:W-:Y:S01]  /*4150*/  IMAD.MOV.U32 R27, RZ, RZ, R88 ;  /* 0x000000ffff1b7224 */ /* 0x000fe200078e0058 */
[----:B------:R-:W-:Y:S01]  /*4160*/  F2FP.F16.F32.PACK_AB R26, R26, R25 ;  /* 0x000000191a1a723e */ /* 0x000fe200000000ff */
[----:B------:R-:W-:Y:S01]  /*4170*/  IMAD.MOV.U32 R25, RZ, RZ, R7 ;  /* 0x000000ffff197224 */ /* 0x000fe200078e0007 */
[----:B------:R-:W-:-:S02]  /*4180*/  F2FP.F16.F32.PACK_AB R15, R87, R86 ;  /* 0x00000056570f723e */ /* 0x000fc400000000ff */
[----:B------:R-:W-:-:S07]  /*4190*/  F2FP.F16.F32.PACK_AB R14, R85, R4 ;  /* 0x00000004550e723e */ /* 0x000fce00000000ff */
.L_x_3510:
[----:B------:R-:W-:Y:S05]  /*41a0*/  BSYNC B1 ;  /* 0x0000000000017941 */ /* 0x000fea0003800000 */
.L_x_3509:
        /* <DEDUP_REMOVED lines=10> */
.L_x_3492:
[----:B------:R-:W-:-:S06]  /*4250*/  UISETP.NE.AND UP0, UPT, UR47, 0x3, UPT ;  /* 0x000000032f00788c */ /* 0x000fcc000bf05270 */
[----:B------:R-:W-:-:S13]  /*4260*/  PLOP3.LUT P3, PT, PT, PT, UP0, 0x80, 0x0 ;  /* 0x000000000000781c */ /* 0x000fda0003f6f008 */
[----:B------:R-:W-:Y:S05]  /*4270*/  @!P3 BRA `(.L_x_3511) ;  /* 0x000000000004b947 */ /* 0x000fea0003800000 */
[----:B------:R-:W-:Y:S01]  /*4280*/  BPT.TRAP 0x1 ;  /* 0x000000040000795c */ /* 0x000fe20000300000 */
.L_x_3511:
        /* <DEDUP_REMOVED lines=8> */
.L_x_3895:
[----:B------:R-:W-:Y:S05]  /*4310*/  BSYNC B1 ;  /* 0x0000000000017941 */ /* 0x000fea0003800000 */
.L_x_3512:
        /* <DEDUP_REMOVED lines=12> */
.L_x_3499:
[----:B------:R-:W-:Y:S05]  /*43e0*/  BSYNC B0 ;  /* 0x0000000000007941 */ /* 0x000fea0003800000 */
.L_x_3491:
        /* <DEDUP_REMOVED lines=17> */
.L_x_3515:
[----:B------:R-:W-:Y:S05]  /*4500*/  BSYNC B0 ;  /* 0x0000000000007941 */ /* 0x000fea0003800000 */
.L_x_3514:
[----:B------:R-:W5:Y:S01]  /*4510*/  SYNCS.PHASECHK.TRANS64.TRYWAIT P5, [R75+URZ+0x388b0], R78 ;  /* 0x0388b04e4b0075a7 */ /* 0x000f6200080a017f */
[----:B------:R-:W-:Y:S01]  /*4520*/  BSSY B0, `(.L_x_3516) ;  /* 0x0000003000007945 */ /* 0x000fe20003800000 */
[----:B------:R-:W-:-:S03]  /*4530*/  ISETP.GE.AND P3, PT, R185, R76, PT ;  /* 0x0000004cb900720c */ /* 0x000fc60003f66270 */
[----:B-----5:R-:W-:Y:S10]  /*4540*/  @!P5 BRA `(.L_x_3517) ;  /* 0x00000258000cd947 */ /* 0x020ff40003800000 */
.L_x_3896:
[----:B------:R-:W-:Y:S05]  /*4550*/  BSYNC B0 ;  /* 0x0000000000007941 */ /* 0x000fea0003800000 */
.L_x_3516:
        /* <DEDUP_REMOVED lines=82> */
.L_x_3519:
[----:B------:R-:W-:Y:S05]  /*4a80*/  BSYNC B0 ;  /* 0x0000000000007941 */ /* 0x000fea0003800000 */
.L_x_3518:
        /* <DEDUP_REMOVED lines=17> */
.L_x_3486:
[----:B------:R-:W-:Y:S04]  /*4ba0*/  BSSY B0, `(.L_x_3521) ;  /* 0x0000004000007945 */ /* 0x000fe80003800000 */
[----:B------:R-:W-:Y:S05]  /*4bb0*/  @P3 BRA `(.L_x_3522) ;  /* 0x0000000000083947 */ /* 0x000fea0003800000 */
[----:B------:R-:W0:Y:S02]  /*4bc0*/  FENCE.VIEW.ASYNC.G ;  /* 0x00000000000073c6 */ /* 0x000e240000000100 */
[----:B0-----:R-:W-:Y:S06]  /*4bd0*/  BAR.ARV 0xc, 0x180 ;  /* 0x0306000000007b1d */ /* 0x001fec0000002000 */
.L_x_3522:
[----:B------:R-:W-:Y:S05]  /*4be0*/  BSYNC B0 ;  /* 0x0000000000007941 */ /* 0x000fea0003800000 */
.L_x_3521:
[----:B------:R-:W-:Y:S01]  /*4bf0*/  UISETP.NE.AND UP0, UPT, UR37, 0x1, UPT ;  /* 0x000000012500788c */ /* 0x000fe2000bf05270 */
[----:B------:R-:W-:Y:S05]  /*4c00*/  BSSY B7, `(.L_x_3523) ;  /* 0x000152e000077945 */ /* 0x000fea0003800000 */
[----:B------:R-:W-:-:S13]  /*4c10*/  PLOP3.LUT P0, PT, PT, PT, UP0, 0x80, 0x0 ;  /* 0x000000000000781c */ /* 0x000fda0003f0f008 */
[----:B------:R-:W-:Y:S05]  /*4c20*/  @!P0 BRA `(.L_x_3524) ;  /* 0x0000002000ec8947 */ /* 0x000fea0003800000 */
[----:B------:R-:W0:Y:S01]  /*4c30*/  LDC R0, c[0x0][0x448] ;  /* 0x00011200ff007b82 */ /* 0x000e220000000800 */
[----:B------:R-:W-:-:S07]  /*4c40*/  VIADD R5, R195, 0x3f ;  /* 0x0000003fc3057836 */ /* 0x000fce0000000000 */
[----:B-----5:R-:W1:Y:S01]  /*4c50*/  LDC.64 R2, c[0x0][0xad8] ;  /* 0x0002b600ff027b82 */ /* 0x020e620000000a00 */
[----:B0-----:R-:W-:Y:S02]  /*4c60*/  ISETP.NE.AND P1, PT, R0, 0x1, PT ;  /* 0x000000010000780c */ /* 0x001fe40003f25270 */
        /* <DEDUP_REMOVED lines=19> */
.L_x_3527:
[----:B------:R-:W-:-:S13]  /*4da0*/  ISETP.NE.AND P0, PT, R3, 0x1, PT ;  /* 0x000000010300780c */ /* 0x000fda0003f05270 */
[----:B------:R-:W0:Y:S02]  /*4db0*/  @P0 LDC.64 R4, c[0x0][0xae0] ;  /* 0x0002b800ff040b82 */ /* 0x000e240000000a00 */
[----:B0-----:R-:W-:-:S05]  /*4dc0*/  @P0 IMAD.HI.U32 R4, R0, R4, RZ ;  /* 0x0000000400040227 */ /* 0x001fca00078e00ff */
[----:B------:R-:W-:-:S07]  /*4dd0*/  @P0 SHF.R.U32.HI R0, RZ, R5, R4 ;  /* 0x00000005ff000219 */ /* 0x000fce0000011604 */
.L_x_3528:
[----:B------:R-:W-:Y:S05]  /*4de0*/  BSYNC B0 ;  /* 0x0000000000007941 */ /* 0x000fea0003800000 */
.L_x_3526:
[----:B------:R-:W-:-:S05]  /*4df0*/  IMAD R5, R0, R3, R3 ;  /* 0x0000000300057224 */ /* 0x000fca00078e0203 */
[----:B------:R-:W-:-:S07]  /*4e00*/  VIMNMX R2, R2, R5, PT ;  /* 0x0000000502027248 */ /* 0x000fce0003fe0100 */
.L_x_3525:
        /* <DEDUP_REMOVED lines=24> */
.L_x_3531:
[----:B------:R-:W-:-:S13]  /*4f90*/  ISETP.NE.AND P0, PT, R3, 0x1, PT ;  /* 0x000000010300780c */ /* 0x000fda0003f05270 */
[----:B------:R-:W0:Y:S02]  /*4fa0*/  @P0 LDC.64 R4, c[0x0][0xae0] ;  /* 0x0002b800ff040b82 */ /* 0x000e240000000a00 */
[----:B0-----:R-:W-:-:S05]  /*4fb0*/  @P0 IMAD.HI.U32 R2, R152, R4, RZ ;  /* 0x0000000498020227 */ /* 0x001fca00078e00ff */
[----:B------:R-:W-:-:S07]  /*4fc0*/  @P0 SHF.R.U32.HI R152, RZ, R5, R2 ;  /* 0x00000005ff980219 */ /* 0x000fce0000011602 */
.L_x_3532:
[----:B------:R-:W-:Y:S05]  /*4fd0*/  BSYNC B0 ;  /* 0x0000000000007941 */ /* 0x000fea0003800000 */
.L_x_3530:
[----:B------:R-:W-:-:S05]  /*4fe0*/  IMAD R3, R152, R3, RZ ;  /* 0x0000000398037224 */ /* 0x000fca00078e02ff */
[----:B------:R-:W-:-:S07]  /*4ff0*/  VIMNMX R0, R0, R3, !PT ;  /* 0x0000000300007248 */ /* 0x000fce0007fe0100 */
.L_x_3529:
[----:B------:R-:W-:Y:S01]  /*5000*/  SHF.R.S32.HI R3, RZ, 0x1f, R0 ;  /* 0x0000001fff037819 */ /* 0x000fe20000011400 */
[----:B------:R-:W-:Y:S03]  /*5010*/  BSSY B0, `(.L_x_3533) ;  /* 0x0000025000007945 */ /* 0x000fe60003800000 */
[----:B------:R-:W-:-:S04]  /*5020*/  LEA.HI R3, R3, R0, RZ, 0x6 ;  /* 0x0000000003037211 */ /* 0x000fc800078f30ff */
        /* <DEDUP_REMOVED lines=35> */
.L_x_3534:
[----:B------:R-:W-:Y:S05]  /*5260*/  BSYNC B0 ;  /* 0x0000000000007941 */ /* 0x000fea0003800000 */
.L_x_3533:
[-C--:B------:R-:W-:Y:S01]  /*5270*/  IMAD R0, R230, R3.reuse, R6 ;  /* 0x00000003e6007224 */ /* 0x080fe200078e0206 */
[----:B------:R-:W-:Y:S02]  /*5280*/  PLOP3.LUT P0, PT, PT, PT, PT, 0x80, 0x0 ;  /* 0x000000000000781c */ /* 0x000fe40003f0f070 */
[----:B---3--:R-:W-:Y:S02]  /*5290*/  CS2R R12, SRZ ;  /* 0x00000000000c7805 */ /* 0x008fe4000001ff00 */
        /* <DEDUP_REMOVED lines=64> */
[----:B--2---:R-:W-:Y:S02]  /*56a0*/  CS2R R26, SRZ ;  /* 0x00000000001a7805 */ /* 0x004fe4000001ff00 */
[----:B------:R-:W-:Y:S01]  /*56b0*/  CS2R R24, SRZ ;  /* 0x0000000000187805 */ /* 0x000fe2000001ff00 */
[----:B------:R-:W-:Y:S06]  /*56c0*/  @!P1 BRA `(.L_x_3535) ;  /* 0x0000014800049947 */ /* 0x000fec0003800000 */
[----:B------:R-:W2:Y:S01]  /*56d0*/  LDL R4, [R1+0x64] ;  /* 0x0000640001047983 */ /* 0x000ea20000100800 */
        /* <DEDUP_REMOVED lines=20> */
[----:B------:R-:W-:-:S05]  /*5820*/  LOP3.LUT R4, R4, 0x1fffe, RZ, 0xc0, !PT ;  /* 0x0001fffe04047812 */ /* 0x000fca00078ec0ff */
[----:B------:R-:W-:Y:S02]  /*5830*/  IMAD.IADD R3, R3, 0x1, -R4 ;  /* 0x0000000103037824 */ /* 0x000fe400078e0a04 */
[----:B------:R-:W-:Y:S02]  /*5840*/  VIADD R4, R18, 0x36400 ;  /* 0x0003640012047836 */ /* 0x000fe40000000000 */
[----:B------:R-:W-:-:S03]  /*5850*/  IMAD R3, R3, 0x8000, R18 ;  /* 0x0000800003037824 */ /* 0x000fc600078e0212 */
[----:B------:R-:W-:Y:S01]  /*5860*/  SHF.R.U32.HI R4, RZ, 0x4, R4 ;  /* 0x00000004ff047819 */ /* 0x000fe20000011604 */
[----:B------:R-:W-:-:S03]  /*5870*/  VIADD R3, R3, 0x400 ;  /* 0x0000040003037836 */ /* 0x000fc60000000000 */
[----:B------:R-:W-:Y:S02]  /*5880*/  LOP3.LUT R4, R4, 0x3fff, RZ, 0xc0, !PT ;  /* 0x00003fff04047812 */ /* 0x000fe400078ec0ff */
[----:B------:R-:W-:Y:S02]  /*5890*/  SHF.R.U32.HI R3, RZ, 0x4, R3 ;  /* 0x00000004ff037819 */ /* 0x000fe40000011603 */
[----:B------:R-:W-:Y:S02]  /*58a0*/  LOP3.LUT R4, R4, 0x10000, RZ, 0xfc, !PT ;  /* 0x0001000004047812 */ /* 0x000fe400078efcff */
[----:B------:R-:W-:Y:S02]  /*58b0*/  LOP3.LUT R3, R3, 0x3fff, RZ, 0xc0, !PT ;  /* 0x00003fff03037812 */ /* 0x000fe400078ec0ff */
[C---:B------:R-:W-:Y:S01]  /*58c0*/  R2UR UR4, R4.reuse ;  /* 0x00000000040472ca */ /* 0x040fe200000e0000 */
[----:B------:R-:W-:Y:S01]  /*58d0*/  VIADD R10, R4, 0x2 ;  /* 0x00000002040a7836 */ /* 0x000fe20000000000 */
[----:B------:R-:W-:Y:S01]  /*58e0*/  LOP3.LUT R14, R3, 0x2000000, RZ, 0xfc, !PT ;  /* 0x02000000030e7812 */ /* 0x000fe200078efcff */
[----:B------:R-:W-:-:S04]  /*58f0*/  @!P2 IMAD R3, R19, 0x8, R18 ;  /* 0x000000081303a824 */ /* 0x000fc800078e0212 */
[----:B------:R-:W-:Y:S02]  /*5900*/  IMAD R6, R19, 0x1000, R14 ;  /* 0x0000100013067824 */ /* 0x000fe400078e020e */
[----:B------:R-:W-:Y:S02]  /*5910*/  @!P2 VIADD R3, R3, 0x38860 ;  /* 0x000388600303a836 */ /* 0x000fe40000000000 */
[C---:B------:R-:W-:Y:S01]  /*5920*/  VIADD R8, R6.reuse, 0x80 ;  /* 0x0000008006087836 */ /* 0x040fe20000000000 */
[----:B------:R-:W-:Y:S02]  /*5930*/  R2UR UR6, R6 ;  /* 0x00000000060672ca */ /* 0x000fe400000e0000 */
[----:B------:R-:W-:-:S11]  /*5940*/  @!P2 PRMT R3, RZ, 0x654, R3 ;  /* 0x00000654ff03a816 */ /* 0x000fd60000000003 */
        /* <DEDUP_REMOVED lines=33> */
.L_x_3538:
[----:B------:R-:W-:Y:S01]  /*5b60*/  BAR.SYNC.DEFER_BLOCKING 0xe, 0x100 ;  /* 0x0384000000007b1d */ /* 0x000fe20000010000 */
[C---:B-1----:R-:W-:Y:S01]  /*5b70*/  IMAD R2, R19.reuse, 0x40, R193 ;  /* 0x0000004013027824 */ /* 0x042fe200078e02c1 */
        /* <DEDUP_REMOVED lines=183> */
.L_x_3537:
[----:B------:R-:W-:Y:S05]  /*66f0*/  BSYNC B0 ;  /* 0x0000000000007941 */ /* 0x000fea0003800000 */
.L_x_3536:
[----:B------:R-:W-:Y:S01]  /*6700*/  BAR.SYNC.DEFER_BLOCKING 0xe, 0x100 ;  /* 0x0384000000007b1d */ /* 0x000fe20000010000 */
[C---:B0-----:R-:W-:Y:S01]  /*6710*/  IMAD R3, R19.reuse, 0x40, R193 ;  /* 0x0000004013037824 */ /* 0x041fe200078e02c1 */
[----:B------:R-:W-:Y:S01]  /*6720*/  PLOP3.LUT P0, PT, PT, PT, PT, 0x8, 0x0 ;  /* 0x000000000000781c */ /* 0x000fe20003f0e170 */
[----:B------:R-:W-:Y:S01]  /*6730*/  VIADD R19, R19, 0x1 ;  /* 0x0000000113137836 */ /* 0x000fe20000000000 */
[----:B------:R-:W-:Y:S01]  /*6740*/  CS2R R12, SRZ ;  /* 0x00000000000c7805 */ /* 0x000fe2000001ff00 */
[----:B------:R-:W-:-:S03]  /*6750*/  IMAD R3, R3, 0x4, R18 ;  /* 0x0000000403037824 */ /* 0x000fc600078e0212 */
[----:B------:R-:W-:-:S04]  /*6760*/  ISETP.NE.AND P1, PT, R19, 0x2, PT ;  /* 0x000000021300780c */ /* 0x000fc80003f25270 */
[----:B------:R-:W-:Y:S01]  /*6770*/  SEL R19, R19, RZ, P1 ;  /* 0x000000ff13137207 */ /* 0x000fe20000800000 */
[----:B-1----:R-:W0:Y:S04]  /*6780*/  LDS R2, [R3+0x38400] ;  /* 0x0384000003027984 */ /* 0x002e280000000800 */
[----:B------:R1:W2:Y:S02]  /*6790*/  LDS R0, [R3+0x38420] ;  /* 0x0384200003007984 */ /* 0x0002a40000000800 */
[----:B-1----:R-:W-:-:S04]  /*67a0*/  SEL R3, RZ, 0x1, P1 ;  /* 0x00000001ff037807 */ /* 0x002fc80000800000 */
[----:B------:R-:W-:Y:S01]  /*67b0*/  LOP3.LUT R22, R22, R3, RZ, 0x3c, !PT ;  /* 0x0000000316167212 */ /* 0x000fe200078e3cff */
        /* <DEDUP_REMOVED lines=130> */
.L_x_3524:
[----:B------:R-:W0:Y:S01]  /*6fe0*/  LDC R0, c[0x0][0x448] ;  /* 0x00011200ff007b82 */ /* 0x000e220000000800 */
[----:B------:R-:W-:-:S07]  /*6ff0*/  VIADD R3, R195, 0x3f ;  /* 0x0000003fc3037836 */ /* 0x000fce0000000000 */
[----:B------:R-:W1:Y:S01]  /*7000*/  LDC.64 R4, c[0x0][0xad8] ;  /* 0x0002b600ff047b82 */ /* 0x000e620000000a00 */
        /* <DEDUP_REMOVED lines=20> */
.L_x_3541:
[----:B------:R-:W-:-:S13]  /*7150*/  ISETP.NE.AND P0, PT, R5, 0x1, PT ;  /* 0x000000010500780c */ /* 0x000fda0003f05270 */
[----:B------:R-:W0:Y:S02]  /*7160*/  @P0 LDC.64 R6, c[0x0][0xae0] ;  /* 0x0002b800ff060b82 */ /* 0x000e240000000a00 */
[----:B0-----:R-:W-:-:S05]  /*7170*/  @P0 IMAD.HI.U32 R6, R0, R6, RZ ;  /* 0x0000000600060227 */ /* 0x001fca00078e00ff */
[----:B------:R-:W-:-:S07]  /*7180*/  @P0 SHF.R.U32.HI R0, RZ, R7, R6 ;  /* 0x00000007ff000219 */ /* 0x000fce0000011606 */
.L_x_3542:
[----:B------:R-:W-:Y:S05]  /*7190*/  BSYNC B0 ;  /* 0x0000000000007941 */ /* 0x000fea0003800000 */
.L_x_3540:
[----:B------:R-:W-:-:S05]  /*71a0*/  IMAD R3, R0, R5, R5 ;  /* 0x0000000500037224 */ /* 0x000fca00078e0205 */
[----:B------:R-:W-:-:S07]  /*71b0*/  VIMNMX R4, R4, R3, PT ;  /* 0x0000000304047248 */ /* 0x000fce0003fe0100 */
.L_x_3539:
        /* <DEDUP_REMOVED lines=24> */
.L_x_3545:
[----:B------:R-:W-:-:S13]  /*7340*/  ISETP.NE.AND P0, PT, R5, 0x1, PT ;  /* 0x000000010500780c */ /* 0x000fda0003f05270 */
[----:B------:R-:W0:Y:S02]  /*7350*/  @P0 LDC.64 R6, c[0x0][0xae0] ;  /* 0x0002b800ff060b82 */ /* 0x000e240000000a00 */
[----:B0-----:R-:W-:-:S05]  /*7360*/  @P0 IMAD.HI.U32 R4, R3, R6, RZ ;  /* 0x0000000603040227 */ /* 0x001fca00078e00ff */
[----:B------:R-:W-:-:S07]  /*7370*/  @P0 SHF.R.U32.HI R3, RZ, R7, R4 ;  /* 0x00000007ff030219 */ /* 0x000fce0000011604 */
.L_x_3546:
[----:B------:R-:W-:Y:S05]  /*7380*/  BSYNC B0 ;  /* 0x0000000000007941 */ /* 0x000fea0003800000 */
.L_x_3544:
[----:B------:R-:W-:-:S05]  /*7390*/  IMAD R3, R3, R5, RZ ;  /* 0x0000000503037224 */ /* 0x000fca00078e02ff */
[----:B------:R-:W-:-:S07]  /*73a0*/  VIMNMX R0, R0, R3, !PT ;  /* 0x0000000300007248 */ /* 0x000fce0007fe0100 */
.L_x_3543:
        /* <DEDUP_REMOVED lines=39> */
.L_x_3548:
[----:B------:R-:W-:Y:S05]  /*7620*/  BSYNC B0 ;  /* 0x0000000000007941 */ /* 0x000fea0003800000 */
.L_x_3547:
        /* <DEDUP_REMOVED lines=100> */
.L_x_3550:
[----:B------:R-:W-:Y:S05]  /*7c70*/  BSYNC B6 ;  /* 0x0000000000067941 */ /* 0x000fea0003800000 */
.L_x_3549:
        /* <DEDUP_REMOVED lines=12> */
.L_x_3554:
[----:B-1----:R1:W2:Y:S02]  /*7d40*/  SYNCS.PHASECHK.TRANS64.TRYWAIT P0, [R18+URZ+0x38800], R3 ;  /* 0x03880003120075a7 */ /* 0x0022a4000800017f */
[----:B--2---:R-:W-:Y:S05]  /*7d50*/  @!P0 NANOSLEEP.SYNCS 0x989680 ;  /* 0x009896800000895d */ /* 0x004fea0003900000 */
[----:B------:R-:W2:Y:S02]  /*7d60*/  @!P0 SYNCS.PHASECHK.TRANS64 P0, [R18+URZ+0x38800], R3 ;  /* 0x03880003120085a7 */ /* 0x000ea4000800007f */
[----:B--2---:R-:W-:Y:S05]  /*7d70*/  @!P0 BRA `(.L_x_3554) ;  /* 0xfffffffc00f08947 */ /* 0x004fea000383ffff */
.L_x_3553:
[----:B------:R-:W-:Y:S05]  /*7d80*/  BSYNC B0 ;  /* 0x0000000000007941 */ /* 0x000fea0003800000 */
.L_x_3552:
[----:B------:R-:W-:Y:S05]  /*7d90*/  BRA `(.L_x_3555) ;  /* 0x0000002c00087947 */ /* 0x000fea0003800000 */
.L_x_3551:
        /* <DEDUP_REMOVED lines=31> */
.L_x_3557:
[----:B------:R-:W-:Y:S05]  /*7f90*/  BSYNC B6 ;  /* 0x0000000000067941 */ /* 0x000fea0003800000 */
.L_x_3556:
        /* <DEDUP_REMOVED lines=32> */
[----:B------:R-:W-:-:S04]  /*81a0*/  IMAD.WIDE.U32 R2, R5, UR6, R2 ;  /* 0x0000000605027c25 */ /* 0x000fc8000f8e0002 */
[----:B------:R-:W-:Y:S01]  /*81b0*/  IMAD R31, R5, UR7, R0 ;  /* 0x00000007051f7c24 */ /* 0x000fe2000f8e0200 */
[----:B------:R-:W-:Y:S01]  /*81c0*/  ULDC.64 UR6, c[0x0][0x400] ;  /* 0x0001000000067ab9 */ /* 0x000fe20000000a00 */
[----:B------:R-:W-:Y:S01]  /*81d0*/  IMAD.IADD R5, R11, 0x1, R7 ;  /* 0x000000010b057824 */ /* 0x000fe200078e0207 */
[----:B------:R-:W-:Y:S01]  /*81e0*/  LEA R0, P0, R10, UR4, 0x1 ;  /* 0x000000040a007c11 */ /* 0x000fe2000f8008ff */
[----:B------:R-:W-:Y:S01]  /*81f0*/  IMAD.IADD R31, R3, 0x1, R31 ;  /* 0x00000001031f7824 */ /* 0x000fe200078e021f */
[----:B------:R-:W-:Y:S01]  /*8200*/  LEA R30, P1, R2, UR6, 0x1 ;  /* 0x00000006021e7c11 */ /* 0x000fe2000f8208ff */
[----:B------:R-:W-:Y:S01]  /*8210*/  UMOV UR4, 0xffffffff ;  /* 0xffffffff00047882 */ /* 0x000fe20000000000 */
[----:B------:R-:W-:Y:S02]  /*8220*/  LEA.HI.X R10, R10, UR5, R5, 0x1, P0 ;  /* 0x000000050a0a7c11 */ /* 0x000fe400080f0c05 */
[----:B------:R-:W-:Y:S01]  /*8230*/  LEA.HI.X R31, R2, UR7, R31, 0x1, P1 ;  /* 0x00000007021f7c11 */ /* 0x000fe200088f0c1f */
[----:B------:R-:W-:Y:S08]  /*8240*/  BRA.DIV UR4, `(.L_x_3560) ;  /* 0x0000021a04e07947 */ /* 0x000ff0000b800000 */
[----:B------:R0:W1:Y:S04]  /*8250*/  SHFL.IDX PT, R3, R10, RZ, 0x1c1f ;  /* 0x001c1fff0a037589 */ /* 0x00006800000e0000 */
[----:B------:R0:W2:Y:S04]  /*8260*/  SHFL.IDX PT, R2, R0, RZ, 0x1c1f ;  /* 0x001c1fff00027589 */ /* 0x0000a800000e0000 */
[----:B------:R0:W3:Y:S04]  /*8270*/  SHFL.IDX PT, R5, R31, RZ, 0x1c1f ;  /* 0x001c1fff1f057589 */ /* 0x0000e800000e0000 */
[----:B------:R0:W4:Y:S02]  /*8280*/  SHFL.IDX PT, R14, R30, RZ, 0x1c1f ;  /* 0x001c1fff1e0e7589 */ /* 0x00012400000e0000 */
.L_x_3902:
        /* <DEDUP_REMOVED lines=9> */
[----:B------:R-:W-:Y:S02]  /*8320*/  CS2R R28, SRZ ;  /* 0x00000000001c7805 */ /* 0x000fe4000001ff00 */
[----:B------:R-:W-:Y:S02]  /*8330*/  ISETP.GE.AND P3, PT, R217, UR4, PT ;  /* 0x00000004d9007c0c */ /* 0x000fe4000bf66270 */
[----:B------:R-:W-:Y:S01]  /*8340*/  ISETP.GE.AND P2, PT, R188, UR4, PT ;  /* 0x00000004bc007c0c */ /* 0x000fe2000bf46270 */
[----:B---3--:R-:W-:Y:S01]  /*8350*/  IMAD.MOV.U32 R15, RZ, RZ, R5 ;  /* 0x000000ffff0f7224 */ /* 0x008fe200078e0005 */
[----:B------:R-:W-:-:S09]  /*8360*/  CS2R R26, SRZ ;  /* 0x00000000001a7805 */ /* 0x000fd2000001ff00 */
[C---:B------:R-:W-:Y:S01]  /*8370*/  @!P3 IMAD.SHL.U32 R7, R217.reuse, 0x2, RZ ;  /* 0x00000002d907b824 */ /* 0x040fe200078e00ff */
[----:B------:R-:W-:Y:S01]  /*8380*/  @!P3 SHF.L.U64.HI R12, R217, 0x1, R38 ;  /* 0x00000001d90cb819 */ /* 0x000fe20000010226 */
[----:B-12---:R-:W-:-:S03]  /*8390*/  @!P2 IMAD.WIDE R8, R188, 0x2, R2 ;  /* 0x00000002bc08a825 */ /* 0x006fc600078e0202 */
[-C--:B------:R-:W-:Y:S02]  /*83a0*/  @!P3 IADD3 R2, P0, R2, R7.reuse, RZ ;  /* 0x000000070202b210 */ /* 0x080fe40007f1e0ff */
[----:B----4-:R-:W-:Y:S02]  /*83b0*/  @!P3 IADD3 R4, P1, R14, R7, RZ ;  /* 0x000000070e04b210 */ /* 0x010fe40007f3e0ff */
[----:B------:R-:W-:Y:S02]  /*83c0*/  CS2R R20, SRZ ;  /* 0x0000000000147805 */ /* 0x000fe4000001ff00 */
[----:B------:R-:W-:Y:S01]  /*83d0*/  CS2R R24, SRZ ;  /* 0x0000000000187805 */ /* 0x000fe2000001ff00 */
[----:B------:R-:W-:Y:S01]  /*83e0*/  @!P2 IMAD.WIDE R6, R188, 0x2, R14 ;  /* 0x00000002bc06a825 */ /* 0x000fe200078e020e */
[----:B------:R1:W5:Y:S03]  /*83f0*/  @!P2 LD.E.64 R28, desc[UR50][R8.64] ;  /* 0x00000032081ca980 */ /* 0x000366000c101b00 */
[--C-:B------:R-:W-:Y:S01]  /*8400*/  @!P3 IMAD.X R3, R3, 0x1, R12.reuse, P0 ;  /* 0x000000010303b824 */ /* 0x100fe200000e060c */
[----:B------:R1:W5:Y:S01]  /*8410*/  @!P2 LD.E.64 R26, desc[UR50][R6.64] ;  /* 0x00000032061aa980 */ /* 0x000362000c101b00 */
[----:B------:R-:W-:-:S03]  /*8420*/  @!P3 IMAD.X R5, R5, 0x1, R12, P1 ;  /* 0x000000010505b824 */ /* 0x000fc600008e060c */
[----:B------:R1:W5:Y:S04]  /*8430*/  @!P3 LD.E.64 R20, desc[UR50][R2.64] ;  /* 0x000000320214b980 */ /* 0x000368000c101b00 */
[----:B------:R1:W5:Y:S02]  /*8440*/  @!P3 LD.E.64 R24, desc[UR50][R4.64] ;  /* 0x000000320418b980 */ /* 0x000364000c101b00 */
.L_x_3562:
[----:B------:R-:W-:Y:S05]  /*8450*/  BSYNC B1 ;  /* 0x0000000000017941 */ /* 0x000fea0003800000 */
.L_x_3561:
[----:B-12--5:R-:W-:Y:S01]  /*8460*/  IMAD.MOV.U32 R2, RZ, RZ, R26 ;  /* 0x000000ffff027224 */ /* 0x026fe200078e001a */
[----:B------:R-:W-:Y:S01]  /*8470*/  UMOV UR4, 0xffffffff ;  /* 0xffffffff00047882 */ /* 0x000fe20000000000 */
[----:B------:R-:W-:Y:S02]  /*8480*/  IMAD.MOV.U32 R3, RZ, RZ, R27 ;  /* 0x000000ffff037224 */ /* 0x000fe400078e001b */
[----:B------:R-:W-:Y:S01]  /*8490*/  IMAD.MOV.U32 R4, RZ, RZ, R24 ;  /* 0x000000ffff047224 */ /* 0x000fe200078e0018 */
[----:B------:R-:W-:Y:S01]  /*84a0*/  PRMT R37, R2, 0x7610, R37 ;  /* 0x0000761002257816 */ /* 0x000fe20000000025 */
[----:B---3--:R-:W-:Y:S02]  /*84b0*/  IMAD.MOV.U32 R5, RZ, RZ, R25 ;  /* 0x000000ffff057224 */ /* 0x008fe400078e0019 */
[----:B------:R-:W-:Y:S01]  /*84c0*/  IMAD.MOV.U32 R2, RZ, RZ, R28 ;  /* 0x000000ffff027224 */ /* 0x000fe200078e001c */
[----:B------:R-:W-:Y:S01]  /*84d0*/  PRMT R43, R3, 0x5410, R4 ;  /* 0x00005410032b7816 */ /* 0x000fe20000000004 */
[----:B------:R-:W-:Y:S01]  /*84e0*/  IMAD.MOV.U32 R3, RZ, RZ, R29 ;  /* 0x000000ffff037224 */ /* 0x000fe200078e001d */
[----:B------:R-:W-:Y:S01]  /*84f0*/  PRMT R44, R5, 0x7610, R44 ;  /* 0x00007610052c7816 */ /* 0x000fe2000000002c */
[----:B------:R-:W-:Y:S01]  /*8500*/  IMAD.MOV.U32 R4, RZ, RZ, R20 ;  /* 0x000000ffff047224 */ /* 0x000fe200078e0014 */
[----:B------:R-:W-:Y:S01]  /*8510*/  PRMT R37, R37, 0x5410, R2 ;  /* 0x0000541025257816 */ /* 0x000fe20000000002 */
[----:B------:R-:W-:Y:S01]  /*8520*/  IMAD.MOV.U32 R5, RZ, RZ, R21 ;  /* 0x000000ffff057224 */ /* 0x000fe200078e0015 */
[----:B------:R-:W-:-:S02]  /*8530*/  PRMT R44, R44, 0x5410, R3 ;  /* 0x000054102c2c7816 */ /* 0x000fc40000000003 */
[----:B------:R-:W-:Y:S02]  /*8540*/  CS2R R2, SRZ ;  /* 0x0000000000027805 */ /* 0x000fe4000001ff00 */
[----:B------:R-:W-:Y:S01]  /*8550*/  PRMT R45, R4, 0x5410, R5 ;  /* 0x00005410042d7816 */ /* 0x000fe20000000005 */
[----:B------:R-:W-:Y:S06]  /*8560*/  BRA.DIV UR4, `(.L_x_3563) ;  /* 0x0000021a04887947 */ /* 0x000fec000b800000 */
[----:B------:R1:W2:Y:S04]  /*8570*/  SHFL.IDX PT, R5, R10, 0x1, 0x1c1f ;  /* 0x003c1f000a057f89 */ /* 0x0002a800000e0000 */
[----:B------:R1:W3:Y:S04]  /*8580*/  SHFL.IDX PT, R4, R0, 0x1, 0x1c1f ;  /* 0x003c1f0000047f89 */ /* 0x0002e800000e0000 */
[----:B------:R1:W0:Y:S04]  /*8590*/  SHFL.IDX PT, R7, R31, 0x1, 0x1c1f ;  /* 0x003c1f001f077f89 */ /* 0x00022800000e0000 */
[----:B----4-:R1:W4:Y:S02]  /*85a0*/  SHFL.IDX PT, R14, R30, 0x1, 0x1c1f ;  /* 0x003c1f001e0e7f89 */ /* 0x01032400000e0000 */
.L_x_3908:
[----:B------:R-:W-:Y:S01]  /*85b0*/  VIADD R32, R32, 0x20 ;  /* 0x0000002020207836 */ /* 0x000fe20000000000 */
[----:B01----:R-:W-:Y:S01]  /*85c0*/  LEA.HI R0, R229, R229, RZ, 0x1 ;  /* 0x000000e5e5007211 */ /* 0x003fe200078f08ff */
[----:B------:R-:W-:Y:S01]  /*85d0*/  BSSY B1, `(.L_x_3564) ;  /* 0x0000021000017945 */ /* 0x000fe20003800000 */
[----:B------:R-:W-:Y:S01]  /*85e0*/  IMAD.SHL.U32 R34, R198, 0x40, RZ ;  /* 0x00000040c6227824 */ /* 0x000fe200078e00ff */
        /* <DEDUP_REMOVED lines=9> */
[----:B---3--:R-:W-:Y:S01]  /*8680*/  IMAD.MOV.U32 R2, RZ, RZ, R4 ;  /* 0x000000ffff027224 */ /* 0x008fe200078e0004 */
[----:B------:R-:W-:Y:S01]  /*8690*/  ISETP.GE.AND P2, PT, R188, UR4, PT ;  /* 0x00000004bc007c0c */ /* 0x000fe2000bf46270 */
[----:B--2---:R-:W-:Y:S01]  /*86a0*/  IMAD.MOV.U32 R3, RZ, RZ, R5 ;  /* 0x000000ffff037224 */ /* 0x004fe200078e0005 */
[----:B------:R-:W-:Y:S01]  /*86b0*/  ISETP.GE.AND P3, PT, R217, UR4, PT ;  /* 0x00000004d9007c0c */ /* 0x000fe2000bf66270 */
[----:B----4-:R-:W-:Y:S01]  /*86c0*/  IMAD.MOV.U32 R8, RZ, RZ, R14 ;  /* 0x000000ffff087224 */ /* 0x010fe200078e000e */
[----:B------:R-:W-:Y:S01]  /*86d0*/  CS2R R12, SRZ ;  /* 0x00000000000c7805 */ /* 0x000fe2000001ff00 */
[----:B------:R-:W-:-:S08]  /*86e0*/  IMAD.MOV.U32 R9, RZ, RZ, R7 ;  /* 0x000000ffff097224 */ /* 0x000fd000078e0007 */
[----:B------:R-:W-:Y:S02]  /*86f0*/  @!P2 IMAD.WIDE R30, R188, 0x2, R2 ;  /* 0x00000002bc1ea825 */ /* 0x000fe400078e0202 */
[C---:B------:R-:W-:Y:S02]  /*8700*/  @!P3 SHF.L.U64.HI R32, R217.reuse, 0x1, R38 ;  /* 0x00000001d920b819 */ /* 0x040fe40000010226 */
[----:B------:R-:W-:Y:S01]  /*8710*/  @!P3 IMAD.SHL.U32 R3, R217, 0x2, RZ ;  /* 0x00000002d903b824 */ /* 0x000fe200078e00ff */
[----:B------:R-:W-:Y:S01]  /*8720*/  CS2R R10, SRZ ;  /* 0x00000000000a7805 */ /* 0x000fe2000001ff00 */
[----:B------:R0:W5:Y:S03]  /*8730*/  @!P2 LD.E.64 R12, desc[UR50][R30.64] ;  /* 0x000000321e0ca980 */ /* 0x000166000c101b00 */
[-C--:B------:R-:W-:Y:S02]  /*8740*/  @!P3 IADD3 R4, P0, R4, R3.reuse, RZ ;  /* 0x000000030404b210 */ /* 0x080fe40007f1e0ff */
[----:B------:R-:W-:Y:S01]  /*8750*/  @!P3 IADD3 R6, P1, R14, R3, RZ ;  /* 0x000000030e06b210 */ /* 0x000fe20007f3e0ff */
[----:B------:R-:W-:Y:S01]  /*8760*/  @!P2 IMAD.WIDE R14, R188, 0x2, R8 ;  /* 0x00000002bc0ea825 */ /* 0x000fe200078e0208 */
[----:B------:R-:W-:-:S02]  /*8770*/  CS2R R2, SRZ ;  /* 0x0000000000027805 */ /* 0x000fc4000001ff00 */
[----:B------:R-:W-:Y:S01]  /*8780*/  CS2R R8, SRZ ;  /* 0x0000000000087805 */ /* 0x000fe2000001ff00 */
[--C-:B------:R-:W-:Y:S02]  /*8790*/  @!P3 IMAD.X R5, R5, 0x1, R32.reuse, P0 ;  /* 0x000000010505b824 */ /* 0x100fe400000e0620 */
[----:B------:R-:W-:Y:S01]  /*87a0*/  @!P3 IMAD.X R7, R7, 0x1, R32, P1 ;  /* 0x000000010707b824 */ /* 0x000fe200008e0620 */
[----:B------:R0:W5:Y:S04]  /*87b0*/  @!P2 LD.E.64 R2, desc[UR50][R14.64] ;  /* 0x000000320e02a980 */ /* 0x000168000c101b00 */
[----:B------:R0:W5:Y:S04]  /*87c0*/  @!P3 LD.E.64 R10, desc[UR50][R4.64] ;  /* 0x00000032040ab980 */ /* 0x000168000c101b00 */
[----:B------:R0:W5:Y:S02]  /*87d0*/  @!P3 LD.E.64 R8, desc[UR50][R6.64] ;  /* 0x000000320608b980 */ /* 0x000164000c101b00 */
.L_x_3565:
[----:B------:R-:W-:Y:S05]  /*87e0*/  BSYNC B1 ;  /* 0x0000000000017941 */ /* 0x000fea0003800000 */
.L_x_3564:
[----:B------:R-:W1:Y:S01]  /*87f0*/  SYNCS.PHASECHK.TRANS64.TRYWAIT P0, [R18+URZ+0x38800], R33 ;  /* 0x03880021120075a7 */ /* 0x000e62000800017f */
[----:B0-2---:R-:W-:Y:S01]  /*8800*/  LOP3.LUT R5, R34, 0x1c0, RZ, 0xc0, !PT ;  /* 0x000001c022057812 */ /* 0x005fe200078ec0ff */
[----:B-----5:R-:W-:Y:S01]  /*8810*/  IMAD.MOV.U32 R6, RZ, RZ, R2 ;  /* 0x000000ffff067224 */ /* 0x020fe200078e0002 */
[----:B------:R-:W-:Y:S01]  /*8820*/  VIADDMNMX R31, R35, -R195, 0x40, PT ;  /* 0x00000040231f7446 */ /* 0x000fe200038009c3 */
[----:B----4-:R-:W-:Y:S01]  /*8830*/  IMAD.MOV.U32 R14, RZ, RZ, R12 ;  /* 0x000000ffff0e7224 */ /* 0x010fe200078e000c */
[----:B---3--:R-:W-:Y:S01]  /*8840*/  LOP3.LUT R4, R5, 0x18, R16, 0xf8, !PT ;  /* 0x0000001805047812 */ /* 0x008fe200078ef810 */
[----:B------:R-:W-:Y:S01]  /*8850*/  IMAD.MOV.U32 R7, RZ, RZ, R9 ;  /* 0x000000ffff077224 */ /* 0x000fe200078e0009 */
[----:B------:R-:W-:Y:S01]  /*8860*/  SHF.R.U32.HI R5, RZ, 0x3, R5 ;  /* 0x00000003ff057819 */ /* 0x000fe20000011605 */
[----:B------:R-:W-:Y:S01]  /*8870*/  BSSY B1, `(.L_x_3566) ;  /* 0x0000013000017945 */ /* 0x000fe20003800000 */
[----:B------:R-:W-:Y:S01]  /*8880*/  PRMT R46, R6, 0x7610, R46 ;  /* 0x00007610062e7816 */ /* 0x000fe2000000002e */
[----:B------:R-:W-:Y:S01]  /*8890*/  IMAD.MOV.U32 R6, RZ, RZ, R8 ;  /* 0x000000ffff067224 */ /* 0x000fe200078e0008 */
[----:B------:R-:W-:Y:S01]  /*88a0*/  LOP3.LUT R5, R4, R5, RZ, 0x3c, !PT ;  /* 0x0000000504057212 */ /* 0x000fe200078e3cff */
[----:B------:R-:W-:Y:S01]  /*88b0*/  IMAD.MOV.U32 R4, RZ, RZ, R3 ;  /* 0x000000ffff047224 */ /* 0x000fe200078e0003 */
[----:B------:R-:W-:-:S02]  /*88c0*/  PRMT R30, R7, 0x7610, R30 ;  /* 0x00007610071e7816 */ /* 0x000fc4000000001e */
[----:B------:R-:W-:Y:S01]  /*88d0*/  PRMT R47, R6, 0x5410, R14 ;  /* 0x00005410062f7816 */ /* 0x000fe2000000000e */
[----:B------:R-:W-:Y:S01]  /*88e0*/  IMAD R5, R220, 0x200, R5 ;  /* 0x00000200dc057824 */ /* 0x000fe200078e0205 */
[----:B------:R-:W-:Y:S01]  /*88f0*/  PRMT R46, R46, 0x5410, R4 ;  /* 0x000054102e2e7816 */ /* 0x000fe20000000004 */
[----:B------:R-:W-:Y:S01]  /*8900*/  IMAD.MOV.U32 R4, RZ, RZ, R13 ;  /* 0x000000ffff047224 */ /* 0x000fe200078e000d */
[----:B------:R-:W-:Y:S01]  /*8910*/  LOP3.LUT P2, RZ, R198, 0x4, RZ, 0xc0, !PT ;  /* 0x00000004c6ff7812 */ /* 0x000fe2000784c0ff */
[----:B------:R-:W-:Y:S01]  /*8920*/  IMAD.MOV.U32 R6, RZ, RZ, R10 ;  /* 0x000000ffff067224 */ /* 0x000fe200078e000a */
[----:B------:R-:W-:Y:S01]  /*8930*/  ISETP.GE.AND P1, PT, R185, R31, PT ;  /* 0x0000001fb900720c */ /* 0x000fe20003f26270 */
[----:B------:R-:W-:Y:S02]  /*8940*/  IMAD R15, R5, 0x2, R18 ;  /* 0x00000002050f7824 */ /* 0x000fe400078e0212 */
[----:B------:R-:W-:Y:S01]  /*8950*/  IMAD.MOV.U32 R5, RZ, RZ, R11 ;  /* 0x000000ffff057224 */ /* 0x000fe200078e000b */
[----:B------:R-:W-:Y:S01]  /*8960*/  PRMT R48, R4, 0x5410, R6 ;  /* 0x0000541004307816 */ /* 0x000fe20000000006 */
[----:B------:R-:W-:-:S02]  /*8970*/  VIADD R4, R15, 0x20400 ;  /* 0x000204000f047836 */ /* 0x000fc40000000000 */
[----:B------:R-:W-:Y:S01]  /*8980*/  VIADD R14, R15, 0x20440 ;  /* 0x000204400f0e7836 */ /* 0x000fe20000000000 */
[----:B-1----:R-:W-:Y:S06]  /*8990*/  @!P0 BRA `(.L_x_3567) ;  /* 0x0000021400ec8947 */ /* 0x002fec0003800000 */
.L_x_3909:
[----:B------:R-:W-:Y:S05]  /*89a0*/  BSYNC B1 ;  /* 0x0000000000017941 */ /* 0x000fea0003800000 */
.L_x_3566:
        /* <DEDUP_REMOVED lines=9> */
[----:B------:R-:W1:Y:S01]  /*8a40*/  LDS.128 R4, [R15+0x20400] ;  /* 0x020400000f047984 */ /* 0x000e620000000c00 */
[----:B0-----:R-:W-:Y:S01]  /*8a50*/  SHF.R.U32.HI R33, RZ, 0x10, R29 ;  /* 0x00000010ff217819 */ /* 0x001fe2000001161d */
[--C-:B------:R-:W-:Y:S01]  /*8a60*/  HADD2.F32 R34, -RZ, R37.reuse.H0_H0 ;  /* 0x20000025ff227230 */ /* 0x100fe20000004100 */
        /* <DEDUP_REMOVED lines=39> */
.L_x_3571:
[----:B------:R-:W-:Y:S05]  /*8ce0*/  BSYNC B2 ;  /* 0x0000000000027941 */ /* 0x000fea0003800000 */
.L_x_3570:
[----:B------:R-:W-:Y:S05]  /*8cf0*/  @P1 BRA `(.L_x_3569) ;  /* 0x0000000000a81947 */ /* 0x000fea0003800000 */
[----:B-1----:R-:W1:Y:S01]  /*8d00*/  LDS.128 R4, [R14] ;  /* 0x000000000e047984 */ /* 0x002e620000000c00 */
[----:B------:R-:W-:Y:S01]  /*8d10*/  SHF.R.U32.HI R27, RZ, 0x10, R21 ;  /* 0x00000010ff1b7819 */ /* 0x000fe20000011615 */
[----:B------:R-:W-:Y:S01]  /*8d20*/  HADD2.F32 R28, -RZ, R43.H1_H1 ;  /* 0x3000002bff1c7230 */ /* 0x000fe20000004100 */
[--C-:B------:R-:W-:Y:S01]  /*8d30*/  SHF.R.U32.HI R29, RZ, 0x10, R25.reuse ;  /* 0x00000010ff1d7819 */ /* 0x100fe20000011619 */
[----:B------:R-:W-:Y:S01]  /*8d40*/  HADD2.F32 R26, -RZ, R45.H0_H0 ;  /* 0x2000002dff1a7230 */ /* 0x000fe20000004100 */
        /* <DEDUP_REMOVED lines=9> */
[-C--:B0-----:R-:W-:Y:S01]  /*8de0*/  FMUL.FTZ R33, R25, R29.reuse ;  /* 0x0000001d19217220 */ /* 0x081fe20000410000 */
        /* <DEDUP_REMOVED lines=27> */
.L_x_3569:
[----:B------:R-:W-:Y:S05]  /*8fa0*/  BSYNC B1 ;  /* 0x0000000000017941 */ /* 0x000fea0003800000 */
.L_x_3568:
[----:B------:R-:W-:-:S13]  /*8fb0*/  ISETP.GE.AND P0, PT, R36, R31, PT ;  /* 0x0000001f2400720c */ /* 0x000fda0003f06270 */
[----:B------:R-:W-:Y:S05]  /*8fc0*/  @P0 BRA `(.L_x_3572) ;  /* 0x0000001800580947 */ /* 0x000fea0003800000 */
[----:B-12---:R-:W1:Y:S01]  /*8fd0*/  LDC R4, c[0x0][0x3f4] ;  /* 0x0000fd00ff047b82 */ /* 0x006e620000000800 */
[----:B------:R-:W-:Y:S01]  /*8fe0*/  BSSY B1, `(.L_x_3573) ;  /* 0x000002e000017945 */ /* 0x000fe20003800000 */
[-C--:B-1----:R-:W-:Y:S02]  /*8ff0*/  ISETP.GE.AND P0, PT, R188, R4.reuse, PT ;  /* 0x00000004bc00720c */ /* 0x082fe40003f06270 */
[----:B------:R-:W-:-:S11]  /*9000*/  ISETP.GE.AND P1, PT, R217, R4, PT ;  /* 0x00000004d900720c */ /* 0x000fd60003f26270 */
[----:B------:R-:W-:Y:S05]  /*9010*/  @P0 BRA `(.L_x_3574) ;  /* 0x0000000000a80947 */ /* 0x000fea0003800000 */
[----:B------:R-:W1:Y:S01]  /*9020*/  LDS.128 R4, [R15+0x21400] ;  /* 0x021400000f047984 */ /* 0x000e620000000c00 */
[----:B------:R-:W-:Y:S01]  /*9030*/  SHF.R.U32.HI R24, RZ, 0x10, R3 ;  /* 0x00000010ff187819 */ /* 0x000fe20000011603 */
[----:B------:R-:W-:Y:S01]  /*9040*/  HADD2.F32 R25, -RZ, R46.H0_H0 ;  /* 0x2000002eff197230 */ /* 0x000fe20000004100 */
[--C-:B------:R-:W-:Y:S01]  /*9050*/  SHF.R.U32.HI R20, RZ, 0x10, R13.reuse ;  /* 0x00000010ff147819 */ /* 0x100fe2000001160d */
[----:B------:R-:W-:Y:S01]  /*9060*/  HADD2.F32 R21, -RZ, R47.H1_H1 ;  /* 0x3000002fff157230 */ /* 0x000fe20000004100 */
[----:B------:R-:W-:Y:S01]  /*9070*/  SHF.R.U64 R31, R12, 0x10, R13 ;  /* 0x000000100c1f7819 */ /* 0x000fe2000000120d */
[----:B------:R-:W-:Y:S01]  /*9080*/  HADD2.F32 R24, -RZ, R24.H0_H0 ;  /* 0x20000018ff187230 */ /* 0x000fe20000004100 */
[----:B------:R-:W-:Y:S01]  /*9090*/  SHF.R.U64 R26, R2, 0x10, R3 ;  /* 0x00000010021a7819 */ /* 0x000fe20000001203 */
[----:B------:R-:W-:Y:S02]  /*90a0*/  HADD2.F32 R20, -RZ, R20.H0_H0 ;  /* 0x20000014ff147230 */ /* 0x000fe40000004100 */
[----:B-1----:R-:W-:-:S02]  /*90b0*/  HADD2.F32 R13, -RZ, R7.H1_H1 ;  /* 0x30000007ff0d7230 */ /* 0x002fc40000004100 */
[--C-:B------:R-:W-:Y:S02]  /*90c0*/  HADD2.F32 R2, -RZ, R4.reuse.H0_H0 ;  /* 0x20000004ff027230 */ /* 0x100fe40000004100 */
[----:B------:R-:W-:Y:S02]  /*90d0*/  HADD2.F32 R4, -RZ, R4.H1_H1 ;  /* 0x30000004ff047230 */ /* 0x000fe40000004100 */
[C---:B------:R-:W-:Y:S01]  /*90e0*/  FMUL.FTZ R27, R13.reuse, R24 ;  /* 0x000000180d1b7220 */ /* 0x040fe20000410000 */
[----:B------:R-:W-:Y:S02]  /*90f0*/  HADD2.F32 R12, -RZ, R7.H0_H0 ;  /* 0x20000007ff0c7230 */ /* 0x000fe40000004100 */
[----:B------:R-:W-:Y:S01]  /*9100*/  FMUL.FTZ R29, R13, R20 ;  /* 0x000000140d1d7220 */ /* 0x000fe20000410000 */
[--C-:B------:R-:W-:Y:S02]  /*9110*/  HADD2.F32 R7, -RZ, R6.reuse.H0_H0 ;  /* 0x20000006ff077230 */ /* 0x100fe40000004100 */
[----:B------:R-:W-:Y:S01]  /*9120*/  FMUL.FTZ R13, R4, R25 ;  /* 0x00000019040d7220 */ /* 0x000fe20000410000 */
[----:B------:R-:W-:-:S02]  /*9130*/  HADD2.F32 R6, -RZ, R6.H1_H1 ;  /* 0x30000006ff067230 */ /* 0x000fc40000004100 */
[----:B------:R-:W-:Y:S01]  /*9140*/  FFMA.FTZ R28, R12, R20, -R27 ;  /* 0x000000140c1c7223 */ /* 0x000fe2000001081b */
[-C--:B------:R-:W-:Y:S01]  /*9150*/  FMUL.FTZ R27, R4, R21.reuse ;  /* 0x00000015041b7220 */ /* 0x080fe20000410000 */
[----:B------:R-:W-:Y:S01]  /*9160*/  FFMA.FTZ R29, R12, R24, R29 ;  /* 0x000000180c1d7223 */ /* 0x000fe2000001001d */
[C---:B------:R-:W-:Y:S01]  /*9170*/  FFMA.FTZ R21, R2.reuse, R21, -R13 ;  /* 0x0000001502157223 */ /* 0x040fe2000001080d */
[--C-:B------:R-:W-:Y:S02]  /*9180*/  HADD2.F32 R3, -RZ, R5.reuse.H0_H0 ;  /* 0x20000005ff037230 */ /* 0x100fe40000004100 */
[----:B------:R-:W-:Y:S01]  /*9190*/  FFMA.FTZ R2, R2, R25, R27 ;  /* 0x0000001902027223 */ /* 0x000fe2000001001b */
[----:B------:R-:W-:Y:S02]  /*91a0*/  HADD2.F32 R13, -RZ, R46.H1_H1 ;  /* 0x3000002eff0d7230 */ /* 0x000fe40000004100 */
[----:B------:R-:W-:Y:S02]  /*91b0*/  HADD2.F32 R12, -RZ, R48.H0_H0 ;  /* 0x20000030ff0c7230 */ /* 0x000fe40000004100 */
[----:B------:R-:W-:-:S02]  /*91c0*/  HADD2.F32 R5, -RZ, R5.H1_H1 ;  /* 0x30000005ff057230 */ /* 0x000fc40000004100 */
[CC--:B------:R-:W-:Y:S01]  /*91d0*/  FMUL.FTZ R24, R6.reuse, R13.reuse ;  /* 0x0000000d06187220 */ /* 0x0c0fe20000410000 */
        /* <DEDUP_REMOVED lines=8> */
[C---:B------:R-:W-:Y:S01]  /*9260*/  FFMA.FTZ R5, R3.reuse, R4, -R6 ;  /* 0x0000000403057223 */ /* 0x040fe20000010806 */
[----:B------:R-:W-:Y:S01]  /*9270*/  F2FP.F16.F32.PACK_AB R4, R2, R21 ;  /* 0x000000150204723e */ /* 0x000fe200000000ff */
[----:B------:R-:W-:Y:S01]  /*9280*/  FFMA.FTZ R20, R3, R20, R25 ;  /* 0x0000001403147223 */ /* 0x000fe20000010019 */
[----:B------:R-:W-:-:S04]  /*9290*/  F2FP.F16.F32.PACK_AB R6, R13, R24 ;  /* 0x000000180d06723e */ /* 0x000fc800000000ff */
[----:B------:R-:W-:-:S05]  /*92a0*/  F2FP.F16.F32.PACK_AB R5, R20, R5 ;  /* 0x000000051405723e */ /* 0x000fca00000000ff */
[----:B------:R1:W-:Y:S02]  /*92b0*/  STS.128 [R15+0x21400], R4 ;  /* 0x021400040f007388 */ /* 0x0003e40000000c00 */
.L_x_3574:
[----:B------:R-:W-:Y:S05]  /*92c0*/  BSYNC B1 ;  /* 0x0000000000017941 */ /* 0x000fea0003800000 */
.L_x_3573:
[----:B------:R-:W-:Y:S05]  /*92d0*/  @P1 BRA `(.L_x_3572) ;  /* 0x0000001400941947 */ /* 0x000fea0003800000 */
[----:B-1----:R-:W1:Y:S01]  /*92e0*/  LDS.128 R4, [R14+0x1000] ;  /* 0x001000000e047984 */ /* 0x002e620000000c00 */
[----:B------:R-:W-:Y:S01]  /*92f0*/  SHF.R.U64 R25, R10, 0x10, R11 ;  /* 0x000000100a197819 */ /* 0x000fe2000000120b */
[----:B------:R-:W-:Y:S01]  /*9300*/  HADD2.F32 R13, -RZ, R47.H0_H0 ;  /* 0x2000002fff0d7230 */ /* 0x000fe20000004100 */
[----:B------:R-:W-:Y:S02]  /*9310*/  SHF.R.U32.HI R12, RZ, 0x10, R9 ;  /* 0x00000010ff0c7819 */ /* 0x000fe40000011609 */
[----:B------:R-:W-:Y:S01]  /*9320*/  SHF.R.U32.HI R10, RZ, 0x10, R11 ;  /* 0x00000010ff0a7819 */ /* 0x000fe2000001160b */
[----:B------:R-:W-:Y:S01]  /*9330*/  HADD2.F32 R11, -RZ, R48.H1_H1 ;  /* 0x30000030ff0b7230 */ /* 0x000fe20000004100 */
[----:B------:R-:W-:Y:S01]  /*9340*/  SHF.R.U64 R24, R8, 0x10, R9 ;  /* 0x0000001008187819 */ /* 0x000fe20000001209 */
[----:B------:R-:W-:Y:S02]  /*9350*/  HADD2.F32 R12, -RZ, R12.H0_H0 ;  /* 0x2000000cff0c7230 */ /* 0x000fe40000004100 */
[----:B------:R-:W-:-:S02]  /*9360*/  HADD2.F32 R10, -RZ, R10.H0_H0 ;  /* 0x2000000aff0a7230 */ /* 0x000fc40000004100 */
[--C-:B-1----:R-:W-:Y:S02]  /*9370*/  HADD2.F32 R9, -RZ, R7.reuse.H1_H1 ;  /* 0x30000007ff097230 */ /* 0x102fe40000004100 */
[--C-:B------:R-:W-:Y:S02]  /*9380*/  HADD2.F32 R2, -RZ, R4.reuse.H0_H0 ;  /* 0x20000004ff027230 */ /* 0x100fe40000004100 */
[----:B------:R-:W-:Y:S02]  /*9390*/  HADD2.F32 R4, -RZ, R4.H1_H1 ;  /* 0x30000004ff047230 */ /* 0x000fe40000004100 */
[C---:B------:R-:W-:Y:S01]  /*93a0*/  FMUL.FTZ R15, R9.reuse, R12 ;  /* 0x0000000c090f7220 */ /* 0x040fe20000410000 */
[----:B------:R-:W-:Y:S02]  /*93b0*/  HADD2.F32 R8, -RZ, R7.H0_H0 ;  /* 0x20000007ff087230 */ /* 0x000fe40000004100 */
[----:B------:R-:W-:Y:S01]  /*93c0*/  FMUL.FTZ R21, R9, R10 ;  /* 0x0000000a09157220 */ /* 0x000fe20000410000 */
[----:B------:R-:W-:-:S02]  /*93d0*/  HADD2.F32 R7, -RZ, R6.H0_H0 ;  /* 0x20000006ff077230 */ /* 0x000fc40000004100 */
[----:B------:R-:W-:Y:S01]  /*93e0*/  FMUL.FTZ R9, R4, R13 ;  /* 0x0000000d04097220 */ /* 0x000fe20000410000 */
        /* <DEDUP_REMOVED lines=9> */
[CC--:B------:R-:W-:Y:S01]  /*9480*/  FMUL.FTZ R10, R6.reuse, R9.reuse ;  /* 0x00000009060a7220 */ /* 0x0c0fe20000410000 */
        /* <DEDUP_REMOVED lines=14> */
[----:B------:R3:W-:Y:S01]  /*9570*/  STS.128 [R14+0x1000], R4 ;  /* 0x001000040e007388 */ /* 0x0007e20000000c00 */
[----:B------:R-:W-:Y:S05]  /*9580*/  BRA `(.L_x_3572) ;  /* 0x0000001000e87947 */ /* 0x000fea0003800000 */
.L_x_3559:
        /* <DEDUP_REMOVED lines=34> */
.L_x_3915:
        /* <DEDUP_REMOVED lines=12> */
[----:B-12---:R-:W-:-:S04]  /*9870*/  IMAD.WIDE R2, R16, 0x2, R2 ;  /* 0x0000000210027825 */ /* 0x006fc800078e0202 */
[----:B----4-:R-:W-:Y:S01]  /*9880*/  IMAD.WIDE R14, R16, 0x2, R14 ;  /* 0x00000002100e7825 */ /* 0x010fe200078e020e */
[----:B------:R3:W5:Y:S04]  /*9890*/  LD.E.128 R24, desc[UR50][R2.64] ;  /* 0x0000003202187980 */ /* 0x000768000c101d00 */
[----:B------:R3:W5:Y:S02]  /*98a0*/  LD.E.128 R28, desc[UR50][R14.64] ;  /* 0x000000320e1c7980 */ /* 0x000764000c101d00 */
.L_x_3577:
[----:B------:R-:W-:Y:S05]  /*98b0*/  BSYNC B1 ;  /* 0x0000000000017941 */ /* 0x000fea0003800000 */
.L_x_3576:
[----:B--23-5:R-:W-:Y:S01]  /*98c0*/  IMAD.MOV.U32 R2, RZ, RZ, R28 ;  /* 0x000000ffff027224 */ /* 0x02cfe200078e001c */
[----:B------:R-:W-:Y:S01]  /*98d0*/  UMOV UR4, 0xffffffff ;  /* 0xffffffff00047882 */ /* 0x000fe20000000000 */
[----:B------:R-:W-:Y:S02]  /*98e0*/  IMAD.MOV.U32 R4, RZ, RZ, R30 ;  /* 0x000000ffff047224 */ /* 0x000fe400078e001e */
[----:B------:R-:W-:Y:S02]  /*98f0*/  IMAD.MOV.U32 R5, RZ, RZ, R31 ;  /* 0x000000ffff057224 */ /* 0x000fe400078e001f */
[----:B-1----:R-:W-:Y:S01]  /*9900*/  IMAD.MOV.U32 R3, RZ, RZ, R29 ;  /* 0x000000ffff037224 */ /* 0x002fe200078e001d */
        /* <DEDUP_REMOVED lines=12> */
[----:B------:R1:W2:Y:S04]  /*99d0*/  SHFL.IDX PT, R3, R7, 0x1, 0x1c1f ;  /* 0x003c1f0007037f89 */ /* 0x0002a800000e0000 */
[----:B------:R1:W3:Y:S04]  /*99e0*/  SHFL.IDX PT, R2, R0, 0x1, 0x1c1f ;  /* 0x003c1f0000027f89 */ /* 0x0002e800000e0000 */
[----:B0-----:R-:W0:Y:S04]  /*99f0*/  SHFL.IDX PT, R6, R6, 0x1, 0x1c1f ;  /* 0x003c1f0006067f89 */ /* 0x001e2800000e0000 */
[----:B----4-:R1:W4:Y:S02]  /*9a00*/  SHFL.IDX PT, R14, R8, 0x1, 0x1c1f ;  /* 0x003c1f00080e7f89 */ /* 0x01032400000e0000 */
.L_x_3921:
[----:B------:R-:W2:Y:S01]  /*9a10*/  LDC R21, c[0x0][0x3f4] ;  /* 0x0000fd00ff157b82 */ /* 0x000ea20000000800 */
[----:B-1----:R-:W-:Y:S01]  /*9a20*/  VIADD R7, R32, 0x20 ;  /* 0x0000002020077836 */ /* 0x002fe20000000000 */
[----:B------:R-:W-:Y:S01]  /*9a30*/  LEA.HI R0, R229, R229, RZ, 0x1 ;  /* 0x000000e5e5007211 */ /* 0x000fe200078f08ff */
[----:B------:R-:W-:Y:S01]  /*9a40*/  BSSY B1, `(.L_x_3579) ;  /* 0x0000015000017945 */ /* 0x000fe20003800000 */
[----:B0-----:R-:W-:Y:S01]  /*9a50*/  IMAD.MOV.U32 R13, RZ, RZ, R6 ;  /* 0x000000ffff0d7224 */ /* 0x001fe200078e0006 */
[----:B------:R-:W-:Y:S02]  /*9a60*/  CS2R R8, SRZ ;  /* 0x0000000000087805 */ /* 0x000fe4000001ff00 */
[----:B------:R-:W-:Y:S01]  /*9a70*/  ISETP.GE.AND P0, PT, R7, R20, PT ;  /* 0x000000140700720c */ /* 0x000fe20003f06270 */
[----:B----4-:R-:W-:Y:S01]  /*9a80*/  IMAD.MOV.U32 R12, RZ, RZ, R14 ;  /* 0x000000ffff0c7224 */ /* 0x010fe200078e000e */
[----:B------:R-:W-:Y:S02]  /*9a90*/  LOP3.LUT R0, R0, 0xfffffffe, RZ, 0xc0, !PT ;  /* 0xfffffffe00007812 */ /* 0x000fe400078ec0ff */
[----:B------:R-:W-:-:S02]  /*9aa0*/  CS2R R6, SRZ ;  /* 0x0000000000067805 */ /* 0x000fc4000001ff00 */
[----:B------:R-:W-:Y:S01]  /*9ab0*/  CS2R R10, SRZ ;  /* 0x00000000000a7805 */ /* 0x000fe2000001ff00 */
        /* <DEDUP_REMOVED lines=9> */
[----:B--23--:R-:W-:-:S04]  /*9b50*/  IMAD.WIDE R2, R16, 0x2, R2 ;  /* 0x0000000210027825 */ /* 0x00cfc800078e0202 */
[----:B------:R-:W-:Y:S01]  /*9b60*/  IMAD.WIDE R12, R16, 0x2, R12 ;  /* 0x00000002100c7825 */ /* 0x000fe200078e020c */
[----:B------:R0:W5:Y:S04]  /*9b70*/  LD.E.128 R8, desc[UR50][R2.64] ;  /* 0x0000003202087980 */ /* 0x000168000c101d00 */
[----:B------:R0:W5:Y:S02]  /*9b80*/  LD.E.128 R4, desc[UR50][R12.64] ;  /* 0x000000320c047980 */ /* 0x000164000c101d00 */
.L_x_3580:
[----:B------:R-:W-:Y:S05]  /*9b90*/  BSYNC B1 ;  /* 0x0000000000017941 */ /* 0x000fea0003800000 */
.L_x_3579:
[----:B------:R-:W1:Y:S01]  /*9ba0*/  SYNCS.PHASECHK.TRANS64.TRYWAIT P1, [R18+URZ+0x38800], R15 ;  /* 0x0388000f120075a7 */ /* 0x000e62000802017f */
[----:B0--3--:R-:W-:Y:S01]  /*9bb0*/  VIADDMNMX R2, R20, -R195, 0x40, PT ;  /* 0x0000004014027446 */ /* 0x009fe200038009c3 */
[----:B--2--5:R-:W-:Y:S01]  /*9bc0*/  IMAD.MOV.U32 R3, RZ, RZ, R4 ;  /* 0x000000ffff037224 */ /* 0x024fe200078e0004 */
[----:B------:R-:W-:Y:S01]  /*9bd0*/  ISETP.GE.AND P0, PT, R16, R21, PT ;  /* 0x000000151000720c */ /* 0x000fe20003f06270 */
[----:B------:R-:W-:Y:S01]  /*9be0*/  IMAD.MOV.U32 R12, RZ, RZ, R5 ;  /* 0x000000ffff0c7224 */ /* 0x000fe200078e0005 */
        /* <DEDUP_REMOVED lines=13> */
[----:B-1----:R-:W-:Y:S06]  /*9cc0*/  @!P1 BRA `(.L_x_3582) ;  /* 0x0000020800149947 */ /* 0x002fec0003800000 */
.L_x_3922:
[----:B------:R-:W-:Y:S05]  /*9cd0*/  BSYNC B1 ;  /* 0x0000000000017941 */ /* 0x000fea0003800000 */
.L_x_3581:
[----:B------:R-:W-:Y:S01]  /*9ce0*/  BSSY B1, `(.L_x_3583) ;  /* 0x0000063000017945 */ /* 0x000fe20003800000 */
[----:B------:R-:W-:Y:S01]  /*9cf0*/  IMAD.MOV.U32 R20, RZ, RZ, R10 ;  /* 0x000000ffff147224 */ /* 0x000fe200078e000a */
[----:B------:R-:W-:Y:S01]  /*9d00*/  LOP3.LUT R2, R2, 0x38, RZ, 0xc0, !PT ;  /* 0x0000003802027812 */ /* 0x000fe200078ec0ff */
[----:B------:R-:W-:Y:S01]  /*9d10*/  IMAD.MOV.U32 R21, RZ, RZ, R11 ;  /* 0x000000ffff157224 */ /* 0x000fe200078e000b */
        /* <DEDUP_REMOVED lines=9> */
[----:B0-----:R-:W-:Y:S02]  /*9db0*/  SHF.R.U32.HI R15, RZ, 0x3, R33 ;  /* 0x00000003ff0f7819 */ /* 0x001fe40000011621 */
[----:B------:R-:W-:-:S02]  /*9dc0*/  LOP3.LUT R12, R33, 0x38, R16, 0xf8, !PT ;  /* 0x00000038210c7812 */ /* 0x000fc400078ef810 */
[----:B------:R-:W-:Y:S02]  /*9dd0*/  LOP3.LUT R33, R15, R2, R33, 0x1e, !PT ;  /* 0x000000020f217212 */ /* 0x000fe400078e1e21 */
[----:B------:R-:W-:Y:S02]  /*9de0*/  LOP3.LUT R13, R12, R15, RZ, 0x3c, !PT ;  /* 0x0000000f0c0d7212 */ /* 0x000fe400078e3cff */
[----:B------:R-:W-:Y:S01]  /*9df0*/  SHF.R.U32.HI R44, RZ, 0x10, R25 ;  /* 0x00000010ff2c7819 */ /* 0x000fe20000011619 */
[----:B------:R-:W-:Y:S01]  /*9e00*/  IMAD R33, R220, 0x200, R33 ;  /* 0x00000200dc217824 */ /* 0x000fe200078e0221 */
[----:B------:R-:W-:Y:S01]  /*9e10*/  SHF.R.U64 R49, R30, 0x10, R31 ;  /* 0x000000101e317819 */ /* 0x000fe2000000121f */
[----:B------:R-:W-:Y:S01]  /*9e20*/  IMAD R13, R220, 0x200, R13 ;  /* 0x00000200dc0d7824 */ /* 0x000fe200078e020d */
[----:B------:R-:W-:Y:S01]  /*9e30*/  SHF.R.U32.HI R47, RZ, 0x10, R31 ;  /* 0x00000010ff2f7819 */ /* 0x000fe2000001161f */
[--C-:B------:R-:W-:Y:S01]  /*9e40*/  IMAD R38, R33, 0x2, R18.reuse ;  /* 0x0000000221267824 */ /* 0x100fe200078e0212 */
[--C-:B------:R-:W-:Y:S01]  /*9e50*/  SHF.R.U64 R53, R26, 0x10, R27.reuse ;  /* 0x000000101a357819 */ /* 0x100fe2000000121b */
[----:B------:R-:W-:Y:S01]  /*9e60*/  IMAD R37, R13, 0x2, R18 ;  /* 0x000000020d257824 */ /* 0x000fe200078e0212 */
[----:B------:R-:W-:-:S02]  /*9e70*/  SHF.R.U32.HI R52, RZ, 0x10, R27 ;  /* 0x00000010ff347819 */ /* 0x000fc4000001161b */
[----:B------:R-:W0:Y:S04]  /*9e80*/  LDS.128 R32, [R38+0x20400] ;  /* 0x0204000026207984 */ /* 0x000e280000000c00 */
[----:B------:R-:W1:Y:S01]  /*9e90*/  LDS.128 R12, [R37+0x20400] ;  /* 0x02040000250c7984 */ /* 0x000e620000000c00 */
        /* <DEDUP_REMOVED lines=71> */
.L_x_3584:
[----:B------:R-:W-:Y:S05]  /*a310*/  BSYNC B1 ;  /* 0x0000000000017941 */ /* 0x000fea0003800000 */
.L_x_3583:
[----:B------:R-:W-:Y:S01]  /*a320*/  PRMT R32, R20, 0x5410, R21 ;  /* 0x0000541014207816 */ /* 0x000fe20000000015 */
[----:B------:R-:W-:Y:S06]  /*a330*/  @P0 BRA `(.L_x_3572) ;  /* 0x00000004007c0947 */ /* 0x000fec0003800000 */
[----:B------:R-:W2:Y:S01]  /*a340*/  LDL R41, [R1+0x7c] ;  /* 0x00007c0001297983 */ /* 0x000ea20000100800 */
[----:B01----:R-:W-:Y:S01]  /*a350*/  SHF.R.S32.HI R15, RZ, 0x1f, R36 ;  /* 0x0000001fff0f7819 */ /* 0x003fe20000011424 */
[----:B------:R-:W-:Y:S01]  /*a360*/  IMAD.SHL.U32 R12, R36, 0x40, RZ ;  /* 0x00000040240c7824 */ /* 0x000fe200078e00ff */
[----:B------:R-:W-:Y:S01]  /*a370*/  SHF.R.U64 R40, R8, 0x10, R9 ;  /* 0x0000001008287819 */ /* 0x000fe20000001209 */
[----:B------:R-:W-:Y:S01]  /*a380*/  HADD2.F32 R29, -RZ, R57.H0_H0 ;  /* 0x20000039ff1d7230 */ /* 0x000fe20000004100 */
[----:B------:R-:W-:Y:S02]  /*a390*/  LEA.HI R15, R15, R36, RZ, 0x3 ;  /* 0x000000240f0f7211 */ /* 0x000fe400078f18ff */
[----:B------:R-:W-:Y:S02]  /*a3a0*/  LOP3.LUT R13, R12, 0x1c0, RZ, 0xc0, !PT ;  /* 0x000001c00c0d7812 */ /* 0x000fe400078ec0ff */
[----:B------:R-:W-:Y:S01]  /*a3b0*/  SHF.R.U32.HI R20, RZ, 0x10, R5 ;  /* 0x00000010ff147819 */ /* 0x000fe20000011605 */
[----:B------:R-:W-:Y:S01]  /*a3c0*/  IMAD.SHL.U32 R15, R15, 0x40, RZ ;  /* 0x000000400f0f7824 */ /* 0x000fe200078e00ff */
[----:B------:R-:W-:-:S02]  /*a3d0*/  SHF.R.U32.HI R12, RZ, 0x3, R13 ;  /* 0x00000003ff0c7819 */ /* 0x000fc4000001160d */
[----:B------:R-:W-:Y:S01]  /*a3e0*/  SHF.R.U64 R36, R4, 0x10, R5 ;  /* 0x0000001004247819 */ /* 0x000fe20000001205 */
[----:B------:R-:W-:Y:S01]  /*a3f0*/  HADD2.F32 R20, -RZ, R20.H0_H0 ;  /* 0x20000014ff147230 */ /* 0x000fe20000004100 */
[----:B------:R-:W-:Y:S02]  /*a400*/  LOP3.LUT R2, R12, R2, R13, 0x1e, !PT ;  /* 0x000000020c027212 */ /* 0x000fe400078e1e0d */
[----:B------:R-:W-:Y:S02]  /*a410*/  LOP3.LUT R21, R15, 0xfffffe00, RZ, 0xc0, !PT ;  /* 0xfffffe000f157812 */ /* 0x000fe400078ec0ff */
[--C-:B------:R-:W-:Y:S02]  /*a420*/  SHF.R.U64 R38, R10, 0x10, R11.reuse ;  /* 0x000000100a267819 */ /* 0x100fe4000000120b */
[----:B------:R-:W-:Y:S01]  /*a430*/  SHF.R.U32.HI R37, RZ, 0x10, R11 ;  /* 0x00000010ff257819 */ /* 0x000fe2000001160b */
[----:B------:R-:W-:Y:S01]  /*a440*/  IMAD.IADD R21, R21, 0x1, R2 ;  /* 0x0000000115157824 */ /* 0x000fe200078e0202 */
[----:B------:R-:W-:Y:S01]  /*a450*/  SHF.R.U32.HI R28, RZ, 0x10, R9 ;  /* 0x00000010ff1c7819 */ /* 0x000fe20000011609 */
[----:B------:R-:W-:Y:S01]  /*a460*/  HADD2.F32 R11, -RZ, R57.H1_H1 ;  /* 0x30000039ff0b7230 */ /* 0x000fe20000004100 */
[--C-:B------:R-:W-:Y:S01]  /*a470*/  SHF.R.U64 R35, R6, 0x10, R7.reuse ;  /* 0x0000001006237819 */ /* 0x100fe20000001207 */
[----:B------:R-:W-:Y:S01]  /*a480*/  IMAD R21, R21, 0x2, R18 ;  /* 0x0000000215157824 */ /* 0x000fe200078e0212 */
[----:B------:R-:W-:-:S04]  /*a490*/  SHF.R.U32.HI R34, RZ, 0x10, R7 ;  /* 0x00000010ff227819 */ /* 0x000fc80000011607 */
        /* <DEDUP_REMOVED lines=8> */
[----:B------:R-:W-:Y:S02]  /*a520*/  HADD2.F32 R9, -RZ, R26.H0_H0 ;  /* 0x2000001aff097230 */ /* 0x000fe40000004100 */
[--C-:B------:R-:W-:Y:S02]  /*a530*/  HADD2.F32 R10, -RZ, R27.reuse.H0_H0 ;  /* 0x2000001bff0a7230 */ /* 0x100fe40000004100 */
[----:B------:R-:W-:Y:S02]  /*a540*/  HADD2.F32 R27, -RZ, R27.H1_H1 ;  /* 0x3000001bff1b7230 */ /* 0x000fe40000004100 */
[----:B------:R-:W-:Y:S02]  /*a550*/  HADD2.F32 R24, -RZ, R24.H1_H1 ;  /* 0x30000018ff187230 */ /* 0x000fe40000004100 */
[----:B------:R-:W-:Y:S01]  /*a560*/  HADD2.F32 R26, -RZ, R26.H1_H1 ;  /* 0x3000001aff1a7230 */ /* 0x000fe20000004100 */
[----:B--2---:R-:W0:Y:S02]  /*a570*/  LDS.128 R12, [R41+0x20400] ;  /* 0x02040000290c7984 */ /* 0x004e240000000c00 */
[----:B0-----:R-:W-:-:S02]  /*a580*/  HADD2.F32 R4, -RZ, R13.H0_H0 ;  /* 0x2000000dff047230 */ /* 0x001fc40000004100 */
[----:B------:R-:W-:Y:S02]  /*a590*/  HADD2.F32 R13, -RZ, R13.H1_H1 ;  /* 0x3000000dff0d7230 */ /* 0x000fe40000004100 */
[----:B------:R-:W-:Y:S02]  /*a5a0*/  HADD2.F32 R2, -RZ, R12.H0_H0 ;  /* 0x2000000cff027230 */ /* 0x000fe40000004100 */
[C---:B------:R-:W-:Y:S01]  /*a5b0*/  FFMA.FTZ R31, R4.reuse, R11, -R31 ;  /* 0x0000000b041f7223 */ /* 0x040fe2000001081f */
[--C-:B------:R-:W-:Y:S02]  /*a5c0*/  HADD2.F32 R11, -RZ, R39.reuse.H0_H0 ;  /* 0x20000027ff0b7230 */ /* 0x100fe40000004100 */
[----:B------:R-:W-:Y:S01]  /*a5d0*/  FFMA.FTZ R33, R4, R29, R33 ;  /* 0x0000001d04217223 */ /* 0x000fe20000010021 */
[----:B------:R-:W-:Y:S02]  /*a5e0*/  HADD2.F32 R39, -RZ, R39.H1_H1 ;  /* 0x30000027ff277230 */ /* 0x000fe40000004100 */
[-C--:B------:R-:W-:Y:S01]  /*a5f0*/  FMUL.FTZ R4, R25, R8.reuse ;  /* 0x0000000819047220 */ /* 0x080fe20000410000 */
[----:B------:R-:W-:Y:S01]  /*a600*/  FFMA.FTZ R30, R13, R8, -R28 ;  /* 0x000000080d1e7223 */ /* 0x000fe2000001081c */
[----:B------:R-:W-:Y:S01]  /*a610*/  FMUL.FTZ R25, R7, R11 ;  /* 0x0000000b07197220 */ /* 0x000fe20000410000 */
[----:B------:R-:W-:-:S02]  /*a620*/  HADD2.F32 R8, -RZ, R3.H1_H1 ;  /* 0x30000003ff087230 */ /* 0x000fc40000004100 */
[-C--:B------:R-:W-:Y:S01]  /*a630*/  FMUL.FTZ R28, R7, R39.reuse ;  /* 0x00000027071c7220 */ /* 0x080fe20000410000 */
[----:B------:R-:W-:Y:S01]  /*a640*/  FFMA.FTZ R20, R13, R20, R4 ;  /* 0x000000140d147223 */ /* 0x000fe20000010004 */
[----:B------:R-:W-:Y:S02]  /*a650*/  HADD2.F32 R5, -RZ, R14.H0_H0 ;  /* 0x2000000eff057230 */ /* 0x000fe40000004100 */
[C---:B------:R-:W-:Y:S01]  /*a660*/  FFMA.FTZ R25, R2.reuse, R39, -R25 ;  /* 0x0000002702197223 */ /* 0x040fe20000010819 */
[--C-:B------:R-:W-:Y:S02]  /*a670*/  HADD2.F32 R4, -RZ, R32.reuse.H0_H0 ;  /* 0x20000020ff047230 */ /* 0x100fe40000004100 */
[----:B------:R-:W-:Y:S01]  /*a680*/  FFMA.FTZ R28, R2, R11, R28 ;  /* 0x0000000b021c7223 */ /* 0x000fe2000001001c */
[----:B------:R-:W-:Y:S01]  /*a690*/  FMUL.FTZ R2, R9, R8 ;  /* 0x0000000809027220 */ /* 0x000fe20000410000 */
[----:B------:R-:W-:Y:S02]  /*a6a0*/  HADD2.F32 R7, -RZ, R32.H1_H1 ;  /* 0x30000020ff077230 */ /* 0x000fe40000004100 */
[----:B------:R-:W-:-:S02]  /*a6b0*/  HADD2.F32 R3, -RZ, R3.H0_H0 ;  /* 0x20000003ff037230 */ /* 0x000fc40000004100 */
[-C--:B------:R-:W-:Y:S01]  /*a6c0*/  FMUL.FTZ R32, R9, R4.reuse ;  /* 0x0000000409207220 */ /* 0x080fe20000410000 */
[C---:B------:R-:W-:Y:S01]  /*a6d0*/  FFMA.FTZ R13, R5.reuse, R4, -R2 ;  /* 0x00000004050d7223 */ /* 0x040fe20000010802 */
[----:B------:R-:W-:Y:S02]  /*a6e0*/  HADD2.F32 R6, -RZ, R15.H0_H0 ;  /* 0x2000000fff067230 */ /* 0x000fe40000004100 */
[----:B------:R-:W-:Y:S02]  /*a6f0*/  HADD2.F32 R4, -RZ, R34.H0_H0 ;  /* 0x20000022ff047230 */ /* 0x000fe40000004100 */
[C---:B------:R-:W-:Y:S01]  /*a700*/  FMUL.FTZ R9, R10.reuse, R3 ;  /* 0x000000030a097220 */ /* 0x040fe20000410000 */
[----:B------:R-:W-:Y:S02]  /*a710*/  HADD2.F32 R2, -RZ, R37.H0_H0 ;  /* 0x20000025ff027230 */ /* 0x000fe40000004100 */
[----:B------:R-:W-:Y:S01]  /*a720*/  FMUL.FTZ R34, R10, R7 ;  /* 0x000000070a227220 */ /* 0x000fe20000410000 */
[----:B------:R-:W-:Y:S01]  /*a730*/  FFMA.FTZ R10, R5, R8, R32 ;  /* 0x00000008050a7223 */ /* 0x000fe20000010020 */
[----:B------:R-:W-:-:S02]  /*a740*/  HADD2.F32 R15, -RZ, R15.H1_H1 ;  /* 0x3000000fff0f7230 */ /* 0x000fc40000004100 */
[C---:B------:R-:W-:Y:S01]  /*a750*/  FFMA.FTZ R8, R6.reuse, R7, -R9 ;  /* 0x0000000706087223 */ /* 0x040fe20000010809 */
[----:B------:R-:W-:Y:S01]  /*a760*/  FFMA.FTZ R34, R6, R3, R34 ;  /* 0x0000000306227223 */ /* 0x000fe20000010022 */
[C---:B------:R-:W-:Y:S01]  /*a770*/  FMUL.FTZ R32, R27.reuse, R4 ;  /* 0x000000041b207220 */ /* 0x040fe20000410000 */
[-C--:B------:R-:W-:Y:S01]  /*a780*/  FMUL.FTZ R6, R27, R2.reuse ;  /* 0x000000021b067220 */ /* 0x080fe20000410000 */
[----:B------:R-:W-:Y:S02]  /*a790*/  HADD2.F32 R7, -RZ, R36.H0_H0 ;  /* 0x20000024ff077230 */ /* 0x000fe40000004100 */
[----:B------:R-:W-:Y:S02]  /*a7a0*/  HADD2.F32 R9, -RZ, R35.H0_H0 ;  /* 0x20000023ff097230 */ /* 0x000fe40000004100 */
[C---:B------:R-:W-:Y:S01]  /*a7b0*/  FFMA.FTZ R27, R15.reuse, R2, -R32 ;  /* 0x000000020f1b7223 */ /* 0x040fe20000010820 */
[----:B------:R-:W-:Y:S02]  /*a7c0*/  HADD2.F32 R3, -RZ, R40.H0_H0 ;  /* 0x20000028ff037230 */ /* 0x000fe40000004100 */
[----:B------:R-:W-:Y:S01]  /*a7d0*/  FFMA.FTZ R29, R15, R4, R6 ;  /* 0x000000040f1d7223 */ /* 0x000fe20000010006 */
[----:B------:R-:W-:-:S02]  /*a7e0*/  HADD2.F32 R5, -RZ, R38.H0_H0 ;  /* 0x20000026ff057230 */ /* 0x000fc40000004100 */
        /* <DEDUP_REMOVED lines=20> */
.L_x_3572:
[----:B------:R-:W-:Y:S05]  /*a930*/  BSYNC B0 ;  /* 0x0000000000007941 */ /* 0x000fea0003800000 */
.L_x_3558:
[----:B------:R-:W-:Y:S01]  /*a940*/  @!PT LDS RZ, [RZ] ;  /* 0x00000000fffff984 */ /* 0x000fe20000000800 */
[----:B------:R-:W-:Y:S01]  /*a950*/  @!PT LDS RZ, [RZ] ;  /* 0x00000000fffff984 */ /* 0x000fe20000000800 */
[----:B------:R-:W-:Y:S01]  /*a960*/  @!PT LDS RZ, [RZ] ;  /* 0x00000000fffff984 */ /* 0x000fe20000000800 */
[----:B------:R-:W-:Y:S01]  /*a970*/  @!PT LDS RZ, [RZ] ;  /* 0x00000000fffff984 */ /* 0x000fe20000000800 */
[----:B------:R4:W-:Y:S06]  /*a980*/  MEMBAR.ALL.CTA ;  /* 0x0000000000007992 */ /* 0x0009ec0000008000 */
[----:B----4-:R-:W4:Y:S01]  /*a990*/  FENCE.VIEW.ASYNC.S ;  /* 0x00000000000073c6 */ /* 0x010f220000000000 */
[----:B------:R-:W-:Y:S05]  /*a9a0*/  WARPSYNC.ALL ;  /* 0x0000000000007948 */ /* 0x000fea0003800000 */
[----:B----4-:R-:W-:Y:S06]  /*a9b0*/  BAR.SYNC.DEFER_BLOCKING 0xd, 0x80 ;  /* 0x0342000000007b1d */ /* 0x010fec0000010000 */
.L_x_3555:
[----:B-----5:R-:W-:-:S05]  /*a9c0*/  IMAD.U32 R2, RZ, RZ, UR47 ;  /* 0x0000002fff027e24 */ /* 0x020fca000f8e00ff */
[----:B------:R-:W-:-:S13]  /*a9d0*/  ISETP.NE.AND P0, PT, R2, 0x3, PT ;  /* 0x000000030200780c */ /* 0x000fda0003f05270 */
[----:B------:R-:W-:Y:S05]  /*a9e0*/  @!P0 BRA `(.L_x_3585) ;  /* 0x0000000000048947 */ /* 0x000fea0003800000 */
[----:B------:R-:W-:Y:S01]  /*a9f0*/  BPT.TRAP 0x1 ;  /* 0x000000040000795c */ /* 0x000fe20000300000 */
.L_x_3585:
[----:B01----:R-:W-:Y:S01]  /*aa00*/  IMAD R15, R19, 0x8, R18 ;  /* 0x00000008130f7824 */ /* 0x003fe200078e0212 */
[----:B--2---:R-:W-:-:S04]  /*aa10*/  SHF.L.U32 R8, R22, 0x1f, RZ ;  /* 0x0000001f16087819 */ /* 0x004fc800000006ff */
[----:B------:R0:W1:Y:S01]  /*aa20*/  SYNCS.PHASECHK.TRANS64.TRYWAIT P1, [R15+URZ+0x38830], R8 ;  /* 0x038830080f0075a7 */ /* 0x000062000802017f */
[----:B------:R-:W-:Y:S05]  /*aa30*/  @!P0 BRA `(.L_x_3586) ;  /* 0x0000000000048947 */ /* 0x000fea0003800000 */
[----:B------:R-:W-:Y:S01]  /*aa40*/  BPT.TRAP 0x1 ;  /* 0x000000040000795c */ /* 0x000fe20000300000 */
.L_x_3586:
[C---:B------:R-:W-:Y:S02]  /*aa50*/  VIADD R2, R18.reuse, 0x22400 ;  /* 0x0002240012027836 */ /* 0x040fe40000000000 */
[----:B------:R-:W-:-:S03]  /*aa60*/  VIADD R3, R18, 0x20400 ;  /* 0x0002040012037836 */ /* 0x000fc60000000000 */
[----:B------:R-:W-:Y:S02]  /*aa70*/  SHF.R.U32.HI R2, RZ, 0x4, R2 ;  /* 0x00000004ff027819 */ /* 0x000fe40000011602 */
[----:B------:R-:W-:Y:S02]  /*aa80*/  SHF.R.U32.HI R3, RZ, 0x4, R3 ;  /* 0x00000004ff037819 */ /* 0x000fe40000011603 */
[----:B------:R-:W-:Y:S02]  /*aa90*/  LOP3.LUT R2, R2, 0x3fff, RZ, 0xc0, !PT ;  /* 0x00003fff02027812 */ /* 0x000fe400078ec0ff */
[----:B------:R-:W-:Y:S02]  /*aaa0*/  LOP3.LUT R3, R3, 0x3fff, RZ, 0xc0, !PT ;  /* 0x00003fff03037812 */ /* 0x000fe400078ec0ff */
[----:B------:R-:W-:Y:S01]  /*aab0*/  LOP3.LUT R191, R2, 0x10000, RZ, 0xfc, !PT ;  /* 0x0001000002bf7812 */ /* 0x000fe200078efcff */
[----:B-1----:R-:W-:Y:S06]  /*aac0*/  @P1 BRA `(.L_x_3587) ;  /* 0x0000000000081947 */ /* 0x002fec0003800000 */
[----:B------:R-:W1:Y:S02]  /*aad0*/  SYNCS.PHASECHK.TRANS64.TRYWAIT P1, [R15+URZ+0x38830], R8 ;  /* 0x038830080f0075a7 */ /* 0x000e64000802017f */
[----:B-1----:R-:W-:Y:S05]  /*aae0*/  @!P1 BRA `(.L_x_3588) ;  /* 0x000001f800a09947 */ /* 0x002fea0003800000 */
.L_x_3587:
[----:B---3--:R-:W-:Y:S01]  /*aaf0*/  LOP3.LUT R4, R3, 0x10000, RZ, 0xfc, !PT ;  /* 0x0001000003047812 */ /* 0x008fe200078efcff */
[----:B------:R-:W-:Y:S01]  /*ab00*/  IMAD R2, R19, 0x200, R191 ;  /* 0x0000020013027824 */ /* 0x000fe200078e02bf */
[----:B------:R-:W-:Y:S05]  /*ab10*/  WARPSYNC.ALL ;  /* 0x0000000000007948 */ /* 0x000fea0003800000 */
[----:B------:R-:W-:Y:S01]  /*ab20*/  IMAD.MOV.U32 R5, RZ, RZ, 0x40000040 ;  /* 0x40000040ff057424 */ /* 0x000fe200078e00ff */
[----:B------:R-:W-:Y:S01]  /*ab30*/  R2UR UR4, R4 ;  /* 0x00000000040472ca */ /* 0x000fe200000e0000 */
[----:B------:R-:W-:Y:S01]  /*ab40*/  IMAD.MOV.U32 R3, RZ, RZ, 0x40000040 ;  /* 0x40000040ff037424 */ /* 0x000fe200078e00ff */
[----:B------:R-:W-:Y:S01]  /*ab50*/  R2UR UR6, R2 ;  /* 0x00000000020672ca */ /* 0x000fe200000e0000 */
[----:B------:R-:W-:Y:S01]  /*ab60*/  WARPGROUP.ARRIVE ;  /* 0x00000000000079c5 */ /* 0x000fe20000000000 */
[----:B------:R-:W-:Y:S01]  /*ab70*/  R2UR UR5, R5 ;  /* 0x00000000050572ca */ /* 0x000fe200000e0000 */
[----:B------:R-:W-:Y:S01]  /*ab80*/  VIADD R12, R4, 0x2 ;  /* 0x00000002040c7836 */ /* 0x000fe20000000000 */
[----:B------:R-:W-:Y:S01]  /*ab90*/  R2UR UR7, R3 ;  /* 0x00000000030772ca */ /* 0x000fe200000e0000 */
[----:B------:R-:W-:Y:S01]  /*aba0*/  VIADD R6, R2, 0x2 ;  /* 0x0000000202067836 */ /* 0x000fe20000000000 */
[----:B------:R-:W-:Y:S01]  /*abb0*/  BSSY B0, `(.L_x_3589) ;  /* 0x0000025000007945 */ /* 0x000fe20003800000 */
[----:B------:R-:W-:-:S02]  /*abc0*/  IMAD.MOV.U32 R13, RZ, RZ, 0x40000040 ;  /* 0x40000040ff0d7424 */ /* 0x000fc400078e00ff */
[----:B------:R-:W-:Y:S02]  /*abd0*/  IMAD.MOV.U32 R7, RZ, RZ, 0x40000040 ;  /* 0x40000040ff077424 */ /* 0x000fe400078e00ff */
[----:B------:R-:W-:Y:S02]  /*abe0*/  VIADD R10, R4, 0x4 ;  /* 0x00000004040a7836 */ /* 0x000fe40000000000 */
[----:B------:R-:W-:Y:S02]  /*abf0*/  IMAD.MOV.U32 R11, RZ, RZ, 0x40000040 ;  /* 0x40000040ff0b7424 */ /* 0x000fe400078e00ff */
[----:B------:R-:W-:Y:S02]  /*ac00*/  IMAD.MOV.U32 R3, RZ, RZ, 0x40000040 ;  /* 0x40000040ff037424 */ /* 0x000fe400078e00ff */
[----:B------:R-:W-:Y:S01]  /*ac10*/  HGMMA.64x64x16.F32 R24, gdesc[UR4], RZ, !UPT, gsb0 ;  /* 0x00e00000041879f0 */ /* 0x000fe2000c0008ff */
[----:B------:R-:W-:Y:S02]  /*ac20*/  R2UR UR4, R12 ;  /* 0x000000000c0472ca */ /* 0x000fe400000e0000 */
        /* <DEDUP_REMOVED lines=29> */
.L_x_3923:
[----:B------:R-:W-:Y:S05]  /*ae00*/  BSYNC B0 ;  /* 0x0000000000007941 */ /* 0x000fea0003800000 */
.L_x_3589:
[----:B------:R-:W-:Y:S05]  /*ae10*/  @!P0 BRA `(.L_x_3591) ;  /* 0x0000000000048947 */ /* 0x000fea0003800000 */
[----:B------:R-:W-:Y:S01]  /*ae20*/  BPT.TRAP 0x1 ;  /* 0x000000040000795c */ /* 0x000fe20000300000 */
.L_x_3591:
[----:B------:R3:W4:Y:S01]  /*ae30*/  SYNCS.PHASECHK.TRANS64.TRYWAIT P2, [R15+URZ+0x38850], R8 ;  /* 0x038850080f0075a7 */ /* 0x000722000804017f */
[----:B------:R-:W-:Y:S05]  /*ae40*/  @!P0 BRA `(.L_x_3592) ;  /* 0x0000000000048947 */ /* 0x000fea0003800000 */
[----:B------:R-:W-:Y:S01]  /*ae50*/  BPT.TRAP 0x1 ;  /* 0x000000040000795c */ /* 0x000fe20000300000 */
.L_x_3592:
[----:B------:R-:W5:Y:S02]  /*ae60*/  S2R R0, SR_TID.X ;  /* 0x0000000000007919 */ /* 0x000f640000002100 */
[----:B-----5:R-:W-:-:S04]  /*ae70*/  LOP3.LUT R0, R0, 0x7f, RZ, 0xc0, !PT ;  /* 0x0000007f00007812 */ /* 0x020fc800078ec0ff */
[----:B------:R-:W-:Y:S01]  /*ae80*/  ISETP.NE.AND P1, PT, R0, RZ, PT ;  /* 0x000000ff0000720c */ /* 0x000fe20003f25270 */
[----:B------:R-:W-:-:S05]  /*ae90*/  VIADD R0, R18, 0x400 ;  /* 0x0000040012007836 */ /* 0x000fca0000000000 */
[----:B------:R-:W-:Y:S01]  /*aea0*/  SHF.R.U32.HI R0, RZ, 0x4, R0 ;  /* 0x00000004ff007819 */ /* 0x000fe20000011600 */
[----:B----4-:R-:W-:Y:S06]  /*aeb0*/  @P2 BRA `(.L_x_3593) ;  /* 0x0000000000082947 */ /* 0x010fec0003800000 */
[----:B------:R-:W4:Y:S02]  /*aec0*/  SYNCS.PHASECHK.TRANS64.TRYWAIT P2, [R15+URZ+0x38850], R8 ;  /* 0x038850080f0075a7 */ /* 0x000f24000804017f */
[----:B----4-:R-:W-:Y:S05]  /*aed0*/  @!P2 BRA `(.L_x_3594) ;  /* 0x000001f400cca947 */ /* 0x010fea0003800000 */
.L_x_3593:
[----:B------:R-:W-:Y:S01]  /*aee0*/  LOP3.LUT R0, R0, 0x3fff, RZ, 0xc0, !PT ;  /* 0x00003fff00007812 */ /* 0x000fe200078ec0ff */
[----:B------:R-:W-:Y:S05]  /*aef0*/  WARPSYNC.ALL ;  /* 0x0000000000007948 */ /* 0x000fea0003800000 */
[----:B------:R-:W-:Y:S01]  /*af00*/  LOP3.LUT R192, R0, 0x10000, RZ, 0xfc, !PT ;  /* 0x0001000000c07812 */ /* 0x000fe200078efcff */
[----:B------:R-:W-:Y:S01]  /*af10*/  VIADD R0, R18, 0x26400 ;  /* 0x0002640012007836 */ /* 0x000fe20000000000 */
[----:B------:R-:W-:-:S03]  /*af20*/  WARPGROUP.ARRIVE ;  /* 0x00000000000079c5 */ /* 0x000fc60000000000 */
[----:B01-34-:R-:W-:-:S03]  /*af30*/  IMAD R8, R19, 0x1000, R192 ;  /* 0x0000100013087824 */ /* 0x01bfc600078e02c0 */
[----:B------:R-:W0:Y:S01]  /*af40*/  S2R R14, SR_TID.X ;  /* 0x00000000000e7919 */ /* 0x000e220000002100 */
[----:B------:R-:W-:Y:S01]  /*af50*/  IMAD.MOV.U32 R9, RZ, RZ, 0x40000040 ;  /* 0x40000040ff097424 */ /* 0x000fe200078e00ff */
[----:B------:R-:W-:Y:S01]  /*af60*/  SHF.R.U32.HI R0, RZ, 0x4, R0 ;  /* 0x00000004ff007819 */ /* 0x000fe20000011600 */
[----:B--2---:R-:W-:Y:S01]  /*af70*/  IMAD.MOV.U32 R3, RZ, RZ, 0x40000040 ;  /* 0x40000040ff037424 */ /* 0x004fe200078e00ff */
        /* <DEDUP_REMOVED lines=8> */
[----:B------:R-:W-:-:S02]  /*b000*/  R2UR UR5, R3 ;  /* 0x00000000030572ca */ /* 0x000fc400000e0000 */
[C---:B------:R-:W-:Y:S01]  /*b010*/  R2UR UR4, R2.reuse ;  /* 0x00000000020472ca */ /* 0x040fe200000e0000 */
[----:B------:R-:W-:Y:S01]  /*b020*/  VIADD R56, R2, 0x2 ;  /* 0x0000000202387836 */ /* 0x000fe20000000000 */
[----:B------:R-:W-:Y:S01]  /*b030*/  LEA R67, R168, 0xffffffc0, 0x6 ;  /* 0xffffffc0a8437811 */ /* 0x000fe200078e30ff */
[----:B------:R-:W-:-:S10]  /*b040*/  VIADD R59, R2, 0x800 ;  /* 0x00000800023b7836 */ /* 0x000fd40000000000 */
        /* <DEDUP_REMOVED lines=10> */
[----:B------:R0:W1:Y:S02]  /*b0f0*/  SHFL.IDX PT, R0, R14, RZ, 0x1f ;  /* 0x00001fff0e007589 */ /* 0x00006400000e0000 */
[----:B0-----:R-:W-:Y:S01]  /*b100*/  IMAD.MOV.U32 R14, RZ, RZ, 0x4 ;  /* 0x00000004ff0e7424 */ /* 0x001fe200078e00ff */
[----:B-1----:R-:W-:-:S04]  /*b110*/  ISETP.GT.AND P2, PT, R0, 0x7f, PT ;  /* 0x0000007f0000780c */ /* 0x002fc80003f44270 */
[----:B------:R-:W-:Y:S02]  /*b120*/  SEL R9, RZ, 0x2, !P2 ;  /* 0x00000002ff097807 */ /* 0x000fe40005000000 */
[C---:B------:R-:W-:Y:S02]  /*b130*/  SEL R0, R14.reuse, 0x2, P2 ;  /* 0x000000020e007807 */ /* 0x040fe40001000000 */
[----:B------:R-:W-:Y:S01]  /*b140*/  SEL R14, R14, 0x6, !P2 ;  /* 0x000000060e0e7807 */ /* 0x000fe20005000000 */
        /* <DEDUP_REMOVED lines=149> */
[----:B------:R-:W-:Y:S01]  /*baa0*/  IMAD.MOV.U32 R21, RZ, RZ, 0x40000040 ;  /* 0x40000040ff157424 */ /* 0x000fe200078e00ff */
        /* <DEDUP_REMOVED lines=25> */
[----:B------:R-:W-:Y:S02]  /*bc40*/  IMAD.MOV.U32 R57, RZ, RZ, 0x40000040 ;  /* 0x40000040ff397424 */ /* 0x000fe400078e00ff */
[----:B------:R-:W-:-:S02]  /*bc50*/  VIADD R61, R8, 0xa00 ;  /* 0x00000a00083d7836 */ /* 0x000fc40000000000 */
[----:B------:R-:W-:Y:S01]  /*bc60*/  VIADD R59, R2, 0xa00 ;  /* 0x00000a00023b7836 */ /* 0x000fe20000000000 */
[----:B------:R-:W-:Y:S02]  /*bc70*/  WARPGROUP.DEPBAR.LE gsb0, 0x0 ;  /* 0x00008000000079c5 */ /* 0x000fe40000010000 */
[----:B------:R-:W-:-:S06]  /*bc80*/  WARPGROUP.ARRIVE ;  /* 0x00000000000079c5 */ /* 0x000fcc0000000000 */
[----:B------:R-:W-:Y:S01]  /*bc90*/  HGMMA.64x64x16.F32 R24, gdesc[UR4], R24, gsb0 ;  /* 0x00e00000041879f0 */ /* 0x000fe20008000818 */
[----:B------:R-:W-:Y:S01]  /*bca0*/  R2UR UR6, R20 ;  /* 0x00000000140672ca */ /* 0x000fe200000e0000 */
[----:B------:R-:W-:Y:S01]  /*bcb0*/  IMAD.MOV.U32 R20, RZ, RZ, 0x28 ;  /* 0x00000028ff147424 */ /* 0x000fe200078e00ff */
[----:B------:R-:W-:Y:S01]  /*bcc0*/  R2UR UR7, R21 ;  /* 0x00000000150772ca */ /* 0x000fe200000e0000 */
[----:B------:R-:W-:Y:S01]  /*bcd0*/  IMAD.MOV.U32 R21, RZ, RZ, 0xa00 ;  /* 0x00000a00ff157424 */ /* 0x000fe200078e00ff */
[----:B------:R-:W-:Y:S02]  /*bce0*/  R2UR UR4, R56 ;  /* 0x00000000380472ca */ /* 0x000fe400000e0000 */
[----:B------:R-:W-:Y:S02]  /*bcf0*/  R2UR UR5, R57 ;  /* 0x00000000390572ca */ /* 0x000fe400000e0000 */
[----:B------:R-:W-:Y:S02]  /*bd00*/  SEL R20, R20, 0x26, P2 ;  /* 0x0000002614147807 */ /* 0x000fe40001000000 */
[----:B------:R-:W-:-:S02]  /*bd10*/  SEL R21, R21, 0x980, P2 ;  /* 0x0000098015157807 */ /* 0x000fc40001000000 */
[----:B------:R-:W-:Y:S02]  /*bd20*/  LOP3.LUT R57, R20, 0x6, RZ, 0xc0, !PT ;  /* 0x0000000614397812 */ /* 0x000fe400078ec0ff */
[----:B------:R-:W-:-:S04]  /*bd30*/  LOP3.LUT R21, R21, 0xa00, RZ, 0xc0, !PT ;  /* 0x00000a0015157812 */ /* 0x000fc800078ec0ff */
[CC--:B------:R-:W-:Y:S02]  /*bd40*/  IADD3 R20, R57.reuse, R21.reuse, R2 ;  /* 0x0000001539147210 */ /* 0x0c0fe40007ffe002 */
[----:B------:R-:W-:Y:S01]  /*bd50*/  IADD3 R56, R57, R21, R8 ;  /* 0x0000001539387210 */ /* 0x000fe20007ffe008 */
[----:B------:R-:W-:Y:S02]  /*bd60*/  IMAD.MOV.U32 R21, RZ, RZ, 0x40000040 ;  /* 0x40000040ff157424 */ /* 0x000fe400078e00ff */
        /* <DEDUP_REMOVED lines=127> */
[----:B------:R-:W-:-:S05]  /*c560*/  IMAD.MOV.U32 R0, RZ, RZ, 0x40 ;  /* 0x00000040ff007424 */ /* 0x000fca00078e00ff */
[----:B------:R-:W-:-:S04]  /*c570*/  SEL R0, R0, 0x3e, P2 ;  /* 0x0000003e00007807 */ /* 0x000fc80001000000 */
[----:B------:R-:W-:Y:S01]  /*c580*/  LOP3.LUT R9, R0, 0x6, RZ, 0xc0, !PT ;  /* 0x0000000600097812 */ /* 0x000fe200078ec0ff */
[----:B------:R-:W-:Y:S01]  /*c590*/  IMAD.IADD R0, R218, 0x1, R195 ;  /* 0x00000001da007824 */ /* 0x000fe200078e02c3 */
        /* <DEDUP_REMOVED lines=13> */
[----:B------:R-:W-:-:S04]  /*c670*/  LOP3.LUT R14, R14, 0x1e00, RZ, 0xc0, !PT ;  /* 0x00001e000e0e7812 */ /* 0x000fc800078ec0ff */
[----:B------:R-:W-:Y:S01]  /*c680*/  IADD3 R8, R9, R14, R8 ;  /* 0x0000000e09087210 */ /* 0x000fe20007ffe008 */
[----:B------:R-:W-:Y:S02]  /*c690*/  WARPGROUP.DEPBAR.LE gsb0, 0x0 ;  /* 0x00008000000079c5 */ /* 0x000fe40000010000 */
[----:B------:R-:W-:-:S06]  /*c6a0*/  WARPGROUP.ARRIVE ;  /* 0x00000000000079c5 */ /* 0x000fcc0000000000 */
[----:B------:R-:W-:Y:S01]  /*c6b0*/  HGMMA.64x64x16.F32 R24, gdesc[UR4], R24, gsb0 ;  /* 0x00e00000041879f0 */ /* 0x000fe20008000818 */
[----:B------:R-:W-:Y:S02]  /*c6c0*/  R2UR UR6, R20 ;  /* 0x00000000140672ca */ /* 0x000fe400000e0000 */
[----:B------:R-:W-:Y:S01]  /*c6d0*/  R2UR UR7, R21 ;  /* 0x00000000150772ca */ /* 0x000fe200000e0000 */
[----:B------:R-:W-:Y:S01]  /*c6e0*/  IMAD.MOV.U32 R21, RZ, RZ, 0x40000040 ;  /* 0x40000040ff157424 */ /* 0x000fe200078e00ff */
[----:B------:R-:W-:Y:S02]  /*c6f0*/  R2UR UR4, R56 ;  /* 0x00000000380472ca */ /* 0x000fe400000e0000 */
[----:B------:R-:W-:Y:S01]  /*c700*/  R2UR UR5, R57 ;  /* 0x00000000390572ca */ /* 0x000fe200000e0000 */
[----:B------:R-:W0:Y:S01]  /*c710*/  LDC R56, c[0x0][0x448] ;  /* 0x00011200ff387b82 */ /* 0x000e220000000800 */
[----:B------:R-:W-:Y:S01]  /*c720*/  IADD3 R20, R9, R14, R2 ;  /* 0x0000000e09147210 */ /* 0x000fe20007ffe002 */
[----:B------:R-:W-:Y:S01]  /*c730*/  IMAD.MOV.U32 R9, RZ, RZ, 0x40000040 ;  /* 0x40000040ff097424 */ /* 0x000fe200078e00ff */
[----:B0-----:R-:W-:-:S13]  /*c740*/  ISETP.NE.AND P2, PT, R56, 0x1, PT ;  /* 0x000000013800780c */ /* 0x001fda0003f45270 */
[----:B------:R-:W0:Y:S01]  /*c750*/  @P2 LDC R14, c[0x0][0x450] ;  /* 0x00011400ff0e2b82 */ /* 0x000e220000000800 */
[----:B------:R-:W-:Y:S02]  /*c760*/  WARPGROUP.DEPBAR.LE gsb0, 0x0 ;  /* 0x00008000000079c5 */ /* 0x000fe40000010000 */
[----:B------:R-:W-:-:S06]  /*c770*/  WARPGROUP.ARRIVE ;  /* 0x00000000000079c5 */ /* 0x000fcc0000000000 */
[----:B------:R-:W-:Y:S01]  /*c780*/  HGMMA.64x64x16.F32 R24, gdesc[UR4], R24, gsb0 ;  /* 0x00e00000041879f0 */ /* 0x000fe20008000818 */
[----:B------:R-:W-:Y:S02]  /*c790*/  R2UR UR4, R20 ;  /* 0x00000000140472ca */ /* 0x000fe400000e0000 */
[----:B------:R-:W-:Y:S02]  /*c7a0*/  R2UR UR5, R21 ;  /* 0x00000000150572ca */ /* 0x000fe400000e0000 */
[----:B------:R-:W-:Y:S01]  /*c7b0*/  R2UR UR6, R8 ;  /* 0x00000000080672ca */ /* 0x000fe200000e0000 */
[----:B------:R-:W-:Y:S01]  /*c7c0*/  IMAD.MOV.U32 R8, RZ, RZ, R0 ;  /* 0x000000ffff087224 */ /* 0x000fe200078e0000 */
[----:B------:R-:W-:Y:S02]  /*c7d0*/  R2UR UR7, R9 ;  /* 0x00000000090772ca */ /* 0x000fe400000e0000 */
[----:B------:R-:W1:Y:S01]  /*c7e0*/  @P2 LDC R9, c[0x0][0x44c] ;  /* 0x00011300ff092b82 */ /* 0x000e620000000800 */
[----:B------:R-:W-:Y:S01]  /*c7f0*/  IADD3 R20, -R187, R184, -R67 ;  /* 0x000000b8bb147210 */ /* 0x000fe20007ffe943 */
[----:B-1----:R-:W-:-:S04]  /*c800*/  @P2 IMAD.HI.U32 R9, R0, R9, RZ ;  /* 0x0000000900092227 */ /* 0x002fc800078e00ff */
[----:B------:R-:W-:Y:S01]  /*c810*/  @!P1 VIADD R0, R15, 0x38840 ;  /* 0x000388400f009836 */ /* 0x000fe20000000000 */
[----:B0-----:R-:W-:Y:S01]  /*c820*/  @P2 SHF.R.U32.HI R8, RZ, R14, R9 ;  /* 0x0000000eff082219 */ /* 0x001fe20000011609 */
        /* <DEDUP_REMOVED lines=8> */
[----:B------:R-:W-:Y:S01]  /*c8b0*/  ULDC.64 UR4, c[0x0][0xad8] ;  /* 0x0002b60000047ab9 */ /* 0x000fe20000000a00 */
[----:B------:R-:W-:Y:S01]  /*c8c0*/  ULDC UR6, c[0x0][0xad4] ;  /* 0x0002b50000067ab9 */ /* 0x000fe20000000800 */
[----:B------:R-:W-:Y:S01]  /*c8d0*/  UISETP.GE.AND UP0, UPT, UR5, 0x1, UPT ;  /* 0x000000010500788c */ /* 0x000fe2000bf06270 */
[----:B------:R-:W-:-:S03]  /*c8e0*/  IMAD.U32 R21, RZ, RZ, UR6 ;  /* 0x00000006ff157e24 */ /* 0x000fc6000f8e00ff */
[----:B------:R-:W-:Y:S02]  /*c8f0*/  UP2UR UR48, UPR, URZ, 0x1 ;  /* 0x000000013f307883 */ /* 0x000fe40008000000 */
[----:B------:R-:W-:Y:S02]  /*c900*/  PLOP3.LUT P3, PT, PT, PT, UP0, 0x40, 0x0 ;  /* 0x000000000000781c */ /* 0x000fe40003f6e808 */
[----:B------:R-:W-:Y:S01]  /*c910*/  LOP3.LUT R57, RZ, R21, RZ, 0x33, !PT ;  /* 0x00000015ff397212 */ /* 0x000fe200078e33ff */
[----:B------:R-:W-:Y:S02]  /*c920*/  WARPGROUP.DEPBAR.LE gsb0, 0x0 ;  /* 0x00008000000079c5 */ /* 0x000fe40000010000 */
[----:B------:R1:W-:Y:S02]  /*c930*/  @!P1 SYNCS.ARRIVE.TRANS64.RED.A1T0 RZ, [R0+URZ], RZ ;  /* 0x000000ff00ff99a7 */ /* 0x0003e4000810043f */
[----:B-1----:R-:W-:-:S05]  /*c940*/  IADD3 R0, -R187, R9, R184 ;  /* 0x00000009bb007210 */ /* 0x002fca0007ffe1b8 */
[----:B------:R-:W-:-:S04]  /*c950*/  IMAD.IADD R0, R0, 0x1, -R23 ;  /* 0x0000000100007824 */ /* 0x000fc800078e0a17 */
[C---:B------:R-:W-:Y:S02]  /*c960*/  VIADD R69, R0.reuse, UR4 ;  /* 0x0000000400457c36 */ /* 0x040fe40008000000 */
[----:B------:R-:W-:-:S03]  /*c970*/  IMAD.IADD R56, R0, 0x1, R57 ;  /* 0x0000000100387824 */ /* 0x000fc600078e0239 */
[----:B0-----:R-:W-:Y:S01]  /*c980*/  VIADDMNMX R0, R59, R69, R20, PT ;  /* 0x000000453b007246 */ /* 0x001fe20003800114 */
        /* <DEDUP_REMOVED lines=14> */
.L_x_3597:
[----:B------:R-:W-:-:S06]  /*ca70*/  UISETP.NE.AND UP0, UPT, UR5, 0x1, UPT ;  /* 0x000000010500788c */ /* 0x000fcc000bf05270 */
[----:B------:R-:W-:-:S05]  /*ca80*/  PLOP3.LUT P3, PT, PT, PT, UP0, 0x80, 0x0 ;  /* 0x000000000000781c */ /* 0x000fca0003f6f008 */
[----:B------:R-:W-:-:S08]  /*ca90*/  @UP0 ULDC.64 UR6, c[0x0][0xae0] ;  /* 0x0002b80000060ab9 */ /* 0x000fd00000000a00 */
[----:B------:R-:W-:-:S05]  /*caa0*/  @P3 IMAD.HI.U32 R57, R14, UR6, RZ ;  /* 0x000000060e393c27 */ /* 0x000fca000f8e00ff */
[----:B------:R-:W-:-:S07]  /*cab0*/  @P3 SHF.R.U32.HI R14, RZ, UR7, R57 ;  /* 0x00000007ff0e3c19 */ /* 0x000fce0008011639 */
.L_x_3598:
[----:B------:R-:W-:Y:S05]  /*cac0*/  BSYNC B0 ;  /* 0x0000000000007941 */ /* 0x000fea0003800000 */
.L_x_3596:
[----:B------:R-:W-:-:S04]  /*cad0*/  IMAD R14, R14, UR5, -R67 ;  /* 0x000000050e0e7c24 */ /* 0x000fc8000f8e0a43 */
[----:B------:R-:W-:-:S05]  /*cae0*/  IMAD.IADD R14, R14, 0x1, -R187 ;  /* 0x000000010e0e7824 */ /* 0x000fca00078e0abb */
[----:B------:R-:W-:Y:S02]  /*caf0*/  VIMNMX R9, R9, R14, !PT ;  /* 0x0000000e09097248 */ /* 0x000fe40007fe0100 */
[----:B------:R-:W-:-:S07]  /*cb00*/  VIADDMNMX R0, R14, UR5, R0, PT ;  /* 0x000000050e007c46 */ /* 0x000fce000b800100 */
.L_x_3595:
[C---:B------:R-:W-:Y:S01]  /*cb10*/  ISETP.GE.AND P3, PT, R58.reuse, 0x2, PT ;  /* 0x000000023a00780c */ /* 0x040fe20003f66270 */
[----:B------:R-:W-:Y:S01]  /*cb20*/  UISETP.NE.AND UP0, UPT, UR48, URZ, UPT ;  /* 0x0000003f3000728c */ /* 0x000fe2000bf05270 */
[----:B------:R-:W-:Y:S02]  /*cb30*/  ISETP.GE.AND P4, PT, R58, 0x9, PT ;  /* 0x000000093a00780c */ /* 0x000fe40003f86270 */
[C---:B------:R-:W-:Y:S02]  /*cb40*/  ISETP.GT.AND P6, PT, R9.reuse, 0x1, !P3 ;  /* 0x000000010900780c */ /* 0x040fe40005fc4270 */
[----:B------:R-:W-:Y:S02]  /*cb50*/  ISETP.GT.AND P5, PT, R9, 0x8, !P4 ;  /* 0x000000080900780c */ /* 0x000fe400067a4270 */
[C---:B------:R-:W-:Y:S02]  /*cb60*/  ISETP.LT.OR P6, PT, R0.reuse, 0x2, P6 ;  /* 0x000000020000780c */ /* 0x040fe400037c1670 */
[----:B------:R-:W-:-:S02]  /*cb70*/  ISETP.LT.OR P5, PT, R0, 0x9, P5 ;  /* 0x000000090000780c */ /* 0x000fc40002fa1670 */
[----:B------:R-:W-:Y:S02]  /*cb80*/  FSEL R79, R25, -INF , !P6 ;  /* 0xff800000194f7808 */ /* 0x000fe40007000000 */
        /* <DEDUP_REMOVED lines=88> */
.L_x_3601:
[----:B------:R-:W-:-:S06]  /*d110*/  UISETP.NE.AND UP0, UPT, UR5, 0x1, UPT ;  /* 0x000000010500788c */ /* 0x000fcc000bf05270 */
[----:B------:R-:W-:-:S05]  /*d120*/  PLOP3.LUT P6, PT, PT, PT, UP0, 0x80, 0x0 ;  /* 0x000000000000781c */ /* 0x000fca0003fcf008 */
[----:B------:R-:W-:-:S08]  /*d130*/  @UP0 ULDC.64 UR6, c[0x0][0xae0] ;  /* 0x0002b80000060ab9 */ /* 0x000fd00000000a00 */
[----:B------:R-:W-:Y:S01]  /*d140*/  @P6 IMAD.HI.U32 R9, R8, UR6, RZ ;  /* 0x0000000608096c27 */ /* 0x000fe2000f8e00ff */
[----:B------:R-:W-:-:S13]  /*d150*/  PLOP3.LUT P6, PT, PT, PT, UP0, 0x80, 0x0 ;  /* 0x000000000000781c */ /* 0x000fda0003fcf008 */
[----:B------:R-:W-:-:S07]  /*d160*/  @P6 SHF.R.U32.HI R8, RZ, UR7, R9 ;  /* 0x00000007ff086c19 */ /* 0x000fce0008011609 */
.L_x_3602:
[----:B------:R-:W-:Y:S05]  /*d170*/  BSYNC B0 ;  /* 0x0000000000007941 */ /* 0x000fea0003800000 */
.L_x_3600:
[----:B------:R-:W-:-:S04]  /*d180*/  IMAD R8, R8, UR5, -R67 ;  /* 0x0000000508087c24 */ /* 0x000fc8000f8e0a43 */
[----:B------:R-:W-:-:S05]  /*d190*/  IMAD.IADD R9, R8, 0x1, -R187 ;  /* 0x0000000108097824 */ /* 0x000fca00078e0abb */
[----:B------:R-:W-:Y:S02]  /*d1a0*/  VIMNMX R20, R20, R9, !PT ;  /* 0x0000000914147248 */ /* 0x000fe40007fe0100 */
[----:B------:R-:W-:-:S07]  /*d1b0*/  VIADDMNMX R0, R9, UR5, R0, PT ;  /* 0x0000000509007c46 */ /* 0x000fce000b800100 */
.L_x_3599:
[----:B------:R-:W-:Y:S01]  /*d1c0*/  ISETP.GT.AND P3, PT, R20, 0x1, !P3 ;  /* 0x000000011400780c */ /* 0x000fe20005f64270 */
[----:B------:R-:W-:Y:S01]  /*d1d0*/  ULDC UR6, c[0x0][0xa80] ;  /* 0x0002a00000067ab9 */ /* 0x000fe20000000800 */
[----:B------:R-:W-:Y:S01]  /*d1e0*/  FMNMX.FTZ R8, R81, R79, !PT ;  /* 0x0000004f51087209 */ /* 0x000fe20007810000 */
[----:B------:R-:W-:Y:S01]  /*d1f0*/  UISETP.NE.AND UP0, UPT, UR48, URZ, UPT ;  /* 0x0000003f3000728c */ /* 0x000fe2000bf05270 */
[----:B------:R-:W-:Y:S01]  /*d200*/  BAR.SYNC.DEFER_BLOCKING 0xf, 0x100 ;  /* 0x03c4000000007b1d */ /* 0x000fe20000010000 */
[----:B------:R-:W-:Y:S01]  /*d210*/  ISETP.LT.OR P3, PT, R0, 0x2, P3 ;  /* 0x000000020000780c */ /* 0x000fe20001f61670 */
[----:B------:R-:W-:Y:S01]  /*d220*/  @!P1 VIADD R15, R15, 0x38860 ;  /* 0x000388600f0f9836 */ /* 0x000fe20000000000 */
        /* <DEDUP_REMOVED lines=17> */
[C---:B------:R-:W-:Y:S02]  /*d340*/  ISETP.GT.AND P4, PT, R20.reuse, 0x8, !P4 ;  /* 0x000000081400780c */ /* 0x040fe40006784270 */
[----:B------:R-:W-:Y:S02]  /*d350*/  ISETP.GT.AND P3, PT, R20, 0x11, !P3 ;  /* 0x000000111400780c */ /* 0x000fe40005f64270 */
[----:B------:R-:W-:Y:S02]  /*d360*/  FMNMX.FTZ R8, R41, R8, !PT ;  /* 0x0000000829087209 */ /* 0x000fe40007810000 */
[----:B------:R-:W-:-:S02]  /*d370*/  ISETP.LT.OR P3, PT, R0, 0x12, P3 ;  /* 0x000000120000780c */ /* 0x000fc40001f61670 */
[----:B------:R-:W-:Y:S02]  /*d380*/  ISETP.LT.OR P4, PT, R0, 0x9, P4 ;  /* 0x000000090000780c */ /* 0x000fe40002781670 */
[----:B------:R-:W-:Y:S02]  /*d390*/  FSEL R35, R35, -INF , !P3 ;  /* 0xff80000023237808 */ /* 0x000fe40005800000 */
[----:B------:R-:W-:Y:S02]  /*d3a0*/  ISETP.NE.AND P3, PT, R62, RZ, PT ;  /* 0x000000ff3e00720c */ /* 0x000fe40003f65270 */
[----:B------:R-:W-:Y:S02]  /*d3b0*/  FMNMX.FTZ R8, R29, R8, !PT ;  /* 0x000000081d087209 */ /* 0x000fe40007810000 */
[----:B------:R-:W-:Y:S02]  /*d3c0*/  ISETP.GT.AND P3, PT, R20, 0x18, !P3 ;  /* 0x000000181400780c */ /* 0x000fe40005f64270 */
[----:B------:R-:W-:-:S02]  /*d3d0*/  FSEL R27, R30, -INF , !P4 ;  /* 0xff8000001e1b7808 */ /* 0x000fc40006000000 */
[----:B------:R-:W-:Y:S02]  /*d3e0*/  ISETP.LT.OR P3, PT, R0, 0x19, P3 ;  /* 0x000000190000780c */ /* 0x000fe40001f61670 */
[----:B------:R-:W-:Y:S02]  /*d3f0*/  FMNMX.FTZ R8, R45, R8, !PT ;  /* 0x000000082d087209 */ /* 0x000fe40007810000 */
[----:B------:R-:W-:Y:S02]  /*d400*/  FSEL R71, R38, -INF , !P3 ;  /* 0xff80000026477808 */ /* 0x000fe40005800000 */
[----:B------:R-:W-:Y:S02]  /*d410*/  ISETP.NE.AND P3, PT, R36, RZ, PT ;  /* 0x000000ff2400720c */ /* 0x000fe40003f65270 */
[----:B------:R-:W-:Y:S02]  /*d420*/  ISETP.NE.AND P4, PT, R44, RZ, PT ;  /* 0x000000ff2c00720c */ /* 0x000fe40003f85270 */
[----:B------:R-:W-:-:S02]  /*d430*/  ISETP.GT.AND P3, PT, R20, 0x19, !P3 ;  /* 0x000000191400780c */ /* 0x000fc40005f64270 */
[----:B------:R-:W-:Y:S02]  /*d440*/  FMNMX.FTZ R8, R33, R8, !PT ;  /* 0x0000000821087209 */ /* 0x000fe40007810000 */
[----:B------:R-:W-:Y:S02]  /*d450*/  ISETP.LT.OR P3, PT, R0, 0x1a, P3 ;  /* 0x0000001a0000780c */ /* 0x000fe40001f61670 */
[----:B------:R-:W-:Y:S02]  /*d460*/  FMNMX.FTZ R8, R49, R8, !PT ;  /* 0x0000000831087209 */ /* 0x000fe40007810000 */
[----:B------:R-:W-:Y:S02]  /*d470*/  FSEL R39, R39, -INF , !P3 ;  /* 0xff80000027277808 */ /* 0x000fe40005800000 */
[----:B------:R-:W-:Y:S02]  /*d480*/  ISETP.NE.AND P3, PT, R64, RZ, PT ;  /* 0x000000ff4000720c */ /* 0x000fe40003f65270 */
[----:B------:R-:W-:Y:S01]  /*d490*/  ISETP.NE.AND P6, PT, R14, RZ, PT ;  /* 0x000000ff0e00720c */ /* 0x000fe20003fc5270 */
[----:B------:R-:W-:Y:S01]  /*d4a0*/  IMAD.U32 R14, RZ, RZ, UR6 ;  /* 0x00000006ff0e7e24 */ /* 0x000fe2000f8e00ff */
[----:B------:R-:W-:-:S02]  /*d4b0*/  ISETP.GT.AND P3, PT, R20, 0x20, !P3 ;  /* 0x000000201400780c */ /* 0x000fc40005f64270 */
[----:B------:R-:W-:Y:S02]  /*d4c0*/  FMNMX.FTZ R8, R25, R8, !PT ;  /* 0x0000000819087209 */ /* 0x000fe40007810000 */
[----:B------:R-:W-:Y:S02]  /*d4d0*/  ISETP.LT.OR P3, PT, R0, 0x21, P3 ;  /* 0x000000210000780c */ /* 0x000fe40001f61670 */
[----:B------:R-:W-:Y:S02]  /*d4e0*/  ISETP.GT.AND P5, PT, R20, 0x38, !P5 ;  /* 0x000000381400780c */ /* 0x000fe40006fa4270 */
[----:B------:R-:W-:Y:S02]  /*d4f0*/  FSEL R75, R42, -INF , !P3 ;  /* 0xff8000002a4b7808 */ /* 0x000fe40005800000 */
[----:B------:R-:W-:Y:S02]  /*d500*/  ISETP.NE.AND P3, PT, R40, RZ, PT ;  /* 0x000000ff2800720c */ /* 0x000fe40003f65270 */
[----:B------:R-:W-:-:S02]  /*d510*/  ISETP.LT.OR P5, PT, R0, 0x39, P5 ;  /* 0x000000390000780c */ /* 0x000fc40002fa1670 */
[----:B------:R-:W-:Y:S02]  /*d520*/  ISETP.GT.AND P3, PT, R20, 0x21, !P3 ;  /* 0x000000211400780c */ /* 0x000fe40005f64270 */
[----:B------:R-:W-:Y:S02]  /*d530*/  @!P1 PRMT R15, RZ, 0x654, R15 ;  /* 0x00000654ff0f9816 */ /* 0x000fe4000000000f */
[----:B------:R-:W-:-:S04]  /*d540*/  ISETP.LT.OR P3, PT, R0, 0x22, P3 ;  /* 0x000000220000780c */ /* 0x000fc80001f61670 */
[----:B------:R-:W-:Y:S02]  /*d550*/  FSEL R43, R43, -INF , !P3 ;  /* 0xff8000002b2b7808 */ /* 0x000fe40005800000 */
[----:B------:R-:W-:-:S04]  /*d560*/  ISETP.NE.AND P3, PT, R66, RZ, PT ;  /* 0x000000ff4200720c */ /* 0x000fc80003f65270 */
        /* <DEDUP_REMOVED lines=9> */
[----:B------:R-:W-:Y:S02]  /*d600*/  ISETP.NE.AND P6, PT, R24, RZ, PT ;  /* 0x000000ff1800720c */ /* 0x000fe40003fc5270 */
[----:B------:R-:W-:Y:S02]  /*d610*/  FMNMX.FTZ R24, R53, R8, !PT ;  /* 0x0000000835187209 */ /* 0x000fe40007810000 */
[C---:B------:R-:W-:Y:S02]  /*d620*/  ISETP.LT.OR P3, PT, R0.reuse, 0x1, P3 ;  /* 0x000000010000780c */ /* 0x040fe40001f61670 */
[----:B------:R-:W-:Y:S01]  /*d630*/  ISETP.LT.OR P4, PT, R0, 0x32, P4 ;  /* 0x000000320000780c */ /* 0x000fe20002781670 */
[----:B------:R-:W0:Y:S01]  /*d640*/  SHFL.BFLY PT, R9, R24, 0x2, 0x1f ;  /* 0x0c401f0018097f89 */ /* 0x000e2200000e0000 */
[----:B------:R-:W-:-:S02]  /*d650*/  FSEL R26, R26, -INF , !P3 ;  /* 0xff8000001a1a7808 */ /* 0x000fc40005800000 */
[----:B------:R-:W-:Y:S02]  /*d660*/  ISETP.GT.AND P6, PT, R20, 0x39, !P6 ;  /* 0x000000391400780c */ /* 0x000fe400077c4270 */
[----:B------:R-:W-:Y:S02]  /*d670*/  FSEL R83, R51, -INF , !P4 ;  /* 0xff80000033537808 */ /* 0x000fe40006000000 */
[----:B------:R-:W-:-:S04]  /*d680*/  ISETP.LT.OR P6, PT, R0, 0x3a, P6 ;  /* 0x0000003a0000780c */ /* 0x000fc800037c1670 */
[----:B------:R-:W-:Y:S02]  /*d690*/  FSEL R85, R55, -INF , !P6 ;  /* 0xff80000037557808 */ /* 0x000fe40007000000 */
[----:B0-----:R-:W-:Y:S02]  /*d6a0*/  FMNMX.FTZ R28, R24, R9, !PT ;  /* 0x00000009181c7209 */ /* 0x001fe40007810000 */
[----:B------:R-:W0:Y:S03]  /*d6b0*/  @P2 LDC R24, c[0x0][0x44c] ;  /* 0x00011300ff182b82 */ /* 0x000e260000000800 */
[----:B------:R-:W1:Y:S01]  /*d6c0*/  SHFL.BFLY PT, R9, R28, 0x1, 0x1f ;  /* 0x0c201f001c097f89 */ /* 0x000e6200000e0000 */
[----:B0-----:R-:W-:Y:S01]  /*d6d0*/  @P2 IMAD.HI.U32 R24, R195, R24, RZ ;  /* 0x00000018c3182227 */ /* 0x001fe200078e00ff */
[----:B-1----:R-:W-:-:S04]  /*d6e0*/  FMNMX.FTZ R9, R28, R9, !PT ;  /* 0x000000091c097209 */ /* 0x002fc80007810000 */
[C---:B------:R-:W-:Y:S01]  /*d6f0*/  FSETP.NEU.FTZ.AND P3, PT, R9.reuse, -INF , PT ;  /* 0xff8000000900780b */ /* 0x040fe20003f7d000 */
[----:B------:R-:W-:-:S05]  /*d700*/  FMUL.FTZ R8, R9, R14 ;  /* 0x0000000e09087220 */ /* 0x000fca0000410000 */
        /* <DEDUP_REMOVED lines=17> */
[----:B------:R-:W0:Y:S01]  /*d820*/  @P2 LDC R45, c[0x0][0x450] ;  /* 0x00011400ff2d2b82 */ /* 0x000e220000000800 */
[----:B------:R-:W-:Y:S01]  /*d830*/  FSEL R79, R54, -INF , !P5 ;  /* 0xff800000364f7808 */ /* 0x000fe20006800000 */
[----:B------:R-:W1:Y:S01]  /*d840*/  MUFU.EX2 R51, R51 ;  /* 0x0000003300337308 */ /* 0x000e620000000800 */
[----:B------:R-:W-:Y:S01]  /*d850*/  FMNMX.FTZ R8, R71, R8, !PT ;  /* 0x0000000847087209 */ /* 0x000fe20007810000 */
[-CC-:B------:R-:W-:Y:S01]  /*d860*/  FFMA.FTZ R160, R59, R14.reuse, -R30.reuse ;  /* 0x0000000e3ba07223 */ /* 0x180fe2000001081e */
[-CC-:B------:R-:W-:Y:S01]  /*d870*/  FFMA.FTZ R59, R63, R14.reuse, -R30.reuse ;  /* 0x0000000e3f3b7223 */ /* 0x180fe2000001081e */
[--C-:B------:R-:W-:Y:S01]  /*d880*/  FFMA.FTZ R162, R57, R14, -R30.reuse ;  /* 0x0000000e39a27223 */ /* 0x100fe2000001081e */
[----:B------:R-:W-:Y:S01]  /*d890*/  FMNMX.FTZ R8, R39, R8, !PT ;  /* 0x0000000827087209 */ /* 0x000fe20007810000 */
[-CC-:B------:R-:W-:Y:S01]  /*d8a0*/  FFMA.FTZ R154, R25, R14.reuse, -R30.reuse ;  /* 0x0000000e199a7223 */ /* 0x180fe2000001081e */
[--C-:B------:R-:W-:Y:S01]  /*d8b0*/  FFMA.FTZ R57, R61, R14, -R30.reuse ;  /* 0x0000000e3d397223 */ /* 0x100fe2000001081e */
[----:B------:R-:W2:Y:S01]  /*d8c0*/  MUFU.EX2 R166, R166 ;  /* 0x000000a600a67308 */ /* 0x000ea20000000800 */
[----:B------:R-:W-:Y:S01]  /*d8d0*/  FMNMX.FTZ R8, R75, R8, !PT ;  /* 0x000000084b087209 */ /* 0x000fe20007810000 */
[-CC-:B------:R-:W-:Y:S01]  /*d8e0*/  FFMA.FTZ R156, R37, R14.reuse, -R30.reuse ;  /* 0x0000000e259c7223 */ /* 0x180fe2000001081e */
[-CC-:B------:R-:W-:Y:S01]  /*d8f0*/  FFMA.FTZ R37, R41, R14.reuse, -R30.reuse ;  /* 0x0000000e29257223 */ /* 0x180fe2000001081e */
[--C-:B------:R-:W-:Y:S01]  /*d900*/  FFMA.FTZ R0, R33, R14, -R30.reuse ;  /* 0x0000000e21007223 */ /* 0x100fe2000001081e */
[----:B------:R-:W-:Y:S01]  /*d910*/  FMNMX.FTZ R8, R43, R8, !PT ;  /* 0x000000082b087209 */ /* 0x000fe20007810000 */
[-CC-:B------:R-:W-:Y:S01]  /*d920*/  FFMA.FTZ R33, R49, R14.reuse, -R30.reuse ;  /* 0x0000000e31217223 */ /* 0x180fe2000001081e */
[----:B------:R-:W-:Y:S01]  /*d930*/  FFMA.FTZ R41, R53, R14, -R30 ;  /* 0x0000000e35297223 */ /* 0x000fe2000001081e */
[----:B------:R-:W3:Y:S01]  /*d940*/  MUFU.EX2 R55, R55 ;  /* 0x0000003700377308 */ /* 0x000ee20000000800 */
[----:B------:R-:W-:Y:S01]  /*d950*/  FMNMX.FTZ R8, R73, R8, !PT ;  /* 0x0000000849087209 */ /* 0x000fe20007810000 */
[----:B-1----:R-:W-:Y:S01]  /*d960*/  FADD.FTZ R25, R164, R51 ;  /* 0x00000033a4197221 */ /* 0x002fe20000010000 */
[----:B------:R-:W-:-:S02]  /*d970*/  F2FP.F16.F32.PACK_AB R164, R51, R164 ;  /* 0x000000a433a4723e */ /* 0x000fc400000000ff */
[----:B------:R-:W-:-:S03]  /*d980*/  FMNMX.FTZ R8, R47, R8, !PT ;  /* 0x000000082f087209 */ /* 0x000fc60007810000 */
[----:B------:R-:W1:Y:S01]  /*d990*/  MUFU.EX2 R160, R160 ;  /* 0x000000a000a07308 */ /* 0x000e620000000800 */
[----:B------:R-:W-:-:S04]  /*d9a0*/  FMNMX.FTZ R8, R81, R8, !PT ;  /* 0x0000000851087209 */ /* 0x000fc80007810000 */
[----:B------:R-:W-:-:S03]  /*d9b0*/  FMNMX.FTZ R8, R83, R8, !PT ;  /* 0x0000000853087209 */ /* 0x000fc60007810000 */
[----:B------:R-:W-:Y:S01]  /*d9c0*/  MUFU.EX2 R59, R59 ;  /* 0x0000003b003b7308 */ /* 0x000fe20000000800 */
[----:B------:R-:W-:-:S04]  /*d9d0*/  FMNMX.FTZ R8, R79, R8, !PT ;  /* 0x000000084f087209 */ /* 0x000fc80007810000 */
[----:B------:R-:W-:-:S03]  /*d9e0*/  FMNMX.FTZ R8, R85, R8, !PT ;  /* 0x0000000855087209 */ /* 0x000fc60007810000 */
[----:B------:R-:W-:Y:S02]  /*d9f0*/  MUFU.EX2 R162, R162 ;  /* 0x000000a200a27308 */ /* 0x000fe40000000800 */
[----:B------:R-:W4:Y:S06]  /*da00*/  SHFL.BFLY PT, R65, R8, 0x2, 0x1f ;  /* 0x0c401f0008417f89 */ /* 0x000f2c00000e0000 */
[----:B------:R-:W-:Y:S08]  /*da10*/  MUFU.EX2 R57, R57 ;  /* 0x0000003900397308 */ /* 0x000ff00000000800 */
[----:B------:R-:W-:Y:S08]  /*da20*/  MUFU.EX2 R156, R156 ;  /* 0x0000009c009c7308 */ /* 0x000ff00000000800 */
[----:B------:R-:W-:Y:S01]  /*da30*/  MUFU.EX2 R37, R37 ;  /* 0x0000002500257308 */ /* 0x000fe20000000800 */
[----:B----4-:R-:W-:-:S05]  /*da40*/  FMNMX.FTZ R65, R8, R65, !PT ;  /* 0x0000004108417209 */ /* 0x010fca0007810000 */
[----:B------:R-:W4:Y:S02]  /*da50*/  SHFL.BFLY PT, R20, R65, 0x1, 0x1f ;  /* 0x0c201f0041147f89 */ /* 0x000f2400000e0000 */
[----:B------:R-:W-:Y:S08]  /*da60*/  MUFU.EX2 R158, R158 ;  /* 0x0000009e009e7308 */ /* 0x000ff00000000800 */
[----:B------:R-:W-:Y:S08]  /*da70*/  MUFU.EX2 R29, R29 ;  /* 0x0000001d001d7308 */ /* 0x000ff00000000800 */
[----:B------:R-:W-:Y:S01]  /*da80*/  MUFU.EX2 R0, R0 ;  /* 0x0000000000007308 */ /* 0x000fe20000000800 */
[----:B----4-:R-:W-:-:S07]  /*da90*/  FMNMX.FTZ R20, R65, R20, !PT ;  /* 0x0000001441147209 */ /* 0x010fce0007810000 */
[----:B------:R-:W-:Y:S01]  /*daa0*/  MUFU.EX2 R33, R33 ;  /* 0x0000002100217308 */ /* 0x000fe20000000800 */
[C---:B------:R-:W-:Y:S01]  /*dab0*/  FSETP.NEU.FTZ.AND P3, PT, R20.reuse, -INF , PT ;  /* 0xff8000001400780b */ /* 0x040fe20003f7d000 */
[----:B------:R-:W-:-:S06]  /*dac0*/  FMUL.FTZ R8, R20, R14 ;  /* 0x0000000e14087220 */ /* 0x000fcc0000410000 */
[----:B------:R-:W-:Y:S01]  /*dad0*/  MUFU.EX2 R154, R154 ;  /* 0x0000009a009a7308 */ /* 0x000fe20000000800 */
[----:B------:R-:W-:Y:S02]  /*dae0*/  FSEL R28, R8, RZ, P3 ;  /* 0x000000ff081c7208 */ /* 0x000fe40001800000 */
[----:B------:R-:W-:-:S03]  /*daf0*/  PLOP3.LUT P3, PT, PT, PT, UP0, 0x40, 0x0 ;  /* 0x000000000000781c */ /* 0x000fc60003f6e808 */
[-CC-:B------:R-:W-:Y:S01]  /*db00*/  FFMA.FTZ R165, R26, R14.reuse, -R28.reuse ;  /* 0x0000000e1aa57223 */ /* 0x180fe2000001081c */
[-CC-:B------:R-:W-:Y:S01]  /*db10*/  FFMA.FTZ R8, R67, R14.reuse, -R28.reuse ;  /* 0x0000000e43087223 */ /* 0x180fe2000001081c */
[-CC-:B------:R-:W-:Y:S01]  /*db20*/  FFMA.FTZ R167, R27, R14.reuse, -R28.reuse ;  /* 0x0000000e1ba77223 */ /* 0x180fe2000001081c */
[-CC-:B------:R-:W-:Y:S01]  /*db30*/  FFMA.FTZ R31, R31, R14.reuse, -R28.reuse ;  /* 0x0000000e1f1f7223 */ /* 0x180fe2000001081c */
[-CC-:B------:R-:W-:Y:S01]  /*db40*/  FFMA.FTZ R69, R69, R14.reuse, -R28.reuse ;  /* 0x0000000e45457223 */ /* 0x180fe2000001081c */
[----:B--2---:R-:W-:Y:S01]  /*db50*/  FADD.FTZ R26, R166, R25 ;  /* 0x00000019a61a7221 */ /* 0x004fe20000010000 */
[----:B------:R-:W-:Y:S01]  /*db60*/  MUFU.EX2 R165, R165 ;  /* 0x000000a500a57308 */ /* 0x000fe20000000800 */
[-C--:B------:R-:W-:Y:S01]  /*db70*/  FFMA.FTZ R35, R35, R14.reuse, -R28 ;  /* 0x0000000e23237223 */ /* 0x080fe2000001081c */
[----:B------:R-:W-:Y:S02]  /*db80*/  IMAD.MOV.U32 R27, RZ, RZ, R195 ;  /* 0x000000ffff1b7224 */ /* 0x000fe400078e00c3 */
[----:B---3--:R-:W-:Y:S01]  /*db90*/  FADD.FTZ R25, R55, R26 ;  /* 0x0000001a37197221 */ /* 0x008fe20000010000 */
[-C--:B------:R-:W-:Y:S01]  /*dba0*/  FFMA.FTZ R71, R71, R14.reuse, -R28 ;  /* 0x0000000e47477223 */ /* 0x080fe2000001081c */
[----:B0-----:R-:W-:Y:S01]  /*dbb0*/  @P2 SHF.R.U32.HI R27, RZ, R45, R24 ;  /* 0x0000002dff1b2219 */ /* 0x001fe20000011618 */
[----:B------:R-:W-:Y:S01]  /*dbc0*/  FFMA.FTZ R39, R39, R14, -R28 ;  /* 0x0000000e27277223 */ /* 0x000fe2000001081c */
[----:B-1----:R-:W-:Y:S01]  /*dbd0*/  FADD.FTZ R38, R160, R25 ;  /* 0x00000019a0267221 */ /* 0x002fe20000010000 */
[----:B------:R-:W0:Y:S01]  /*dbe0*/  MUFU.EX2 R8, R8 ;  /* 0x0000000800087308 */ /* 0x000e220000000800 */
[----:B------:R-:W-:-:S02]  /*dbf0*/  IMAD.MOV.U32 R25, RZ, RZ, 0x40000040 ;  /* 0x40000040ff197424 */ /* 0x000fc400078e00ff */
[-CC-:B------:R-:W-:Y:S01]  /*dc00*/  FFMA.FTZ R75, R75, R14.reuse, -R28.reuse ;  /* 0x0000000e4b4b7223 */ /* 0x180fe2000001081c */
[-CC-:B------:R-:W-:Y:S01]  /*dc10*/  FFMA.FTZ R43, R43, R14.reuse, -R28.reuse ;  /* 0x0000000e2b2b7223 */ /* 0x180fe2000001081c */
[-CC-:B------:R-:W-:Y:S01]  /*dc20*/  FFMA.FTZ R73, R73, R14.reuse, -R28.reuse ;  /* 0x0000000e49497223 */ /* 0x180fe2000001081c */
[-CC-:B------:R-:W-:Y:S01]  /*dc30*/  FFMA.FTZ R47, R47, R14.reuse, -R28.reuse ;  /* 0x0000000e2f2f7223 */ /* 0x180fe2000001081c */
[-CC-:B------:R-:W-:Y:S01]  /*dc40*/  FFMA.FTZ R81, R81, R14.reuse, -R28.reuse ;  /* 0x0000000e51517223 */ /* 0x180fe2000001081c */
[-CC-:B------:R-:W-:Y:S01]  /*dc50*/  FFMA.FTZ R83, R83, R14.reuse, -R28.reuse ;  /* 0x0000000e53537223 */ /* 0x180fe2000001081c */
[----:B------:R-:W1:Y:S01]  /*dc60*/  MUFU.EX2 R167, R167 ;  /* 0x000000a700a77308 */ /* 0x000e620000000800 */
[-CC-:B------:R-:W-:Y:S01]  /*dc70*/  FFMA.FTZ R79, R79, R14.reuse, -R28.reuse ;  /* 0x0000000e4f4f7223 */ /* 0x180fe2000001081c */
[----:B------:R-:W-:Y:S01]  /*dc80*/  FFMA.FTZ R85, R85, R14, -R28 ;  /* 0x0000000e55557223 */ /* 0x000fe2000001081c */
[----:B------:R-:W-:Y:S01]  /*dc90*/  IMAD.IADD R169, R152, 0x1, R27 ;  /* 0x0000000198a97824 */ /* 0x000fe200078e021b */
[----:B------:R-:W-:Y:S01]  /*dca0*/  R2UR UR7, R25 ;  /* 0x00000000190772ca */ /* 0x000fe200000e0000 */
[----:B------:R-:W-:Y:S01]  /*dcb0*/  IMAD.MOV.U32 R27, RZ, RZ, 0x40000040 ;  /* 0x40000040ff1b7424 */ /* 0x000fe200078e00ff */
[----:B------:R-:W-:Y:S01]  /*dcc0*/  F2FP.F16.F32.PACK_AB R166, R55, R166 ;  /* 0x000000a637a6723e */ /* 0x000fe200000000ff */
[----:B------:R-:W-:Y:S01]  /*dcd0*/  IMAD R24, R19, 0x1000, R194 ;  /* 0x0000100013187824 */ /* 0x000fe200078e02c2 */
[----:B------:R2:W3:Y:S01]  /*dce0*/  MUFU.EX2 R30, R31 ;  /* 0x0000001f001e7308 */ /* 0x0004e20000000800 */
[----:B0-----:R-:W-:Y:S01]  /*dcf0*/  FADD.FTZ R28, R165, R8 ;  /* 0x00000008a51c7221 */ /* 0x001fe20000010000 */
[----:B------:R-:W-:Y:S01]  /*dd00*/  R2UR UR11, R27 ;  /* 0x000000001b0b72ca */ /* 0x000fe200000e0000 */
[C---:B------:R-:W-:Y:S01]  /*dd10*/  VIADD R26, R24.reuse, 0x80 ;  /* 0x00000080181a7836 */ /* 0x040fe20000000000 */
[----:B------:R-:W-:-:S02]  /*dd20*/  R2UR UR6, R24 ;  /* 0x00000000180672ca */ /* 0x000fc400000e0000 */
[----:B------:R-:W-:Y:S02]  /*dd30*/  F2FP.F16.F32.PACK_AB R165, R8, R165 ;  /* 0x000000a508a5723e */ /* 0x000fe400000000ff */
[----:B------:R-:W0:Y:S01]  /*dd40*/  MUFU.EX2 R69, R69 ;  /* 0x0000004500457308 */ /* 0x000e220000000800 */
[----:B--2---:R-:W-:Y:S01]  /*dd50*/  FADD.FTZ R31, R59, R38 ;  /* 0x000000263b1f7221 */ /* 0x004fe20000010000 */
[----:B-1----:R-:W-:Y:S01]  /*dd60*/  FADD.FTZ R25, R167, R28 ;  /* 0x0000001ca7197221 */ /* 0x002fe20000010000 */
[----:B------:R-:W-:Y:S01]  /*dd70*/  R2UR UR10, R26 ;  /* 0x000000001a0a72ca */ /* 0x000fe200000e0000 */
[----:B------:R-:W-:Y:S02]  /*dd80*/  VIADD R26, R24, 0x100 ;  /* 0x00000100181a7836 */ /* 0x000fe40000000000 */
[----:B------:R-:W-:Y:S01]  /*dd90*/  FADD.FTZ R40, R162, R31 ;  /* 0x0000001fa2287221 */ /* 0x000fe20000010000 */
[----:B------:R-:W-:Y:S01]  /*dda0*/  VIADD R24, R24, 0x180 ;  /* 0x0000018018187836 */ /* 0x000fe20000000000 */
[----:B------:R-:W-:Y:S01]  /*ddb0*/  F2FP.F16.F32.PACK_AB R160, R59, R160 ;  /* 0x000000a03ba0723e */ /* 0x000fe200000000ff */
[----:B------:R-:W1:Y:S01]  /*ddc0*/  MUFU.EX2 R32, R35 ;  /* 0x0000002300207308 */ /* 0x000e620000000800 */
[----:B---3--:R-:W-:Y:S01]  /*ddd0*/  FADD.FTZ R38, R30, R25 ;  /* 0x000000191e267221 */ /* 0x008fe20000010000 */
[----:B------:R-:W-:Y:S01]  /*dde0*/  FADD.FTZ R27, R57, R40 ;  /* 0x00000028391b7221 */ /* 0x000fe20000010000 */
[----:B------:R-:W-:-:S02]  /*ddf0*/  R2UR UR18, R24 ;  /* 0x00000000181272ca */ /* 0x000fc400000e0000 */
[----:B------:R-:W-:Y:S01]  /*de00*/  R2UR UR14, R26 ;  /* 0x000000001a0e72ca */ /* 0x000fe200000e0000 */
[----:B------:R-:W-:Y:S01]  /*de10*/  FADD.FTZ R40, R156, R27 ;  /* 0x0000001b9c287221 */ /* 0x000fe20000010000 */
[----:B------:R-:W-:Y:S01]  /*de20*/  IMAD.MOV.U32 R27, RZ, RZ, 0x40000040 ;  /* 0x40000040ff1b7424 */ /* 0x000fe200078e00ff */
[----:B------:R-:W2:Y:S01]  /*de30*/  MUFU.EX2 R71, R71 ;  /* 0x0000004700477308 */ /* 0x000ea20000000800 */
[----:B0-----:R-:W-:Y:S01]  /*de40*/  FADD.FTZ R25, R69, R38 ;  /* 0x0000002645197221 */ /* 0x001fe20000010000 */
[----:B------:R-:W-:Y:S01]  /*de50*/  FADD.FTZ R31, R37, R40 ;  /* 0x00000028251f7221 */ /* 0x000fe20000010000 */
[----:B------:R-:W-:Y:S02]  /*de60*/  F2FP.F16.F32.PACK_AB R167, R30, R167 ;  /* 0x000000a71ea7723e */ /* 0x000fe400000000ff */
[----:B------:R-:W-:Y:S01]  /*de70*/  R2UR UR15, R27 ;  /* 0x000000001b0f72ca */ /* 0x000fe200000e0000 */
[----:B------:R-:W-:Y:S01]  /*de80*/  FADD.FTZ R40, R158, R31 ;  /* 0x0000001f9e287221 */ /* 0x000fe20000010000 */
[----:B------:R-:W-:Y:S01]  /*de90*/  F2FP.F16.F32.PACK_AB R162, R57, R162 ;  /* 0x000000a239a2723e */ /* 0x000fe200000000ff */
[----:B------:R-:W0:Y:S01]  /*dea0*/  MUFU.EX2 R34, R39 ;  /* 0x0000002700227308 */ /* 0x000e220000000800 */
[C---:B-1----:R-:W-:Y:S01]  /*deb0*/  FADD.FTZ R38, R32.reuse, R25 ;  /* 0x0000001920267221 */ /* 0x042fe20000010000 */
[----:B------:R-:W-:Y:S01]  /*dec0*/  IMAD.MOV.U32 R25, RZ, RZ, 0x40000040 ;  /* 0x40000040ff197424 */ /* 0x000fe200078e00ff */
[----:B------:R-:W-:Y:S01]  /*ded0*/  F2FP.F16.F32.PACK_AB R161, R32, R69 ;  /* 0x0000004520a1723e */ /* 0x000fe200000000ff */
[----:B------:R-:W-:Y:S01]  /*dee0*/  STSM.16.M88.4 [R199+0x36400], R164 ;  /* 0x036400a4c7007844 */ /* 0x000fe20000000200 */
[----:B------:R-:W-:-:S02]  /*def0*/  F2FP.F16.F32.PACK_AB R156, R37, R156 ;  /* 0x0000009c259c723e */ /* 0x000fc400000000ff */
[----:B------:R-:W-:Y:S01]  /*df00*/  R2UR UR19, R25 ;  /* 0x00000000191372ca */ /* 0x000fe200000e0000 */
[----:B------:R-:W1:Y:S01]  /*df10*/  MUFU.EX2 R75, R75 ;  /* 0x0000004b004b7308 */ /* 0x000e620000000800 */
[----:B--2---:R-:W-:Y:S01]  /*df20*/  FADD.FTZ R27, R71, R38 ;  /* 0x00000026471b7221 */ /* 0x004fe20000010000 */
[----:B------:R-:W-:Y:S02]  /*df30*/  F2FP.F16.F32.PACK_AB R158, R29, R158 ;  /* 0x0000009e1d9e723e */ /* 0x000fe400000000ff */
[----:B------:R-:W-:-:S04]  /*df40*/  F2FP.F16.F32.PACK_AB R152, R33, R0 ;  /* 0x000000002198723e */ /* 0x000fc800000000ff */
[----:B------:R-:W2:Y:S01]  /*df50*/  MUFU.EX2 R36, R43 ;  /* 0x0000002b00247308 */ /* 0x000ea20000000800 */
[C---:B0-----:R-:W-:Y:S01]  /*df60*/  FADD.FTZ R38, R34.reuse, R27 ;  /* 0x0000001b22267221 */ /* 0x041fe20000010000 */
[----:B------:R-:W-:Y:S01]  /*df70*/  FADD.FTZ R27, R29, R40 ;  /* 0x000000281d1b7221 */ /* 0x000fe20000010000 */
[----:B------:R-:W-:-:S05]  /*df80*/  F2FP.F16.F32.PACK_AB R163, R34, R71 ;  /* 0x0000004722a3723e */ /* 0x000fca00000000ff */
[----:B------:R-:W0:Y:S01]  /*df90*/  MUFU.EX2 R73, R73 ;  /* 0x0000004900497308 */ /* 0x000e220000000800 */
[----:B-1----:R-:W-:Y:S01]  /*dfa0*/  FADD.FTZ R25, R75, R38 ;  /* 0x000000264b197221 */ /* 0x002fe20000010000 */
[----:B------:R-:W-:Y:S01]  /*dfb0*/  FADD.FTZ R38, R0, R27 ;  /* 0x0000001b00267221 */ /* 0x000fe20000010000 */
[----:B------:R-:W-:Y:S03]  /*dfc0*/  STSM.16.M88.4 [R214], R160 ;  /* 0x000000a0d6007844 */ /* 0x000fe60000000200 */
[----:B------:R-:W-:Y:S02]  /*dfd0*/  FADD.FTZ R27, R33, R38 ;  /* 0x00000026211b7221 */ /* 0x000fe40000010000 */
[----:B------:R-:W1:Y:S01]  /*dfe0*/  MUFU.EX2 R28, R47 ;  /* 0x0000002f001c7308 */ /* 0x000e620000000800 */
[----:B--2---:R-:W-:Y:S01]  /*dff0*/  FADD.FTZ R24, R36, R25 ;  /* 0x0000001924187221 */ /* 0x004fe20000010000 */
[----:B------:R-:W-:Y:S01]  /*e000*/  FADD.FTZ R40, R154, R27 ;  /* 0x0000001b9a287221 */ /* 0x000fe20000010000 */
[----:B------:R-:W-:-:S05]  /*e010*/  F2FP.F16.F32.PACK_AB R157, R36, R75 ;  /* 0x0000004b249d723e */ /* 0x000fca00000000ff */
[----:B------:R-:W2:Y:S01]  /*e020*/  MUFU.EX2 R81, R81 ;  /* 0x0000005100517308 */ /* 0x000ea20000000800 */
[----:B0-----:R-:W-:-:S07]  /*e030*/  FADD.FTZ R25, R73, R24 ;  /* 0x0000001849197221 */ /* 0x001fce0000010000 */
[----:B------:R-:W0:Y:S01]  /*e040*/  MUFU.EX2 R26, R83 ;  /* 0x00000053001a7308 */ /* 0x000e220000000800 */
[C---:B-1----:R-:W-:Y:S01]  /*e050*/  FADD.FTZ R38, R28.reuse, R25 ;  /* 0x000000191c267221 */ /* 0x042fe20000010000 */
[----:B------:R-:W-:-:S05]  /*e060*/  F2FP.F16.F32.PACK_AB R159, R28, R73 ;  /* 0x000000491c9f723e */ /* 0x000fca00000000ff */
[----:B------:R-:W-:Y:S01]  /*e070*/  STSM.16.M88.4 [R216], R156 ;  /* 0x0000009cd8007844 */ /* 0x000fe20000000200 */
[----:B------:R-:W1:Y:S01]  /*e080*/  MUFU.EX2 R41, R41 ;  /* 0x0000002900297308 */ /* 0x000e620000000800 */
[----:B--2---:R-:W-:-:S07]  /*e090*/  FADD.FTZ R25, R81, R38 ;  /* 0x0000002651197221 */ /* 0x004fce0000010000 */
[----:B------:R-:W2:Y:S01]  /*e0a0*/  MUFU.EX2 R79, R79 ;  /* 0x0000004f004f7308 */ /* 0x000ea20000000800 */
[C---:B0-----:R-:W-:Y:S01]  /*e0b0*/  FADD.FTZ R8, R26.reuse, R25 ;  /* 0x000000191a087221 */ /* 0x041fe20000010000 */
[----:B------:R-:W-:-:S06]  /*e0c0*/  F2FP.F16.F32.PACK_AB R153, R26, R81 ;  /* 0x000000511a99723e */ /* 0x000fcc00000000ff */
[----:B------:R-:W0:Y:S01]  /*e0d0*/  MUFU.EX2 R24, R85 ;  /* 0x0000005500187308 */ /* 0x000e220000000800 */
[C---:B-1----:R-:W-:Y:S01]  /*e0e0*/  F2FP.F16.F32.PACK_AB R154, R41.reuse, R154 ;  /* 0x0000009a299a723e */ /* 0x042fe200000000ff */
[----:B------:R-:W-:Y:S01]  /*e0f0*/  FADD.FTZ R0, R41, R40 ;  /* 0x0000002829007221 */ /* 0x000fe20000010000 */
[----:B--2---:R-:W-:Y:S01]  /*e100*/  FADD.FTZ R25, R79, R8 ;  /* 0x000000084f197221 */ /* 0x004fe20000010000 */
[----:B0-----:R-:W-:-:S03]  /*e110*/  F2FP.F16.F32.PACK_AB R155, R24, R79 ;  /* 0x0000004f189b723e */ /* 0x001fc600000000ff */
[----:B------:R-:W-:Y:S02]  /*e120*/  FADD.FTZ R8, R24, R25 ;  /* 0x0000001918087221 */ /* 0x000fe40000010000 */
[----:B------:R0:W-:Y:S01]  /*e130*/  STSM.16.M88.4 [R215], R152 ;  /* 0x00000098d7007844 */ /* 0x0001e20000000200 */
[----:B------:R-:W-:-:S06]  /*e140*/  WARPGROUP.ARRIVE ;  /* 0x00000000000079c5 */ /* 0x000fcc0000000000 */
        /* <DEDUP_REMOVED lines=14> */
[----:B------:R1:W-:Y:S06]  /*e230*/  MEMBAR.ALL.CTA ;  /* 0x0000000000007992 */ /* 0x0003ec0000008000 */
[----:B-1----:R-:W1:Y:S01]  /*e240*/  FENCE.VIEW.ASYNC.S ;  /* 0x00000000000073c6 */ /* 0x002e620000000000 */
[----:B0-----:R-:W-:Y:S01]  /*e250*/  VIADD R152, R169, UR4 ;  /* 0x00000004a9987c36 */ /* 0x001fe20008000000 */
[----:B-1----:R-:W-:Y:S01]  /*e260*/  NOP ;  /* 0x0000000000007918 */ /* 0x002fe20000000000 */
        /* <DEDUP_REMOVED lines=16> */
.L_x_3605:
[----:B------:R-:W-:-:S06]  /*e370*/  UISETP.NE.AND UP0, UPT, UR5, 0x1, UPT ;  /* 0x000000010500788c */ /* 0x000fcc000bf05270 */
[----:B------:R-:W-:-:S05]  /*e380*/  PLOP3.LUT P3, PT, PT, PT, UP0, 0x80, 0x0 ;  /* 0x000000000000781c */ /* 0x000fca0003f6f008 */
[----:B------:R-:W-:-:S08]  /*e390*/  @UP0 ULDC.64 UR6, c[0x0][0xae0] ;  /* 0x0002b80000060ab9 */ /* 0x000fd00000000a00 */
[----:B------:R-:W-:-:S05]  /*e3a0*/  @P3 IMAD.HI.U32 R154, R153, UR6, RZ ;  /* 0x00000006999a3c27 */ /* 0x000fca000f8e00ff */
[----:B------:R-:W-:-:S07]  /*e3b0*/  @P3 SHF.R.U32.HI R153, RZ, UR7, R154 ;  /* 0x00000007ff993c19 */ /* 0x000fce000801169a */
.L_x_3606:
[----:B------:R-:W-:Y:S05]  /*e3c0*/  BSYNC B0 ;  /* 0x0000000000007941 */ /* 0x000fea0003800000 */
.L_x_3604:
[----:B------:R-:W-:-:S04]  /*e3d0*/  IMAD.U32 R154, RZ, RZ, UR5 ;  /* 0x00000005ff9a7e24 */ /* 0x000fc8000f8e00ff */
[----:B------:R-:W-:-:S05]  /*e3e0*/  IMAD R154, R153, R154, UR5 ;  /* 0x00000005999a7e24 */ /* 0x000fca000f8e029a */
[----:B------:R-:W-:-:S07]  /*e3f0*/  VIMNMX R152, R152, R154, PT ;  /* 0x0000009a98987248 */ /* 0x000fce0003fe0100 */
.L_x_3603:
[----:B------:R-:W-:Y:S01]  /*e400*/  SHF.R.S32.HI R153, RZ, 0x1f, R152 ;  /* 0x0000001fff997819 */ /* 0x000fe20000011498 */
[----:B------:R-:W-:Y:S01]  /*e410*/  ULDC UR42, c[0x0][0xadc] ;  /* 0x0002b700002a7ab9 */ /* 0x000fe20000000800 */
[----:B------:R-:W-:Y:S01]  /*e420*/  ULDC UR39, c[0x0][0xadc] ;  /* 0x0002b70000277ab9 */ /* 0x000fe20000000800 */
[----:B------:R-:W-:Y:S01]  /*e430*/  ULDC UR43, c[0x0][0xad4] ;  /* 0x0002b500002b7ab9 */ /* 0x000fe20000000800 */
[----:B------:R-:W-:Y:S01]  /*e440*/  LEA.HI R153, R153, R152, RZ, 0x6 ;  /* 0x0000009899997211 */ /* 0x000fe200078f30ff */
[----:B------:R-:W-:Y:S01]  /*e450*/  ULDC UR45, c[0x0][0xad4] ;  /* 0x0002b500002d7ab9 */ /* 0x000fe20000000800 */
[----:B------:R-:W-:Y:S01]  /*e460*/  ULDC UR38, c[0x0][0xa80] ;  /* 0x0002a00000267ab9 */ /* 0x000fe20000000800 */
[----:B------:R-:W-:Y:S01]  /*e470*/  ULDC UR41, c[0x0][0xa80] ;  /* 0x0002a00000297ab9 */ /* 0x000fe20000000800 */
[----:B------:R-:W-:Y:S01]  /*e480*/  SHF.R.S32.HI R153, RZ, 0x6, R153 ;  /* 0x00000006ff997819 */ /* 0x000fe20000011499 */
[----:B------:R-:W-:Y:S01]  /*e490*/  ULDC UR40, c[0x0][0xa80] ;  /* 0x0002a00000287ab9 */ /* 0x000fe20000000800 */
[----:B------:R-:W-:Y:S01]  /*e4a0*/  ULDC UR46, c[0x0][0xad8] ;  /* 0x0002b600002e7ab9 */ /* 0x000fe20000000800 */
[----:B------:R-:W-:Y:S01]  /*e4b0*/  ULDC UR44, c[0x0][0xad8] ;  /* 0x0002b600002c7ab9 */ /* 0x000fe20000000800 */
[----:B------:R-:W-:Y:S01]  /*e4c0*/  VIMNMX R212, R219, R153, !PT ;  /* 0x00000099dbd47248 */ /* 0x000fe20007fe0100 */
[----:B------:R-:W-:Y:S03]  /*e4d0*/  BSSY B1, `(.L_x_3607) ;  /* 0x00003d7000017945 */ /* 0x000fe60003800000 */
[----:B------:R-:W-:-:S13]  /*e4e0*/  ISETP.GE.AND P3, PT, R15, R212, PT ;  /* 0x000000d40f00720c */ /* 0x000fda0003f66270 */
[----:B------:R-:W-:Y:S05]  /*e4f0*/  @!P3 BRA `(.L_x_3608) ;  /* 0x0000003c0050b947 */ /* 0x000fea0003800000 */
[----:B------:R-:W-:Y:S01]  /*e500*/  BSSY B0, `(.L_x_3609) ;  /* 0x00003cf000007945 */ /* 0x000fe20003800000 */
.L_x_3628:
[----:B------:R-:W-:-:S05]  /*e510*/  VIADD R200, R19, 0x1 ;  /* 0x0000000113c87836 */ /* 0x000fca0000000000 */
[----:B------:R-:W-:-:S04]  /*e520*/  ISETP.NE.AND P3, PT, R200, 0x2, PT ;  /* 0x00000002c800780c */ /* 0x000fc80003f65270 */
[----:B------:R-:W-:Y:S02]  /*e530*/  SEL R14, RZ, 0x1, P3 ;  /* 0x00000001ff0e7807 */ /* 0x000fe40001800000 */
[----:B------:R-:W-:Y:S02]  /*e540*/  SEL R200, R200, RZ, P3 ;  /* 0x000000ffc8c87207 */ /* 0x000fe40001800000 */
[----:B------:R-:W-:Y:S01]  /*e550*/  LOP3.LUT R22, R22, R14, RZ, 0x3c, !PT ;  /* 0x0000000e16167212 */ /* 0x000fe200078e3cff */
[----:B--2---:R-:W-:Y:S06]  /*e560*/  @!P0 BRA `(.L_x_3610) ;  /* 0x0000000000048947 */ /* 0x004fec0003800000 */
[----:B------:R-:W-:Y:S01]  /*e570*/  BPT.TRAP 0x1 ;  /* 0x000000040000795c */ /* 0x000fe20000300000 */
.L_x_3610:
[----:B------:R-:W-:Y:S01]  /*e580*/  IMAD R201, R200, 0x8, R18 ;  /* 0x00000008c8c97824 */ /* 0x000fe200078e0212 */
[----:B------:R-:W-:-:S04]  /*e590*/  SHF.L.U32 R14, R22, 0x1f, RZ ;  /* 0x0000001f160e7819 */ /* 0x000fc800000006ff */
[----:B------:R0:W1:Y:S01]  /*e5a0*/  SYNCS.PHASECHK.TRANS64.TRYWAIT P3, [R201+URZ+0x38830], R14 ;  /* 0x0388300ec90075a7 */ /* 0x000062000806017f */
[----:B------:R-:W-:Y:S05]  /*e5b0*/  @!P0 BRA `(.L_x_3611) ;  /* 0x0000000000048947 */ /* 0x000fea0003800000 */
[----:B------:R-:W-:Y:S01]  /*e5c0*/  BPT.TRAP 0x1 ;  /* 0x000000040000795c */ /* 0x000fe20000300000 */
.L_x_3611:
[----:B------:R-:W-:Y:S01]  /*e5d0*/  BSSY B2, `(.L_x_3612) ;  /* 0x0000006000027945 */ /* 0x000fe20003800000 */
[----:B------:R-:W-:Y:S02]  /*e5e0*/  IMAD R156, R200, 0x200, R191 ;  /* 0x00000200c89c7824 */ /* 0x000fe400078e02bf */
[----:B------:R-:W-:Y:S01]  /*e5f0*/  IMAD.MOV.U32 R157, RZ, RZ, 0x40000040 ;  /* 0x40000040ff9d7424 */ /* 0x000fe200078e00ff */
[----:B-1----:R-:W-:Y:S06]  /*e600*/  @P3 BRA `(.L_x_3613) ;  /* 0x0000000000083947 */ /* 0x002fec0003800000 */
[----:B------:R-:W1:Y:S02]  /*e610*/  SYNCS.PHASECHK.TRANS64.TRYWAIT P3, [R201+URZ+0x38830], R14 ;  /* 0x0388300ec90075a7 */ /* 0x000e64000806017f */
[----:B-1----:R-:W-:Y:S05]  /*e620*/  @!P3 BRA `(.L_x_3614) ;  /* 0x000001c0000cb947 */ /* 0x002fea0003800000 */
.L_x_3613:
[----:B------:R-:W-:Y:S05]  /*e630*/  BSYNC B2 ;  /* 0x0000000000027941 */ /* 0x000fea0003800000 */
.L_x_3612:
        /* <DEDUP_REMOVED lines=36> */
.L_x_3615:
[----:B------:R2:W3:Y:S01]  /*e880*/  SYNCS.PHASECHK.TRANS64.TRYWAIT P3, [R201+URZ+0x38850], R14 ;  /* 0x0388500ec90075a7 */ /* 0x0004e2000806017f */
[----:B------:R-:W-:Y:S05]  /*e890*/  @!P0 BRA `(.L_x_3616) ;  /* 0x0000000000048947 */ /* 0x000fea0003800000 */
[----:B------:R-:W-:Y:S01]  /*e8a0*/  BPT.TRAP 0x1 ;  /* 0x000000040000795c */ /* 0x000fe20000300000 */
.L_x_3616:
[----:B------:R-:W-:Y:S04]  /*e8b0*/  BSSY B2, `(.L_x_3617) ;  /* 0x0000004000027945 */ /* 0x000fe80003800000 */
[----:B---3--:R-:W-:Y:S05]  /*e8c0*/  @P3 BRA `(.L_x_3618) ;  /* 0x0000000000083947 */ /* 0x008fea0003800000 */
[----:B------:R-:W3:Y:S02]  /*e8d0*/  SYNCS.PHASECHK.TRANS64.TRYWAIT P3, [R201+URZ+0x38850], R14 ;  /* 0x0388500ec90075a7 */ /* 0x000ee4000806017f */
[----:B---3--:R-:W-:Y:S05]  /*e8e0*/  @!P3 BRA `(.L_x_3619) ;  /* 0x000001bc0070b947 */ /* 0x008fea0003800000 */
.L_x_3618:
[----:B------:R-:W-:Y:S05]  /*e8f0*/  BSYNC B2 ;  /* 0x0000000000027941 */ /* 0x000fea0003800000 */
.L_x_3617:
[----:B------:R-:W-:Y:S01]  /*e900*/  IMAD R202, R200, 0x1000, R192 ;  /* 0x00001000c8ca7824 */ /* 0x000fe200078e02c0 */
[----:B------:R-:W-:Y:S01]  /*e910*/  R2UR UR4, R2 ;  /* 0x00000000020472ca */ /* 0x000fe200000e0000 */
[----:B------:R-:W-:Y:S01]  /*e920*/  IMAD.MOV.U32 R203, RZ, RZ, 0x40000040 ;  /* 0x40000040ffcb7424 */ /* 0x000fe200078e00ff */
[----:B------:R-:W-:Y:S01]  /*e930*/  R2UR UR5, R3 ;  /* 0x00000000030572ca */ /* 0x000fe200000e0000 */
[----:B------:R-:W-:Y:S01]  /*e940*/  WARPGROUP.ARRIVE ;  /* 0x00000000000079c5 */ /* 0x000fe20000000000 */
[----:B------:R-:W-:Y:S01]  /*e950*/  R2UR UR6, R202 ;  /* 0x00000000ca0672ca */ /* 0x000fe200000e0000 */
[----:B------:R-:W-:Y:S01]  /*e960*/  VIADD R204, R2, 0x2 ;  /* 0x0000000202cc7836 */ /* 0x000fe20000000000 */
[----:B------:R-:W-:Y:S01]  /*e970*/  R2UR UR7, R203 ;  /* 0x00000000cb0772ca */ /* 0x000fe200000e0000 */
[----:B------:R-:W-:Y:S02]  /*e980*/  IMAD.MOV.U32 R205, RZ, RZ, 0x40000040 ;  /* 0x40000040ffcd7424 */ /* 0x000fe400078e00ff */
[----:B------:R-:W4:Y:S01]  /*e990*/  S2R R21, SR_TID.X ;  /* 0x0000000000157919 */ /* 0x000f220000002100 */
[----:B------:R-:W-:Y:S01]  /*e9a0*/  VIADD R206, R202, 0x800 ;  /* 0x00000800cace7836 */ /* 0x000fe20000000000 */
[----:B------:R-:W-:Y:S01]  /*e9b0*/  UISETP.NE.AND UP0, UPT, UR48, URZ, UPT ;  /* 0x0000003f3000728c */ /* 0x000fe2000bf05270 */
[----:B------:R-:W-:-:S02]  /*e9c0*/  VIADD R207, R2, 0x800 ;  /* 0x0000080002cf7836 */ /* 0x000fc40000000000 */
[----:B------:R-:W-:Y:S02]  /*e9d0*/  IMAD.IADD R213, R218, 0x1, R195 ;  /* 0x00000001dad57824 */ /* 0x000fe400078e02c3 */
[----:B------:R-:W-:Y:S02]  /*e9e0*/  VIADD R210, R202, 0xe00 ;  /* 0x00000e00cad27836 */ /* 0x000fe40000000000 */
[----:B------:R-:W-:Y:S01]  /*e9f0*/  IMAD.MOV.U32 R209, RZ, RZ, 0x40000040 ;  /* 0x40000040ffd17424 */ /* 0x000fe200078e00ff */
[----:B------:R-:W-:Y:S01]  /*ea00*/  HGMMA.64x64x16.F32 R152, gdesc[UR4], R152, gsb0 ;  /* 0x00e00000049879f0 */ /* 0x000fe20008000898 */
[----:B------:R-:W-:Y:S01]  /*ea10*/  R2UR UR4, R204 ;  /* 0x00000000cc0472ca */ /* 0x000fe200000e0000 */
[----:B------:R-:W-:Y:S01]  /*ea20*/  VIADD R204, R202, 0x2 ;  /* 0x00000002cacc7836 */ /* 0x000fe20000000000 */
[----:B------:R-:W-:Y:S01]  /*ea30*/  R2UR UR5, R205 ;  /* 0x00000000cd0572ca */ /* 0x000fe200000e0000 */
[----:B------:R-:W-:Y:S02]  /*ea40*/  IMAD.MOV.U32 R205, RZ, RZ, 0x40000040 ;  /* 0x40000040ffcd7424 */ /* 0x000fe400078e00ff */
[----:B------:R-:W-:Y:S01]  /*ea50*/  IMAD.MOV.U32 R211, RZ, RZ, 0x40000040 ;  /* 0x40000040ffd37424 */ /* 0x000fe200078e00ff */
[----:B------:R-:W-:Y:S01]  /*ea60*/  R2UR UR6, R204 ;  /* 0x00000000cc0672ca */ /* 0x000fe200000e0000 */
[----:B------:R-:W-:Y:S01]  /*ea70*/  VIADD R204, R2, 0x4 ;  /* 0x0000000402cc7836 */ /* 0x000fe20000000000 */
[----:B------:R-:W-:Y:S01]  /*ea80*/  R2UR UR7, R205 ;  /* 0x00000000cd0772ca */ /* 0x000fe200000e0000 */
[----:B------:R-:W-:Y:S01]  /*ea90*/  IMAD.MOV.U32 R205, RZ, RZ, 0x40000040 ;  /* 0x40000040ffcd7424 */ /* 0x000fe200078e00ff */
[----:B----4-:R-:W-:-:S05]  /*eaa0*/  SHF.R.U32.HI R21, RZ, 0x7, R21 ;  /* 0x00000007ff157819 */ /* 0x010fca0000011615 */
[----:B0123--:R-:W0:Y:S02]  /*eab0*/  SHFL.IDX PT, R14, R21, RZ, 0x1f ;  /* 0x00001fff150e7589 */ /* 0x00fe2400000e0000 */
[----:B0-----:R-:W-:Y:S01]  /*eac0*/  ISETP.GT.AND P3, PT, R14, 0x7f, PT ;  /* 0x0000007f0e00780c */ /* 0x001fe20003f64270 */
[----:B------:R-:W-:-:S03]  /*ead0*/  IMAD.MOV.U32 R14, RZ, RZ, 0x4 ;  /* 0x00000004ff0e7424 */ /* 0x000fc600078e00ff */
[----:B------:R-:W-:Y:S02]  /*eae0*/  SEL R203, RZ, 0x2, !P3 ;  /* 0x00000002ffcb7807 */ /* 0x000fe40005800000 */
[C---:B------:R-:W-:Y:S02]  /*eaf0*/  SEL R21, R14.reuse, 0x2, P3 ;  /* 0x000000020e157807 */ /* 0x040fe40001800000 */
[----:B------:R-:W-:-:S03]  /*eb00*/  SEL R14, R14, 0x6, !P3 ;  /* 0x000000060e0e7807 */ /* 0x000fc60005800000 */
[----:B------:R-:W-:Y:S01]  /*eb10*/  IMAD.IADD R208, R21, 0x1, R210 ;  /* 0x0000000115d07824 */ /* 0x000fe200078e02d2 */
        /* <DEDUP_REMOVED lines=176> */
[----:B------:R-:W-:-:S05]  /*f620*/  IMAD.MOV.U32 R207, RZ, RZ, 0xa00 ;  /* 0x00000a00ffcf7424 */ /* 0x000fca00078e00ff */
[----:B------:R-:W-:-:S04]  /*f630*/  SEL R207, R207, 0x980, P3 ;  /* 0x00000980cfcf7807 */ /* 0x000fc80001800000 */
[----:B------:R-:W-:Y:S01]  /*f640*/  LOP3.LUT R207, R207, 0xa00, RZ, 0xc0, !PT ;  /* 0x00000a00cfcf7812 */ /* 0x000fe200078ec0ff */
[----:B------:R-:W-:Y:S02]  /*f650*/  WARPGROUP.DEPBAR.LE gsb0, 0x0 ;  /* 0x00008000000079c5 */ /* 0x000fe40000010000 */
[----:B------:R-:W-:-:S06]  /*f660*/  WARPGROUP.ARRIVE ;  /* 0x00000000000079c5 */ /* 0x000fcc0000000000 */
[----:B------:R-:W-:Y:S01]  /*f670*/  HGMMA.64x64x16.F32 R152, gdesc[UR4], R152, gsb0 ;  /* 0x00e00000049879f0 */ /* 0x000fe20008000898 */
[----:B------:R-:W-:Y:S01]  /*f680*/  R2UR UR4, R204 ;  /* 0x00000000cc0472ca */ /* 0x000fe200000e0000 */
[----:B------:R-:W-:Y:S01]  /*f690*/  IMAD.IADD R204, R206, 0x1, R14 ;  /* 0x00000001cecc7824 */ /* 0x000fe200078e020e */
[----:B------:R-:W-:Y:S01]  /*f6a0*/  R2UR UR5, R205 ;  /* 0x00000000cd0572ca */ /* 0x000fe200000e0000 */
[----:B------:R-:W-:Y:S02]  /*f6b0*/  IMAD.MOV.U32 R205, RZ, RZ, 0x40000040 ;  /* 0x40000040ffcd7424 */ /* 0x000fe400078e00ff */
[----:B------:R-:W-:Y:S01]  /*f6c0*/  IMAD.MOV.U32 R206, RZ, RZ, 0x28 ;  /* 0x00000028ffce7424 */ /* 0x000fe200078e00ff */
[----:B------:R-:W-:Y:S02]  /*f6d0*/  R2UR UR6, R204 ;  /* 0x00000000cc0672ca */ /* 0x000fe400000e0000 */
[----:B------:R-:W-:Y:S01]  /*f6e0*/  R2UR UR7, R205 ;  /* 0x00000000cd0772ca */ /* 0x000fe200000e0000 */
[----:B------:R-:W-:Y:S01]  /*f6f0*/  IMAD.MOV.U32 R205, RZ, RZ, 0x40000040 ;  /* 0x40000040ffcd7424 */ /* 0x000fe200078e00ff */
[----:B------:R-:W-:-:S04]  /*f700*/  SEL R206, R206, 0x26, P3 ;  /* 0x00000026cece7807 */ /* 0x000fc80001800000 */
[----:B------:R-:W-:-:S04]  /*f710*/  LOP3.LUT R206, R206, 0x6, RZ, 0xc0, !PT ;  /* 0x00000006cece7812 */ /* 0x000fc800078ec0ff */
[CC--:B------:R-:W-:Y:S02]  /*f720*/  IADD3 R204, R206.reuse, R207.reuse, R2 ;  /* 0x000000cfcecc7210 */ /* 0x0c0fe40007ffe002 */
[----:B------:R-:W-:Y:S01]  /*f730*/  IADD3 R206, R206, R207, R202 ;  /* 0x000000cfcece7210 */ /* 0x000fe20007ffe0ca */
[----:B------:R-:W-:Y:S01]  /*f740*/  IMAD.MOV.U32 R207, RZ, RZ, 0x40000040 ;  /* 0x40000040ffcf7424 */ /* 0x000fe200078e00ff */
[----:B------:R-:W-:Y:S02]  /*f750*/  WARPGROUP.DEPBAR.LE gsb0, 0x0 ;  /* 0x00008000000079c5 */ /* 0x000fe40000010000 */
[----:B------:R-:W-:-:S06]  /*f760*/  WARPGROUP.ARRIVE ;  /* 0x00000000000079c5 */ /* 0x000fcc0000000000 */
[----:B------:R-:W-:Y:S01]  /*f770*/  HGMMA.64x64x16.F32 R152, gdesc[UR4], R152, gsb0 ;  /* 0x00e00000049879f0 */ /* 0x000fe20008000898 */
[----:B------:R-:W-:Y:S02]  /*f780*/  R2UR UR4, R204 ;  /* 0x00000000cc0472ca */ /* 0x000fe400000e0000 */
[----:B------:R-:W-:Y:S01]  /*f790*/  R2UR UR5, R205 ;  /* 0x00000000cd0572ca */ /* 0x000fe200000e0000 */
[----:B------:R-:W-:Y:S01]  /*f7a0*/  IMAD.MOV.U32 R205, RZ, RZ, 0x40000040 ;  /* 0x40000040ffcd7424 */ /* 0x000fe200078e00ff */
[----:B------:R-:W-:Y:S01]  /*f7b0*/  R2UR UR6, R206 ;  /* 0x00000000ce0672ca */ /* 0x000fe200000e0000 */
[----:B------:R-:W-:Y:S01]  /*f7c0*/  VIADD R206, R2, 0xa00 ;  /* 0x00000a0002ce7836 */ /* 0x000fe20000000000 */
[----:B------:R-:W-:Y:S01]  /*f7d0*/  R2UR UR7, R207 ;  /* 0x00000000cf0772ca */ /* 0x000fe200000e0000 */
[----:B------:R-:W-:Y:S02]  /*f7e0*/  VIADD R207, R202, 0xa00 ;  /* 0x00000a00cacf7836 */ /* 0x000fe40000000000 */
[----:B------:R-:W-:Y:S01]  /*f7f0*/  IMAD.IADD R204, R206, 0x1, R203 ;  /* 0x00000001cecc7824 */ /* 0x000fe200078e02cb */
[----:B------:R-:W-:-:S02]  /*f800*/  WARPGROUP.DEPBAR.LE gsb0, 0x0 ;  /* 0x00008000000079c5 */ /* 0x000fc40000010000 */
[----:B------:R-:W-:-:S07]  /*f810*/  WARPGROUP.ARRIVE ;  /* 0x00000000000079c5 */ /* 0x000fce0000000000 */
        /* <DEDUP_REMOVED lines=96> */
[----:B------:R-:W0:Y:S01]  /*fe20*/  @P2 LDC R204, c[0x0][0x450] ;  /* 0x00011400ffcc2b82 */ /* 0x000e220000000800 */
[----:B------:R-:W-:Y:S01]  /*fe30*/  R2UR UR6, R206 ;  /* 0x00000000ce0672ca */ /* 0x000fe200000e0000 */
[----:B------:R-:W-:Y:S01]  /*fe40*/  VIADD R206, R2, 0xe00 ;  /* 0x00000e0002ce7836 */ /* 0x000fe20000000000 */
[----:B------:R-:W-:Y:S01]  /*fe50*/  R2UR UR7, R207 ;  /* 0x00000000cf0772ca */ /* 0x000fe200000e0000 */
[----:B------:R-:W-:-:S04]  /*fe60*/  IMAD.MOV.U32 R207, RZ, RZ, 0x40000040 ;  /* 0x40000040ffcf7424 */ /* 0x000fc800078e00ff */
[----:B------:R-:W1:Y:S02]  /*fe70*/  @P2 LDC R205, c[0x0][0x44c] ;  /* 0x00011300ffcd2b82 */ /* 0x000e640000000800 */
[----:B-1----:R-:W-:-:S05]  /*fe80*/  @P2 IMAD.HI.U32 R205, R213, R205, RZ ;  /* 0x000000cdd5cd2227 */ /* 0x002fca00078e00ff */
[----:B0-----:R-:W-:Y:S01]  /*fe90*/  @P2 SHF.R.U32.HI R213, RZ, R204, R205 ;  /* 0x000000ccffd52219 */ /* 0x001fe200000116cd */
[----:B------:R-:W-:Y:S02]  /*fea0*/  IMAD.IADD R204, R206, 0x1, R203 ;  /* 0x00000001cecc7824 */ /* 0x000fe400078e02cb */
[----:B------:R-:W-:Y:S01]  /*feb0*/  IMAD.MOV.U32 R205, RZ, RZ, 0x40000040 ;  /* 0x40000040ffcd7424 */ /* 0x000fe200078e00ff */
[----:B------:R-:W-:Y:S02]  /*fec0*/  WARPGROUP.DEPBAR.LE gsb0, 0x0 ;  /* 0x00008000000079c5 */ /* 0x000fe40000010000 */
[----:B------:R-:W-:-:S06]  /*fed0*/  WARPGROUP.ARRIVE ;  /* 0x00000000000079c5 */ /* 0x000fcc0000000000 */
[----:B------:R-:W-:Y:S01]  /*fee0*/  HGMMA.64x64x16.F32 R152, gdesc[UR4], R152, gsb0 ;  /* 0x00e00000049879f0 */ /* 0x000fe20008000898 */
[----:B------:R-:W-:Y:S01]  /*fef0*/  R2UR UR4, R204 ;  /* 0x00000000cc0472ca */ /* 0x000fe200000e0000 */
[--C-:B------:R-:W-:Y:S01]  /*ff00*/  IMAD.IADD R204, R203, 0x1, R210.reuse ;  /* 0x00000001cbcc7824 */ /* 0x100fe200078e02d2 */
[----:B------:R-:W-:Y:S01]  /*ff10*/  R2UR UR5, R205 ;  /* 0x00000000cd0572ca */ /* 0x000fe200000e0000 */
[----:B------:R-:W-:Y:S02]  /*ff20*/  IMAD.MOV.U32 R205, RZ, RZ, 0x40000040 ;  /* 0x40000040ffcd7424 */ /* 0x000fe400078e00ff */
[----:B------:R-:W-:Y:S01]  /*ff30*/  IMAD.IADD R210, R14, 0x1, R210 ;  /* 0x000000010ed27824 */ /* 0x000fe200078e02d2 */
[----:B------:R-:W-:Y:S01]  /*ff40*/  R2UR UR6, R204 ;  /* 0x00000000cc0672ca */ /* 0x000fe200000e0000 */
[----:B------:R-:W-:Y:S01]  /*ff50*/  IMAD.IADD R204, R206, 0x1, R21 ;  /* 0x00000001cecc7824 */ /* 0x000fe200078e0215 */
[----:B------:R-:W-:Y:S01]  /*ff60*/  R2UR UR7, R205 ;  /* 0x00000000cd0772ca */ /* 0x000fe200000e0000 */
[----:B------:R-:W-:-:S02]  /*ff70*/  IMAD.MOV.U32 R205, RZ, RZ, 0x40000040 ;  /* 0x40000040ffcd7424 */ /* 0x000fc400078e00ff */
[----:B------:R-:W-:Y:S02]  /*ff80*/  IMAD.IADD R206, R206, 0x1, R14 ;  /* 0x00000001cece7824 */ /* 0x000fe400078e020e */
[----:B------:R-:W-:Y:S02]  /*ff90*/  IMAD.MOV.U32 R203, RZ, RZ, 0x40 ;  /* 0x00000040ffcb7424 */ /* 0x000fe400078e00ff */
[----:B------:R-:W-:Y:S02]  /*ffa0*/  IMAD.MOV.U32 R14, RZ, RZ, 0x1000 ;  /* 0x00001000ff0e7424 */ /* 0x000fe400078e00ff */
[----:B------:R-:W-:Y:S01]  /*ffb0*/  IMAD.U32 R21, RZ, RZ, UR43 ;  /* 0x0000002bff157e24 */ /* 0x000fe2000f8e00ff */
[----:B------:R-:W-:Y:S02]  /*ffc0*/  SEL R203, R203, 0x3e, P3 ;  /* 0x0000003ecbcb7807 */ /* 0x000fe40001800000 */
[----:B------:R-:W-:Y:S02]  /*ffd0*/  SEL R14, R14, 0xf80, P3 ;  /* 0x00000f800e0e7807 */ /* 0x000fe40001800000 */
[----:B------:R-:W-:-:S02]  /*ffe0*/  LOP3.LUT R203, R203, 0x6, RZ, 0xc0, !PT ;  /* 0x00000006cbcb7812 */ /* 0x000fc400078ec0ff */
[----:B------:R-:W-:Y:S02]  /*fff0*/  LOP3.LUT R14, R14, 0x1e00, RZ, 0xc0, !PT ;  /* 0x00001e000e0e7812 */ /* 0x000fe400078ec0ff */
[----:B------:R-:W-:Y:S02]  /*10000*/  PLOP3.LUT P3, PT, PT, PT, UP0, 0x40, 0x0 ;  /* 0x000000000000781c */ /* 0x000fe40003f6e808 */
        /* <DEDUP_REMOVED lines=9> */
[----:B------:R-:W0:Y:S01]  /*100a0*/  SHFL.IDX PT, R208, R213, RZ, 0x1c1f ;  /* 0x001c1fffd5d07589 */ /* 0x000e2200000e0000 */
[----:B------:R-:W-:Y:S01]  /*100b0*/  IADD3 R204, R203, R14, R2 ;  /* 0x0000000ecbcc7210 */ /* 0x000fe20007ffe002 */
[----:B------:R-:W-:-:S02]  /*100c0*/  IMAD.MOV.U32 R203, RZ, RZ, 0x40000040 ;  /* 0x40000040ffcb7424 */ /* 0x000fc400078e00ff */
[----:B------:R-:W-:-:S05]  /*100d0*/  @!P1 VIADD R14, R201, 0x38840 ;  /* 0x00038840c90e9836 */ /* 0x000fca0000000000 */
[----:B------:R-:W-:Y:S01]  /*100e0*/  @!P1 PRMT R14, RZ, 0x654, R14 ;  /* 0x00000654ff0e9816 */ /* 0x000fe2000000000e */
[----:B------:R-:W-:Y:S02]  /*100f0*/  WARPGROUP.DEPBAR.LE gsb0, 0x0 ;  /* 0x00008000000079c5 */ /* 0x000fe40000010000 */
[----:B------:R-:W-:-:S06]  /*10100*/  WARPGROUP.ARRIVE ;  /* 0x00000000000079c5 */ /* 0x000fcc0000000000 */
[----:B------:R-:W-:Y:S01]  /*10110*/  HGMMA.64x64x16.F32 R152, gdesc[UR4], R152, gsb0 ;  /* 0x00e00000049879f0 */ /* 0x000fe20008000898 */
[----:B------:R-:W-:Y:S02]  /*10120*/  R2UR UR4, R206 ;  /* 0x00000000ce0472ca */ /* 0x000fe400000e0000 */
[----:B------:R-:W-:Y:S02]  /*10130*/  R2UR UR5, R207 ;  /* 0x00000000cf0572ca */ /* 0x000fe400000e0000 */
[----:B------:R-:W-:Y:S02]  /*10140*/  R2UR UR6, R210 ;  /* 0x00000000d20672ca */ /* 0x000fe400000e0000 */
[----:B------:R-:W-:Y:S02]  /*10150*/  R2UR UR7, R211 ;  /* 0x00000000d30772ca */ /* 0x000fe400000e0000 */
[----:B------:R-:W-:Y:S01]  /*10160*/  LOP3.LUT R207, RZ, R21, RZ, 0x33, !PT ;  /* 0x00000015ffcf7212 */ /* 0x000fe200078e33ff */
[----:B------:R-:W-:-:S02]  /*10170*/  WARPGROUP.DEPBAR.LE gsb0, 0x0 ;  /* 0x00008000000079c5 */ /* 0x000fc40000010000 */
[----:B------:R-:W-:-:S08]  /*10180*/  WARPGROUP.ARRIVE ;  /* 0x00000000000079c5 */ /* 0x000fd00000000000 */
        /* <DEDUP_REMOVED lines=10> */
[----:B-1----:R-:W-:-:S05]  /*10230*/  IMAD.SHL.U32 R14, R15, 0x40, RZ ;  /* 0x000000400f0e7824 */ /* 0x002fca00078e00ff */
[----:B------:R-:W-:-:S04]  /*10240*/  IADD3 R206, -R187, 0x1, -R14 ;  /* 0x00000001bbce7810 */ /* 0x000fc80007ffe90e */
[----:B------:R-:W-:-:S05]  /*10250*/  IADD3 R206, -R23, R206, R184 ;  /* 0x000000ce17ce7210 */ /* 0x000fca0007ffe1b8 */
[----:B------:R-:W-:Y:S02]  /*10260*/  IMAD.IADD R207, R207, 0x1, R206 ;  /* 0x00000001cfcf7824 */ /* 0x000fe400078e02ce */
[----:B------:R-:W-:Y:S02]  /*10270*/  VIADD R206, R206, UR46 ;  /* 0x0000002ecece7c36 */ /* 0x000fe40008000000 */
[C---:B0-----:R-:W-:Y:S02]  /*10280*/  IMAD.IADD R204, R208.reuse, 0x1, R207 ;  /* 0x00000001d0cc7824 */ /* 0x041fe400078e02cf */
        /* <DEDUP_REMOVED lines=14> */
.L_x_3622:
[----:B------:R-:W-:-:S05]  /*10370*/  IMAD.U32 R209, RZ, RZ, UR42 ;  /* 0x0000002affd17e24 */ /* 0x000fca000f8e00ff */
[----:B------:R-:W-:-:S13]  /*10380*/  ISETP.NE.AND P3, PT, R209, 0x1, PT ;  /* 0x00000001d100780c */ /* 0x000fda0003f65270 */
[----:B------:R-:W0:Y:S02]  /*10390*/  @P3 LDC.64 R202, c[0x0][0xae0] ;  /* 0x0002b800ffca3b82 */ /* 0x000e240000000a00 */
[----:B0-----:R-:W-:-:S05]  /*103a0*/  @P3 IMAD.HI.U32 R202, R208, R202, RZ ;  /* 0x000000cad0ca3227 */ /* 0x001fca00078e00ff */
[----:B------:R-:W-:-:S07]  /*103b0*/  @P3 SHF.R.U32.HI R208, RZ, R203, R202 ;  /* 0x000000cbffd03219 */ /* 0x000fce00000116ca */
.L_x_3623:
[----:B------:R-:W-:Y:S05]  /*103c0*/  BSYNC B2 ;  /* 0x0000000000027941 */ /* 0x000fea0003800000 */
.L_x_3621:
[----:B------:R-:W-:-:S04]  /*103d0*/  IMAD R208, R208, R209, -R14 ;  /* 0x000000d1d0d07224 */ /* 0x000fc800078e0a0e */
[----:B------:R-:W-:-:S05]  /*103e0*/  IMAD.IADD R208, R208, 0x1, -R187 ;  /* 0x00000001d0d07824 */ /* 0x000fca00078e0abb */
[----:B------:R-:W-:Y:S02]  /*103f0*/  VIMNMX R204, R204, R208, !PT ;  /* 0x000000d0cccc7248 */ /* 0x000fe40007fe0100 */
[----:B------:R-:W-:-:S07]  /*10400*/  VIADDMNMX R205, R208, R209, R205, PT ;  /* 0x000000d1d0cd7246 */ /* 0x000fce00038001cd */
.L_x_3620:
[----:B------:R-:W-:Y:S01]  /*10410*/  ISETP.GT.AND P3, PT, R15, -0x1, PT ;  /* 0xffffffff0f00780c */ /* 0x000fe20003f64270 */
[----:B------:R-:W0:Y:S01]  /*10420*/  SHFL.IDX PT, R213, R213, 0x1, 0x1c1f ;  /* 0x003c1f00d5d57f89 */ /* 0x000e2200000e0000 */
[----:B------:R-:W-:Y:S02]  /*10430*/  UISETP.NE.AND UP0, UPT, UR48, URZ, UPT ;  /* 0x0000003f3000728c */ /* 0x000fe4000bf05270 */
[C---:B------:R-:W-:Y:S02]  /*10440*/  ISETP.GT.AND P4, PT, R204.reuse, RZ, P3 ;  /* 0x000000ffcc00720c */ /* 0x040fe40001f84270 */
[C---:B------:R-:W-:Y:S02]  /*10450*/  ISETP.GT.AND P6, PT, R204.reuse, 0x8, P3 ;  /* 0x00000008cc00780c */ /* 0x040fe40001fc4270 */
[----:B------:R-:W-:Y:S02]  /*10460*/  ISETP.LT.OR P5, PT, R205, 0x1, P4 ;  /* 0x00000001cd00780c */ /* 0x000fe400027a1670 */
[----:B------:R-:W-:-:S02]  /*10470*/  ISETP.GT.AND P4, PT, R204, 0x1, P3 ;  /* 0x00000001cc00780c */ /* 0x000fc40001f84270 */
[----:B------:R-:W-:Y:S02]  /*10480*/  FSEL R202, R152, -INF , !P5 ;  /* 0xff80000098ca7808 */ /* 0x000fe40006800000 */
[----:B------:R-:W-:Y:S02]  /*10490*/  ISETP.LT.OR P4, PT, R205, 0x2, P4 ;  /* 0x00000002cd00780c */ /* 0x000fe40002781670 */
[C---:B------:R-:W-:Y:S02]  /*104a0*/  ISETP.GT.AND P5, PT, R204.reuse, 0x9, P3 ;  /* 0x00000009cc00780c */ /* 0x040fe40001fa4270 */
[----:B------:R-:W-:Y:S02]  /*104b0*/  FSEL R203, R153, -INF , !P4 ;  /* 0xff80000099cb7808 */ /* 0x000fe40006000000 */
[----:B------:R-:W-:Y:S02]  /*104c0*/  ISETP.GT.AND P4, PT, R204, 0x10, P3 ;  /* 0x00000010cc00780c */ /* 0x000fe40001f84270 */
[----:B------:R-:W-:-:S02]  /*104d0*/  ISETP.LT.OR P6, PT, R205, 0x9, P6 ;  /* 0x00000009cd00780c */ /* 0x000fc400037c1670 */
[C---:B------:R-:W-:Y:S01]  /*104e0*/  ISETP.LT.OR P4, PT, R205.reuse, 0x11, P4 ;  /* 0x00000011cd00780c */ /* 0x040fe20002781670 */
[--C-:B0-----:R-:W-:Y:S01]  /*104f0*/  IMAD.IADD R206, R206, 0x1, R213.reuse ;  /* 0x00000001cece7824 */ /* 0x101fe200078e02d5 */
[----:B------:R-:W-:Y:S01]  /*10500*/  ISETP.LT.OR P5, PT, R205, 0xa, P5 ;  /* 0x0000000acd00780c */ /* 0x000fe20002fa1670 */
[----:B------:R-:W-:Y:S01]  /*10510*/  IMAD.IADD R207, R207, 0x1, R213 ;  /* 0x00000001cfcf7824 */ /* 0x000fe200078e02d5 */
[----:B------:R-:W-:Y:S02]  /*10520*/  FSEL R160, R160, -INF , !P4 ;  /* 0xff800000a0a07808 */ /* 0x000fe40006000000 */
[----:B------:R-:W-:Y:S02]  /*10530*/  ISETP.GT.AND P4, PT, R204, 0x19, P3 ;  /* 0x00000019cc00780c */ /* 0x000fe40001f84270 */
[----:B------:R-:W-:Y:S02]  /*10540*/  FSEL R156, R156, -INF , !P6 ;  /* 0xff8000009c9c7808 */ /* 0x000fe40007000000 */
[----:B------:R-:W-:-:S02]  /*10550*/  ISETP.LT.OR P4, PT, R205, 0x1a, P4 ;  /* 0x0000001acd00780c */ /* 0x000fc40002781670 */
[----:B------:R-:W-:Y:S02]  /*10560*/  FSEL R157, R157, -INF , !P5 ;  /* 0xff8000009d9d7808 */ /* 0x000fe40006800000 */
[C---:B------:R-:W-:Y:S02]  /*10570*/  ISETP.GT.AND P6, PT, R204.reuse, 0x11, P3 ;  /* 0x00000011cc00780c */ /* 0x040fe40001fc4270 */
[C---:B------:R-:W-:Y:S02]  /*10580*/  ISETP.GT.AND P5, PT, R204.reuse, 0x18, P3 ;  /* 0x00000018cc00780c */ /* 0x040fe40001fa4270 */
[----:B------:R-:W-:Y:S02]  /*10590*/  FSEL R165, R165, -INF , !P4 ;  /* 0xff800000a5a57808 */ /* 0x000fe40006000000 */
[----:B------:R-:W-:Y:S02]  /*105a0*/  ISETP.GT.AND P4, PT, R204, 0x28, P3 ;  /* 0x00000028cc00780c */ /* 0x000fe40001f84270 */
[----:B------:R-:W-:-:S02]  /*105b0*/  ISETP.LT.OR P6, PT, R205, 0x12, P6 ;  /* 0x00000012cd00780c */ /* 0x000fc400037c1670 */
[C---:B------:R-:W-:Y:S02]  /*105c0*/  ISETP.LT.OR P5, PT, R205.reuse, 0x19, P5 ;  /* 0x00000019cd00780c */ /* 0x040fe40002fa1670 */
[----:B------:R-:W-:Y:S02]  /*105d0*/  ISETP.LT.OR P4, PT, R205, 0x29, P4 ;  /* 0x00000029cd00780c */ /* 0x000fe40002781670 */
[----:B------:R-:W-:Y:S02]  /*105e0*/  FSEL R161, R161, -INF , !P6 ;  /* 0xff800000a1a17808 */ /* 0x000fe40007000000 */
[----:B------:R-:W-:Y:S02]  /*105f0*/  FSEL R164, R164, -INF , !P5 ;  /* 0xff800000a4a47808 */ /* 0x000fe40006800000 */
[C---:B------:R-:W-:Y:S02]  /*10600*/  ISETP.GT.AND P6, PT, R204.reuse, 0x20, P3 ;  /* 0x00000020cc00780c */ /* 0x040fe40001fc4270 */
[----:B------:R-:W-:-:S02]  /*10610*/  ISETP.GT.AND P5, PT, R204, 0x21, P3 ;  /* 0x00000021cc00780c */ /* 0x000fc40001fa4270 */
[----:B------:R-:W-:Y:S02]  /*10620*/  FSEL R208, R172, -INF , !P4 ;  /* 0xff800000acd07808 */ /* 0x000fe40006000000 */
[----:B------:R-:W-:Y:S02]  /*10630*/  ISETP.GT.AND P4, PT, R204, 0x31, P3 ;  /* 0x00000031cc00780c */ /* 0x000fe40001f84270 */
[C---:B------:R-:W-:Y:S02]  /*10640*/  ISETP.LT.OR P6, PT, R205.reuse, 0x21, P6 ;  /* 0x00000021cd00780c */ /* 0x040fe400037c1670 */
[C---:B------:R-:W-:Y:S02]  /*10650*/  ISETP.LT.OR P5, PT, R205.reuse, 0x22, P5 ;  /* 0x00000022cd00780c */ /* 0x040fe40002fa1670 */
[----:B------:R-:W-:Y:S02]  /*10660*/  ISETP.LT.OR P4, PT, R205, 0x32, P4 ;  /* 0x00000032cd00780c */ /* 0x000fe40002781670 */
[----:B------:R-:W-:-:S02]  /*10670*/  FSEL R168, R168, -INF , !P6 ;  /* 0xff800000a8a87808 */ /* 0x000fc40007000000 */
[----:B------:R-:W-:Y:S02]  /*10680*/  FSEL R169, R169, -INF , !P5 ;  /* 0xff800000a9a97808 */ /* 0x000fe40006800000 */
[C---:B------:R-:W-:Y:S02]  /*10690*/  ISETP.GT.AND P6, PT, R204.reuse, 0x29, P3 ;  /* 0x00000029cc00780c */ /* 0x040fe40001fc4270 */
[----:B------:R-:W-:Y:S02]  /*106a0*/  ISETP.GT.AND P5, PT, R204, 0x30, P3 ;  /* 0x00000030cc00780c */ /* 0x000fe40001fa4270 */
[----:B------:R-:W-:Y:S02]  /*106b0*/  FSEL R177, R177, -INF , !P4 ;  /* 0xff800000b1b17808 */ /* 0x000fe40006000000 */
[----:B------:R-:W-:Y:S02]  /*106c0*/  PLOP3.LUT P4, PT, PT, PT, UP0, 0x40, 0x0 ;  /* 0x000000000000781c */ /* 0x000fe40003f8e808 */
[----:B------:R-:W-:-:S02]  /*106d0*/  ISETP.LT.OR P6, PT, R205, 0x2a, P6 ;  /* 0x0000002acd00780c */ /* 0x000fc400037c1670 */
[----:B------:R-:W-:Y:S02]  /*106e0*/  ISETP.LT.OR P5, PT, R205, 0x31, P5 ;  /* 0x00000031cd00780c */ /* 0x000fe40002fa1670 */
[----:B------:R-:W-:Y:S02]  /*106f0*/  FSEL R173, R173, -INF , !P6 ;  /* 0xff800000adad7808 */ /* 0x000fe40007000000 */
[----:B------:R-:W-:Y:S02]  /*10700*/  FSEL R176, R176, -INF , !P5 ;  /* 0xff800000b0b07808 */ /* 0x000fe40006800000 */
[C---:B------:R-:W-:Y:S02]  /*10710*/  ISETP.GT.AND P6, PT, R204.reuse, 0x38, P3 ;  /* 0x00000038cc00780c */ /* 0x040fe40001fc4270 */
[----:B------:R-:W-:Y:S02]  /*10720*/  ISETP.GT.AND P5, PT, R204, 0x39, P3 ;  /* 0x00000039cc00780c */ /* 0x000fe40001fa4270 */
[----:B------:R-:W-:-:S02]  /*10730*/  ISETP.LT.OR P6, PT, R205, 0x39, P6 ;  /* 0x00000039cd00780c */ /* 0x000fc400037c1670 */
        /* <DEDUP_REMOVED lines=16> */
.L_x_3626:
[----:B------:R-:W-:-:S05]  /*10840*/  IMAD.U32 R172, RZ, RZ, UR42 ;  /* 0x0000002affac7e24 */ /* 0x000fca000f8e00ff */
[----:B------:R-:W-:-:S13]  /*10850*/  ISETP.NE.AND P4, PT, R172, 0x1, PT ;  /* 0x00000001ac00780c */ /* 0x000fda0003f85270 */
[----:B------:R-:W0:Y:S02]  /*10860*/  @P4 LDC.64 R152, c[0x0][0xae0] ;  /* 0x0002b800ff984b82 */ /* 0x000e240000000a00 */
[----:B0-----:R-:W-:-:S05]  /*10870*/  @P4 IMAD.HI.U32 R152, R213, R152, RZ ;  /* 0x00000098d5984227 */ /* 0x001fca00078e00ff */
[----:B------:R-:W-:-:S07]  /*10880*/  @P4 SHF.R.U32.HI R213, RZ, R153, R152 ;  /* 0x00000099ffd54219 */ /* 0x000fce0000011698 */
.L_x_3627:
[----:B------:R-:W-:Y:S05]  /*10890*/  BSYNC B2 ;  /* 0x0000000000027941 */ /* 0x000fea0003800000 */
.L_x_3625:
[----:B------:R-:W-:-:S04]  /*108a0*/  IMAD R14, R213, R172, -R14 ;  /* 0x000000acd50e7224 */ /* 0x000fc800078e0a0e */
[----:B------:R-:W-:-:S05]  /*108b0*/  IMAD.IADD R14, R14, 0x1, -R187 ;  /* 0x000000010e0e7824 */ /* 0x000fca00078e0abb */
[----:B------:R-:W-:Y:S02]  /*108c0*/  VIMNMX R207, R207, R14, !PT ;  /* 0x0000000ecfcf7248 */ /* 0x000fe40007fe0100 */
[----:B------:R-:W-:-:S07]  /*108d0*/  VIADDMNMX R206, R14, R172, R206, PT ;  /* 0x000000ac0ece7246 */ /* 0x000fce00038001ce */
.L_x_3624:
[----:B------:R-:W-:Y:S01]  /*108e0*/  FMNMX.FTZ R14, R202, R9, !PT ;  /* 0x00000009ca0e7209 */ /* 0x000fe20007810000 */
[----:B------:R-:W-:Y:S01]  /*108f0*/  @!P1 VIADD R201, R201, 0x38860 ;  /* 0x00038860c9c99836 */ /* 0x000fe20000000000 */
        /* <DEDUP_REMOVED lines=32> */
[----:B------:R-:W0:Y:S01]  /*10b00*/  SHFL.BFLY PT, R152, R14, 0x2, 0x1f ;  /* 0x0c401f000e987f89 */ /* 0x000e2200000e0000 */
[C---:B------:R-:W-:Y:S02]  /*10b10*/  ISETP.LT.OR P5, PT, R206.reuse, 0x11, P5 ;  /* 0x00000011ce00780c */ /* 0x040fe40002fa1670 */
[----:B------:R-:W-:Y:S02]  /*10b20*/  ISETP.LT.OR P6, PT, R206, 0x39, P6 ;  /* 0x00000039ce00780c */ /* 0x000fe400037c1670 */
[----:B------:R-:W-:-:S02]  /*10b30*/  FSEL R162, R162, -INF , !P5 ;  /* 0xff800000a2a27808 */ /* 0x000fc40006800000 */
[----:B------:R-:W-:Y:S02]  /*10b40*/  ISETP.GT.AND P5, PT, R207, 0x19, P3 ;  /* 0x00000019cf00780c */ /* 0x000fe40001fa4270 */
[----:B------:R-:W-:Y:S02]  /*10b50*/  FSEL R182, R182, -INF , !P6 ;  /* 0xff800000b6b67808 */ /* 0x000fe40007000000 */
[----:B------:R-:W-:Y:S02]  /*10b60*/  ISETP.LT.OR P5, PT, R206, 0x1a, P5 ;  /* 0x0000001ace00780c */ /* 0x000fe40002fa1670 */
[----:B------:R-:W-:Y:S02]  /*10b70*/  @!P1 PRMT R201, RZ, 0x654, R201 ;  /* 0x00000654ffc99816 */ /* 0x000fe400000000c9 */
[----:B------:R-:W-:Y:S02]  /*10b80*/  FSEL R167, R167, -INF , !P5 ;  /* 0xff800000a7a77808 */ /* 0x000fe40006800000 */
[----:B------:R-:W-:-:S04]  /*10b90*/  ISETP.GT.AND P5, PT, R207, 0x28, P3 ;  /* 0x00000028cf00780c */ /* 0x000fc80001fa4270 */
[----:B------:R-:W-:Y:S02]  /*10ba0*/  ISETP.LT.OR P5, PT, R206, 0x29, P5 ;  /* 0x00000029ce00780c */ /* 0x000fe40002fa1670 */
[----:B0-----:R-:W-:Y:S01]  /*10bb0*/  FMNMX.FTZ R152, R14, R152, !PT ;  /* 0x000000980e987209 */ /* 0x001fe20007810000 */
[----:B------:R-:W-:Y:S01]  /*10bc0*/  IMAD.U32 R14, RZ, RZ, UR41 ;  /* 0x00000029ff0e7e24 */ /* 0x000fe2000f8e00ff */
[----:B------:R-:W-:Y:S02]  /*10bd0*/  FSEL R174, R174, -INF , !P5 ;  /* 0xff800000aeae7808 */ /* 0x000fe40006800000 */
[----:B------:R-:W-:Y:S01]  /*10be0*/  ISETP.GT.AND P5, PT, R207, 0x30, P3 ;  /* 0x00000030cf00780c */ /* 0x000fe20001fa4270 */
[----:B------:R-:W0:Y:S03]  /*10bf0*/  SHFL.BFLY PT, R172, R152, 0x1, 0x1f ;  /* 0x0c201f0098ac7f89 */ /* 0x000e2600000e0000 */
[----:B------:R-:W-:-:S04]  /*10c00*/  ISETP.LT.OR P5, PT, R206, 0x31, P5 ;  /* 0x00000031ce00780c */ /* 0x000fc80002fa1670 */
[----:B------:R-:W-:Y:S02]  /*10c10*/  FSEL R178, R178, -INF , !P5 ;  /* 0xff800000b2b27808 */ /* 0x000fe40006800000 */
[----:B0-----:R-:W-:-:S04]  /*10c20*/  FMNMX.FTZ R172, R152, R172, !PT ;  /* 0x000000ac98ac7209 */ /* 0x001fc80007810000 */
        /* <DEDUP_REMOVED lines=45> */
[----:B------:R-:W2:Y:S01]  /*10f00*/  MUFU.EX2 R156, R156 ;  /* 0x0000009c009c7308 */ /* 0x000ea20000000800 */
[----:B------:R-:W-:Y:S01]  /*10f10*/  ISETP.GT.AND P3, PT, R207, 0x39, P3 ;  /* 0x00000039cf00780c */ /* 0x000fe20001f64270 */
[----:B0-----:R-:W-:Y:S01]  /*10f20*/  FFMA.FTZ R0, R9, R0, R202 ;  /* 0x0000000009007223 */ /* 0x001fe200000100ca */
[----:B------:R-:W-:Y:S01]  /*10f30*/  FMNMX.FTZ R170, R166, R170, !PT ;  /* 0x000000aaa6aa7209 */ /* 0x000fe20007810000 */
[-C--:B------:R-:W-:Y:S01]  /*10f40*/  FMUL.FTZ R24, R24, R9.reuse ;  /* 0x0000000918187220 */ /* 0x080fe20000410000 */
[----:B------:R-:W-:Y:S01]  /*10f50*/  FSEL R179, R179, -INF , !P4 ;  /* 0xff800000b3b37808 */ /* 0x000fe20006000000 */
        /* <DEDUP_REMOVED lines=9> */
[----:B------:R-:W-:Y:S01]  /*10ff0*/  FMNMX.FTZ R170, R171, R170, !PT ;  /* 0x000000aaabaa7209 */ /* 0x000fe20007810000 */
[----:B------:R-:W1:Y:S01]  /*11000*/  MUFU.EX2 R160, R160 ;  /* 0x000000a000a07308 */ /* 0x000e620000000800 */
[----:B------:R-:W-:Y:S01]  /*11010*/  F2FP.F16.F32.PACK_AB R152, R152, R202 ;  /* 0x000000ca9898723e */ /* 0x000fe200000000ff */
[----:B--2---:R-:W-:Y:S01]  /*11020*/  FADD.FTZ R0, R156, R0 ;  /* 0x000000009c007221 */ /* 0x004fe20000010000 */
[----:B------:R-:W-:Y:S01]  /*11030*/  FMNMX.FTZ R170, R174, R170, !PT ;  /* 0x000000aaaeaa7209 */ /* 0x000fe20007810000 */
[-C--:B------:R-:W-:Y:S01]  /*11040*/  FMUL.FTZ R32, R32, R9.reuse ;  /* 0x0000000920207220 */ /* 0x080fe20000410000 */
[----:B------:R-:W-:Y:S01]  /*11050*/  ISETP.NE.AND P3, PT, R197, RZ, PT ;  /* 0x000000ffc500720c */ /* 0x000fe20003f65270 */
[-C--:B------:R-:W-:Y:S01]  /*11060*/  FMUL.FTZ R33, R33, R9.reuse ;  /* 0x0000000921217220 */ /* 0x080fe20000410000 */
[----:B------:R-:W-:Y:S01]  /*11070*/  FMNMX.FTZ R170, R175, R170, !PT ;  /* 0x000000aaafaa7209 */ /* 0x000fe20007810000 */
[----:B------:R-:W2:Y:S01]  /*11080*/  MUFU.EX2 R161, R161 ;  /* 0x000000a100a17308 */ /* 0x000ea20000000800 */
        /* <DEDUP_REMOVED lines=8> */
[----:B-1----:R-:W-:Y:S01]  /*11110*/  FADD.FTZ R0, R160, R0 ;  /* 0x00000000a0007221 */ /* 0x002fe20000010000 */
[----:B------:R-:W-:Y:S01]  /*11120*/  @!P3 IMAD R19, R19, 0x40, R193 ;  /* 0x000000401313b824 */ /* 0x000fe200078e02c1 */
[----:B------:R-:W-:Y:S01]  /*11130*/  FMNMX.FTZ R170, R182, R170, !PT ;  /* 0x000000aab6aa7209 */ /* 0x000fe20007810000 */
[-C--:B------:R-:W-:Y:S01]  /*11140*/  FMUL.FTZ R44, R44, R9.reuse ;  /* 0x000000092c2c7220 */ /* 0x080fe20000410000 */
[-C--:B------:R-:W-:Y:S01]  /*11150*/  FMUL.FTZ R45, R45, R9.reuse ;  /* 0x000000092d2d7220 */ /* 0x080fe20000410000 */
[----:B------:R-:W-:Y:S01]  /*11160*/  @!P3 IMAD R19, R19, 0x4, R18 ;  /* 0x000000041313b824 */ /* 0x000fe200078e0212 */
[----:B------:R-:W-:Y:S01]  /*11170*/  FMNMX.FTZ R170, R183, R170, !PT ;  /* 0x000000aab7aa7209 */ /* 0x000fe20007810000 */
[----:B------:R-:W1:Y:S01]  /*11180*/  MUFU.EX2 R165, R165 ;  /* 0x000000a500a57308 */ /* 0x000e620000000800 */
[----:B--2---:R-:W-:Y:S01]  /*11190*/  FADD.FTZ R0, R161, R0 ;  /* 0x00000000a1007221 */ /* 0x004fe20000010000 */
[-C--:B------:R-:W-:Y:S01]  /*111a0*/  FMUL.FTZ R48, R48, R9.reuse ;  /* 0x0000000930307220 */ /* 0x080fe20000410000 */
[----:B------:R-:W-:Y:S01]  /*111b0*/  @!P3 STS [R19+0x38400], R9 ;  /* 0x038400091300b388 */ /* 0x000fe20000000800 */
[-C--:B------:R-:W-:Y:S01]  /*111c0*/  FMUL.FTZ R49, R49, R9.reuse ;  /* 0x0000000931317220 */ /* 0x080fe20000410000 */
[-C--:B------:R-:W-:Y:S01]  /*111d0*/  FMUL.FTZ R52, R52, R9.reuse ;  /* 0x0000000934347220 */ /* 0x080fe20000410000 */
[-C--:B------:R-:W-:Y:S01]  /*111e0*/  FMUL.FTZ R53, R53, R9.reuse ;  /* 0x0000000935357220 */ /* 0x080fe20000410000 */
[----:B------:R-:W2:Y:S01]  /*111f0*/  SHFL.BFLY PT, R202, R170, 0x2, 0x1f ;  /* 0x0c401f00aaca7f89 */ /* 0x000ea200000e0000 */
[----:B------:R3:W-:Y:S01]  /*11200*/  MUFU.EX2 R203, R169 ;  /* 0x000000a900cb7308 */ /* 0x0007e20000000800 */
[----:B0-----:R-:W-:Y:S01]  /*11210*/  FADD.FTZ R0, R164, R0 ;  /* 0x00000000a4007221 */ /* 0x001fe20000010000 */
[-C--:B------:R-:W-:Y:S01]  /*11220*/  FMUL.FTZ R56, R56, R9.reuse ;  /* 0x0000000938387220 */ /* 0x080fe20000410000 */
[-C--:B------:R-:W-:Y:S01]  /*11230*/  FMUL.FTZ R57, R57, R9.reuse ;  /* 0x0000000939397220 */ /* 0x080fe20000410000 */
[-C--:B------:R-:W-:Y:S01]  /*11240*/  FMUL.FTZ R60, R60, R9.reuse ;  /* 0x000000093c3c7220 */ /* 0x080fe20000410000 */
[-C--:B------:R-:W-:Y:S01]  /*11250*/  FMUL.FTZ R61, R61, R9.reuse ;  /* 0x000000093d3d7220 */ /* 0x080fe20000410000 */
[-C--:B------:R-:W-:Y:S01]  /*11260*/  FMUL.FTZ R64, R64, R9.reuse ;  /* 0x0000000940407220 */ /* 0x080fe20000410000 */
[----:B------:R-:W-:Y:S01]  /*11270*/  FMUL.FTZ R65, R65, R9 ;  /* 0x0000000941417220 */ /* 0x000fe20000410000 */
[----:B------:R-:W-:Y:S01]  /*11280*/  MUFU.EX2 R208, R208 ;  /* 0x000000d000d07308 */ /* 0x000fe20000000800 */
[----:B-1----:R-:W-:Y:S01]  /*11290*/  FADD.FTZ R0, R165, R0 ;  /* 0x00000000a5007221 */ /* 0x002fe20000010000 */
[----:B---3--:R-:W-:-:S02]  /*112a0*/  IMAD.MOV.U32 R169, RZ, RZ, 0x40000040 ;  /* 0x40000040ffa97424 */ /* 0x008fc400078e00ff */
[-C--:B------:R-:W-:Y:S01]  /*112b0*/  FMUL.FTZ R68, R68, R9.reuse ;  /* 0x0000000944447220 */ /* 0x080fe20000410000 */
[-C--:B------:R-:W-:Y:S01]  /*112c0*/  FMUL.FTZ R69, R69, R9.reuse ;  /* 0x0000000945457220 */ /* 0x080fe20000410000 */
[-C--:B------:R-:W-:Y:S01]  /*112d0*/  FMUL.FTZ R72, R72, R9.reuse ;  /* 0x0000000948487220 */ /* 0x080fe20000410000 */
[-C--:B------:R-:W-:Y:S01]  /*112e0*/  FMUL.FTZ R73, R73, R9.reuse ;  /* 0x0000000949497220 */ /* 0x080fe20000410000 */
[----:B------:R-:W-:Y:S01]  /*112f0*/  R2UR UR7, R169 ;  /* 0x00000000a90772ca */ /* 0x000fe200000e0000 */
        /* <DEDUP_REMOVED lines=36> */
[----:B0-----:R-:W-:Y:S01]  /*11540*/  FMNMX.FTZ R170, R170, R202, !PT ;  /* 0x000000caaaaa7209 */ /* 0x001fe20007810000 */
[-C--:B------:R-:W-:Y:S01]  /*11550*/  FMUL.FTZ R136, R136, R9.reuse ;  /* 0x0000000988887220 */ /* 0x080fe20000410000 */
[----:B------:R0:W1:Y:S01]  /*11560*/  MUFU.EX2 R202, R168 ;  /* 0x000000a800ca7308 */ /* 0x0000620000000800 */
[-C--:B------:R-:W-:Y:S01]  /*11570*/  FMUL.FTZ R137, R137, R9.reuse ;  /* 0x0000000989897220 */ /* 0x080fe20000410000 */
[----:B------:R-:W-:Y:S01]  /*11580*/  FSETP.NEU.FTZ.AND P4, PT, R170, -INF , PT ;  /* 0xff800000aa00780b */ /* 0x000fe20003f9d000 */
[-C--:B------:R-:W-:Y:S01]  /*11590*/  FMUL.FTZ R140, R140, R9.reuse ;  /* 0x000000098c8c7220 */ /* 0x080fe20000410000 */
[-C--:B------:R-:W-:Y:S01]  /*115a0*/  FMUL.FTZ R141, R141, R9.reuse ;  /* 0x000000098d8d7220 */ /* 0x080fe20000410000 */
[-C--:B------:R-:W-:Y:S01]  /*115b0*/  FMUL.FTZ R144, R144, R9.reuse ;  /* 0x0000000990907220 */ /* 0x080fe20000410000 */
[-C--:B------:R-:W-:Y:S01]  /*115c0*/  FMUL.FTZ R145, R145, R9.reuse ;  /* 0x0000000991917220 */ /* 0x080fe20000410000 */
[-C--:B------:R-:W-:Y:S01]  /*115d0*/  FMUL.FTZ R148, R148, R9.reuse ;  /* 0x0000000994947220 */ /* 0x080fe20000410000 */
[----:B------:R-:W-:Y:S01]  /*115e0*/  FMUL.FTZ R149, R149, R9 ;  /* 0x0000000995957220 */ /* 0x000fe20000410000 */
[----:B0-----:R-:W-:Y:S01]  /*115f0*/  FSEL R168, R170, RZ, P4 ;  /* 0x000000ffaaa87208 */ /* 0x001fe20002000000 */
[----:B------:R-:W-:-:S04]  /*11600*/  IMAD.MOV.U32 R9, RZ, RZ, 0x40000040 ;  /* 0x40000040ff097424 */ /* 0x000fc800078e00ff */
[----:B------:R-:W-:Y:S01]  /*11610*/  FADD.FTZ R168, -R168, R20 ;  /* 0x00000014a8a87221 */ /* 0x000fe20000010100 */
[----:B-1----:R-:W-:-:S03]  /*11620*/  FADD.FTZ R0, R202, R0 ;  /* 0x00000000ca007221 */ /* 0x002fc60000010000 */
[-C--:B------:R-:W-:Y:S01]  /*11630*/  FMUL.FTZ R20, R168, R14.reuse ;  /* 0x0000000ea8147220 */ /* 0x080fe20000410000 */
[----:B------:R-:W-:Y:S01]  /*11640*/  FMUL.FTZ R168, R170, R14 ;  /* 0x0000000eaaa87220 */ /* 0x000fe20000410000 */
[----:B------:R-:W-:-:S04]  /*11650*/  FADD.FTZ R0, R203, R0 ;  /* 0x00000000cb007221 */ /* 0x000fc80000010000 */
[----:B------:R-:W0:Y:S01]  /*11660*/  MUFU.EX2 R20, R20 ;  /* 0x0000001400147308 */ /* 0x000e220000000800 */
[----:B------:R-:W-:Y:S01]  /*11670*/  FSEL R168, R168, RZ, P4 ;  /* 0x000000ffa8a87208 */ /* 0x000fe20002000000 */
[----:B------:R-:W-:-:S04]  /*11680*/  FADD.FTZ R0, R208, R0 ;  /* 0x00000000d0007221 */ /* 0x000fc80000010000 */
[----:B------:R-:W-:Y:S01]  /*11690*/  FADD.FTZ R0, R173, R0 ;  /* 0x00000000ad007221 */ /* 0x000fe20000010000 */
        /* <DEDUP_REMOVED lines=10> */
[----:B0-----:R0:W-:Y:S01]  /*11740*/  @!P3 STS [R19+0x38420], R20 ;  /* 0x038420141300b388 */ /* 0x0011e20000000800 */
[-CC-:B------:R-:W-:Y:S01]  /*11750*/  FFMA.FTZ R178, R178, R14.reuse, -R168.reuse ;  /* 0x0000000eb2b27223 */ /* 0x180fe200000108a8 */
[-CC-:B------:R-:W-:Y:S01]  /*11760*/  FFMA.FTZ R205, R179, R14.reuse, -R168.reuse ;  /* 0x0000000eb3cd7223 */ /* 0x180fe200000108a8 */
[-CC-:B------:R-:W-:Y:S01]  /*11770*/  FFMA.FTZ R182, R182, R14.reuse, -R168.reuse ;  /* 0x0000000eb6b67223 */ /* 0x180fe200000108a8 */
[-C--:B------:R-:W-:Y:S01]  /*11780*/  FFMA.FTZ R183, R183, R14.reuse, -R168 ;  /* 0x0000000eb7b77223 */ /* 0x080fe200000108a8 */
[----:B------:R-:W-:Y:S01]  /*11790*/  FADD.FTZ R0, R176, R0 ;  /* 0x00000000b0007221 */ /* 0x000fe20000010000 */
[----:B------:R-:W-:Y:S01]  /*117a0*/  FFMA.FTZ R153, R153, R14, -R168 ;  /* 0x0000000e99997223 */ /* 0x000fe200000108a8 */
[----:B------:R1:W-:Y:S01]  /*117b0*/  MUFU.EX2 R179, R158 ;  /* 0x0000009e00b37308 */ /* 0x0003e20000000800 */
[----:B------:R-:W-:Y:S01]  /*117c0*/  FMUL.FTZ R26, R26, R20 ;  /* 0x000000141a1a7220 */ /* 0x000fe20000410000 */
[----:B------:R-:W-:Y:S01]  /*117d0*/  FADD.FTZ R0, R177, R0 ;  /* 0x00000000b1007221 */ /* 0x000fe20000010000 */
[----:B0-----:R-:W-:Y:S01]  /*117e0*/  FFMA.FTZ R19, R166, R14, -R168 ;  /* 0x0000000ea6137223 */ /* 0x001fe200000108a8 */
[----:B------:R-:W-:-:S02]  /*117f0*/  IMAD R168, R200, 0x1000, R194 ;  /* 0x00001000c8a87824 */ /* 0x000fc400078e02c2 */
[-C--:B------:R-:W-:Y:S01]  /*11800*/  FMUL.FTZ R27, R27, R20.reuse ;  /* 0x000000141b1b7220 */ /* 0x080fe20000410000 */
[-C--:B------:R-:W-:Y:S01]  /*11810*/  FMUL.FTZ R30, R30, R20.reuse ;  /* 0x000000141e1e7220 */ /* 0x080fe20000410000 */
[----:B------:R-:W-:Y:S01]  /*11820*/  FMUL.FTZ R31, R31, R20 ;  /* 0x000000141f1f7220 */ /* 0x000fe20000410000 */
[----:B------:R-:W0:Y:S01]  /*11830*/  MUFU.EX2 R166, R180 ;  /* 0x000000b400a67308 */ /* 0x000e220000000800 */
[----:B-1----:R-:W-:Y:S01]  /*11840*/  F2FP.F16.F32.PACK_AB R158, R165, R164 ;  /* 0x000000a4a59e723e */ /* 0x002fe200000000ff */
[----:B------:R-:W-:Y:S01]  /*11850*/  FMUL.FTZ R34, R34, R20 ;  /* 0x0000001422227220 */ /* 0x000fe20000410000 */
[----:B------:R-:W-:Y:S01]  /*11860*/  F2FP.F16.F32.PACK_AB R164, R177, R176 ;  /* 0x000000b0b1a4723e */ /* 0x000fe200000000ff */
[-C--:B------:R-:W-:Y:S01]  /*11870*/  FMUL.FTZ R35, R35, R20.reuse ;  /* 0x0000001423237220 */ /* 0x080fe20000410000 */
[----:B------:R-:W-:Y:S01]  /*11880*/  R2UR UR6, R168 ;  /* 0x00000000a80672ca */ /* 0x000fe200000e0000 */
        /* <DEDUP_REMOVED lines=10> */
[----:B------:R2:W-:Y:S01]  /*11930*/  MUFU.EX2 R206, R154 ;  /* 0x0000009a00ce7308 */ /* 0x0005e20000000800 */
[----:B-1----:R-:W-:Y:S01]  /*11940*/  F2FP.F16.F32.PACK_AB R162, R173, R208 ;  /* 0x000000d0ada2723e */ /* 0x002fe200000000ff */
[----:B0-----:R-:W-:Y:S01]  /*11950*/  FADD.FTZ R0, R166, R0 ;  /* 0x00000000a6007221 */ /* 0x001fe20000010000 */
[----:B------:R-:W-:Y:S01]  /*11960*/  F2FP.F16.F32.PACK_AB R166, R169, R166 ;  /* 0x000000a6a9a6723e */ /* 0x000fe200000000ff */
[-C--:B------:R-:W-:Y:S01]  /*11970*/  FMUL.FTZ R55, R55, R20.reuse ;  /* 0x0000001437377220 */ /* 0x080fe20000410000 */
[-C--:B------:R-:W-:Y:S01]  /*11980*/  FMUL.FTZ R58, R58, R20.reuse ;  /* 0x000000143a3a7220 */ /* 0x080fe20000410000 */
[-C--:B------:R-:W-:Y:S01]  /*11990*/  FMUL.FTZ R59, R59, R20.reuse ;  /* 0x000000143b3b7220 */ /* 0x080fe20000410000 */
[----:B------:R-:W-:Y:S01]  /*119a0*/  FMUL.FTZ R62, R62, R20 ;  /* 0x000000143e3e7220 */ /* 0x000fe20000410000 */
[----:B------:R-:W-:Y:S01]  /*119b0*/  MUFU.EX2 R174, R155 ;  /* 0x0000009b00ae7308 */ /* 0x000fe20000000800 */
[----:B--2---:R-:W-:Y:S01]  /*119c0*/  F2FP.F16.F32.PACK_AB R154, R157, R156 ;  /* 0x0000009c9d9a723e */ /* 0x004fe200000000ff */
[----:B------:R-:W-:Y:S01]  /*119d0*/  FMUL.FTZ R63, R63, R20 ;  /* 0x000000143f3f7220 */ /* 0x000fe20000410000 */
[----:B------:R-:W-:Y:S01]  /*119e0*/  F2FP.F16.F32.PACK_AB R156, R161, R160 ;  /* 0x000000a0a19c723e */ /* 0x000fe200000000ff */
[----:B------:R-:W-:Y:S01]  /*119f0*/  FMUL.FTZ R66, R66, R20 ;  /* 0x0000001442427220 */ /* 0x000fe20000410000 */
[----:B------:R-:W-:Y:S01]  /*11a00*/  F2FP.F16.F32.PACK_AB R160, R203, R202 ;  /* 0x000000cacba0723e */ /* 0x000fe200000000ff */
        /* <DEDUP_REMOVED lines=54> */
[----:B------:R-:W-:Y:S01]  /*11d70*/  FMUL.FTZ R151, R151, R20 ;  /* 0x0000001497977220 */ /* 0x000fe20000410000 */
[----:B------:R-:W-:Y:S01]  /*11d80*/  FFMA.FTZ R202, R20, R8, R206 ;  /* 0x0000000814ca7223 */ /* 0x000fe200000100ce */
[----:B------:R-:W-:-:S02]  /*11d90*/  VIADD R8, R168, 0x80 ;  /* 0x00000080a8087836 */ /* 0x000fc40000000000 */
[----:B------:R-:W-:Y:S01]  /*11da0*/  FADD.FTZ R0, R169, R0 ;  /* 0x00000000a9007221 */ /* 0x000fe20000010000 */
[----:B------:R-:W0:Y:S01]  /*11db0*/  MUFU.EX2 R175, R175 ;  /* 0x000000af00af7308 */ /* 0x000e220000000800 */
[----:B--2---:R-:W-:Y:S01]  /*11dc0*/  F2FP.F16.F32.PACK_AB R161, R171, R177 ;  /* 0x000000b1aba1723e */ /* 0x004fe200000000ff */
[----:B------:R-:W-:Y:S02]  /*11dd0*/  IMAD.MOV.U32 R169, RZ, RZ, 0x40000040 ;  /* 0x40000040ffa97424 */ /* 0x000fe400078e00ff */
[----:B------:R-:W-:Y:S01]  /*11de0*/  FADD.FTZ R202, R174, R202 ;  /* 0x000000caaeca7221 */ /* 0x000fe20000010000 */
[----:B------:R-:W-:Y:S01]  /*11df0*/  ISETP.GT.AND P3, PT, R15, R212, PT ;  /* 0x000000d40f00720c */ /* 0x000fe20003f64270 */
[----:B------:R-:W-:Y:S02]  /*11e00*/  IMAD.MOV.U32 R20, RZ, RZ, R170 ;  /* 0x000000ffff147224 */ /* 0x000fe400078e00aa */
[----:B------:R-:W-:Y:S01]  /*11e10*/  FADD.FTZ R202, R179, R202 ;  /* 0x000000cab3ca7221 */ /* 0x000fe20000010000 */
[----:B------:R-:W-:Y:S01]  /*11e20*/  MUFU.EX2 R178, R178 ;  /* 0x000000b200b27308 */ /* 0x000fe20000000800 */
[----:B------:R1:W-:Y:S02]  /*11e30*/  STSM.16.M88.4 [R199+0x36400], R152 ;  /* 0x03640098c7007844 */ /* 0x0003e40000000200 */
[----:B------:R-:W-:-:S02]  /*11e40*/  FADD.FTZ R202, R180, R202 ;  /* 0x000000cab4ca7221 */ /* 0x000fc40000010000 */
[----:B------:R2:W-:Y:S02]  /*11e50*/  STSM.16.M88.4 [R214], R156 ;  /* 0x0000009cd6007844 */ /* 0x0005e40000000200 */
[----:B------:R-:W-:Y:S01]  /*11e60*/  FADD.FTZ R202, R181, R202 ;  /* 0x000000cab5ca7221 */ /* 0x000fe20000010000 */
[----:B------:R-:W3:Y:S01]  /*11e70*/  MUFU.EX2 R205, R205 ;  /* 0x000000cd00cd7308 */ /* 0x000ee20000000800 */
[----:B0-----:R-:W-:Y:S02]  /*11e80*/  F2FP.F16.F32.PACK_AB R163, R175, R204 ;  /* 0x000000ccafa3723e */ /* 0x001fe400000000ff */
[----:B------:R-:W-:-:S03]  /*11e90*/  FADD.FTZ R202, R173, R202 ;  /* 0x000000caadca7221 */ /* 0x000fc60000010000 */
[----:B------:R2:W-:Y:S01]  /*11ea0*/  STSM.16.M88.4 [R216], R160 ;  /* 0x000000a0d8007844 */ /* 0x0005e20000000200 */
[----:B------:R-:W-:Y:S01]  /*11eb0*/  FADD.FTZ R202, R19, R202 ;  /* 0x000000ca13ca7221 */ /* 0x000fe20000010000 */
[----:B------:R-:W-:Y:S01]  /*11ec0*/  MUFU.EX2 R182, R182 ;  /* 0x000000b600b67308 */ /* 0x000fe20000000800 */
[----:B------:R-:W-:Y:S02]  /*11ed0*/  IMAD.MOV.U32 R19, RZ, RZ, R200 ;  /* 0x000000ffff137224 */ /* 0x000fe400078e00c8 */
[----:B------:R-:W-:-:S04]  /*11ee0*/  FADD.FTZ R202, R176, R202 ;  /* 0x000000cab0ca7221 */ /* 0x000fc80000010000 */
[----:B------:R-:W-:Y:S01]  /*11ef0*/  FADD.FTZ R202, R177, R202 ;  /* 0x000000cab1ca7221 */ /* 0x000fe20000010000 */
[----:B------:R-:W0:Y:S01]  /*11f00*/  MUFU.EX2 R183, R183 ;  /* 0x000000b700b77308 */ /* 0x000e220000000800 */
[----:B---3--:R-:W-:Y:S02]  /*11f10*/  F2FP.F16.F32.PACK_AB R165, R205, R178 ;  /* 0x000000b2cda5723e */ /* 0x008fe400000000ff */
[----:B------:R-:W-:-:S04]  /*11f20*/  FADD.FTZ R202, R171, R202 ;  /* 0x000000caabca7221 */ /* 0x000fc80000010000 */
[----:B------:R-:W-:-:S04]  /*11f30*/  FADD.FTZ R202, R204, R202 ;  /* 0x000000caccca7221 */ /* 0x000fc80000010000 */
[----:B------:R-:W-:-:S04]  /*11f40*/  FADD.FTZ R202, R175, R202 ;  /* 0x000000caafca7221 */ /* 0x000fc80000010000 */
[----:B------:R-:W-:Y:S01]  /*11f50*/  FADD.FTZ R202, R178, R202 ;  /* 0x000000cab2ca7221 */ /* 0x000fe20000010000 */
[----:B0-----:R-:W-:-:S03]  /*11f60*/  F2FP.F16.F32.PACK_AB R167, R183, R182 ;  /* 0x000000b6b7a7723e */ /* 0x001fc600000000ff */
[----:B------:R-:W-:Y:S02]  /*11f70*/  FADD.FTZ R202, R205, R202 ;  /* 0x000000cacdca7221 */ /* 0x000fe40000010000 */
[----:B------:R2:W-:Y:S01]  /*11f80*/  STSM.16.M88.4 [R215], R164 ;  /* 0x000000a4d7007844 */ /* 0x0005e20000000200 */
[----:B------:R-:W-:Y:S01]  /*11f90*/  WARPGROUP.ARRIVE ;  /* 0x00000000000079c5 */ /* 0x000fe20000000000 */
[----:B------:R-:W-:-:S05]  /*11fa0*/  FADD.FTZ R202, R182, R202 ;  /* 0x000000cab6ca7221 */ /* 0x000fca0000010000 */
[----:B------:R-:W-:Y:S01]  /*11fb0*/  HGMMA.64x256x16.F32 R24, R152, gdesc[UR4].tnspB, R24, gsb0 ;  /* 0x43e0000498187df0 */ /* 0x000fe20008000818 */
[----:B------:R-:W-:Y:S01]  /*11fc0*/  R2UR UR6, R8 ;  /* 0x00000000080672ca */ /* 0x000fe200000e0000 */
[C---:B------:R-:W-:Y:S01]  /*11fd0*/  VIADD R8, R168.reuse, 0x100 ;  /* 0x00000100a8087836 */ /* 0x040fe20000000000 */
[----:B------:R-:W-:Y:S01]  /*11fe0*/  R2UR UR7, R9 ;  /* 0x00000000090772ca */ /* 0x000fe200000e0000 */
[----:B------:R-:W-:Y:S02]  /*11ff0*/  IMAD.MOV.U32 R9, RZ, RZ, 0x40000040 ;  /* 0x40000040ff097424 */ /* 0x000fe400078e00ff */
[----:B------:R-:W-:Y:S01]  /*12000*/  VIADD R168, R168, 0x180 ;  /* 0x00000180a8a87836 */ /* 0x000fe20000000000 */
[----:B------:R-:W-:Y:S02]  /*12010*/  WARPGROUP.DEPBAR.LE gsb0, 0x0 ;  /* 0x00008000000079c5 */ /* 0x000fe40000010000 */
[----:B------:R-:W-:Y:S01]  /*12020*/  WARPGROUP.ARRIVE ;  /* 0x00000000000079c5 */ /* 0x000fe20000000000 */
[----:B-1----:R-:W-:-:S04]  /*12030*/  VIADD R152, R15, 0xffffffff ;  /* 0xffffffff0f987836 */ /* 0x002fc80000000000 */
[----:B------:R-:W-:-:S14]  /*12040*/  IMAD.MOV.U32 R15, RZ, RZ, R152 ;  /* 0x000000ffff0f7224 */ /* 0x000fdc00078e0098 */
[----:B------:R-:W-:Y:S01]  /*12050*/  HGMMA.64x256x16.F32 R24, R156, gdesc[UR4].tnspB, R24, gsb0 ;  /* 0x43e000049c187df0 */ /* 0x000fe20008000818 */
[----:B------:R-:W-:Y:S01]  /*12060*/  R2UR UR6, R8 ;  /* 0x00000000080672ca */ /* 0x000fe200000e0000 */
[----:B------:R-:W-:Y:S01]  /*12070*/  FADD.FTZ R8, R183, R202 ;  /* 0x000000cab7087221 */ /* 0x000fe20000010000 */
[----:B------:R-:W-:Y:S01]  /*12080*/  R2UR UR7, R9 ;  /* 0x00000000090772ca */ /* 0x000fe200000e0000 */
[----:B------:R-:W-:Y:S01]  /*12090*/  IMAD.MOV.U32 R9, RZ, RZ, R172 ;  /* 0x000000ffff097224 */ /* 0x000fe200078e00ac */
        /* <DEDUP_REMOVED lines=22> */
.L_x_3609:
[----:B------:R-:W-:Y:S02]  /*12200*/  IMAD.MOV.U32 R20, RZ, RZ, R170 ;  /* 0x000000ffff147224 */ /* 0x000fe400078e00aa */
[----:B------:R-:W-:Y:S02]  /*12210*/  IMAD.MOV.U32 R9, RZ, RZ, R172 ;  /* 0x000000ffff097224 */ /* 0x000fe400078e00ac */
[----:B------:R-:W-:Y:S02]  /*12220*/  IMAD.MOV.U32 R19, RZ, RZ, R200 ;  /* 0x000000ffff137224 */ /* 0x000fe400078e00c8 */
[----:B------:R-:W-:-:S07]  /*12230*/  IMAD.MOV.U32 R15, RZ, RZ, R152 ;  /* 0x000000ffff0f7224 */ /* 0x000fce00078e0098 */
.L_x_3608:
[----:B------:R-:W-:Y:S05]  /*12240*/  BSYNC B1 ;  /* 0x0000000000017941 */ /* 0x000fea0003800000 */
.L_x_3607:
[----:B------:R-:W0:Y:S01]  /*12250*/  LDC R152, c[0x0][0x448] ;  /* 0x00011200ff987b82 */ /* 0x000e220000000800 */
[----:B------:R-:W-:-:S07]  /*12260*/  VIADD R153, R195, 0x3f ;  /* 0x0000003fc3997836 */ /* 0x000fce0000000000 */
[----:B------:R-:W1:Y:S01]  /*12270*/  LDC R155, c[0x0][0xadc] ;  /* 0x0002b700ff9b7b82 */ /* 0x000e620000000800 */
[----:B0-----:R-:W-:Y:S02]  /*12280*/  ISETP.NE.AND P5, PT, R152, 0x1, PT ;  /* 0x000000019800780c */ /* 0x001fe40003fa5270 */
[----:B-1----:R-:W-:-:S11]  /*12290*/  ISETP.GE.AND P6, PT, R155, 0x1, PT ;  /* 0x000000019b00780c */ /* 0x002fd60003fc6270 */
[----:B------:R-:W0:Y:S08]  /*122a0*/  @P5 LDC R154, c[0x0][0x44c] ;  /* 0x00011300ff9a5b82 */ /* 0x000e300000000800 */
[----:B------:R-:W1:Y:S01]  /*122b0*/  @P5 LDC R152, c[0x0][0x450] ;  /* 0x00011400ff985b82 */ /* 0x000e620000000800 */
[----:B0-----:R-:W-:-:S05]  /*122c0*/  @P5 IMAD.HI.U32 R154, R153, R154, RZ ;  /* 0x0000009a999a5227 */ /* 0x001fca00078e00ff */
[----:B-1----:R-:W-:Y:S02]  /*122d0*/  @P5 SHF.R.U32.HI R153, RZ, R152, R154 ;  /* 0x00000098ff995219 */ /* 0x002fe4000001169a */
        /* <DEDUP_REMOVED lines=15> */
.L_x_3631:
[----:B------:R-:W-:-:S13]  /*123d0*/  ISETP.NE.AND P2, PT, R155, 0x1, PT ;  /* 0x000000019b00780c */ /* 0x000fda0003f45270 */
[----:B------:R-:W0:Y:S02]  /*123e0*/  @P2 LDC.64 R152, c[0x0][0xae0] ;  /* 0x0002b800ff982b82 */ /* 0x000e240000000a00 */
[----:B0-----:R-:W-:-:S05]  /*123f0*/  @P2 IMAD.HI.U32 R152, R154, R152, RZ ;  /* 0x000000989a982227 */ /* 0x001fca00078e00ff */
[----:B------:R-:W-:-:S07]  /*12400*/  @P2 SHF.R.U32.HI R154, RZ, R153, R152 ;  /* 0x00000099ff9a2219 */ /* 0x000fce0000011698 */
.L_x_3632:
[----:B------:R-:W-:Y:S05]  /*12410*/  BSYNC B0 ;  /* 0x0000000000007941 */ /* 0x000fea0003800000 */
.L_x_3630:
[----:B------:R-:W-:-:S05]  /*12420*/  IMAD R154, R154, R155, RZ ;  /* 0x0000009b9a9a7224 */ /* 0x000fca00078e02ff */
[----:B------:R-:W-:-:S07]  /*12430*/  VIMNMX R21, R21, R154, !PT ;  /* 0x0000009a15157248 */ /* 0x000fce0007fe0100 */
.L_x_3629:
        /* <DEDUP_REMOVED lines=11> */
[----:B------:R-:W-:-:S07]  /*124f0*/  IMAD.MOV.U32 R204, RZ, RZ, R19 ;  /* 0x000000ffffcc7224 */ /* 0x000fce00078e0013 */
.L_x_3645:
[----:B------:R-:W-:Y:S02]  /*12500*/  IMAD.MOV.U32 R9, RZ, RZ, R15 ;  /* 0x000000ffff097224 */ /* 0x000fe400078e000f */
[----:B------:R-:W-:-:S03]  /*12510*/  VIADD R15, R15, 0xffffffff ;  /* 0xffffffff0f0f7836 */ /* 0x000fc60000000000 */
[----:B------:R-:W-:Y:S01]  /*12520*/  ISETP.GT.AND P2, PT, R9, R205, PT ;  /* 0x000000cd0900720c */ /* 0x000fe20003f44270 */
[----:B------:R-:W-:-:S05]  /*12530*/  VIADD R9, R204, 0x1 ;  /* 0x00000001cc097836 */ /* 0x000fca0000000000 */
[----:B------:R-:W-:-:S04]  /*12540*/  ISETP.NE.AND P3, PT, R9, 0x2, PT ;  /* 0x000000020900780c */ /* 0x000fc80003f65270 */
[----:B------:R-:W-:Y:S02]  /*12550*/  SEL R9, R9, RZ, P3 ;  /* 0x000000ff09097207 */ /* 0x000fe40001800000 */
[----:B------:R-:W-:-:S03]  /*12560*/  SEL R14, RZ, 0x1, P3 ;  /* 0x00000001ff0e7807 */ /* 0x000fc60001800000 */
[----:B------:R-:W-:Y:S01]  /*12570*/  IMAD.MOV.U32 R19, RZ, RZ, R9 ;  /* 0x000000ffff137224 */ /* 0x000fe200078e0009 */
[----:B------:R-:W-:Y:S01]  /*12580*/  LOP3.LUT R22, R22, R14, RZ, 0x3c, !PT ;  /* 0x0000000e16167212 */ /* 0x000fe200078e3cff */
[----:B-1----:R-:W-:Y:S06]  /*12590*/  @!P0 BRA `(.L_x_3635) ;  /* 0x0000000000048947 */ /* 0x002fec0003800000 */
[----:B------:R-:W-:Y:S01]  /*125a0*/  BPT.TRAP 0x1 ;  /* 0x000000040000795c */ /* 0x000fe20000300000 */
.L_x_3635:
[----:B------:R-:W-:Y:S01]  /*125b0*/  IMAD R21, R19, 0x8, R18 ;  /* 0x0000000813157824 */ /* 0x000fe200078e0212 */
[----:B------:R-:W-:-:S04]  /*125c0*/  SHF.L.U32 R14, R22, 0x1f, RZ ;  /* 0x0000001f160e7819 */ /* 0x000fc800000006ff */
[----:B------:R0:W1:Y:S01]  /*125d0*/  SYNCS.PHASECHK.TRANS64.TRYWAIT P3, [R21+URZ+0x38830], R14 ;  /* 0x0388300e150075a7 */ /* 0x000062000806017f */
[----:B------:R-:W-:Y:S05]  /*125e0*/  @!P0 BRA `(.L_x_3636) ;  /* 0x0000000000048947 */ /* 0x000fea0003800000 */
[----:B------:R-:W-:Y:S01]  /*125f0*/  BPT.TRAP 0x1 ;  /* 0x000000040000795c */ /* 0x000fe20000300000 */
.L_x_3636:
[----:B------:R-:W-:Y:S01]  /*12600*/  BSSY B2, `(.L_x_3637) ;  /* 0x0000006000027945 */ /* 0x000fe20003800000 */
[----:B--2---:R-:W-:Y:S02]  /*12610*/  IMAD R156, R19, 0x200, R191 ;  /* 0x00000200139c7824 */ /* 0x004fe400078e02bf */
[----:B------:R-:W-:Y:S01]  /*12620*/  IMAD.MOV.U32 R157, RZ, RZ, 0x40000040 ;  /* 0x40000040ff9d7424 */ /* 0x000fe200078e00ff */
[----:B-1----:R-:W-:Y:S06]  /*12630*/  @P3 BRA `(.L_x_3638) ;  /* 0x0000000000083947 */ /* 0x002fec0003800000 */
[----:B------:R-:W1:Y:S02]  /*12640*/  SYNCS.PHASECHK.TRANS64.TRYWAIT P3, [R21+URZ+0x38830], R14 ;  /* 0x0388300e150075a7 */ /* 0x000e64000806017f */
[----:B-1----:R-:W-:Y:S05]  /*12650*/  @!P3 BRA `(.L_x_3639) ;  /* 0x000001800028b947 */ /* 0x002fea0003800000 */
.L_x_3638:
[----:B------:R-:W-:Y:S05]  /*12660*/  BSYNC B2 ;  /* 0x0000000000027941 */ /* 0x000fea0003800000 */
.L_x_3637:
        /* <DEDUP_REMOVED lines=36> */
.L_x_3640:
[----:B------:R2:W3:Y:S01]  /*128b0*/  SYNCS.PHASECHK.TRANS64.TRYWAIT P3, [R21+URZ+0x38850], R14 ;  /* 0x0388500e150075a7 */ /* 0x0004e2000806017f */
[----:B------:R-:W-:Y:S05]  /*128c0*/  @!P0 BRA `(.L_x_3641) ;  /* 0x0000000000048947 */ /* 0x000fea0003800000 */
[----:B------:R-:W-:Y:S01]  /*128d0*/  BPT.TRAP 0x1 ;  /* 0x000000040000795c */ /* 0x000fe20000300000 */
.L_x_3641:
[----:B------:R-:W-:Y:S04]  /*128e0*/  BSSY B2, `(.L_x_3642) ;  /* 0x0000004000027945 */ /* 0x000fe80003800000 */
[----:B---3--:R-:W-:Y:S05]  /*128f0*/  @P3 BRA `(.L_x_3643) ;  /* 0x0000000000083947 */ /* 0x008fea0003800000 */
[----:B------:R-:W3:Y:S02]  /*12900*/  SYNCS.PHASECHK.TRANS64.TRYWAIT P3, [R21+URZ+0x38850], R14 ;  /* 0x0388500e150075a7 */ /* 0x000ee4000806017f */
[----:B---3--:R-:W-:Y:S05]  /*12910*/  @!P3 BRA `(.L_x_3644) ;  /* 0x0000017c008cb947 */ /* 0x008fea0003800000 */
.L_x_3643:
[----:B------:R-:W-:Y:S05]  /*12920*/  BSYNC B2 ;  /* 0x0000000000027941 */ /* 0x000fea0003800000 */
.L_x_3642:
        /* <DEDUP_REMOVED lines=10> */
[----:B------:R-:W-:-:S02]  /*129d0*/  VIADD R201, R200, 0x800 ;  /* 0x00000800c8c97836 */ /* 0x000fc40000000000 */
[----:B------:R-:W-:Y:S02]  /*129e0*/  VIADD R208, R2, 0x800 ;  /* 0x0000080002d07836 */ /* 0x000fe40000000000 */
[----:B------:R-:W-:Y:S02]  /*129f0*/  IMAD.MOV.U32 R212, RZ, RZ, 0x4 ;  /* 0x00000004ffd47424 */ /* 0x000fe400078e00ff */
[----:B------:R-:W-:Y:S02]  /*12a00*/  IMAD.MOV.U32 R209, RZ, RZ, 0xa00 ;  /* 0x00000a00ffd17424 */ /* 0x000fe400078e00ff */
[----:B------:R-:W-:Y:S01]  /*12a10*/  VIADD R213, R200, 0xe00 ;  /* 0x00000e00c8d57836 */ /* 0x000fe20000000000 */
[----:B------:R-:W-:Y:S01]  /*12a20*/  HGMMA.64x64x16.F32 R152, gdesc[UR4], R152, gsb0 ;  /* 0x00e00000049879f0 */ /* 0x000fe20008000898 */
[----:B------:R-:W-:Y:S01]  /*12a30*/  R2UR UR4, R206 ;  /* 0x00000000ce0472ca */ /* 0x000fe200000e0000 */
[----:B------:R-:W-:Y:S01]  /*12a40*/  VIADD R206, R200, 0x2 ;  /* 0x00000002c8ce7836 */ /* 0x000fe20000000000 */
[----:B------:R-:W-:Y:S01]  /*12a50*/  R2UR UR5, R207 ;  /* 0x00000000cf0572ca */ /* 0x000fe200000e0000 */
[----:B------:R-:W-:-:S02]  /*12a60*/  IMAD.MOV.U32 R207, RZ, RZ, 0x40000040 ;  /* 0x40000040ffcf7424 */ /* 0x000fc400078e00ff */
[----:B------:R-:W-:Y:S01]  /*12a70*/  VIADD R210, R2, 0xe00 ;  /* 0x00000e0002d27836 */ /* 0x000fe20000000000 */
[----:B------:R-:W-:Y:S01]  /*12a80*/  R2UR UR6, R206 ;  /* 0x00000000ce0672ca */ /* 0x000fe200000e0000 */
[----:B------:R-:W-:Y:S01]  /*12a90*/  VIADD R206, R2, 0x4 ;  /* 0x0000000402ce7836 */ /* 0x000fe20000000000 */
[----:B------:R-:W-:Y:S01]  /*12aa0*/  R2UR UR7, R207 ;  /* 0x00000000cf0772ca */ /* 0x000fe200000e0000 */
[----:B------:R-:W-:Y:S02]  /*12ab0*/  IMAD.MOV.U32 R207, RZ, RZ, 0x40000040 ;  /* 0x40000040ffcf7424 */ /* 0x000fe400078e00ff */
[----:B------:R-:W-:Y:S01]  /*12ac0*/  IMAD.MOV.U32 R211, RZ, RZ, 0x40000040 ;  /* 0x40000040ffd37424 */ /* 0x000fe200078e00ff */
[----:B----4-:R-:W-:-:S05]  /*12ad0*/  SHF.R.U32.HI R20, RZ, 0x7, R20 ;  /* 0x00000007ff147819 */ /* 0x010fca0000011614 */
[----:B0123--:R-:W0:Y:S02]  /*12ae0*/  SHFL.IDX PT, R14, R20, RZ, 0x1f ;  /* 0x00001fff140e7589 */ /* 0x00fe2400000e0000 */
[----:B0-----:R-:W-:-:S04]  /*12af0*/  ISETP.GT.AND P3, PT, R14, 0x7f, PT ;  /* 0x0000007f0e00780c */ /* 0x001fc80003f64270 */
[----:B------:R-:W-:Y:S02]  /*12b00*/  SEL R20, RZ, 0x2, !P3 ;  /* 0x00000002ff147807 */ /* 0x000fe40005800000 */
[C---:B------:R-:W-:Y:S02]  /*12b10*/  SEL R14, R212.reuse, 0x2, P3 ;  /* 0x00000002d40e7807 */ /* 0x040fe40001800000 */
[----:B------:R-:W-:Y:S02]  /*12b20*/  SEL R212, R212, 0x6, !P3 ;  /* 0x00000006d4d47807 */ /* 0x000fe40005800000 */
[----:B------:R-:W-:-:S04]  /*12b30*/  SEL R209, R209, 0x980, P3 ;  /* 0x00000980d1d17807 */ /* 0x000fc80001800000 */
        /* <DEDUP_REMOVED lines=202> */
[----:B------:R-:W-:Y:S01]  /*137e0*/  VIADD R208, R200, 0xa00 ;  /* 0x00000a00c8d07836 */ /* 0x000fe20000000000 */
[----:B------:R-:W-:Y:S01]  /*137f0*/  R2UR UR7, R209 ;  /* 0x00000000d10772ca */ /* 0x000fe200000e0000 */
        /* <DEDUP_REMOVED lines=115> */
[C---:B------:R-:W-:Y:S01]  /*13f30*/  IMAD.IADD R206, R210.reuse, 0x1, R14 ;  /* 0x00000001d2ce7824 */ /* 0x040fe200078e020e */
[----:B------:R-:W-:Y:S01]  /*13f40*/  R2UR UR5, R207 ;  /* 0x00000000cf0572ca */ /* 0x000fe200000e0000 */
[----:B------:R-:W-:Y:S02]  /*13f50*/  IMAD.MOV.U32 R207, RZ, RZ, 0x40000040 ;  /* 0x40000040ffcf7424 */ /* 0x000fe400078e00ff */
[--C-:B------:R-:W-:Y:S02]  /*13f60*/  IMAD.IADD R210, R210, 0x1, R212.reuse ;  /* 0x00000001d2d27824 */ /* 0x100fe400078e02d4 */
[----:B------:R-:W-:Y:S02]  /*13f70*/  IMAD.IADD R212, R213, 0x1, R212 ;  /* 0x00000001d5d47824 */ /* 0x000fe400078e02d4 */
[----:B------:R-:W-:Y:S02]  /*13f80*/  IMAD.MOV.U32 R213, RZ, RZ, 0x40000040 ;  /* 0x40000040ffd57424 */ /* 0x000fe400078e00ff */
        /* <DEDUP_REMOVED lines=12> */
[----:B------:R-:W-:Y:S02]  /*14050*/  R2UR UR7, R209 ;  /* 0x00000000d10772ca */ /* 0x000fe400000e0000 */
[----:B------:R-:W-:Y:S01]  /*14060*/  IADD3 R206, R201, R14, R2 ;  /* 0x0000000ec9ce7210 */ /* 0x000fe20007ffe002 */
[----:B------:R-:W-:Y:S01]  /*14070*/  IMAD.MOV.U32 R201, RZ, RZ, 0x40000040 ;  /* 0x40000040ffc97424 */ /* 0x000fe200078e00ff */
[----:B------:R-:W-:-:S02]  /*14080*/  WARPGROUP.DEPBAR.LE gsb0, 0x0 ;  /* 0x00008000000079c5 */ /* 0x000fc40000010000 */
        /* <DEDUP_REMOVED lines=11> */
[----:B------:R-:W-:Y:S01]  /*14140*/  R2UR UR6, R200 ;  /* 0x00000000c80672ca */ /* 0x000fe200000e0000 */
[----:B------:R-:W-:Y:S01]  /*14150*/  IMAD R200, R9, 0x1000, R194 ;  /* 0x0000100009c87824 */ /* 0x000fe200078e02c2 */
[----:B------:R-:W-:Y:S01]  /*14160*/  R2UR UR7, R201 ;  /* 0x00000000c90772ca */ /* 0x000fe200000e0000 */
[----:B------:R-:W-:Y:S01]  /*14170*/  IMAD.MOV.U32 R201, RZ, RZ, 0x40000040 ;  /* 0x40000040ffc97424 */ /* 0x000fe200078e00ff */
[----:B------:R-:W-:Y:S02]  /*14180*/  WARPGROUP.DEPBAR.LE gsb0, 0x0 ;  /* 0x00008000000079c5 */ /* 0x000fe40000010000 */
[----:B------:R-:W-:-:S09]  /*14190*/  WARPGROUP.ARRIVE ;  /* 0x00000000000079c5 */ /* 0x000fd20000000000 */
[----:B------:R-:W-:Y:S01]  /*141a0*/  HGMMA.64x64x16.F32 R152, gdesc[UR4], R152, gsb0 ;  /* 0x00e00000049879f0 */ /* 0x000fe20008000898 */
[----:B------:R-:W-:Y:S02]  /*141b0*/  R2UR UR7, R201 ;  /* 0x00000000c90772ca */ /* 0x000fe400000e0000 */
        /* <DEDUP_REMOVED lines=26> */
[----:B------:R-:W-:Y:S01]  /*14360*/  IMAD.U32 R14, RZ, RZ, UR40 ;  /* 0x00000028ff0e7e24 */ /* 0x000fe2000f8e00ff */
[----:B------:R-:W-:-:S03]  /*14370*/  FMNMX.FTZ R20, R162, R201, !PT ;  /* 0x000000c9a2147209 */ /* 0x000fc60007810000 */
[----:B------:R-:W-:Y:S01]  /*14380*/  FMUL.FTZ R206, R9, R14 ;  /* 0x0000000e09ce7220 */ /* 0x000fe20000410000 */
[----:B------:R-:W-:Y:S01]  /*14390*/  FMNMX.FTZ R20, R163, R20, !PT ;  /* 0x00000014a3147209 */ /* 0x000fe20007810000 */
[----:B------:R-:W-:Y:S02]  /*143a0*/  FADD.FTZ R201, -R9, R202 ;  /* 0x000000ca09c97221 */ /* 0x000fe40000010100 */
[--C-:B------:R-:W-:Y:S01]  /*143b0*/  FFMA.FTZ R207, R160, R14, -R206.reuse ;  /* 0x0000000ea0cf7223 */ /* 0x100fe200000108ce */
[----:B------:R-:W-:Y:S01]  /*143c0*/  FMNMX.FTZ R20, R166, R20, !PT ;  /* 0x00000014a6147209 */ /* 0x000fe20007810000 */
[-CC-:B------:R-:W-:Y:S01]  /*143d0*/  FFMA.FTZ R160, R164, R14.reuse, -R206.reuse ;  /* 0x0000000ea4a07223 */ /* 0x180fe200000108ce */
[-C--:B------:R-:W-:Y:S01]  /*143e0*/  FMUL.FTZ R201, R201, R14.reuse ;  /* 0x0000000ec9c97220 */ /* 0x080fe20000410000 */
[--C-:B------:R-:W-:Y:S01]  /*143f0*/  FFMA.FTZ R152, R152, R14, -R206.reuse ;  /* 0x0000000e98987223 */ /* 0x100fe200000108ce */
[----:B------:R-:W-:Y:S01]  /*14400*/  FMNMX.FTZ R20, R167, R20, !PT ;  /* 0x00000014a7147209 */ /* 0x000fe20007810000 */
[-CC-:B------:R-:W-:Y:S01]  /*14410*/  FFMA.FTZ R153, R153, R14.reuse, -R206.reuse ;  /* 0x0000000e99997223 */ /* 0x180fe200000108ce */
[----:B------:R0:W1:Y:S01]  /*14420*/  MUFU.EX2 R202, R201 ;  /* 0x000000c900ca7308 */ /* 0x0000620000000800 */
[--C-:B------:R-:W-:Y:S01]  /*14430*/  FFMA.FTZ R156, R156, R14, -R206.reuse ;  /* 0x0000000e9c9c7223 */ /* 0x100fe200000108ce */
[----:B------:R-:W-:Y:S01]  /*14440*/  FMNMX.FTZ R20, R170, R20, !PT ;  /* 0x00000014aa147209 */ /* 0x000fe20007810000 */
[-CC-:B------:R-:W-:Y:S01]  /*14450*/  FFMA.FTZ R157, R157, R14.reuse, -R206.reuse ;  /* 0x0000000e9d9d7223 */ /* 0x180fe200000108ce */
[-CC-:B------:R-:W-:Y:S01]  /*14460*/  FFMA.FTZ R161, R161, R14.reuse, -R206.reuse ;  /* 0x0000000ea1a17223 */ /* 0x180fe200000108ce */
[--C-:B------:R-:W-:Y:S01]  /*14470*/  FFMA.FTZ R168, R168, R14, -R206.reuse ;  /* 0x0000000ea8a87223 */ /* 0x100fe200000108ce */
[----:B------:R-:W-:Y:S01]  /*14480*/  FMNMX.FTZ R20, R171, R20, !PT ;  /* 0x00000014ab147209 */ /* 0x000fe20007810000 */
[-CC-:B------:R-:W-:Y:S01]  /*14490*/  FFMA.FTZ R169, R169, R14.reuse, -R206.reuse ;  /* 0x0000000ea9a97223 */ /* 0x180fe200000108ce */
[-CC-:B------:R-:W-:Y:S01]  /*144a0*/  FFMA.FTZ R172, R172, R14.reuse, -R206.reuse ;  /* 0x0000000eacac7223 */ /* 0x180fe200000108ce */
[--C-:B0-----:R-:W-:Y:S01]  /*144b0*/  FFMA.FTZ R201, R165, R14, -R206.reuse ;  /* 0x0000000ea5c97223 */ /* 0x101fe200000108ce */
[----:B------:R-:W-:Y:S01]  /*144c0*/  FMNMX.FTZ R20, R174, R20, !PT ;  /* 0x00000014ae147209 */ /* 0x000fe20007810000 */
[-CC-:B------:R-:W-:Y:S01]  /*144d0*/  FFMA.FTZ R173, R173, R14.reuse, -R206.reuse ;  /* 0x0000000eadad7223 */ /* 0x180fe200000108ce */
[-CC-:B------:R-:W-:Y:S01]  /*144e0*/  FFMA.FTZ R176, R176, R14.reuse, -R206.reuse ;  /* 0x0000000eb0b07223 */ /* 0x180fe200000108ce */
[--C-:B------:R-:W-:Y:S01]  /*144f0*/  FFMA.FTZ R177, R177, R14, -R206.reuse ;  /* 0x0000000eb1b17223 */ /* 0x100fe200000108ce */
[----:B------:R-:W-:Y:S01]  /*14500*/  FMNMX.FTZ R20, R175, R20, !PT ;  /* 0x00000014af147209 */ /* 0x000fe20007810000 */
[-CC-:B------:R-:W-:Y:S01]  /*14510*/  FFMA.FTZ R180, R180, R14.reuse, -R206.reuse ;  /* 0x0000000eb4b47223 */ /* 0x180fe200000108ce */
[----:B------:R-:W-:Y:S01]  /*14520*/  FFMA.FTZ R181, R181, R14, -R206 ;  /* 0x0000000eb5b57223 */ /* 0x000fe200000108ce */
[----:B------:R-:W-:Y:S01]  /*14530*/  MUFU.EX2 R152, R152 ;  /* 0x0000009800987308 */ /* 0x000fe20000000800 */
[----:B------:R-:W-:Y:S01]  /*14540*/  FMNMX.FTZ R20, R178, R20, !PT ;  /* 0x00000014b2147209 */ /* 0x000fe20007810000 */
[-C--:B-1----:R-:W-:Y:S01]  /*14550*/  FMUL.FTZ R24, R24, R202.reuse ;  /* 0x000000ca18187220 */ /* 0x082fe20000410000 */
[-C--:B------:R-:W-:Y:S01]  /*14560*/  FMUL.FTZ R25, R25, R202.reuse ;  /* 0x000000ca19197220 */ /* 0x080fe20000410000 */
[----:B------:R-:W-:Y:S01]  /*14570*/  FMUL.FTZ R28, R28, R202 ;  /* 0x000000ca1c1c7220 */ /* 0x000fe20000410000 */
[----:B------:R-:W-:Y:S01]  /*14580*/  FMNMX.FTZ R20, R179, R20, !PT ;  /* 0x00000014b3147209 */ /* 0x000fe20007810000 */
[-C--:B------:R-:W-:Y:S01]  /*14590*/  FMUL.FTZ R29, R29, R202.reuse ;  /* 0x000000ca1d1d7220 */ /* 0x080fe20000410000 */
[----:B------:R-:W-:Y:S01]  /*145a0*/  FMUL.FTZ R32, R32, R202 ;  /* 0x000000ca20207220 */ /* 0x000fe20000410000 */
[----:B------:R-:W-:Y:S01]  /*145b0*/  MUFU.EX2 R153, R153 ;  /* 0x0000009900997308 */ /* 0x000fe20000000800 */
[----:B------:R-:W-:Y:S01]  /*145c0*/  FMNMX.FTZ R20, R182, R20, !PT ;  /* 0x00000014b6147209 */ /* 0x000fe20007810000 */
[-C--:B------:R-:W-:Y:S01]  /*145d0*/  FMUL.FTZ R33, R33, R202.reuse ;  /* 0x000000ca21217220 */ /* 0x080fe20000410000 */
[-C--:B------:R-:W-:Y:S01]  /*145e0*/  FMUL.FTZ R36, R36, R202.reuse ;  /* 0x000000ca24247220 */ /* 0x080fe20000410000 */
[----:B------:R-:W-:Y:S01]  /*145f0*/  FMUL.FTZ R37, R37, R202 ;  /* 0x000000ca25257220 */ /* 0x000fe20000410000 */
[----:B------:R-:W-:Y:S01]  /*14600*/  FMNMX.FTZ R20, R183, R20, !PT ;  /* 0x00000014b7147209 */ /* 0x000fe20007810000 */
[-C--:B------:R-:W-:Y:S01]  /*14610*/  FMUL.FTZ R40, R40, R202.reuse ;  /* 0x000000ca28287220 */ /* 0x080fe20000410000 */
[-C--:B------:R-:W-:Y:S01]  /*14620*/  FMUL.FTZ R41, R41, R202.reuse ;  /* 0x000000ca29297220 */ /* 0x080fe20000410000 */
[----:B------:R-:W-:Y:S01]  /*14630*/  MUFU.EX2 R156, R156 ;  /* 0x0000009c009c7308 */ /* 0x000fe20000000800 */
[-C--:B------:R-:W-:Y:S01]  /*14640*/  FMUL.FTZ R44, R44, R202.reuse ;  /* 0x000000ca2c2c7220 */ /* 0x080fe20000410000 */
[----:B------:R-:W0:Y:S01]  /*14650*/  SHFL.BFLY PT, R208, R20, 0x2, 0x1f ;  /* 0x0c401f0014d07f89 */ /* 0x000e2200000e0000 */
        /* <DEDUP_REMOVED lines=23> */
[----:B0-----:R-:W-:Y:S01]  /*147d0*/  FMNMX.FTZ R20, R20, R208, !PT ;  /* 0x000000d014147209 */ /* 0x001fe20007810000 */
        /* <DEDUP_REMOVED lines=27> */
[----:B------:R-:W-:Y:S01]  /*14990*/  FMUL.FTZ R132, R132, R202 ;  /* 0x000000ca84847220 */ /* 0x000fe20000410000 */
[----:B0-----:R-:W-:Y:S01]  /*149a0*/  FMNMX.FTZ R20, R20, R164, !PT ;  /* 0x000000a414147209 */ /* 0x001fe20007810000 */
        /* <DEDUP_REMOVED lines=9> */
[----:B------:R-:W-:Y:S01]  /*14a40*/  FFMA.FTZ R165, R154, R14, -R206 ;  /* 0x0000000e9aa57223 */ /* 0x000fe200000108ce */
[----:B------:R-:W-:-:S02]  /*14a50*/  @!P1 VIADD R154, R21, 0x38840 ;  /* 0x00038840159a9836 */ /* 0x000fc40000000000 */
[-CC-:B------:R-:W-:Y:S01]  /*14a60*/  FFMA.FTZ R155, R155, R14.reuse, -R206.reuse ;  /* 0x0000000e9b9b7223 */ /* 0x180fe200000108ce */
[-CC-:B------:R-:W-:Y:S01]  /*14a70*/  FFMA.FTZ R158, R158, R14.reuse, -R206.reuse ;  /* 0x0000000e9e9e7223 */ /* 0x180fe200000108ce */
[-C--:B------:R-:W-:Y:S01]  /*14a80*/  FFMA.FTZ R159, R159, R14.reuse, -R206 ;  /* 0x0000000e9f9f7223 */ /* 0x080fe200000108ce */
[----:B------:R-:W0:Y:S01]  /*14a90*/  MUFU.EX2 R164, R164 ;  /* 0x000000a400a47308 */ /* 0x000e220000000800 */
[----:B------:R-:W-:Y:S01]  /*14aa0*/  @!P1 PRMT R154, RZ, 0x654, R154 ;  /* 0x00000654ff9a9816 */ /* 0x000fe2000000009a */
[-CC-:B------:R-:W-:Y:S01]  /*14ab0*/  FFMA.FTZ R162, R162, R14.reuse, -R206.reuse ;  /* 0x0000000ea2a27223 */ /* 0x180fe200000108ce */
[-CC-:B------:R-:W-:Y:S01]  /*14ac0*/  FFMA.FTZ R203, R166, R14.reuse, -R206.reuse ;  /* 0x0000000ea6cb7223 */ /* 0x180fe200000108ce */
[-CC-:B------:R-:W-:Y:S01]  /*14ad0*/  FFMA.FTZ R166, R167, R14.reuse, -R206.reuse ;  /* 0x0000000ea7a67223 */ /* 0x180fe200000108ce */
[----:B------:R1:W-:Y:S01]  /*14ae0*/  @!P1 SYNCS.ARRIVE.TRANS64.RED.A1T0 RZ, [R154+URZ], RZ ;  /* 0x000000ff9aff99a7 */ /* 0x0003e2000810043f */
[-CC-:B------:R-:W-:Y:S01]  /*14af0*/  FFMA.FTZ R163, R163, R14.reuse, -R206.reuse ;  /* 0x0000000ea3a37223 */ /* 0x180fe200000108ce */
[-CC-:B------:R-:W-:Y:S01]  /*14b00*/  FFMA.FTZ R167, R170, R14.reuse, -R206.reuse ;  /* 0x0000000eaaa77223 */ /* 0x180fe200000108ce */
[----:B------:R-:W2:Y:S01]  /*14b10*/  MUFU.EX2 R165, R165 ;  /* 0x000000a500a57308 */ /* 0x000ea20000000800 */
[-CC-:B------:R-:W-:Y:S01]  /*14b20*/  FFMA.FTZ R174, R174, R14.reuse, -R206.reuse ;  /* 0x0000000eaeae7223 */ /* 0x180fe200000108ce */
[-CC-:B------:R-:W-:Y:S01]  /*14b30*/  FFMA.FTZ R175, R175, R14.reuse, -R206.reuse ;  /* 0x0000000eafaf7223 */ /* 0x180fe200000108ce */
[-CC-:B------:R-:W-:Y:S01]  /*14b40*/  FFMA.FTZ R182, R182, R14.reuse, -R206.reuse ;  /* 0x0000000eb6b67223 */ /* 0x180fe200000108ce */
[----:B------:R-:W-:Y:S01]  /*14b50*/  FFMA.FTZ R183, R183, R14, -R206 ;  /* 0x0000000eb7b77223 */ /* 0x000fe200000108ce */
[----:B-1----:R-:W-:-:S02]  /*14b60*/  @!P3 IMAD R154, R204, 0x40, R193 ;  /* 0x00000040cc9ab824 */ /* 0x002fc400078e02c1 */
[----:B------:R-:W-:Y:S01]  /*14b70*/  FFMA.FTZ R204, R171, R14, -R206 ;  /* 0x0000000eabcc7223 */ /* 0x000fe200000108ce */
[-C--:B------:R-:W-:Y:S01]  /*14b80*/  FMUL.FTZ R144, R144, R202.reuse ;  /* 0x000000ca90907220 */ /* 0x080fe20000410000 */
[----:B------:R-:W1:Y:S01]  /*14b90*/  MUFU.EX2 R155, R155 ;  /* 0x0000009b009b7308 */ /* 0x000e620000000800 */
[----:B------:R-:W-:Y:S02]  /*14ba0*/  @!P3 IMAD R154, R154, 0x4, R18 ;  /* 0x000000049a9ab824 */ /* 0x000fe400078e0212 */
[-C--:B------:R-:W-:Y:S01]  /*14bb0*/  FMUL.FTZ R145, R145, R202.reuse ;  /* 0x000000ca91917220 */ /* 0x080fe20000410000 */
[-C--:B------:R-:W-:Y:S01]  /*14bc0*/  FMUL.FTZ R148, R148, R202.reuse ;  /* 0x000000ca94947220 */ /* 0x080fe20000410000 */
[----:B------:R-:W-:Y:S01]  /*14bd0*/  FMUL.FTZ R149, R149, R202 ;  /* 0x000000ca95957220 */ /* 0x000fe20000410000 */
[-C--:B0-----:R-:W-:Y:S01]  /*14be0*/  FMUL.FTZ R26, R26, R164.reuse ;  /* 0x000000a41a1a7220 */ /* 0x081fe20000410000 */
[----:B------:R-:W-:Y:S01]  /*14bf0*/  @!P3 STS [R154+0x38400], R202 ;  /* 0x038400ca9a00b388 */ /* 0x000fe20000000800 */
[----:B------:R-:W-:Y:S01]  /*14c00*/  FMUL.FTZ R27, R27, R164 ;  /* 0x000000a41b1b7220 */ /* 0x000fe20000410000 */
[----:B------:R-:W0:Y:S01]  /*14c10*/  MUFU.EX2 R158, R158 ;  /* 0x0000009e009e7308 */ /* 0x000e220000000800 */
[----:B--2---:R-:W-:Y:S01]  /*14c20*/  FFMA.FTZ R8, R164, R8, R165 ;  /* 0x00000008a4087223 */ /* 0x004fe200000100a5 */
[----:B------:R2:W-:Y:S01]  /*14c30*/  @!P3 STS [R154+0x38420], R164 ;  /* 0x038420a49a00b388 */ /* 0x0005e20000000800 */
        /* <DEDUP_REMOVED lines=8> */
[----:B------:R-:W-:Y:S01]  /*14cc0*/  FMUL.FTZ R43, R43, R164 ;  /* 0x000000a42b2b7220 */ /* 0x000fe20000410000 */
[----:B--2---:R-:W-:Y:S01]  /*14cd0*/  FFMA.FTZ R154, R202, R0, R152 ;  /* 0x00000000ca9a7223 */ /* 0x004fe20000010098 */
[----:B------:R-:W-:Y:S01]  /*14ce0*/  F2FP.F16.F32.PACK_AB R152, R153, R152 ;  /* 0x000000989998723e */ /* 0x000fe200000000ff */
[-C--:B------:R-:W-:Y:S01]  /*14cf0*/  FMUL.FTZ R46, R46, R164.reuse ;  /* 0x000000a42e2e7220 */ /* 0x080fe20000410000 */
[-C--:B------:R-:W-:Y:S01]  /*14d00*/  FMUL.FTZ R47, R47, R164.reuse ;  /* 0x000000a42f2f7220 */ /* 0x080fe20000410000 */
[----:B------:R-:W-:Y:S01]  /*14d10*/  FADD.FTZ R154, R153, R154 ;  /* 0x0000009a999a7221 */ /* 0x000fe20000010000 */
[----:B------:R2:W-:Y:S01]  /*14d20*/  MUFU.EX2 R170, R166 ;  /* 0x000000a600aa7308 */ /* 0x0005e20000000800 */
[-C--:B------:R-:W-:Y:S01]  /*14d30*/  FMUL.FTZ R50, R50, R164.reuse ;  /* 0x000000a432327220 */ /* 0x080fe20000410000 */
[-C--:B------:R-:W-:Y:S01]  /*14d40*/  FMUL.FTZ R51, R51, R164.reuse ;  /* 0x000000a433337220 */ /* 0x080fe20000410000 */
[----:B------:R-:W-:Y:S01]  /*14d50*/  FADD.FTZ R154, R156, R154 ;  /* 0x0000009a9c9a7221 */ /* 0x000fe20000010000 */
[-C--:B------:R-:W-:Y:S01]  /*14d60*/  FMUL.FTZ R54, R54, R164.reuse ;  /* 0x000000a436367220 */ /* 0x080fe20000410000 */
[-C--:B------:R-:W-:Y:S01]  /*14d70*/  FMUL.FTZ R55, R55, R164.reuse ;  /* 0x000000a437377220 */ /* 0x080fe20000410000 */
[----:B------:R-:W-:Y:S01]  /*14d80*/  FMUL.FTZ R58, R58, R164 ;  /* 0x000000a43a3a7220 */ /* 0x000fe20000410000 */
[----:B------:R-:W-:Y:S01]  /*14d90*/  FADD.FTZ R153, R157, R154 ;  /* 0x0000009a9d997221 */ /* 0x000fe20000010000 */
[----:B------:R-:W4:Y:S01]  /*14da0*/  MUFU.EX2 R162, R162 ;  /* 0x000000a200a27308 */ /* 0x000f220000000800 */
[-CC-:B--2---:R-:W-:Y:S01]  /*14db0*/  FFMA.FTZ R166, R178, R14.reuse, -R206.reuse ;  /* 0x0000000eb2a67223 */ /* 0x184fe200000108ce */
[----:B------:R-:W-:Y:S01]  /*14dc0*/  FFMA.FTZ R178, R179, R14, -R206 ;  /* 0x0000000eb3b27223 */ /* 0x000fe200000108ce */
[----:B------:R-:W-:Y:S01]  /*14dd0*/  FADD.FTZ R153, R207, R153 ;  /* 0x00000099cf997221 */ /* 0x000fe20000010000 */
[----:B------:R-:W-:Y:S01]  /*14de0*/  F2FP.F16.F32.PACK_AB R154, R157, R156 ;  /* 0x0000009c9d9a723e */ /* 0x000fe200000000ff */
        /* <DEDUP_REMOVED lines=12> */
[----:B--2---:R-:W-:Y:S01]  /*14eb0*/  FADD.FTZ R167, R161, R153 ;  /* 0x00000099a1a77221 */ /* 0x004fe20000010000 */
[----:B-1----:R-:W-:Y:S01]  /*14ec0*/  FADD.FTZ R153, R155, R8 ;  /* 0x000000089b997221 */ /* 0x002fe20000010000 */
[-C--:B------:R-:W-:Y:S01]  /*14ed0*/  FMUL.FTZ R78, R78, R164.reuse ;  /* 0x000000a44e4e7220 */ /* 0x080fe20000410000 */
[----:B------:R-:W-:Y:S01]  /*14ee0*/  FMUL.FTZ R79, R79, R164 ;  /* 0x000000a44f4f7220 */ /* 0x000fe20000410000 */
[----:B------:R-:W-:Y:S01]  /*14ef0*/  FADD.FTZ R202, R160, R167 ;  /* 0x000000a7a0ca7221 */ /* 0x000fe20000010000 */
[----:B0-----:R-:W-:Y:S01]  /*14f00*/  FADD.FTZ R157, R158, R153 ;  /* 0x000000999e9d7221 */ /* 0x001fe20000010000 */
[----:B------:R-:W-:Y:S01]  /*14f10*/  F2FP.F16.F32.PACK_AB R153, R155, R165 ;  /* 0x000000a59b99723e */ /* 0x000fe200000000ff */
[----:B------:R-:W0:Y:S01]  /*14f20*/  MUFU.EX2 R203, R203 ;  /* 0x000000cb00cb7308 */ /* 0x000e220000000800 */
[C---:B---3--:R-:W-:Y:S01]  /*14f30*/  F2FP.F16.F32.PACK_AB R155, R159.reuse, R158 ;  /* 0x0000009e9f9b723e */ /* 0x048fe200000000ff */
[----:B------:R-:W-:Y:S01]  /*14f40*/  BAR.SYNC.DEFER_BLOCKING 0xf, 0x100 ;  /* 0x03c4000000007b1d */ /* 0x000fe20000010000 */
[----:B------:R-:W-:Y:S01]  /*14f50*/  FADD.FTZ R157, R159, R157 ;  /* 0x0000009d9f9d7221 */ /* 0x000fe20000010000 */
[----:B------:R-:W-:Y:S01]  /*14f60*/  F2FP.F16.F32.PACK_AB R158, R201, R160 ;  /* 0x000000a0c99e723e */ /* 0x000fe200000000ff */
[-C--:B------:R-:W-:Y:S01]  /*14f70*/  FMUL.FTZ R82, R82, R164.reuse ;  /* 0x000000a452527220 */ /* 0x080fe20000410000 */
[-C--:B------:R-:W-:Y:S01]  /*14f80*/  FMUL.FTZ R83, R83, R164.reuse ;  /* 0x000000a453537220 */ /* 0x080fe20000410000 */
[----:B----4-:R-:W-:Y:S01]  /*14f90*/  FADD.FTZ R157, R162, R157 ;  /* 0x0000009da29d7221 */ /* 0x010fe20000010000 */
[----:B------:R-:W-:Y:S01]  /*14fa0*/  MUFU.EX2 R172, R172 ;  /* 0x000000ac00ac7308 */ /* 0x000fe20000000800 */
[-C--:B------:R-:W-:Y:S01]  /*14fb0*/  FMUL.FTZ R86, R86, R164.reuse ;  /* 0x000000a456567220 */ /* 0x080fe20000410000 */
[----:B------:R-:W-:Y:S01]  /*14fc0*/  FMUL.FTZ R87, R87, R164 ;  /* 0x000000a457577220 */ /* 0x000fe20000410000 */
[C---:B-----5:R-:W-:Y:S01]  /*14fd0*/  FADD.FTZ R179, R163.reuse, R157 ;  /* 0x0000009da3b37221 */ /* 0x060fe20000010000 */
[----:B------:R-:W-:Y:S01]  /*14fe0*/  F2FP.F16.F32.PACK_AB R157, R163, R162 ;  /* 0x000000a2a39d723e */ /* 0x000fe200000000ff */
        /* <DEDUP_REMOVED lines=38> */
[----:B------:R-:W-:Y:S01]  /*15250*/  F2FP.F16.F32.PACK_AB R160, R169, R168 ;  /* 0x000000a8a9a0723e */ /* 0x000fe200000000ff */
[----:B------:R2:W-:Y:S01]  /*15260*/  STSM.16.M88.4 [R199+0x36400], R152 ;  /* 0x03640098c7007844 */ /* 0x0005e20000000200 */
[----:B0-----:R-:W-:Y:S01]  /*15270*/  F2FP.F16.F32.PACK_AB R161, R0, R171 ;  /* 0x000000ab00a1723e */ /* 0x001fe200000000ff */
[----:B------:R-:W-:Y:S01]  /*15280*/  FADD.FTZ R179, R203, R179 ;  /* 0x000000b3cbb37221 */ /* 0x000fe20000010000 */
[----:B------:R-:W-:Y:S01]  /*15290*/  F2FP.F16.F32.PACK_AB R162, R173, R172 ;  /* 0x000000acada2723e */ /* 0x000fe200000000ff */
[----:B------:R-:W0:Y:S01]  /*152a0*/  MUFU.EX2 R177, R177 ;  /* 0x000000b100b17308 */ /* 0x000e220000000800 */
[----:B-1----:R-:W-:Y:S01]  /*152b0*/  F2FP.F16.F32.PACK_AB R163, R175, R174 ;  /* 0x000000aeafa3723e */ /* 0x002fe200000000ff */
[----:B------:R1:W-:Y:S01]  /*152c0*/  STSM.16.M88.4 [R214], R156 ;  /* 0x0000009cd6007844 */ /* 0x0003e20000000200 */
[----:B------:R-:W-:Y:S01]  /*152d0*/  FADD.FTZ R202, R201, R202 ;  /* 0x000000cac9ca7221 */ /* 0x000fe20000010000 */
[----:B------:R-:W-:Y:S01]  /*152e0*/  FADD.FTZ R179, R170, R179 ;  /* 0x000000b3aab37221 */ /* 0x000fe20000010000 */
[----:B------:R-:W-:Y:S01]  /*152f0*/  @!P1 VIADD R21, R21, 0x38860 ;  /* 0x0003886015159836 */ /* 0x000fe20000000000 */
[----:B------:R1:W-:Y:S01]  /*15300*/  STSM.16.M88.4 [R216], R160 ;  /* 0x000000a0d8007844 */ /* 0x0003e20000000200 */
[----:B------:R-:W-:Y:S01]  /*15310*/  FADD.FTZ R202, R168, R202 ;  /* 0x000000caa8ca7221 */ /* 0x000fe20000010000 */
[----:B------:R-:W3:Y:S01]  /*15320*/  MUFU.EX2 R180, R180 ;  /* 0x000000b400b47308 */ /* 0x000ee20000000800 */
[----:B------:R-:W-:Y:S01]  /*15330*/  FADD.FTZ R179, R171, R179 ;  /* 0x000000b3abb37221 */ /* 0x000fe20000010000 */
[----:B------:R-:W-:Y:S01]  /*15340*/  @!P1 PRMT R21, RZ, 0x654, R21 ;  /* 0x00000654ff159816 */ /* 0x000fe20000000015 */
[----:B------:R-:W-:Y:S01]  /*15350*/  FADD.FTZ R202, R169, R202 ;  /* 0x000000caa9ca7221 */ /* 0x000fe20000010000 */
[----:B------:R-:W-:-:S02]  /*15360*/  IMAD.MOV.U32 R204, RZ, RZ, R19 ;  /* 0x000000ffffcc7224 */ /* 0x000fc400078e0013 */
[----:B------:R-:W-:Y:S01]  /*15370*/  FADD.FTZ R179, R0, R179 ;  /* 0x000000b300b37221 */ /* 0x000fe20000010000 */
[----:B------:R-:W-:Y:S02]  /*15380*/  IMAD.MOV.U32 R203, RZ, RZ, R20 ;  /* 0x000000ffffcb7224 */ /* 0x000fe400078e0014 */
[----:B------:R-:W-:Y:S01]  /*15390*/  FADD.FTZ R202, R172, R202 ;  /* 0x000000caacca7221 */ /* 0x000fe20000010000 */
[----:B------:R-:W4:Y:S01]  /*153a0*/  MUFU.EX2 R181, R181 ;  /* 0x000000b500b57308 */ /* 0x000f220000000800 */
[----:B0-----:R-:W-:Y:S01]  /*153b0*/  F2FP.F16.F32.PACK_AB R164, R177, R176 ;  /* 0x000000b0b1a4723e */ /* 0x001fe200000000ff */
[----:B------:R-:W-:Y:S01]  /*153c0*/  FADD.FTZ R179, R174, R179 ;  /* 0x000000b3aeb37221 */ /* 0x000fe20000010000 */
[----:B------:R-:W-:-:S03]  /*153d0*/  FADD.FTZ R202, R173, R202 ;  /* 0x000000caadca7221 */ /* 0x000fc60000010000 */
[----:B------:R-:W-:Y:S01]  /*153e0*/  FADD.FTZ R179, R175, R179 ;  /* 0x000000b3afb37221 */ /* 0x000fe20000010000 */
[----:B------:R-:W-:Y:S01]  /*153f0*/  FADD.FTZ R202, R176, R202 ;  /* 0x000000cab0ca7221 */ /* 0x000fe20000010000 */
[----:B------:R4:W0:Y:S03]  /*15400*/  MUFU.EX2 R8, R166 ;  /* 0x000000a600087308 */ /* 0x0008260000000800 */
[----:B------:R-:W-:-:S04]  /*15410*/  FADD.FTZ R202, R177, R202 ;  /* 0x000000cab1ca7221 */ /* 0x000fc80000010000 */
[----:B---3--:R-:W-:Y:S01]  /*15420*/  FADD.FTZ R202, R180, R202 ;  /* 0x000000cab4ca7221 */ /* 0x008fe20000010000 */
[----:B------:R-:W3:Y:S01]  /*15430*/  MUFU.EX2 R178, R178 ;  /* 0x000000b200b27308 */ /* 0x000ee20000000800 */
[C---:B----4-:R-:W-:Y:S02]  /*15440*/  F2FP.F16.F32.PACK_AB R166, R181.reuse, R180 ;  /* 0x000000b4b5a6723e */ /* 0x050fe400000000ff */
[----:B------:R-:W-:Y:S01]  /*15450*/  FADD.FTZ R0, R181, R202 ;  /* 0x000000cab5007221 */ /* 0x000fe20000010000 */
[----:B------:R-:W-:-:S04]  /*15460*/  IMAD.MOV.U32 R202, RZ, RZ, R9 ;  /* 0x000000ffffca7224 */ /* 0x000fc800078e0009 */
[----:B------:R-:W4:Y:S01]  /*15470*/  MUFU.EX2 R182, R182 ;  /* 0x000000b600b67308 */ /* 0x000f220000000800 */
[----:B0-----:R-:W-:-:S07]  /*15480*/  FADD.FTZ R179, R8, R179 ;  /* 0x000000b308b37221 */ /* 0x001fce0000010000 */
[----:B------:R-:W0:Y:S01]  /*15490*/  MUFU.EX2 R183, R183 ;  /* 0x000000b700b77308 */ /* 0x000e220000000800 */
[C---:B---3--:R-:W-:Y:S01]  /*154a0*/  F2FP.F16.F32.PACK_AB R165, R178.reuse, R8 ;  /* 0x00000008b2a5723e */ /* 0x048fe200000000ff */
[----:B------:R-:W-:-:S04]  /*154b0*/  FADD.FTZ R179, R178, R179 ;  /* 0x000000b3b2b37221 */ /* 0x000fc80000010000 */
[----:B----4-:R-:W-:Y:S01]  /*154c0*/  FADD.FTZ R179, R182, R179 ;  /* 0x000000b3b6b37221 */ /* 0x010fe20000010000 */
[----:B0-----:R-:W-:-:S03]  /*154d0*/  F2FP.F16.F32.PACK_AB R167, R183, R182 ;  /* 0x000000b6b7a7723e */ /* 0x001fc600000000ff */
[----:B------:R-:W-:Y:S02]  /*154e0*/  FADD.FTZ R8, R183, R179 ;  /* 0x000000b3b7087221 */ /* 0x000fe40000010000 */
[----:B------:R1:W-:Y:S01]  /*154f0*/  STSM.16.M88.4 [R215], R164 ;  /* 0x000000a4d7007844 */ /* 0x0003e20000000200 */
[----:B------:R-:W-:-:S06]  /*15500*/  WARPGROUP.ARRIVE ;  /* 0x00000000000079c5 */ /* 0x000fcc0000000000 */
[----:B------:R-:W-:Y:S03]  /*15510*/  HGMMA.64x256x16.F32 R24, R152, gdesc[UR4].tnspB, R24, gsb0 ;  /* 0x43e0000498187df0 */ /* 0x000fe60008000818 */
[----:B------:R-:W-:Y:S02]  /*15520*/  WARPGROUP.DEPBAR.LE gsb0, 0x0 ;  /* 0x00008000000079c5 */ /* 0x000fe40000010000 */
[----:B--2---:R-:W-:Y:S01]  /*15530*/  VIADD R152, R200, 0x80 ;  /* 0x00000080c8987836 */ /* 0x004fe20000000000 */
[----:B------:R-:W-:Y:S01]  /*15540*/  WARPGROUP.ARRIVE ;  /* 0x00000000000079c5 */ /* 0x000fe20000000000 */
[----:B------:R-:W-:-:S03]  /*15550*/  IMAD.MOV.U32 R153, RZ, RZ, 0x40000040 ;  /* 0x40000040ff997424 */ /* 0x000fc600078e00ff */
[----:B------:R-:W-:Y:S01]  /*15560*/  R2UR UR6, R152 ;  /* 0x00000000980672ca */ /* 0x000fe200000e0000 */
[----:B------:R-:W-:Y:S01]  /*15570*/  VIADD R152, R200, 0x100 ;  /* 0x00000100c8987836 */ /* 0x000fe20000000000 */
[----:B------:R-:W-:Y:S01]  /*15580*/  R2UR UR7, R153 ;  /* 0x00000000990772ca */ /* 0x000fe200000e0000 */
[----:B------:R-:W-:-:S15]  /*15590*/  IMAD.MOV.U32 R153, RZ, RZ, 0x40000040 ;  /* 0x40000040ff997424 */ /* 0x000fde00078e00ff */
        /* <DEDUP_REMOVED lines=27> */
.L_x_3634:
[----:B------:R-:W-:Y:S05]  /*15750*/  BSYNC B0 ;  /* 0x0000000000007941 */ /* 0x000fea0003800000 */
.L_x_3633:
[----:B------:R-:W-:Y:S01]  /*15760*/  ISETP.GE.AND P2, PT, R15, R219, PT ;  /* 0x000000db0f00720c */ /* 0x000fe20003f46270 */
[----:B------:R-:W-:-:S12]  /*15770*/  BSSY B0, `(.L_x_3646) ;  /* 0x00003cf000007945 */ /* 0x000fd80003800000 */
[----:B------:R-:W-:Y:S05]  /*15780*/  @!P2 BRA `(.L_x_3647) ;  /* 0x0000003c0034a947 */ /* 0x000fea0003800000 */
[----:B------:R-:W-:Y:S02]  /*15790*/  IMAD.MOV.U32 R200, RZ, RZ, R20 ;  /* 0x000000ffffc87224 */ /* 0x000fe400078e0014 */
[----:B------:R-:W-:Y:S02]  /*157a0*/  IMAD.MOV.U32 R202, RZ, RZ, R9 ;  /* 0x000000ffffca7224 */ /* 0x000fe400078e0009 */
[----:B--2---:R-:W-:-:S07]  /*157b0*/  IMAD.MOV.U32 R201, RZ, RZ, R19 ;  /* 0x000000ffffc97224 */ /* 0x004fce00078e0013 */
.L_x_3666:
[----:B------:R-:W-:-:S05]  /*157c0*/  VIADD R19, R201, 0x1 ;  /* 0x00000001c9137836 */ /* 0x000fca0000000000 */
[----:B------:R-:W-:-:S04]  /*157d0*/  ISETP.NE.AND P2, PT, R19, 0x2, PT ;  /* 0x000000021300780c */ /* 0x000fc80003f45270 */
[----:B------:R-:W-:Y:S02]  /*157e0*/  SEL R9, RZ, 0x1, P2 ;  /* 0x00000001ff097807 */ /* 0x000fe40001000000 */
[----:B------:R-:W-:Y:S02]  /*157f0*/  SEL R19, R19, RZ, P2 ;  /* 0x000000ff13137207 */ /* 0x000fe40001000000 */
[----:B------:R-:W-:Y:S01]  /*15800*/  LOP3.LUT R22, R22, R9, RZ, 0x3c, !PT ;  /* 0x0000000916167212 */ /* 0x000fe200078e3cff */
[----:B------:R-:W-:Y:S06]  /*15810*/  @!P0 BRA `(.L_x_3648) ;  /* 0x0000000000048947 */ /* 0x000fec0003800000 */
[----:B------:R-:W-:Y:S01]  /*15820*/  BPT.TRAP 0x1 ;  /* 0x000000040000795c */ /* 0x000fe20000300000 */
.L_x_3648:
[----:B-1----:R-:W-:Y:S01]  /*15830*/  IMAD R21, R19, 0x8, R18 ;  /* 0x0000000813157824 */ /* 0x002fe200078e0212 */
[----:B------:R-:W-:-:S04]  /*15840*/  SHF.L.U32 R9, R22, 0x1f, RZ ;  /* 0x0000001f16097819 */ /* 0x000fc800000006ff */
[----:B------:R0:W1:Y:S01]  /*15850*/  SYNCS.PHASECHK.TRANS64.TRYWAIT P2, [R21+URZ+0x38830], R9 ;  /* 0x03883009150075a7 */ /* 0x000062000804017f */
[----:B------:R-:W-:Y:S05]  /*15860*/  @!P0 BRA `(.L_x_3649) ;  /* 0x0000000000048947 */ /* 0x000fea0003800000 */
[----:B------:R-:W-:Y:S01]  /*15870*/  BPT.TRAP 0x1 ;  /* 0x000000040000795c */ /* 0x000fe20000300000 */
.L_x_3649:
[----:B------:R-:W-:Y:S01]  /*15880*/  BSSY B1, `(.L_x_3650) ;  /* 0x0000006000017945 */ /* 0x000fe20003800000 */
[----:B------:R-:W-:Y:S02]  /*15890*/  IMAD R156, R19, 0x200, R191 ;  /* 0x00000200139c7824 */ /* 0x000fe400078e02bf */
[----:B------:R-:W-:Y:S01]  /*158a0*/  IMAD.MOV.U32 R157, RZ, RZ, 0x40000040 ;  /* 0x40000040ff9d7424 */ /* 0x000fe200078e00ff */
[----:B-1----:R-:W-:Y:S06]  /*158b0*/  @P2 BRA `(.L_x_3651) ;  /* 0x0000000000082947 */ /* 0x002fec0003800000 */
[----:B------:R-:W1:Y:S02]  /*158c0*/  SYNCS.PHASECHK.TRANS64.TRYWAIT P2, [R21+URZ+0x38830], R9 ;  /* 0x03883009150075a7 */ /* 0x000e64000804017f */
[----:B-1----:R-:W-:Y:S05]  /*158d0*/  @!P2 BRA `(.L_x_3652) ;  /* 0x0000014c00b0a947 */ /* 0x002fea0003800000 */
.L_x_3651:
[----:B------:R-:W-:Y:S05]  /*158e0*/  BSYNC B1 ;  /* 0x0000000000017941 */ /* 0x000fea0003800000 */
.L_x_3650:
        /* <DEDUP_REMOVED lines=36> */
.L_x_3653:
[----:B------:R2:W3:Y:S01]  /*15b30*/  SYNCS.PHASECHK.TRANS64.TRYWAIT P2, [R21+URZ+0x38850], R9 ;  /* 0x03885009150075a7 */ /* 0x0004e2000804017f */
[----:B------:R-:W-:Y:S05]  /*15b40*/  @!P0 BRA `(.L_x_3654) ;  /* 0x0000000000048947 */ /* 0x000fea0003800000 */
[----:B------:R-:W-:Y:S01]  /*15b50*/  BPT.TRAP 0x1 ;  /* 0x000000040000795c */ /* 0x000fe20000300000 */
.L_x_3654:
[----:B------:R-:W-:Y:S04]  /*15b60*/  BSSY B1, `(.L_x_3655) ;  /* 0x0000004000017945 */ /* 0x000fe80003800000 */
[----:B---3--:R-:W-:Y:S05]  /*15b70*/  @P2 BRA `(.L_x_3656) ;  /* 0x0000000000082947 */ /* 0x008fea0003800000 */
[----:B------:R-:W3:Y:S02]  /*15b80*/  SYNCS.PHASECHK.TRANS64.TRYWAIT P2, [R21+URZ+0x38850], R9 ;  /* 0x03885009150075a7 */ /* 0x000ee4000804017f */
[----:B---3--:R-:W-:Y:S05]  /*15b90*/  @!P2 BRA `(.L_x_3657) ;  /* 0x0000014c0014a947 */ /* 0x008fea0003800000 */
.L_x_3656:
[----:B------:R-:W-:Y:S05]  /*15ba0*/  BSYNC B1 ;  /* 0x0000000000017941 */ /* 0x000fea0003800000 */
.L_x_3655:
        /* <DEDUP_REMOVED lines=20> */
[----:B------:R-:W-:Y:S01]  /*15cf0*/  IMAD.MOV.U32 R211, RZ, RZ, 0x40000040 ;  /* 0x40000040ffd37424 */ /* 0x000fe200078e00ff */
[----:B------:R-:W-:Y:S01]  /*15d00*/  R2UR UR6, R206 ;  /* 0x00000000ce0672ca */ /* 0x000fe200000e0000 */
[----:B------:R-:W-:Y:S01]  /*15d10*/  VIADD R206, R2, 0x4 ;  /* 0x0000000402ce7836 */ /* 0x000fe20000000000 */
[----:B------:R-:W-:Y:S01]  /*15d20*/  R2UR UR7, R207 ;  /* 0x00000000cf0772ca */ /* 0x000fe200000e0000 */
[----:B------:R-:W-:Y:S02]  /*15d30*/  IMAD.MOV.U32 R207, RZ, RZ, 0x40000040 ;  /* 0x40000040ffcf7424 */ /* 0x000fe400078e00ff */
[----:B------:R-:W-:Y:S01]  /*15d40*/  IMAD.MOV.U32 R213, RZ, RZ, 0x40000040 ;  /* 0x40000040ffd57424 */ /* 0x000fe200078e00ff */
[----:B----4-:R-:W-:-:S05]  /*15d50*/  SHF.R.U32.HI R14, RZ, 0x7, R14 ;  /* 0x00000007ff0e7819 */ /* 0x010fca000001160e */
[----:B0123--:R-:W0:Y:S02]  /*15d60*/  SHFL.IDX PT, R9, R14, RZ, 0x1f ;  /* 0x00001fff0e097589 */ /* 0x00fe2400000e0000 */
[----:B0-----:R-:W-:Y:S01]  /*15d70*/  ISETP.GT.AND P2, PT, R9, 0x7f, PT ;  /* 0x0000007f0900780c */ /* 0x001fe20003f44270 */
[----:B------:R-:W-:-:S03]  /*15d80*/  IMAD.MOV.U32 R9, RZ, RZ, 0x4 ;  /* 0x00000004ff097424 */ /* 0x000fc600078e00ff */
[----:B------:R-:W-:Y:S02]  /*15d90*/  SEL R20, RZ, 0x2, !P2 ;  /* 0x00000002ff147807 */ /* 0x000fe40005000000 */
[C---:B------:R-:W-:Y:S02]  /*15da0*/  SEL R14, R9.reuse, 0x2, P2 ;  /* 0x00000002090e7807 */ /* 0x040fe40001000000 */
[----:B------:R-:W-:Y:S02]  /*15db0*/  SEL R9, R9, 0x6, !P2 ;  /* 0x0000000609097807 */ /* 0x000fe40005000000 */
[----:B------:R-:W-:Y:S01]  /*15dc0*/  SEL R208, R208, 0x26, P2 ;  /* 0x00000026d0d07807 */ /* 0x000fe20001000000 */
[----:B------:R-:W-:Y:S01]  /*15dd0*/  IMAD.IADD R210, R212, 0x1, R14 ;  /* 0x00000001d4d27824 */ /* 0x000fe200078e020e */
[----:B------:R-:W-:Y:S02]  /*15de0*/  SEL R209, R209, 0x980, P2 ;  /* 0x00000980d1d17807 */ /* 0x000fe40001000000 */
[----:B------:R-:W-:-:S02]  /*15df0*/  LOP3.LUT R208, R208, 0x6, RZ, 0xc0, !PT ;  /* 0x00000006d0d07812 */ /* 0x000fc400078ec0ff */
        /* <DEDUP_REMOVED lines=281> */
[----:B------:R-:W-:Y:S01]  /*16f90*/  IMAD.IADD R203, R218, 0x1, R195 ;  /* 0x00000001dacb7824 */ /* 0x000fe200078e02c3 */
[----:B------:R-:W-:Y:S02]  /*16fa0*/  WARPGROUP.DEPBAR.LE gsb0, 0x0 ;  /* 0x00008000000079c5 */ /* 0x000fe40000010000 */
[----:B------:R-:W-:-:S07]  /*16fb0*/  WARPGROUP.ARRIVE ;  /* 0x00000000000079c5 */ /* 0x000fce0000000000 */
[----:B------:R-:W-:Y:S01]  /*16fc0*/  HGMMA.64x64x16.F32 R152, gdesc[UR4], R152, gsb0 ;  /* 0x00e00000049879f0 */ /* 0x000fe20008000898 */
[----:B------:R-:W-:Y:S01]  /*16fd0*/  R2UR UR4, R206 ;  /* 0x00000000ce0472ca */ /* 0x000fe200000e0000 */
[----:B------:R-:W-:Y:S01]  /*16fe0*/  IMAD.IADD R206, R205, 0x1, R9 ;  /* 0x00000001cdce7824 */ /* 0x000fe200078e0209 */
[----:B------:R-:W-:Y:S01]  /*16ff0*/  R2UR UR5, R207 ;  /* 0x00000000cf0572ca */ /* 0x000fe200000e0000 */
[----:B------:R-:W-:Y:S01]  /*17000*/  IMAD.MOV.U32 R207, RZ, RZ, 0x40000040 ;  /* 0x40000040ffcf7424 */ /* 0x000fe200078e00ff */
[----:B------:R-:W0:Y:S02]  /*17010*/  @P5 LDC R205, c[0x0][0x450] ;  /* 0x00011400ffcd5b82 */ /* 0x000e240000000800 */
        /* <DEDUP_REMOVED lines=9> */
[----:B------:R-:W-:Y:S02]  /*170b0*/  R2UR UR4, R206 ;  /* 0x00000000ce0472ca */ /* 0x000fe400000e0000 */
[----:B------:R-:W-:Y:S01]  /*170c0*/  R2UR UR5, R207 ;  /* 0x00000000cf0572ca */ /* 0x000fe200000e0000 */
[----:B------:R-:W1:Y:S01]  /*170d0*/  @P5 LDC R206, c[0x0][0x44c] ;  /* 0x00011300ffce5b82 */ /* 0x000e620000000800 */
[----:B------:R-:W-:Y:S01]  /*170e0*/  R2UR UR6, R208 ;  /* 0x00000000d00672ca */ /* 0x000fe200000e0000 */
[----:B------:R-:W-:Y:S01]  /*170f0*/  VIADD R208, R2, 0xe00 ;  /* 0x00000e0002d07836 */ /* 0x000fe20000000000 */
[----:B------:R-:W-:Y:S01]  /*17100*/  R2UR UR7, R209 ;  /* 0x00000000d10772ca */ /* 0x000fe200000e0000 */
[----:B------:R-:W-:Y:S02]  /*17110*/  IMAD.MOV.U32 R207, RZ, RZ, 0x40000040 ;  /* 0x40000040ffcf7424 */ /* 0x000fe400078e00ff */
[----:B------:R-:W-:-:S02]  /*17120*/  IMAD.MOV.U32 R209, RZ, RZ, 0x40000040 ;  /* 0x40000040ffd17424 */ /* 0x000fc400078e00ff */
[----:B-1----:R-:W-:-:S05]  /*17130*/  @P5 IMAD.HI.U32 R206, R203, R206, RZ ;  /* 0x000000cecbce5227 */ /* 0x002fca00078e00ff */
[----:B0-----:R-:W-:Y:S01]  /*17140*/  @P5 SHF.R.U32.HI R203, RZ, R205, R206 ;  /* 0x000000cdffcb5219 */ /* 0x001fe200000116ce */
[----:B------:R-:W-:Y:S02]  /*17150*/  IMAD.IADD R206, R208, 0x1, R20 ;  /* 0x00000001d0ce7824 */ /* 0x000fe400078e0214 */
[----:B------:R-:W-:-:S05]  /*17160*/  IMAD.MOV.U32 R205, RZ, RZ, 0x40 ;  /* 0x00000040ffcd7424 */ /* 0x000fca00078e00ff */
[----:B------:R-:W-:-:S04]  /*17170*/  SEL R205, R205, 0x3e, P2 ;  /* 0x0000003ecdcd7807 */ /* 0x000fc80001000000 */
[----:B------:R-:W-:Y:S01]  /*17180*/  LOP3.LUT R205, R205, 0x6, RZ, 0xc0, !PT ;  /* 0x00000006cdcd7812 */ /* 0x000fe200078ec0ff */
[----:B------:R-:W-:Y:S02]  /*17190*/  WARPGROUP.DEPBAR.LE gsb0, 0x0 ;  /* 0x00008000000079c5 */ /* 0x000fe40000010000 */
[----:B------:R-:W-:-:S06]  /*171a0*/  WARPGROUP.ARRIVE ;  /* 0x00000000000079c5 */ /* 0x000fcc0000000000 */
[----:B------:R-:W-:Y:S01]  /*171b0*/  HGMMA.64x64x16.F32 R152, gdesc[UR4], R152, gsb0 ;  /* 0x00e00000049879f0 */ /* 0x000fe20008000898 */
[----:B------:R-:W-:Y:S01]  /*171c0*/  R2UR UR4, R206 ;  /* 0x00000000ce0472ca */ /* 0x000fe200000e0000 */
[C---:B------:R-:W-:Y:S01]  /*171d0*/  IMAD.IADD R206, R212.reuse, 0x1, R20 ;  /* 0x00000001d4ce7824 */ /* 0x040fe200078e0214 */
[----:B------:R-:W-:Y:S01]  /*171e0*/  R2UR UR5, R207 ;  /* 0x00000000cf0572ca */ /* 0x000fe200000e0000 */
[----:B------:R-:W-:Y:S01]  /*171f0*/  IMAD.MOV.U32 R207, RZ, RZ, 0x40000040 ;  /* 0x40000040ffcf7424 */ /* 0x000fe200078e00ff */
[----:B------:R-:W0:Y:S01]  /*17200*/  SHFL.IDX PT, R20, R203, RZ, 0x1c1f ;  /* 0x001c1fffcb147589 */ /* 0x000e2200000e0000 */
[----:B------:R-:W-:Y:S01]  /*17210*/  IMAD.IADD R212, R212, 0x1, R9 ;  /* 0x00000001d4d47824 */ /* 0x000fe200078e0209 */
[----:B------:R-:W-:Y:S01]  /*17220*/  R2UR UR6, R206 ;  /* 0x00000000ce0672ca */ /* 0x000fe200000e0000 */
[----:B------:R-:W-:Y:S01]  /*17230*/  IMAD.IADD R206, R208, 0x1, R14 ;  /* 0x00000001d0ce7824 */ /* 0x000fe200078e020e */
[----:B------:R-:W-:Y:S01]  /*17240*/  R2UR UR7, R207 ;  /* 0x00000000cf0772ca */ /* 0x000fe200000e0000 */
[----:B------:R-:W-:-:S02]  /*17250*/  IMAD.MOV.U32 R207, RZ, RZ, 0x40000040 ;  /* 0x40000040ffcf7424 */ /* 0x000fc400078e00ff */
[----:B------:R-:W-:Y:S02]  /*17260*/  IMAD.IADD R208, R208, 0x1, R9 ;  /* 0x00000001d0d07824 */ /* 0x000fe400078e0209 */
        /* <DEDUP_REMOVED lines=33> */
[----:B------:R-:W-:Y:S02]  /*17480*/  ULOP3.LUT UR4, URZ, UR45, URZ, 0x33, !UPT ;  /* 0x0000002d3f047292 */ /* 0x000fe4000f8e333f */
[----:B------:R-:W-:Y:S02]  /*17490*/  WARPGROUP.DEPBAR.LE gsb0, 0x0 ;  /* 0x00008000000079c5 */ /* 0x000fe40000010000 */
[----:B------:R1:W-:Y:S02]  /*174a0*/  @!P1 SYNCS.ARRIVE.TRANS64.RED.A1T0 RZ, [R9+URZ], RZ ;  /* 0x000000ff09ff99a7 */ /* 0x0003e4000810043f */
[----:B-1----:R-:W-:-:S05]  /*174b0*/  IMAD.SHL.U32 R9, R15, 0x40, RZ ;  /* 0x000000400f097824 */ /* 0x002fca00078e00ff */
[----:B------:R-:W-:-:S04]  /*174c0*/  IADD3 R207, -R187, 0x1, -R9 ;  /* 0x00000001bbcf7810 */ /* 0x000fc80007ffe909 */
[----:B------:R-:W-:-:S05]  /*174d0*/  IADD3 R207, -R23, R207, R184 ;  /* 0x000000cf17cf7210 */ /* 0x000fca0007ffe1b8 */
[C---:B------:R-:W-:Y:S02]  /*174e0*/  VIADD R208, R207.reuse, UR44 ;  /* 0x0000002ccfd07c36 */ /* 0x040fe40008000000 */
[----:B------:R-:W-:Y:S02]  /*174f0*/  VIADD R207, R207, UR4 ;  /* 0x00000004cfcf7c36 */ /* 0x000fe40008000000 */
        /* <DEDUP_REMOVED lines=15> */
.L_x_3660:
[----:B------:R-:W-:-:S05]  /*175f0*/  IMAD.U32 R209, RZ, RZ, UR39 ;  /* 0x00000027ffd17e24 */ /* 0x000fca000f8e00ff */
[----:B------:R-:W-:-:S13]  /*17600*/  ISETP.NE.AND P2, PT, R209, 0x1, PT ;  /* 0x00000001d100780c */ /* 0x000fda0003f45270 */
[----:B------:R-:W0:Y:S02]  /*17610*/  @P2 LDC.64 R204, c[0x0][0xae0] ;  /* 0x0002b800ffcc2b82 */ /* 0x000e240000000a00 */
[----:B0-----:R-:W-:-:S05]  /*17620*/  @P2 IMAD.HI.U32 R204, R20, R204, RZ ;  /* 0x000000cc14cc2227 */ /* 0x001fca00078e00ff */
[----:B------:R-:W-:-:S07]  /*17630*/  @P2 SHF.R.U32.HI R20, RZ, R205, R204 ;  /* 0x000000cdff142219 */ /* 0x000fce00000116cc */
.L_x_3661:
[----:B------:R-:W-:Y:S05]  /*17640*/  BSYNC B1 ;  /* 0x0000000000017941 */ /* 0x000fea0003800000 */
.L_x_3659:
[----:B------:R-:W-:-:S04]  /*17650*/  IMAD R20, R20, R209, -R9 ;  /* 0x000000d114147224 */ /* 0x000fc800078e0a09 */
[----:B------:R-:W-:-:S05]  /*17660*/  IMAD.IADD R20, R20, 0x1, -R187 ;  /* 0x0000000114147824 */ /* 0x000fca00078e0abb */
[----:B------:R-:W-:Y:S02]  /*17670*/  VIMNMX R14, R14, R20, !PT ;  /* 0x000000140e0e7248 */ /* 0x000fe40007fe0100 */
[----:B------:R-:W-:-:S07]  /*17680*/  VIADDMNMX R206, R20, R209, R206, PT ;  /* 0x000000d114ce7246 */ /* 0x000fce00038001ce */
.L_x_3658:
        /* <DEDUP_REMOVED lines=65> */
.L_x_3664:
[----:B------:R-:W-:-:S05]  /*17aa0*/  IMAD.U32 R14, RZ, RZ, UR39 ;  /* 0x00000027ff0e7e24 */ /* 0x000fca000f8e00ff */
[----:B------:R-:W-:-:S13]  /*17ab0*/  ISETP.NE.AND P3, PT, R14, 0x1, PT ;  /* 0x000000010e00780c */ /* 0x000fda0003f65270 */
[----:B------:R-:W0:Y:S02]  /*17ac0*/  @P3 LDC.64 R152, c[0x0][0xae0] ;  /* 0x0002b800ff983b82 */ /* 0x000e240000000a00 */
[----:B0-----:R-:W-:-:S05]  /*17ad0*/  @P3 IMAD.HI.U32 R152, R203, R152, RZ ;  /* 0x00000098cb983227 */ /* 0x001fca00078e00ff */
[----:B------:R-:W-:-:S07]  /*17ae0*/  @P3 SHF.R.U32.HI R203, RZ, R153, R152 ;  /* 0x00000099ffcb3219 */ /* 0x000fce0000011698 */
.L_x_3665:
[----:B------:R-:W-:Y:S05]  /*17af0*/  BSYNC B1 ;  /* 0x0000000000017941 */ /* 0x000fea0003800000 */
.L_x_3663:
[----:B------:R-:W-:-:S04]  /*17b00*/  IMAD R9, R203, R14, -R9 ;  /* 0x0000000ecb097224 */ /* 0x000fc800078e0a09 */
[----:B------:R-:W-:-:S05]  /*17b10*/  IMAD.IADD R9, R9, 0x1, -R187 ;  /* 0x0000000109097824 */ /* 0x000fca00078e0abb */
[----:B------:R-:W-:Y:S02]  /*17b20*/  VIMNMX R207, R207, R9, !PT ;  /* 0x00000009cfcf7248 */ /* 0x000fe40007fe0100 */
[----:B------:R-:W-:-:S07]  /*17b30*/  VIADDMNMX R208, R9, R14, R208, PT ;  /* 0x0000000e09d07246 */ /* 0x000fce00038001d0 */
.L_x_3662:
[----:B------:R-:W-:Y:S01]  /*17b40*/  FMNMX.FTZ R9, R20, R202, !PT ;  /* 0x000000ca14097209 */ /* 0x000fe20007810000 */
[----:B------:R-:W-:-:S03]  /*17b50*/  @!P1 VIADD R21, R21, 0x38860 ;  /* 0x0003886015159836 */ /* 0x000fc60000000000 */
[----:B------:R-:W-:Y:S02]  /*17b60*/  FMNMX.FTZ R9, R204, R9, !PT ;  /* 0x00000009cc097209 */ /* 0x000fe40007810000 */
[----:B------:R-:W-:Y:S02]  /*17b70*/  @!P1 PRMT R21, RZ, 0x654, R21 ;  /* 0x00000654ff159816 */ /* 0x000fe40000000015 */
        /* <DEDUP_REMOVED lines=27> */
[-C--:B------:R-:W-:Y:S01]  /*17d30*/  FMUL.FTZ R153, R153, R14.reuse ;  /* 0x0000000e99997220 */ /* 0x080fe20000410000 */
[----:B------:R-:W-:Y:S01]  /*17d40*/  ISETP.GT.AND P3, PT, R207, 0x8, P2 ;  /* 0x00000008cf00780c */ /* 0x000fe20001764270 */
[-CC-:B------:R-:W-:Y:S01]  /*17d50*/  FFMA.FTZ R204, R204, R14.reuse, -R152.reuse ;  /* 0x0000000ecccc7223 */ /* 0x180fe20000010898 */
[----:B------:R-:W-:Y:S01]  /*17d60*/  FSEL R155, R155, -INF , !P4 ;  /* 0xff8000009b9b7808 */ /* 0x000fe20006000000 */
[----:B------:R-:W-:Y:S01]  /*17d70*/  MUFU.EX2 R20, R20 ;  /* 0x0000001400147308 */ /* 0x000fe20000000800 */
[----:B------:R-:W-:Y:S01]  /*17d80*/  ISETP.GT.AND P4, PT, R207, 0x9, P2 ;  /* 0x00000009cf00780c */ /* 0x000fe20001784270 */
[-CC-:B------:R-:W-:Y:S01]  /*17d90*/  FFMA.FTZ R202, R156, R14.reuse, -R152.reuse ;  /* 0x0000000e9cca7223 */ /* 0x180fe20000010898 */
[C---:B------:R-:W-:Y:S01]  /*17da0*/  ISETP.LT.OR P3, PT, R208.reuse, 0x9, P3 ;  /* 0x00000009d000780c */ /* 0x040fe20001f61670 */
[-CC-:B------:R-:W-:Y:S01]  /*17db0*/  FFMA.FTZ R157, R157, R14.reuse, -R152.reuse ;  /* 0x0000000e9d9d7223 */ /* 0x180fe20000010898 */
[----:B------:R-:W-:Y:S01]  /*17dc0*/  ISETP.LT.OR P4, PT, R208, 0xa, P4 ;  /* 0x0000000ad000780c */ /* 0x000fe20002781670 */
[-CC-:B------:R-:W-:Y:S01]  /*17dd0*/  FFMA.FTZ R160, R160, R14.reuse, -R152.reuse ;  /* 0x0000000ea0a07223 */ /* 0x180fe20000010898 */
[----:B------:R-:W-:Y:S01]  /*17de0*/  FSEL R158, R158, -INF , !P3 ;  /* 0xff8000009e9e7808 */ /* 0x000fe20005800000 */
[----:B------:R-:W0:Y:S01]  /*17df0*/  MUFU.EX2 R153, R153 ;  /* 0x0000009900997308 */ /* 0x000e220000000800 */
        /* <DEDUP_REMOVED lines=16> */
[C---:B------:R-:W-:Y:S01]  /*17f00*/  ISETP.LT.OR P4, PT, R208.reuse, 0x1a, P4 ;  /* 0x0000001ad000780c */ /* 0x040fe20002781670 */
[----:B------:R-:W-:Y:S01]  /*17f10*/  FFMA.FTZ R152, R181, R14, -R152 ;  /* 0x0000000eb5987223 */ /* 0x000fe20000010898 */
[----:B------:R-:W-:Y:S01]  /*17f20*/  ISETP.LT.OR P3, PT, R208, 0x11, P3 ;  /* 0x00000011d000780c */ /* 0x000fe20001f61670 */
[----:B0-----:R-:W-:Y:S01]  /*17f30*/  FFMA.FTZ R181, R153, R0, R20 ;  /* 0x0000000099b57223 */ /* 0x001fe20000010014 */
[----:B------:R-:W-:Y:S01]  /*17f40*/  FSEL R167, R167, -INF , !P4 ;  /* 0xff800000a7a77808 */ /* 0x000fe20006000000 */
[----:B------:R-:W0:Y:S01]  /*17f50*/  MUFU.EX2 R156, R204 ;  /* 0x000000cc009c7308 */ /* 0x000e220000000800 */
[----:B------:R-:W-:Y:S01]  /*17f60*/  ISETP.GT.AND P4, PT, R207, 0x21, P2 ;  /* 0x00000021cf00780c */ /* 0x000fe20001784270 */
[-C--:B------:R-:W-:Y:S01]  /*17f70*/  FMUL.FTZ R24, R24, R153.reuse ;  /* 0x0000009918187220 */ /* 0x080fe20000410000 */
[----:B------:R-:W-:Y:S01]  /*17f80*/  FSEL R162, R162, -INF , !P3 ;  /* 0xff800000a2a27808 */ /* 0x000fe20005800000 */
[-C--:B------:R-:W-:Y:S01]  /*17f90*/  FMUL.FTZ R25, R25, R153.reuse ;  /* 0x0000009919197220 */ /* 0x080fe20000410000 */
[----:B------:R-:W-:Y:S01]  /*17fa0*/  ISETP.LT.OR P4, PT, R208, 0x22, P4 ;  /* 0x00000022d000780c */ /* 0x000fe20002781670 */
[-C--:B------:R-:W-:Y:S01]  /*17fb0*/  FMUL.FTZ R28, R28, R153.reuse ;  /* 0x000000991c1c7220 */ /* 0x080fe20000410000 */
[----:B------:R-:W-:Y:S01]  /*17fc0*/  ISETP.GT.AND P3, PT, R207, 0x18, P2 ;  /* 0x00000018cf00780c */ /* 0x000fe20001764270 */
[----:B------:R-:W-:Y:S01]  /*17fd0*/  MUFU.EX2 R203, R160 ;  /* 0x000000a000cb7308 */ /* 0x000fe20000000800 */
[----:B------:R-:W-:Y:S01]  /*17fe0*/  FSEL R171, R171, -INF , !P4 ;  /* 0xff800000abab7808 */ /* 0x000fe20006000000 */
[-C--:B------:R-:W-:Y:S01]  /*17ff0*/  FMUL.FTZ R29, R29, R153.reuse ;  /* 0x000000991d1d7220 */ /* 0x080fe20000410000 */
[----:B------:R-:W-:Y:S01]  /*18000*/  ISETP.GT.AND P4, PT, R207, 0x29, P2 ;  /* 0x00000029cf00780c */ /* 0x000fe20001784270 */
[-C--:B------:R-:W-:Y:S01]  /*18010*/  FMUL.FTZ R32, R32, R153.reuse ;  /* 0x0000009920207220 */ /* 0x080fe20000410000 */
[C---:B------:R-:W-:Y:S01]  /*18020*/  ISETP.LT.OR P3, PT, R208.reuse, 0x19, P3 ;  /* 0x00000019d000780c */ /* 0x040fe20001f61670 */
[-C--:B------:R-:W-:Y:S01]  /*18030*/  FMUL.FTZ R33, R33, R153.reuse ;  /* 0x0000009921217220 */ /* 0x080fe20000410000 */
[----:B------:R-:W-:Y:S01]  /*18040*/  ISETP.LT.OR P4, PT, R208, 0x2a, P4 ;  /* 0x0000002ad000780c */ /* 0x000fe20002781670 */
[----:B------:R-:W1:Y:S01]  /*18050*/  MUFU.EX2 R202, R202 ;  /* 0x000000ca00ca7308 */ /* 0x000e620000000800 */
[----:B------:R-:W-:Y:S01]  /*18060*/  FSEL R166, R166, -INF , !P3 ;  /* 0xff800000a6a67808 */ /* 0x000fe20005800000 */
[----:B0-----:R-:W-:Y:S01]  /*18070*/  FADD.FTZ R181, R156, R181 ;  /* 0x000000b59cb57221 */ /* 0x001fe20000010000 */
[----:B------:R-:W-:Y:S01]  /*18080*/  FSEL R175, R175, -INF , !P4 ;  /* 0xff800000afaf7808 */ /* 0x000fe20006000000 */
[-C--:B------:R-:W-:Y:S01]  /*18090*/  FMUL.FTZ R36, R36, R153.reuse ;  /* 0x0000009924247220 */ /* 0x080fe20000410000 */
[----:B------:R-:W-:Y:S01]  /*180a0*/  ISETP.GT.AND P4, PT, R207, RZ, P2 ;  /* 0x000000ffcf00720c */ /* 0x000fe20001784270 */
[-C--:B------:R-:W-:Y:S01]  /*180b0*/  FMUL.FTZ R37, R37, R153.reuse ;  /* 0x0000009925257220 */ /* 0x080fe20000410000 */
[----:B------:R-:W-:Y:S01]  /*180c0*/  ISETP.GT.AND P3, PT, R207, 0x20, P2 ;  /* 0x00000020cf00780c */ /* 0x000fe20001764270 */
[----:B------:R-:W-:Y:S01]  /*180d0*/  MUFU.EX2 R160, R168 ;  /* 0x000000a800a07308 */ /* 0x000fe20000000800 */
[----:B------:R-:W-:Y:S01]  /*180e0*/  ISETP.LT.OR P4, PT, R208, 0x1, P4 ;  /* 0x00000001d000780c */ /* 0x000fe20002781670 */
[-C--:B------:R-:W-:Y:S01]  /*180f0*/  FMUL.FTZ R40, R40, R153.reuse ;  /* 0x0000009928287220 */ /* 0x080fe20000410000 */
[----:B------:R-:W-:Y:S01]  /*18100*/  ISETP.LT.OR P3, PT, R208, 0x21, P3 ;  /* 0x00000021d000780c */ /* 0x000fe20001f61670 */
[-C--:B------:R-:W-:Y:S01]  /*18110*/  FMUL.FTZ R41, R41, R153.reuse ;  /* 0x0000009929297220 */ /* 0x080fe20000410000 */
[----:B------:R-:W-:Y:S01]  /*18120*/  FSEL R154, R154, -INF , !P4 ;  /* 0xff8000009a9a7808 */ /* 0x000fe20006000000 */
[-C--:B------:R-:W-:Y:S01]  /*18130*/  FMUL.FTZ R44, R44, R153.reuse ;  /* 0x000000992c2c7220 */ /* 0x080fe20000410000 */
[----:B------:R-:W-:Y:S01]  /*18140*/  FSEL R170, R170, -INF , !P3 ;  /* 0xff800000aaaa7808 */ /* 0x000fe20005800000 */
[----:B------:R-:W0:Y:S01]  /*18150*/  MUFU.EX2 R157, R157 ;  /* 0x0000009d009d7308 */ /* 0x000e220000000800 */
[----:B------:R-:W-:Y:S01]  /*18160*/  FMNMX.FTZ R0, R154, R200, !PT ;  /* 0x000000c89a007209 */ /* 0x000fe20007810000 */
[----:B-1----:R-:W-:Y:S01]  /*18170*/  FADD.FTZ R181, R202, R181 ;  /* 0x000000b5cab57221 */ /* 0x002fe20000010000 */
[----:B------:R-:W-:Y:S01]  /*18180*/  ISETP.GT.AND P3, PT, R207, 0x28, P2 ;  /* 0x00000028cf00780c */ /* 0x000fe20001764270 */
[-C--:B------:R-:W-:Y:S01]  /*18190*/  FMUL.FTZ R45, R45, R153.reuse ;  /* 0x000000992d2d7220 */ /* 0x080fe20000410000 */
[----:B------:R-:W-:Y:S01]  /*181a0*/  FMNMX.FTZ R0, R155, R0, !PT ;  /* 0x000000009b007209 */ /* 0x000fe20007810000 */
[-C--:B------:R-:W-:Y:S01]  /*181b0*/  FMUL.FTZ R48, R48, R153.reuse ;  /* 0x0000009930307220 */ /* 0x080fe20000410000 */
[----:B------:R-:W-:Y:S01]  /*181c0*/  ISETP.LT.OR P3, PT, R208, 0x29, P3 ;  /* 0x00000029d000780c */ /* 0x000fe20001f61670 */
[----:B------:R-:W1:Y:S01]  /*181d0*/  MUFU.EX2 R161, R161 ;  /* 0x000000a100a17308 */ /* 0x000e620000000800 */
[----:B------:R-:W-:Y:S01]  /*181e0*/  FMNMX.FTZ R0, R158, R0, !PT ;  /* 0x000000009e007209 */ /* 0x000fe20007810000 */
[-C--:B------:R-:W-:Y:S01]  /*181f0*/  FMUL.FTZ R49, R49, R153.reuse ;  /* 0x0000009931317220 */ /* 0x080fe20000410000 */
[----:B------:R-:W-:Y:S01]  /*18200*/  FSEL R174, R174, -INF , !P3 ;  /* 0xff800000aeae7808 */ /* 0x000fe20005800000 */
[-C--:B------:R-:W-:Y:S01]  /*18210*/  FMUL.FTZ R52, R52, R153.reuse ;  /* 0x0000009934347220 */ /* 0x080fe20000410000 */
[----:B------:R-:W-:Y:S01]  /*18220*/  FMNMX.FTZ R0, R159, R0, !PT ;  /* 0x000000009f007209 */ /* 0x000fe20007810000 */
[-C--:B------:R-:W-:Y:S01]  /*18230*/  FMUL.FTZ R53, R53, R153.reuse ;  /* 0x0000009935357220 */ /* 0x080fe20000410000 */
[----:B------:R-:W-:Y:S01]  /*18240*/  ISETP.GT.AND P3, PT, R207, 0x30, P2 ;  /* 0x00000030cf00780c */ /* 0x000fe20001764270 */
[----:B------:R-:W2:Y:S01]  /*18250*/  MUFU.EX2 R164, R164 ;  /* 0x000000a400a47308 */ /* 0x000ea20000000800 */
[----:B------:R-:W-:Y:S01]  /*18260*/  FMNMX.FTZ R0, R162, R0, !PT ;  /* 0x00000000a2007209 */ /* 0x000fe20007810000 */
[----:B0-----:R-:W-:Y:S01]  /*18270*/  FADD.FTZ R181, R157, R181 ;  /* 0x000000b59db57221 */ /* 0x001fe20000010000 */
[----:B------:R-:W-:Y:S01]  /*18280*/  ISETP.LT.OR P3, PT, R208, 0x31, P3 ;  /* 0x00000031d000780c */ /* 0x000fe20001f61670 */
[-C--:B------:R-:W-:Y:S01]  /*18290*/  FMUL.FTZ R56, R56, R153.reuse ;  /* 0x0000009938387220 */ /* 0x080fe20000410000 */
[----:B------:R-:W-:Y:S01]  /*182a0*/  FMNMX.FTZ R0, R163, R0, !PT ;  /* 0x00000000a3007209 */ /* 0x000fe20007810000 */
[----:B------:R-:W-:Y:S01]  /*182b0*/  FADD.FTZ R181, R203, R181 ;  /* 0x000000b5cbb57221 */ /* 0x000fe20000010000 */
[----:B------:R-:W-:Y:S01]  /*182c0*/  FSEL R178, R178, -INF , !P3 ;  /* 0xff800000b2b27808 */ /* 0x000fe20005800000 */
[----:B------:R-:W-:Y:S01]  /*182d0*/  MUFU.EX2 R165, R165 ;  /* 0x000000a500a57308 */ /* 0x000fe20000000800 */
[----:B------:R-:W-:Y:S01]  /*182e0*/  FMNMX.FTZ R0, R166, R0, !PT ;  /* 0x00000000a6007209 */ /* 0x000fe20007810000 */
[----:B-1----:R-:W-:Y:S01]  /*182f0*/  FADD.FTZ R181, R161, R181 ;  /* 0x000000b5a1b57221 */ /* 0x002fe20000010000 */
[----:B------:R-:W-:Y:S01]  /*18300*/  ISETP.GT.AND P3, PT, R207, 0x31, P2 ;  /* 0x00000031cf00780c */ /* 0x000fe20001764270 */
[-C--:B------:R-:W-:Y:S01]  /*18310*/  FMUL.FTZ R57, R57, R153.reuse ;  /* 0x0000009939397220 */ /* 0x080fe20000410000 */
[----:B------:R-:W-:Y:S01]  /*18320*/  FMNMX.FTZ R0, R167, R0, !PT ;  /* 0x00000000a7007209 */ /* 0x000fe20007810000 */
[-C--:B------:R-:W-:Y:S01]  /*18330*/  FMUL.FTZ R60, R60, R153.reuse ;  /* 0x000000993c3c7220 */ /* 0x080fe20000410000 */
[----:B------:R-:W-:Y:S01]  /*18340*/  ISETP.GT.AND P4, PT, R207, 0x38, P2 ;  /* 0x00000038cf00780c */ /* 0x000fe20001784270 */
[----:B------:R-:W-:Y:S01]  /*18350*/  MUFU.EX2 R172, R172 ;  /* 0x000000ac00ac7308 */ /* 0x000fe20000000800 */
[----:B------:R-:W-:Y:S01]  /*18360*/  FMNMX.FTZ R0, R170, R0, !PT ;  /* 0x00000000aa007209 */ /* 0x000fe20007810000 */
[----:B--2---:R-:W-:Y:S01]  /*18370*/  FADD.FTZ R181, R164, R181 ;  /* 0x000000b5a4b57221 */ /* 0x004fe20000010000 */
[----:B------:R-:W-:Y:S01]  /*18380*/  ISETP.LT.OR P3, PT, R208, 0x32, P3 ;  /* 0x00000032d000780c */ /* 0x000fe20001f61670 */
[-C--:B------:R-:W-:Y:S01]  /*18390*/  FMUL.FTZ R61, R61, R153.reuse ;  /* 0x000000993d3d7220 */ /* 0x080fe20000410000 */
[----:B------:R-:W-:Y:S01]  /*183a0*/  FMNMX.FTZ R0, R171, R0, !PT ;  /* 0x00000000ab007209 */ /* 0x000fe20007810000 */
[-C--:B------:R-:W-:Y:S01]  /*183b0*/  FMUL.FTZ R64, R64, R153.reuse ;  /* 0x0000009940407220 */ /* 0x080fe20000410000 */
[----:B------:R-:W-:Y:S01]  /*183c0*/  ISETP.GT.AND P2, PT, R207, 0x39, P2 ;  /* 0x00000039cf00780c */ /* 0x000fe20001744270 */
[----:B------:R-:W-:Y:S01]  /*183d0*/  MUFU.EX2 R173, R173 ;  /* 0x000000ad00ad7308 */ /* 0x000fe20000000800 */
[----:B------:R-:W-:Y:S01]  /*183e0*/  FMNMX.FTZ R0, R174, R0, !PT ;  /* 0x00000000ae007209 */ /* 0x000fe20007810000 */
[-C--:B------:R-:W-:Y:S01]  /*183f0*/  FMUL.FTZ R65, R65, R153.reuse ;  /* 0x0000009941417220 */ /* 0x080fe20000410000 */
        /* <DEDUP_REMOVED lines=8> */
[----:B------:R-:W-:Y:S01]  /*18480*/  ISETP.LT.OR P2, PT, R208, 0x3a, P2 ;  /* 0x0000003ad000780c */ /* 0x000fe20001741670 */
[-C--:B------:R-:W-:Y:S01]  /*18490*/  FMUL.FTZ R73, R73, R153.reuse ;  /* 0x0000009949497220 */ /* 0x080fe20000410000 */
[----:B------:R-:W-:Y:S01]  /*184a0*/  FSEL R182, R182, -INF , !P4 ;  /* 0xff800000b6b67808 */ /* 0x000fe20006000000 */
[-C--:B------:R-:W-:Y:S01]  /*184b0*/  FMUL.FTZ R76, R76, R153.reuse ;  /* 0x000000994c4c7220 */ /* 0x080fe20000410000 */
[----:B------:R-:W-:Y:S01]  /*184c0*/  FMNMX.FTZ R0, R179, R0, !PT ;  /* 0x00000000b3007209 */ /* 0x000fe20007810000 */
[----:B------:R-:W-:Y:S01]  /*184d0*/  MUFU.EX2 R177, R177 ;  /* 0x000000b100b17308 */ /* 0x000fe20000000800 */
[----:B------:R-:W-:Y:S01]  /*184e0*/  FSEL R183, R183, -INF , !P2 ;  /* 0xff800000b7b77808 */ /* 0x000fe20005000000 */
[-C--:B------:R-:W-:Y:S01]  /*184f0*/  FMUL.FTZ R77, R77, R153.reuse ;  /* 0x000000994d4d7220 */ /* 0x080fe20000410000 */
[----:B------:R-:W-:Y:S01]  /*18500*/  FMNMX.FTZ R0, R182, R0, !PT ;  /* 0x00000000b6007209 */ /* 0x000fe20007810000 */
[-C--:B------:R-:W-:Y:S01]  /*18510*/  FMUL.FTZ R80, R80, R153.reuse ;  /* 0x0000009950507220 */ /* 0x080fe20000410000 */
[----:B------:R-:W-:Y:S01]  /*18520*/  F2FP.F16.F32.PACK_AB R156, R156, R20 ;  /* 0x000000149c9c723e */ /* 0x000fe200000000ff */
[-C--:B------:R-:W-:Y:S01]  /*18530*/  FMUL.FTZ R81, R81, R153.reuse ;  /* 0x0000009951517220 */ /* 0x080fe20000410000 */
[----:B------:R-:W-:Y:S01]  /*18540*/  FMNMX.FTZ R20, R183, R0, !PT ;  /* 0x00000000b7147209 */ /* 0x000fe20007810000 */
        /* <DEDUP_REMOVED lines=30> */
[----:B------:R0:W-:Y:S01]  /*18730*/  MUFU.EX2 R0, R169 ;  /* 0x000000a900007308 */ /* 0x0001e20000000800 */
[-C--:B------:R-:W-:Y:S01]  /*18740*/  FMUL.FTZ R137, R137, R153.reuse ;  /* 0x0000009989897220 */ /* 0x080fe20000410000 */
[-C--:B------:R-:W-:Y:S01]  /*18750*/  FMUL.FTZ R140, R140, R153.reuse ;  /* 0x000000998c8c7220 */ /* 0x080fe20000410000 */
[----:B------:R-:W1:Y:S01]  /*18760*/  SHFL.BFLY PT, R204, R20, 0x1, 0x1f ;  /* 0x0c201f0014cc7f89 */ /* 0x000e6200000e0000 */
[-C--:B------:R-:W-:Y:S01]  /*18770*/  FMUL.FTZ R141, R141, R153.reuse ;  /* 0x000000998d8d7220 */ /* 0x080fe20000410000 */
[-C--:B------:R-:W-:Y:S01]  /*18780*/  FMUL.FTZ R144, R144, R153.reuse ;  /* 0x0000009990907220 */ /* 0x080fe20000410000 */
[-C--:B------:R-:W-:Y:S01]  /*18790*/  FMUL.FTZ R145, R145, R153.reuse ;  /* 0x0000009991917220 */ /* 0x080fe20000410000 */
[-C--:B------:R-:W-:Y:S01]  /*187a0*/  FMUL.FTZ R148, R148, R153.reuse ;  /* 0x0000009994947220 */ /* 0x080fe20000410000 */
[----:B------:R-:W-:Y:S01]  /*187b0*/  FMUL.FTZ R149, R149, R153 ;  /* 0x0000009995957220 */ /* 0x000fe20000410000 */
[----:B-1----:R-:W-:-:S04]  /*187c0*/  FMNMX.FTZ R20, R20, R204, !PT ;  /* 0x000000cc14147209 */ /* 0x002fc80007810000 */
[C---:B------:R-:W-:Y:S01]  /*187d0*/  FSETP.NEU.FTZ.AND P2, PT, R20.reuse, -INF , PT ;  /* 0xff8000001400780b */ /* 0x040fe20003f5d000 */
[----:B0-----:R-:W-:-:S03]  /*187e0*/  FMUL.FTZ R169, R20, R14 ;  /* 0x0000000e14a97220 */ /* 0x001fc60000410000 */
[----:B------:R-:W-:Y:S02]  /*187f0*/  FSEL R168, R20, RZ, P2 ;  /* 0x000000ff14a87208 */ /* 0x000fe40001000000 */
[----:B------:R-:W-:Y:S02]  /*18800*/  FSEL R169, R169, RZ, P2 ;  /* 0x000000ffa9a97208 */ /* 0x000fe40001000000 */
[----:B------:R-:W-:Y:S01]  /*18810*/  ISETP.NE.AND P2, PT, R197, RZ, PT ;  /* 0x000000ffc500720c */ /* 0x000fe20003f45270 */
[----:B------:R-:W-:Y:S02]  /*18820*/  FADD.FTZ R168, -R168, R200 ;  /* 0x000000c8a8a87221 */ /* 0x000fe40000010100 */
        /* <DEDUP_REMOVED lines=16> */
[----:B------:R-:W-:-:S02]  /*18930*/  IMAD.MOV.U32 R169, RZ, RZ, 0x40000040 ;  /* 0x40000040ffa97424 */ /* 0x000fc400078e00ff */
[----:B------:R-:W-:Y:S01]  /*18940*/  FMUL.FTZ R168, R168, R14 ;  /* 0x0000000ea8a87220 */ /* 0x000fe20000410000 */
[----:B------:R-:W-:Y:S01]  /*18950*/  MUFU.EX2 R155, R155 ;  /* 0x0000009b009b7308 */ /* 0x000fe20000000800 */
[----:B------:R-:W-:Y:S01]  /*18960*/  F2FP.F16.F32.PACK_AB R158, R157, R202 ;  /* 0x000000ca9d9e723e */ /* 0x000fe200000000ff */
[----:B------:R-:W-:Y:S01]  /*18970*/  IMAD.MOV.U32 R202, RZ, RZ, R9 ;  /* 0x000000ffffca7224 */ /* 0x000fe200078e0009 */
[----:B------:R-:W-:-:S05]  /*18980*/  R2UR UR7, R169 ;  /* 0x00000000a90772ca */ /* 0x000fca00000e0000 */
[----:B------:R0:W1:Y:S08]  /*18990*/  MUFU.EX2 R183, R168 ;  /* 0x000000a800b77308 */ /* 0x0000700000000800 */
[----:B------:R-:W2:Y:S01]  /*189a0*/  MUFU.EX2 R169, R154 ;  /* 0x0000009a00a97308 */ /* 0x000ea20000000800 */
[----:B0-----:R-:W-:-:S05]  /*189b0*/  IMAD R168, R19, 0x1000, R194 ;  /* 0x0000100013a87824 */ /* 0x001fca00078e02c2 */
[----:B------:R-:W-:Y:S02]  /*189c0*/  R2UR UR6, R168 ;  /* 0x00000000a80672ca */ /* 0x000fe400000e0000 */
[----:B------:R-:W0:Y:S01]  /*189d0*/  MUFU.EX2 R200, R200 ;  /* 0x000000c800c87308 */ /* 0x000e220000000800 */
[-C--:B-1----:R-:W-:Y:S01]  /*189e0*/  FMUL.FTZ R26, R26, R183.reuse ;  /* 0x000000b71a1a7220 */ /* 0x082fe20000410000 */
[-C--:B------:R-:W-:Y:S01]  /*189f0*/  FMUL.FTZ R27, R27, R183.reuse ;  /* 0x000000b71b1b7220 */ /* 0x080fe20000410000 */
[-C--:B------:R-:W-:Y:S01]  /*18a00*/  FMUL.FTZ R30, R30, R183.reuse ;  /* 0x000000b71e1e7220 */ /* 0x080fe20000410000 */
[-C--:B------:R-:W-:Y:S01]  /*18a10*/  FMUL.FTZ R31, R31, R183.reuse ;  /* 0x000000b71f1f7220 */ /* 0x080fe20000410000 */
[-C--:B------:R-:W-:Y:S01]  /*18a20*/  FMUL.FTZ R34, R34, R183.reuse ;  /* 0x000000b722227220 */ /* 0x080fe20000410000 */
[-C--:B------:R-:W-:Y:S01]  /*18a30*/  FMUL.FTZ R35, R35, R183.reuse ;  /* 0x000000b723237220 */ /* 0x080fe20000410000 */
[----:B------:R-:W-:Y:S01]  /*18a40*/  FMUL.FTZ R38, R38, R183 ;  /* 0x000000b726267220 */ /* 0x000fe20000410000 */
[----:B------:R1:W-:Y:S01]  /*18a50*/  MUFU.EX2 R170, R152 ;  /* 0x0000009800aa7308 */ /* 0x0003e20000000800 */
[----:B--2---:R-:W-:Y:S01]  /*18a60*/  FFMA.FTZ R8, R183, R8, R169 ;  /* 0x00000008b7087223 */ /* 0x004fe200000100a9 */
[----:B------:R-:W-:Y:S01]  /*18a70*/  F2FP.F16.F32.PACK_AB R157, R155, R169 ;  /* 0x000000a99b9d723e */ /* 0x000fe200000000ff */
[-C--:B------:R-:W-:Y:S01]  /*18a80*/  FMUL.FTZ R39, R39, R183.reuse ;  /* 0x000000b727277220 */ /* 0x080fe20000410000 */
[-C--:B------:R-:W-:Y:S01]  /*18a90*/  FMUL.FTZ R42, R42, R183.reuse ;  /* 0x000000b72a2a7220 */ /* 0x080fe20000410000 */
[----:B------:R-:W-:Y:S01]  /*18aa0*/  FADD.FTZ R8, R155, R8 ;  /* 0x000000089b087221 */ /* 0x000fe20000010000 */
[-C--:B------:R-:W-:Y:S01]  /*18ab0*/  FMUL.FTZ R43, R43, R183.reuse ;  /* 0x000000b72b2b7220 */ /* 0x080fe20000410000 */
[----:B------:R-:W-:Y:S01]  /*18ac0*/  FMUL.FTZ R46, R46, R183 ;  /* 0x000000b72e2e7220 */ /* 0x000fe20000410000 */
[----:B------:R-:W2:Y:S01]  /*18ad0*/  MUFU.EX2 R159, R159 ;  /* 0x0000009f009f7308 */ /* 0x000ea20000000800 */
[----:B-1----:R-:W-:-:S02]  /*18ae0*/  @!P2 IMAD R152, R201, 0x40, R193 ;  /* 0x00000040c998a824 */ /* 0x002fc400078e02c1 */
[----:B0-----:R-:W-:Y:S01]  /*18af0*/  FADD.FTZ R8, R200, R8 ;  /* 0x00000008c8087221 */ /* 0x001fe20000010000 */
[-C--:B------:R-:W-:Y:S01]  /*18b00*/  FMUL.FTZ R47, R47, R183.reuse ;  /* 0x000000b72f2f7220 */ /* 0x080fe20000410000 */
[-C--:B------:R-:W-:Y:S01]  /*18b10*/  FMUL.FTZ R50, R50, R183.reuse ;  /* 0x000000b732327220 */ /* 0x080fe20000410000 */
[----:B------:R-:W-:Y:S02]  /*18b20*/  @!P2 IMAD R152, R152, 0x4, R18 ;  /* 0x000000049898a824 */ /* 0x000fe400078e0212 */
[-C--:B------:R-:W-:Y:S01]  /*18b30*/  FMUL.FTZ R51, R51, R183.reuse ;  /* 0x000000b733337220 */ /* 0x080fe20000410000 */
[-C--:B------:R-:W-:Y:S01]  /*18b40*/  FMUL.FTZ R54, R54, R183.reuse ;  /* 0x000000b736367220 */ /* 0x080fe20000410000 */
[----:B------:R-:W0:Y:S01]  /*18b50*/  MUFU.EX2 R162, R162 ;  /* 0x000000a200a27308 */ /* 0x000e220000000800 */
[-C--:B------:R-:W-:Y:S01]  /*18b60*/  FMUL.FTZ R55, R55, R183.reuse ;  /* 0x000000b737377220 */ /* 0x080fe20000410000 */
[----:B------:R-:W-:Y:S01]  /*18b70*/  @!P2 STS [R152+0x38400], R153 ;  /* 0x038400999800a388 */ /* 0x000fe20000000800 */
[-C--:B------:R-:W-:Y:S01]  /*18b80*/  FMUL.FTZ R58, R58, R183.reuse ;  /* 0x000000b73a3a7220 */ /* 0x080fe20000410000 */
[-C--:B------:R-:W-:Y:S01]  /*18b90*/  FMUL.FTZ R59, R59, R183.reuse ;  /* 0x000000b73b3b7220 */ /* 0x080fe20000410000 */
[-C--:B------:R-:W-:Y:S01]  /*18ba0*/  FMUL.FTZ R62, R62, R183.reuse ;  /* 0x000000b73e3e7220 */ /* 0x080fe20000410000 */
[----:B------:R1:W-:Y:S01]  /*18bb0*/  @!P2 STS [R152+0x38420], R183 ;  /* 0x038420b79800a388 */ /* 0x0003e20000000800 */
        /* <DEDUP_REMOVED lines=9> */
[----:B-1----:R-:W-:Y:S01]  /*18c50*/  F2FP.F16.F32.PACK_AB R152, R161, R203 ;  /* 0x000000cba198723e */ /* 0x002fe200000000ff */
[----:B------:R-:W-:Y:S01]  /*18c60*/  FADD.FTZ R161, R165, R181 ;  /* 0x000000b5a5a17221 */ /* 0x000fe20000010000 */
[----:B------:R-:W1:Y:S01]  /*18c70*/  MUFU.EX2 R166, R166 ;  /* 0x000000a600a67308 */ /* 0x000e620000000800 */
[----:B0-----:R-:W-:Y:S01]  /*18c80*/  FADD.FTZ R8, R162, R8 ;  /* 0x00000008a2087221 */ /* 0x001fe20000010000 */
[-C--:B------:R-:W-:Y:S01]  /*18c90*/  FMUL.FTZ R78, R78, R183.reuse ;  /* 0x000000b74e4e7220 */ /* 0x080fe20000410000 */
[-C--:B------:R-:W-:Y:S01]  /*18ca0*/  FMUL.FTZ R79, R79, R183.reuse ;  /* 0x000000b74f4f7220 */ /* 0x080fe20000410000 */
[-C--:B------:R-:W-:Y:S01]  /*18cb0*/  FMUL.FTZ R82, R82, R183.reuse ;  /* 0x000000b752527220 */ /* 0x080fe20000410000 */
[-C--:B------:R-:W-:Y:S01]  /*18cc0*/  FMUL.FTZ R83, R83, R183.reuse ;  /* 0x000000b753537220 */ /* 0x080fe20000410000 */
[-C--:B------:R-:W-:Y:S01]  /*18cd0*/  FMUL.FTZ R86, R86, R183.reuse ;  /* 0x000000b756567220 */ /* 0x080fe20000410000 */
[----:B---3--:R-:W-:Y:S01]  /*18ce0*/  FADD.FTZ R155, R163, R8 ;  /* 0x00000008a39b7221 */ /* 0x008fe20000010000 */
        /* <DEDUP_REMOVED lines=33> */
[-C--:B------:R-:W-:Y:S01]  /*18f00*/  FMUL.FTZ R143, R143, R183.reuse ;  /* 0x000000b78f8f7220 */ /* 0x080fe20000410000 */
[-C--:B------:R-:W-:Y:S01]  /*18f10*/  FMUL.FTZ R146, R146, R183.reuse ;  /* 0x000000b792927220 */ /* 0x080fe20000410000 */
[-C--:B------:R-:W-:Y:S01]  /*18f20*/  FMUL.FTZ R147, R147, R183.reuse ;  /* 0x000000b793937220 */ /* 0x080fe20000410000 */
[-C--:B------:R-:W-:Y:S01]  /*18f30*/  FMUL.FTZ R150, R150, R183.reuse ;  /* 0x000000b796967220 */ /* 0x080fe20000410000 */
[----:B------:R-:W-:Y:S01]  /*18f40*/  FMUL.FTZ R151, R151, R183 ;  /* 0x000000b797977220 */ /* 0x000fe20000410000 */
[----:B------:R-:W-:Y:S01]  /*18f50*/  F2FP.F16.F32.PACK_AB R159, R159, R200 ;  /* 0x000000c89f9f723e */ /* 0x000fe200000000ff */
[----:B------:R-:W-:Y:S01]  /*18f60*/  BAR.SYNC.DEFER_BLOCKING 0xf, 0x100 ;  /* 0x03c4000000007b1d */ /* 0x000fe20000010000 */
[----:B-1----:R-:W-:Y:S01]  /*18f70*/  FADD.FTZ R183, R166, R155 ;  /* 0x0000009ba6b77221 */ /* 0x002fe20000010000 */
[----:B------:R-:W-:Y:S01]  /*18f80*/  F2FP.F16.F32.PACK_AB R154, R165, R164 ;  /* 0x000000a4a59a723e */ /* 0x000fe200000000ff */
[----:B------:R-:W-:Y:S01]  /*18f90*/  FADD.FTZ R8, R160, R161 ;  /* 0x000000a1a0087221 */ /* 0x000fe20000010000 */
[----:B------:R-:W-:Y:S01]  /*18fa0*/  F2FP.F16.F32.PACK_AB R153, R163, R162 ;  /* 0x000000a2a399723e */ /* 0x000fe200000000ff */
[----:B------:R-:W-:Y:S01]  /*18fb0*/  IMAD.MOV.U32 R169, RZ, RZ, 0x40000040 ;  /* 0x40000040ffa97424 */ /* 0x000fe200078e00ff */
[----:B------:R-:W1:Y:S01]  /*18fc0*/  MUFU.EX2 R178, R178 ;  /* 0x000000b200b27308 */ /* 0x000e620000000800 */
[C---:B0-----:R-:W-:Y:S01]  /*18fd0*/  F2FP.F16.F32.PACK_AB R155, R181.reuse, R166 ;  /* 0x000000a6b59b723e */ /* 0x041fe200000000ff */
[----:B------:R-:W-:Y:S01]  /*18fe0*/  FADD.FTZ R183, R181, R183 ;  /* 0x000000b7b5b77221 */ /* 0x000fe20000010000 */
[C---:B------:R-:W-:Y:S01]  /*18ff0*/  F2FP.F16.F32.PACK_AB R160, R0.reuse, R160 ;  /* 0x000000a000a0723e */ /* 0x040fe200000000ff */
[----:B------:R-:W-:Y:S01]  /*19000*/  FADD.FTZ R8, R0, R8 ;  /* 0x0000000800087221 */ /* 0x000fe20000010000 */
[----:B------:R-:W-:Y:S01]  /*19010*/  F2FP.F16.F32.PACK_AB R162, R173, R172 ;  /* 0x000000acada2723e */ /* 0x000fe200000000ff */
[----:B--2---:R-:W-:Y:S01]  /*19020*/  FADD.FTZ R183, R204, R183 ;  /* 0x000000b7ccb77221 */ /* 0x004fe20000010000 */
[----:B---3--:R-:W-:Y:S01]  /*19030*/  F2FP.F16.F32.PACK_AB R161, R171, R204 ;  /* 0x000000ccaba1723e */ /* 0x008fe200000000ff */
[----:B------:R-:W0:Y:S01]  /*19040*/  MUFU.EX2 R179, R179 ;  /* 0x000000b300b37308 */ /* 0x000e220000000800 */
[----:B----4-:R-:W-:Y:S01]  /*19050*/  F2FP.F16.F32.PACK_AB R163, R175, R174 ;  /* 0x000000aeafa3723e */ /* 0x010fe200000000ff */
[----:B------:R-:W-:Y:S01]  /*19060*/  FADD.FTZ R183, R171, R183 ;  /* 0x000000b7abb77221 */ /* 0x000fe20000010000 */
[----:B------:R-:W-:Y:S01]  /*19070*/  F2FP.F16.F32.PACK_AB R164, R177, R176 ;  /* 0x000000b0b1a4723e */ /* 0x000fe200000000ff */
[----:B------:R-:W-:Y:S01]  /*19080*/  FADD.FTZ R8, R172, R8 ;  /* 0x00000008ac087221 */ /* 0x000fe20000010000 */
[----:B------:R-:W-:Y:S01]  /*19090*/  F2FP.F16.F32.PACK_AB R166, R170, R180 ;  /* 0x000000b4aaa6723e */ /* 0x000fe200000000ff */
[----:B------:R-:W-:Y:S01]  /*190a0*/  FADD.FTZ R183, R174, R183 ;  /* 0x000000b7aeb77221 */ /* 0x000fe20000010000 */
[----:B------:R-:W-:Y:S01]  /*190b0*/  ISETP.GT.AND P2, PT, R15, R219, PT ;  /* 0x000000db0f00720c */ /* 0x000fe20003f44270 */
[----:B------:R-:W2:Y:S01]  /*190c0*/  MUFU.EX2 R182, R182 ;  /* 0x000000b600b67308 */ /* 0x000ea20000000800 */
[----:B------:R-:W-:Y:S01]  /*190d0*/  FADD.FTZ R8, R173, R8 ;  /* 0x00000008ad087221 */ /* 0x000fe20000010000 */
[----:B------:R3:W-:Y:S01]  /*190e0*/  STSM.16.M88.4 [R199+0x36400], R156 ;  /* 0x0364009cc7007844 */ /* 0x0007e20000000200 */
[----:B------:R-:W-:Y:S01]  /*190f0*/  FADD.FTZ R183, R175, R183 ;  /* 0x000000b7afb77221 */ /* 0x000fe20000010000 */
[----:B------:R-:W-:-:S02]  /*19100*/  IMAD.MOV.U32 R201, RZ, RZ, R19 ;  /* 0x000000ffffc97224 */ /* 0x000fc400078e0013 */
[----:B------:R-:W-:Y:S01]  /*19110*/  FADD.FTZ R8, R176, R8 ;  /* 0x00000008b0087221 */ /* 0x000fe20000010000 */
[----:B------:R4:W-:Y:S01]  /*19120*/  STSM.16.M88.4 [R214], R152 ;  /* 0x00000098d6007844 */ /* 0x0009e20000000200 */
[----:B-1----:R-:W-:Y:S01]  /*19130*/  FADD.FTZ R183, R178, R183 ;  /* 0x000000b7b2b77221 */ /* 0x002fe20000010000 */
[----:B------:R-:W1:Y:S01]  /*19140*/  MUFU.EX2 R205, R205 ;  /* 0x000000cd00cd7308 */ /* 0x000e620000000800 */
[----:B0-----:R-:W-:Y:S01]  /*19150*/  F2FP.F16.F32.PACK_AB R165, R179, R178 ;  /* 0x000000b2b3a5723e */ /* 0x001fe200000000ff */
[----:B------:R0:W-:Y:S01]  /*19160*/  STSM.16.M88.4 [R216], R160 ;  /* 0x000000a0d8007844 */ /* 0x0001e20000000200 */
[----:B------:R-:W-:Y:S01]  /*19170*/  FADD.FTZ R8, R177, R8 ;  /* 0x00000008b1087221 */ /* 0x000fe20000010000 */
[----:B------:R-:W-:Y:S01]  /*19180*/  FADD.FTZ R183, R179, R183 ;  /* 0x000000b7b3b77221 */ /* 0x000fe20000010000 */
[----:B------:R-:W-:Y:S02]  /*19190*/  IMAD.MOV.U32 R200, RZ, RZ, R20 ;  /* 0x000000ffffc87224 */ /* 0x000fe400078e0014 */
[----:B------:R-:W-:Y:S01]  /*191a0*/  FADD.FTZ R8, R180, R8 ;  /* 0x00000008b4087221 */ /* 0x000fe20000010000 */
[----:B--2---:R-:W-:-:S03]  /*191b0*/  FADD.FTZ R183, R182, R183 ;  /* 0x000000b7b6b77221 */ /* 0x004fc60000010000 */
[----:B------:R-:W-:Y:S01]  /*191c0*/  FADD.FTZ R0, R170, R8 ;  /* 0x00000008aa007221 */ /* 0x000fe20000010000 */
[C---:B-1----:R-:W-:Y:S01]  /*191d0*/  F2FP.F16.F32.PACK_AB R167, R205.reuse, R182 ;  /* 0x000000b6cda7723e */ /* 0x042fe200000000ff */
[----:B------:R-:W-:-:S04]  /*191e0*/  FADD.FTZ R8, R205, R183 ;  /* 0x000000b7cd087221 */ /* 0x000fc80000010000 */
[----:B------:R0:W-:Y:S01]  /*191f0*/  STSM.16.M88.4 [R215], R164 ;  /* 0x000000a4d7007844 */ /* 0x0001e20000000200 */
[----:B------:R-:W-:-:S06]  /*19200*/  WARPGROUP.ARRIVE ;  /* 0x00000000000079c5 */ /* 0x000fcc0000000000 */
[----:B------:R-:W-:Y:S03]  /*19210*/  HGMMA.64x256x16.F32 R24, R156, gdesc[UR4].tnspB, R24, gsb0 ;  /* 0x43e000049c187df0 */ /* 0x000fe60008000818 */
[----:B------:R-:W-:Y:S02]  /*19220*/  WARPGROUP.DEPBAR.LE gsb0, 0x0 ;  /* 0x00008000000079c5 */ /* 0x000fe40000010000 */
[----:B---3--:R-:W-:Y:S01]  /*19230*/  VIADD R156, R168, 0x80 ;  /* 0x00000080a89c7836 */ /* 0x008fe20000000000 */
[----:B------:R-:W-:Y:S01]  /*19240*/  WARPGROUP.ARRIVE ;  /* 0x00000000000079c5 */ /* 0x000fe20000000000 */
[----:B------:R-:W-:-:S03]  /*19250*/  IMAD.MOV.U32 R157, RZ, RZ, 0x40000040 ;  /* 0x40000040ff9d7424 */ /* 0x000fc600078e00ff */
[----:B------:R-:W-:Y:S02]  /*19260*/  R2UR UR6, R156 ;  /* 0x000000009c0672ca */ /* 0x000fe400000e0000 */
[----:B------:R-:W-:-:S15]  /*19270*/  R2UR UR7, R157 ;  /* 0x000000009d0772ca */ /* 0x000fde00000e0000 */
[----:B------:R-:W-:-:S01]  /*19280*/  NOP ;  /* 0x0000000000007918 */ /* 0x000fc20000000000 */
[----:B------:R-:W-:Y:S03]  /*19290*/  HGMMA.64x256x16.F32 R24, R152, gdesc[UR4].tnspB, R24, gsb0 ;  /* 0x43e0000498187df0 */ /* 0x000fe60008000818 */
[----:B------:R-:W-:Y:S02]  /*192a0*/  WARPGROUP.DEPBAR.LE gsb0, 0x0 ;  /* 0x00008000000079c5 */ /* 0x000fe40000010000 */
[C---:B----4-:R-:W-:Y:S01]  /*192b0*/  VIADD R152, R168.reuse, 0x100 ;  /* 0x00000100a8987836 */ /* 0x050fe20000000000 */
[----:B------:R-:W-:Y:S01]  /*192c0*/  WARPGROUP.ARRIVE ;  /* 0x00000000000079c5 */ /* 0x000fe20000000000 */
[----:B------:R-:W-:Y:S02]  /*192d0*/  IMAD.MOV.U32 R153, RZ, RZ, 0x40000040 ;  /* 0x40000040ff997424 */ /* 0x000fe400078e00ff */
[----:B------:R-:W-:Y:S01]  /*192e0*/  VIADD R168, R168, 0x180 ;  /* 0x00000180a8a87836 */ /* 0x000fe20000000000 */
[----:B------:R-:W-:-:S02]  /*192f0*/  R2UR UR6, R152 ;  /* 0x00000000980672ca */ /* 0x000fc400000e0000 */
[----:B------:R-:W-:-:S15]  /*19300*/  R2UR UR7, R153 ;  /* 0x00000000990772ca */ /* 0x000fde00000e0000 */
[----:B------:R-:W-:-:S01]  /*19310*/  NOP ;  /* 0x0000000000007918 */ /* 0x000fc20000000000 */
        /* <DEDUP_REMOVED lines=17> */
[----:B-1----:R-:W-:-:S04]  /*19430*/  VIADD R21, R15, 0xffffffff ;  /* 0xffffffff0f157836 */ /* 0x002fc80000000000 */
[----:B------:R-:W-:Y:S01]  /*19440*/  IMAD.MOV.U32 R15, RZ, RZ, R21 ;  /* 0x000000ffff0f7224 */ /* 0x000fe200078e0015 */
[----:B0-----:R-:W-:Y:S06]  /*19450*/  @P2 BRA `(.L_x_3666) ;  /* 0xffffffc000d82947 */ /* 0x001fec000383ffff */
.L_x_3647:
[----:B------:R-:W-:Y:S05]  /*19460*/  BSYNC B0 ;  /* 0x0000000000007941 */ /* 0x000fea0003800000 */
.L_x_3646:
[----:B------:R-:W0:Y:S01]  /*19470*/  SHFL.BFLY PT, R2, R0, 0x2, 0x1f ;  /* 0x0c401f0000027f89 */ /* 0x000e2200000e0000 */
[----:B------:R-:W-:Y:S02]  /*19480*/  IMAD.MOV.U32 R13, RZ, RZ, -0x800000 ;  /* 0xff800000ff0d7424 */ /* 0x000fe400078e00ff */
[----:B------:R-:W-:Y:S01]  /*19490*/  IMAD.MOV.U32 R12, RZ, RZ, -0x800000 ;  /* 0xff800000ff0c7424 */ /* 0x000fe200078e00ff */
[----:B------:R-:W-:Y:S06]  /*194a0*/  BAR.ARV 0x8, 0x100 ;  /* 0x0204000000007b1d */ /* 0x000fec0000002000 */
[----:B------:R-:W-:-:S02]  /*194b0*/  VIADD R229, R229, 0x1 ;  /* 0x00000001e5e57836 */ /* 0x000fc40000000000 */
[----:B------:R-:W-:Y:S01]  /*194c0*/  BAR.SYNC.DEFER_BLOCKING 0xf, 0x100 ;  /* 0x03c4000000007b1d */ /* 0x000fe20000010000 */
[----:B0-----:R-:W-:-:S05]  /*194d0*/  FADD.FTZ R2, R2, R0 ;  /* 0x0000000002027221 */ /* 0x001fca0000010000 */
[----:B------:R-:W0:Y:S02]  /*194e0*/  SHFL.BFLY PT, R0, R2, 0x1, 0x1f ;  /* 0x0c201f0002007f89 */ /* 0x000e2400000e0000 */
[----:B0-----:R-:W-:Y:S01]  /*194f0*/  FADD.FTZ R0, R2, R0 ;  /* 0x0000000002007221 */ /* 0x001fe20000010000 */
[----:B------:R-:W-:-:S04]  /*19500*/  IMAD.MOV.U32 R2, RZ, RZ, RZ ;  /* 0x000000ffff027224 */ /* 0x000fc800078e00ff */
[----:B------:R-:W-:-:S13]  /*19510*/  FSETP.NE.FTZ.AND P0, PT, R0, RZ, PT ;  /* 0x000000ff0000720b */ /* 0x000fda0003f15000 */
        /* <DEDUP_REMOVED lines=14> */
[-C--:B------:R-:W-:Y:S01]  /*19600*/  FMUL.FTZ R44, R44, R2.reuse ;  /* 0x000000022c2c7220 */ /* 0x080fe20000410000 */
[----:B------:R-:W-:Y:S01]  /*19610*/  @P0 FFMA.FTZ R13, R3, R9, R0 ;  /* 0x00000009030d0223 */ /* 0x000fe20000010000 */
        /* <DEDUP_REMOVED lines=57> */
[----:B------:R-:W-:Y:S01]  /*199b0*/  FMUL.FTZ R149, R149, R2 ;  /* 0x0000000295957220 */ /* 0x000fe20000410000 */
        /* <DEDUP_REMOVED lines=53> */
[----:B0-----:R-:W-:Y:S01]  /*19d10*/  SEL R3, RZ, 0x1, P1 ;  /* 0x00000001ff037807 */ /* 0x001fe20000800000 */
        /* <DEDUP_REMOVED lines=25> */
[----:B------:R-:W-:-:S02]  /*19eb0*/  PLOP3.LUT P0, PT, PT, PT, PT, 0x8, 0x0 ;  /* 0x000000000000781c */ /* 0x000fc40003f0e170 */
[----:B------:R-:W-:Y:S02]  /*19ec0*/  LOP3.LUT R22, R22, R3, RZ, 0x3c, !PT ;  /* 0x0000000316167212 */ /* 0x000fe400078e3cff */
[----:B------:R-:W-:-:S09]  /*19ed0*/  SEL R19, R19, RZ, P1 ;  /* 0x000000ff13137207 */ /* 0x000fd20000800000 */
.L_x_3535:
[----:B------:R-:W-:Y:S05]  /*19ee0*/  BSYNC B7 ;  /* 0x0000000000077941 */ /* 0x000fea0003800000 */
.L_x_3523:
[----:B------:R-:W0:Y:S08]  /*19ef0*/  S2UR UR5, SR_CgaCtaId ;  /* 0x00000000000579c3 */ /* 0x000e300000008800 */
[----:B------:R-:W-:Y:S06]  /*19f00*/  BAR.SYNC.DEFER_BLOCKING 0x5, 0x180 ;  /* 0x0146000000007b1d */ /* 0x000fec0000010000 */
[----:B------:R-:W-:Y:S01]  /*19f10*/  UMOV UR4, 0x400 ;  /* 0x0000040000047882 */ /* 0x000fe20000000000 */
[----:B------:R-:W-:Y:S01]  /*19f20*/  BSSY B0, `(.L_x_3667) ;  /* 0x00004a9000007945 */ /* 0x000fe20003800000 */
[----:B0-----:R-:W-:-:S06]  /*19f30*/  ULEA UR4, UR5, UR4, 0x18 ;  /* 0x0000000405047291 */ /* 0x001fcc000f8ec03f */
[----:B------:R-:W-:-:S05]  /*19f40*/  IMAD.U32 R18, RZ, RZ, UR4 ;  /* 0x00000004ff127e24 */ /* 0x000fca000f8e00ff */
[----:B------:R0:W3:Y:S01]  /*19f50*/  LDS.128 R152, [R18+0x388d0] ;  /* 0x0388d00012987984 */ /* 0x0000e20000000c00 */
        /* <DEDUP_REMOVED lines=12> */
[----:B-----5:R-:W-:Y:S02]  /*1a020*/  MOV R2, R18 ;  /* 0x0000001200027202 */ /* 0x020fe40000000f00 */
[----:B-1----:R-:W-:Y:S01]  /*1a030*/  MOV R3, R0 ;  /* 0x0000000000037202 */ /* 0x002fe20000000f00 */
[----:B------:R-:W-:Y:S02]  /*1a040*/  BAR.SYNC.DEFER_BLOCKING 0x1, 0x100 ;  /* 0x0044000000007b1d */ /* 0x000fe40000010000 */
[----:B----4-:R-:W-:-:S04]  /*1a050*/  IMAD.WIDE R14, R4, 0x2, R2 ;  /* 0x00000002040e7825 */ /* 0x010fc800078e0202 */
        /* <DEDUP_REMOVED lines=8> */
[----:B-1----:R-:W-:Y:S02]  /*1a0e0*/  IADD3 R4, P0, R14, 0x20, RZ ;  /* 0x000000200e047810 */ /* 0x002fe40007f1e0ff */
        /* <DEDUP_REMOVED lines=8> */
[----:B-1----:R-:W-:Y:S02]  /*1a170*/  IADD3 R4, P0, R14, 0x40, RZ ;  /* 0x000000400e047810 */ /* 0x002fe40007f1e0ff */
        /* <DEDUP_REMOVED lines=148> */
[----:B-1----:R-:W-:-:S11]  /*1aac0*/  LOP3.LUT R4, R0, 0x380, RZ, 0xc0, !PT ;  /* 0x0000038000047812 */ /* 0x002fd600078ec0ff */
[----:B------:R-:W1:Y:S01]  /*1aad0*/  @P0 LDC.64 R6, c[0x0][0xd08] ;  /* 0x00034200ff060b82 */ /* 0x000e620000000a00 */
[----:B------:R-:W-:Y:S02]  /*1aae0*/  F2FP.F16.F32.PACK_AB R8, R145, R144 ;  /* 0x000000909108723e */ /* 0x000fe400000000ff */
[----:B------:R-:W-:-:S04]  /*1aaf0*/  SHF.R.U64 R4, R4, 0x3, RZ ;  /* 0x0000000304047819 */ /* 0x000fc800000012ff */
[----:B------:R-:W-:Y:S01]  /*1ab00*/  LOP3.LUT R14, R4, R0, RZ, 0x3c, !PT ;  /* 0x00000000040e7212 */ /* 0x000fe200078e3cff */
[----:B------:R-:W-:-:S03]  /*1ab10*/  IMAD.U32 R4, RZ, RZ, UR4 ;  /* 0x00000004ff047e24 */ /* 0x000fc6000f8e00ff */
[----:B------:R-:W-:-:S05]  /*1ab20*/  MOV R14, R14 ;  /* 0x0000000e000e7202 */ /* 0x000fca0000000f00 */
[----:B------:R4:W-:Y:S01]  /*1ab30*/  STSM.16.M88.4 [R14], R8 ;  /* 0x000000080e007844 */ /* 0x0009e20000000200 */
[----:B-1----:R-:W-:Y:S01]  /*1ab40*/  @P0 IMAD.WIDE R6, R223, 0x4, R6 ;  /* 0x00000004df060825 */ /* 0x002fe200078e0206 */
[----:B------:R-:W-:Y:S01]  /*1ab50*/  BAR.SYNC.DEFER_BLOCKING 0x1, 0x100 ;  /* 0x0044000000007b1d */ /* 0x000fe20000010000 */
[----:B------:R-:W-:-:S04]  /*1ab60*/  ISETP.NE.U32.AND P1, PT, RZ, UR6, PT ;  /* 0x00000006ff007c0c */ /* 0x000fc8000bf25070 */
[----:B------:R-:W-:Y:S01]  /*1ab70*/  ISETP.NE.AND.EX P1, PT, RZ, UR7, PT, P1 ;  /* 0x00000007ff007c0c */ /* 0x000fe2000bf25310 */
[----:B------:R1:W5:Y:S01]  /*1ab80*/  @P0 LDG.E R4, desc[UR50][R6.64] ;  /* 0x0000003206040981 */ /* 0x000362000c1e1900 */
[----:B------:R-:W-:Y:S01]  /*1ab90*/  IMAD.MOV.U32 R0, RZ, RZ, RZ ;  /* 0x000000ffff007224 */ /* 0x000fe200078e00ff */
[----:B-1----:R-:W1:Y:S02]  /*1aba0*/  LDC.64 R6, c[0x0][0xd00] ;  /* 0x00034000ff067b82 */ /* 0x002e640000000a00 */
[----:B-1----:R-:W-:-:S08]  /*1abb0*/  IMAD.WIDE R6, R223, 0x4, R6 ;  /* 0x00000004df067825 */ /* 0x002fd000078e0206 */
[----:B------:R4:W5:Y:S01]  /*1abc0*/  @P1 LDG.E R0, desc[UR50][R6.64] ;  /* 0x0000003206001981 */ /* 0x000962000c1e1900 */
[----:B------:R-:W-:Y:S05]  /*1abd0*/  @P0 BRA `(.L_x_3669) ;  /* 0x0000000000100947 */ /* 0x000fea0003800000 */
[----:B------:R-:W-:Y:S05]  /*1abe0*/  @!P1 BRA `(.L_x_3669) ;  /* 0x00000000000c9947 */ /* 0x000fea0003800000 */
[----:B-----5:R-:W2:Y:S04]  /*1abf0*/  LDG.E R4, desc[UR50][R6.64] ;  /* 0x0000003206047981 */ /* 0x020ea8000c1e1900 */
[----:B----4-:R-:W2:Y:S02]  /*1ac00*/  LDG.E R6, desc[UR50][R6.64+0x4] ;  /* 0x0000043206067981 */ /* 0x010ea4000c1e1900 */
[----:B--2---:R-:W-:-:S07]  /*1ac10*/  IMAD.IADD R4, R6, 0x1, -R4 ;  /* 0x0000000106047824 */ /* 0x004fce00078e0a04 */
.L_x_3669:
        /* <DEDUP_REMOVED lines=8> */
[----:B---3--:R-:W2:Y:S01]  /*1aca0*/  LDL R152, [R1+0x80] ;  /* 0x0000800001987983 */ /* 0x008ea20000100800 */
[----:B----4-:R-:W-:Y:S01]  /*1acb0*/  IMAD.MOV.U32 R10, RZ, RZ, 0xab8 ;  /* 0x00000ab8ff0a7424 */ /* 0x010fe200078e00ff */
[----:B------:R-:W-:Y:S01]  /*1acc0*/  ISETP.GT.AND P1, PT, R222, 0x1, PT ;  /* 0x00000001de00780c */ /* 0x000fe20003f24270 */
[----:B------:R-:W1:Y:S01]  /*1acd0*/  LDC R23, c[0x0][0xce8] ;  /* 0x00033a00ff177b82 */ /* 0x000e620000000800 */
[----:B------:R-:W-:Y:S01]  /*1ace0*/  ISETP.NE.U32.AND P0, PT, RZ, UR6, PT ;  /* 0x00000006ff007c0c */ /* 0x000fe2000bf05070 */
[----:B------:R-:W-:Y:S01]  /*1acf0*/  IMAD.IADD R20, R218, 0x1, R195 ;  /* 0x00000001da147824 */ /* 0x000fe200078e02c3 */
[----:B------:R-:W-:Y:S02]  /*1ad00*/  SEL R10, R10, 0xa78, P1 ;  /* 0x00000a780a0a7807 */ /* 0x000fe40000800000 */
[----:B------:R-:W-:Y:S02]  /*1ad10*/  ISETP.NE.AND.EX P0, PT, RZ, UR7, PT, P0 ;  /* 0x00000007ff007c0c */ /* 0x000fe4000bf05300 */
[----:B------:R-:W-:Y:S01]  /*1ad20*/  SHF.R.S32.HI R11, RZ, 0x1f, R223 ;  /* 0x0000001fff0b7819 */ /* 0x000fe200000114df */
[----:B------:R-:W3:Y:S01]  /*1ad30*/  LDC.64 R8, c[0x0][R10+0x220] ;  /* 0x000088000a087b82 */ /* 0x000ee20000000a00 */
[----:B------:R-:W-:-:S02]  /*1ad40*/  SEL R14, R223, RZ, !P0 ;  /* 0x000000ffdf0e7207 */ /* 0x000fc40004000000 */
[----:B------:R-:W-:Y:S02]  /*1ad50*/  SEL R11, R11, RZ, !P0 ;  /* 0x000000ff0b0b7207 */ /* 0x000fe40004000000 */
[----:B------:R-:W-:-:S03]  /*1ad60*/  SEL R21, R230, RZ, P1 ;  /* 0x000000ffe6157207 */ /* 0x000fc60000800000 */
[----:B------:R-:W4:Y:S01]  /*1ad70*/  LDC.64 R6, c[0x0][R10+0x218] ;  /* 0x000086000a067b82 */ /* 0x000f220000000a00 */
[----:B-1----:R-:W-:Y:S01]  /*1ad80*/  ISETP.NE.AND P0, PT, R23, 0x1, PT ;  /* 0x000000011700780c */ /* 0x002fe20003f05270 */
[----:B---3--:R-:W-:-:S04]  /*1ad90*/  IMAD R9, R9, R14, RZ ;  /* 0x0000000e09097224 */ /* 0x008fc800078e02ff */
[C---:B------:R-:W-:Y:S02]  /*1ada0*/  IMAD R11, R8.reuse, R11, R9 ;  /* 0x0000000b080b7224 */ /* 0x040fe400078e0209 */
[----:B------:R-:W-:-:S04]  /*1adb0*/  IMAD.WIDE.U32 R8, R8, R14, RZ ;  /* 0x0000000e08087225 */ /* 0x000fc800078e00ff */
[-C--:B----4-:R-:W-:Y:S02]  /*1adc0*/  IMAD R14, R7, R221.reuse, RZ ;  /* 0x000000dd070e7224 */ /* 0x090fe400078e02ff */
[----:B------:R-:W-:-:S04]  /*1add0*/  IMAD.WIDE.U32 R6, R6, R221, RZ ;  /* 0x000000dd06067225 */ /* 0x000fc800078e00ff */
[----:B------:R-:W-:Y:S01]  /*1ade0*/  IMAD.IADD R14, R7, 0x1, R14 ;  /* 0x00000001070e7824 */ /* 0x000fe200078e020e */
[----:B------:R-:W-:Y:S01]  /*1adf0*/  IADD3 R15, P2, P3, R8, R6, R0 ;  /* 0x00000006080f7210 */ /* 0x000fe20007b5e000 */
[----:B------:R-:W1:Y:S01]  /*1ae00*/  @P0 LDC R7, c[0x0][0xcec] ;  /* 0x00033b00ff070b82 */ /* 0x000e620000000800 */
[----:B------:R-:W-:-:S05]  /*1ae10*/  IMAD.IADD R11, R9, 0x1, R11 ;  /* 0x00000001090b7824 */ /* 0x000fca00078e020b */
[----:B------:R-:W-:Y:S01]  /*1ae20*/  IADD3.X R11, R11, R14, R5, P2, P3 ;  /* 0x0000000e0b0b7210 */ /* 0x000fe200017e6405 */
[----:B------:R-:W-:Y:S01]  /*1ae30*/  IMAD.MOV.U32 R14, RZ, RZ, R20 ;  /* 0x000000ffff0e7224 */ /* 0x000fe200078e0014 */
[----:B------:R-:W3:Y:S01]  /*1ae40*/  @P0 LDC R6, c[0x0][0xcf0] ;  /* 0x00033c00ff060b82 */ /* 0x000ee20000000800 */
[----:B-1----:R-:W-:-:S05]  /*1ae50*/  @P0 IMAD.HI.U32 R7, R20, R7, RZ ;  /* 0x0000000714070227 */ /* 0x002fca00078e00ff */
[----:B---3--:R-:W-:Y:S02]  /*1ae60*/  @P0 SHF.R.U32.HI R14, RZ, R6, R7 ;  /* 0x00000006ff0e0219 */ /* 0x008fe40000011607 */
[----:B------:R-:W1:Y:S02]  /*1ae70*/  LDC.64 R6, c[0x0][R10+0x228] ;  /* 0x00008a000a067b82 */ /* 0x000e640000000a00 */
[----:B-1----:R-:W-:-:S04]  /*1ae80*/  IMAD.WIDE.U32 R8, R6, R21, RZ ;  /* 0x0000001506087225 */ /* 0x002fc800078e00ff */
[----:B------:R-:W-:Y:S01]  /*1ae90*/  IMAD R6, R7, R21, RZ ;  /* 0x0000001507067224 */ /* 0x000fe200078e02ff */
[----:B------:R-:W-:Y:S01]  /*1aea0*/  IADD3 R8, P0, P2, R14, R15, R8 ;  /* 0x0000000f0e087210 */ /* 0x000fe20007a1e008 */
[--C-:B------:R-:W-:Y:S01]  /*1aeb0*/  IMAD.MOV R15, RZ, RZ, -R14.reuse ;  /* 0x000000ffff0f7224 */ /* 0x100fe200078e0a0e */
[----:B------:R-:W-:Y:S01]  /*1aec0*/  SHF.R.S32.HI R14, RZ, 0x1f, R14 ;  /* 0x0000001fff0e7819 */ /* 0x000fe2000001140e */
[----:B------:R-:W-:Y:S02]  /*1aed0*/  IMAD.IADD R9, R9, 0x1, R6 ;  /* 0x0000000109097824 */ /* 0x000fe400078e0206 */
[----:B------:R1:W3:Y:S01]  /*1aee0*/  LDC.64 R6, c[0x0][R10+0x210] ;  /* 0x000084000a067b82 */ /* 0x0002e20000000a00 */
[----:B------:R-:W-:Y:S02]  /*1aef0*/  IMAD R15, R23, R15, R20 ;  /* 0x0000000f170f7224 */ /* 0x000fe400078e0214 */
[----:B------:R-:W-:Y:S01]  /*1af00*/  IADD3.X R9, R14, R11, R9, P0, P2 ;  /* 0x0000000b0e097210 */ /* 0x000fe200007e4409 */
[----:B------:R-:W-:-:S02]  /*1af10*/  IMAD.IADD R11, R193, 0x1, R195 ;  /* 0x00000001c10b7824 */ /* 0x000fc400078e02c3 */
[----:B-1----:R-:W-:Y:S01]  /*1af20*/  SHF.R.S32.HI R10, RZ, 0x1f, R15 ;  /* 0x0000001fff0a7819 */ /* 0x002fe2000001140f */
[-C--:B---3--:R-:W-:Y:S02]  /*1af30*/  IMAD R7, R7, R15.reuse, RZ ;  /* 0x0000000f07077224 */ /* 0x088fe400078e02ff */
[----:B------:R-:W-:-:S04]  /*1af40*/  IMAD.WIDE.U32 R8, R6, R15, R8 ;  /* 0x0000000f06087225 */ /* 0x000fc800078e0008 */
[----:B------:R-:W-:Y:S02]  /*1af50*/  IMAD R10, R6, R10, R7 ;  /* 0x0000000a060a7224 */ /* 0x000fe400078e0207 */
[----:B------:R-:W1:Y:S02]  /*1af60*/  LDC.64 R6, c[0x0][0xca8] ;  /* 0x00032a00ff067b82 */ /* 0x000e640000000a00 */
[----:B------:R-:W-:-:S06]  /*1af70*/  IMAD.IADD R10, R9, 0x1, R10 ;  /* 0x00000001090a7824 */ /* 0x000fcc00078e020a */
[----:B-1----:R-:W1:Y:S08]  /*1af80*/  @!P1 LDC R6, c[0x0][0xc50] ;  /* 0x00031400ff069b82 */ /* 0x002e700000000800 */
[----:B------:R-:W3:Y:S01]  /*1af90*/  @!P1 LDC R7, c[0x0][0xc54] ;  /* 0x00031500ff079b82 */ /* 0x000ee20000000800 */
[----:B-1----:R-:W-:-:S04]  /*1afa0*/  LEA R9, P0, R8, R6, 0x2 ;  /* 0x0000000608097211 */ /* 0x002fc800078010ff */
[----:B---3--:R-:W-:Y:S02]  /*1afb0*/  LEA.HI.X R10, R8, R7, R10, 0x2, P0 ;  /* 0x00000007080a7211 */ /* 0x008fe400000f140a */
[----:B------:R-:W-:Y:S04]  /*1afc0*/  SHFL.IDX PT, R8, R9, 0x1, 0x1c1f ;  /* 0x003c1f0009087f89 */ /* 0x000fe800000e0000 */
[----:B------:R-:W-:Y:S01]  /*1afd0*/  SHFL.IDX PT, R7, R10, RZ, 0x1c1f ;  /* 0x001c1fff0a077589 */ /* 0x000fe200000e0000 */
[----:B--2---:R-:W-:-:S05]  /*1afe0*/  IMAD.MOV R6, RZ, RZ, -R152 ;  /* 0x000000ffff067224 */ /* 0x004fca00078e0a98 */
[----:B------:R-:W-:Y:S02]  /*1aff0*/  ISETP.NE.AND P0, PT, R187, R6, PT ;  /* 0x00000006bb00720c */ /* 0x000fe40003f05270 */
[----:B------:R-:W1:Y:S04]  /*1b000*/  SHFL.IDX PT, R6, R9, RZ, 0x1c1f ;  /* 0x001c1fff09067589 */ /* 0x000e6800000e0000 */
[----:B------:R2:W3:Y:S02]  /*1b010*/  SHFL.IDX PT, R9, R10, 0x1, 0x1c1f ;  /* 0x003c1f000a097f89 */ /* 0x0004e400000e0000 */
[----:B--2---:R-:W-:-:S05]  /*1b020*/  IMAD R10, R4, R23, RZ ;  /* 0x00000017040a7224 */ /* 0x004fca00078e02ff */
[C---:B------:R-:W-:Y:S01]  /*1b030*/  ISETP.GE.OR P1, PT, R11.reuse, R10, P0 ;  /* 0x0000000a0b00720c */ /* 0x040fe20000726670 */
[----:B------:R-:W-:-:S05]  /*1b040*/  VIADD R11, R11, 0x8 ;  /* 0x000000080b0b7836 */ /* 0x000fca0000000000 */
[----:B------:R-:W-:-:S07]  /*1b050*/  ISETP.GE.OR P0, PT, R11, R10, P0 ;  /* 0x0000000a0b00720c */ /* 0x000fce0000706670 */
[----:B-1----:R1:W-:Y:S06]  /*1b060*/  @!P1 ST.E desc[UR50][R6.64], R13 ;  /* 0x0000000d06009985 */ /* 0x0023ec000c101932 */
[----:B---3--:R1:W-:Y:S02]  /*1b070*/  @!P0 ST.E desc[UR50][R8.64], R12 ;  /* 0x0000000c08008985 */ /* 0x0083e4000c101932 */
.L_x_3670:
[----:B------:R-:W-:Y:S02]  /*1b080*/  ISETP.GT.AND P1, PT, R222, 0x1, PT ;  /* 0x00000001de00780c */ /* 0x000fe40003f24270 */
[----:B------:R-:W-:-:S04]  /*1b090*/  ISETP.NE.U32.AND P0, PT, RZ, UR6, PT ;  /* 0x00000006ff007c0c */ /* 0x000fc8000bf05070 */
[----:B------:R-:W-:-:S04]  /*1b0a0*/  ISETP.NE.AND.EX P0, PT, RZ, UR7, PT, P0 ;  /* 0x00000007ff007c0c */ /* 0x000fc8000bf05300 */
[----:B-1--4-:R-:W-:-:S03]  /*1b0b0*/  SEL R6, R223, RZ, !P0 ;  /* 0x000000ffdf067207 */ /* 0x012fc60004000000 */
[----:B------:R-:W-:Y:S06]  /*1b0c0*/  @P1 BRA `(.L_x_3671) ;  /* 0x0000001000381947 */ /* 0x000fec0003800000 */
[----:B------:R-:W1:Y:S01]  /*1b0d0*/  S2R R20, SR_TID.X ;  /* 0x0000000000147919 */ /* 0x000e620000002100 */
[----:B------:R-:W2:Y:S01]  /*1b0e0*/  LDC R81, c[0x0][0xce8] ;  /* 0x00033a00ff517b82 */ /* 0x000ea20000000800 */
[----:B------:R-:W-:-:S07]  /*1b0f0*/  ULDC.64 UR4, c[0x0][0xba0] ;  /* 0x0002e80000047ab9 */ /* 0x000fce0000000a00 */
[----:B------:R-:W4:Y:S01]  /*1b100*/  LDC R23, c[0x0][0xbc8] ;  /* 0x0002f200ff177b82 */ /* 0x000f220000000800 */
[----:B-1----:R-:W-:-:S05]  /*1b110*/  VIADD R20, R20, 0xffffff80 ;  /* 0xffffff8014147836 */ /* 0x002fca0000000000 */
        /* <DEDUP_REMOVED lines=45> */
[C---:B------:R-:W-:Y:S01]  /*1b3f0*/  IADD3 R11, P3, R2.reuse, 0xf000, RZ ;  /* 0x0000f000020b7810 */ /* 0x040fe20007f7e0ff */
[----:B------:R-:W-:Y:S01]  /*1b400*/  IMAD R5, R5, UR4, RZ ;  /* 0x0000000405057c24 */ /* 0x000fe2000f8e02ff */
[C---:B------:R-:W-:Y:S01]  /*1b410*/  IADD3 R53, P4, R2.reuse, 0x9000, RZ ;  /* 0x0000900002357810 */ /* 0x040fe20007f9e0ff */
[----:B------:R-:W5:Y:S01]  /*1b420*/  LD.E.128 R24, desc[UR50][R24.64] ;  /* 0x0000003218187980 */ /* 0x000f62000c101d00 */
[C---:B------:R-:W-:Y:S01]  /*1b430*/  IADD3 R57, P5, R2.reuse, 0xa000, RZ ;  /* 0x0000a00002397810 */ /* 0x040fe20007fbe0ff */
[----:B------:R-:W-:Y:S01]  /*1b440*/  IMAD.X R77, RZ, RZ, R3, P3 ;  /* 0x000000ffff4d7224 */ /* 0x000fe200018e0603 */
[C---:B------:R-:W-:Y:S01]  /*1b450*/  IADD3 R61, P6, R2.reuse, 0xb000, RZ ;  /* 0x0000b000023d7810 */ /* 0x040fe20007fde0ff */
[----:B------:R-:W5:Y:S01]  /*1b460*/  LD.E.128 R28, desc[UR50][R28.64] ;  /* 0x000000321c1c7980 */ /* 0x000f62000c101d00 */
[----:B------:R-:W-:-:S02]  /*1b470*/  IADD3 R65, P0, R2, 0xc000, RZ ;  /* 0x0000c00002417810 */ /* 0x000fc40007f1e0ff */
[C---:B------:R-:W-:Y:S01]  /*1b480*/  IADD3 R69, P1, R2.reuse, 0xd000, RZ ;  /* 0x0000d00002457810 */ /* 0x040fe20007f3e0ff */
[----:B------:R-:W5:Y:S01]  /*1b490*/  LD.E.128 R32, desc[UR50][R32.64] ;  /* 0x0000003220207980 */ /* 0x000f62000c101d00 */
[C---:B------:R-:W-:Y:S02]  /*1b4a0*/  IADD3 R73, P2, R2.reuse, 0xe000, RZ ;  /* 0x0000e00002497810 */ /* 0x040fe40007f5e0ff */
        /* <DEDUP_REMOVED lines=8> */
[----:B------:R-:W-:Y:S02]  /*1b530*/  LOP3.LUT R68, R69, 0x380, RZ, 0xc0, !PT ;  /* 0x0000038045447812 */ /* 0x000fe400078ec0ff */
[----:B------:R-:W-:Y:S01]  /*1b540*/  LOP3.LUT R72, R73, 0x380, RZ, 0xc0, !PT ;  /* 0x0000038049487812 */ /* 0x000fe200078ec0ff */
[----:B------:R-:W5:Y:S01]  /*1b550*/  LD.E.128 R48, desc[UR50][R48.64] ;  /* 0x0000003230307980 */ /* 0x000f62000c101d00 */
[----:B------:R-:W-:Y:S02]  /*1b560*/  SHF.R.U64 R15, R15, 0x3, RZ ;  /* 0x000000030f0f7819 */ /* 0x000fe400000012ff */
[----:B------:R-:W-:Y:S02]  /*1b570*/  LOP3.LUT R9, R11, 0x380, RZ, 0xc0, !PT ;  /* 0x000003800b097812 */ /* 0x000fe400078ec0ff */
[----:B--2---:R-:W-:-:S02]  /*1b580*/  ISETP.NE.AND P3, PT, R81, 0x1, PT ;  /* 0x000000015100780c */ /* 0x004fc40003f65270 */
[----:B------:R-:W-:Y:S02]  /*1b590*/  SHF.R.U64 R52, R52, 0x3, RZ ;  /* 0x0000000334347819 */ /* 0x000fe400000012ff */
[----:B------:R-:W-:Y:S02]  /*1b5a0*/  SHF.R.U64 R56, R56, 0x3, RZ ;  /* 0x0000000338387819 */ /* 0x000fe400000012ff */
[----:B------:R-:W-:Y:S02]  /*1b5b0*/  SHF.R.U64 R60, R60, 0x3, RZ ;  /* 0x000000033c3c7819 */ /* 0x000fe400000012ff */
[----:B------:R-:W-:Y:S02]  /*1b5c0*/  SHF.R.U64 R64, R64, 0x3, RZ ;  /* 0x0000000340407819 */ /* 0x000fe400000012ff */
[----:B------:R-:W-:Y:S02]  /*1b5d0*/  SHF.R.U64 R68, R68, 0x3, RZ ;  /* 0x0000000344447819 */ /* 0x000fe400000012ff */
[----:B------:R-:W-:Y:S01]  /*1b5e0*/  SHF.R.U64 R72, R72, 0x3, RZ ;  /* 0x0000000348487819 */ /* 0x000fe200000012ff */
[----:B------:R-:W-:Y:S01]  /*1b5f0*/  IMAD R5, R0, UR5, R5 ;  /* 0x0000000500057c24 */ /* 0x000fe2000f8e0205 */
[----:B------:R-:W-:Y:S01]  /*1b600*/  LOP3.LUT R8, R15, R2, RZ, 0x3c, !PT ;  /* 0x000000020f087212 */ /* 0x000fe200078e3cff */
[----:B------:R-:W1:Y:S01]  /*1b610*/  @P3 LDC R83, c[0x0][0xcec] ;  /* 0x00033b00ff533b82 */ /* 0x000e620000000800 */
        /* <DEDUP_REMOVED lines=16> */
[----:B------:R-:W-:Y:S01]  /*1b720*/  ULDC.64 UR4, c[0x0][0xbe8] ;  /* 0x0002fa0000047ab9 */ /* 0x000fe20000000a00 */
[----:B------:R-:W2:Y:S01]  /*1b730*/  @P3 LDC R85, c[0x0][0xcf0] ;  /* 0x00033c00ff553b82 */ /* 0x000ea20000000800 */
[----:B------:R-:W-:Y:S01]  /*1b740*/  LOP3.LUT R21, R21, 0xfffffff8, RZ, 0xc0, !PT ;  /* 0xfffffff815157812 */ /* 0x000fe200078ec0ff */
[----:B------:R-:W-:Y:S01]  /*1b750*/  IMAD.IADD R3, R3, 0x1, R5 ;  /* 0x0000000103037824 */ /* 0x000fe200078e0205 */
[----:B------:R-:W-:Y:S01]  /*1b760*/  SHF.R.S32.HI R5, RZ, 0x1f, R6 ;  /* 0x0000001fff057819 */ /* 0x000fe20000011406 */
[----:B------:R-:W5:Y:S01]  /*1b770*/  LD.E.128 R8, desc[UR50][R8.64] ;  /* 0x0000003208087980 */ /* 0x000f62000c101d00 */
[----:B------:R-:W-:Y:S01]  /*1b780*/  IMAD.WIDE.U32 R2, R221, UR4, R2 ;  /* 0x00000004dd027c25 */ /* 0x000fe2000f8e0002 */
[----:B----4-:R-:W-:-:S02]  /*1b790*/  ISETP.GE.AND P1, PT, R228, R23, PT ;  /* 0x00000017e400720c */ /* 0x010fc40003f26270 */
[----:B------:R-:W5:Y:S01]  /*1b7a0*/  LD.E.128 R12, desc[UR50][R12.64] ;  /* 0x000000320c0c7980 */ /* 0x000f62000c101d00 */
[----:B------:R-:W-:Y:S01]  /*1b7b0*/  IMAD R3, R221, UR5, R3 ;  /* 0x00000005dd037c24 */ /* 0x000fe2000f8e0203 */
[----:B------:R-:W-:Y:S01]  /*1b7c0*/  ULDC.64 UR4, c[0x0][0xbf0] ;  /* 0x0002fc0000047ab9 */ /* 0x000fe20000000a00 */
[----:B------:R-:W-:Y:S01]  /*1b7d0*/  IMAD.IADD R20, R20, 0x1, -R21 ;  /* 0x0000000114147824 */ /* 0x000fe200078e0a15 */
[-C--:B------:R-:W-:Y:S01]  /*1b7e0*/  ISETP.GE.AND P0, PT, R227, R23.reuse, PT ;  /* 0x00000017e300720c */ /* 0x080fe20003f06270 */
[----:B------:R-:W-:Y:S01]  /*1b7f0*/  IMAD R5, R5, UR4, RZ ;  /* 0x0000000405057c24 */ /* 0x000fe2000f8e02ff */
[-C--:B------:R-:W-:Y:S01]  /*1b800*/  ISETP.GE.AND P2, PT, R196, R23.reuse, PT ;  /* 0x00000017c400720c */ /* 0x080fe20003f46270 */
[----:B------:R-:W-:Y:S01]  /*1b810*/  IMAD R20, R20, 0x20, R7 ;  /* 0x0000002014147824 */ /* 0x000fe200078e0207 */
[----:B------:R-:W5:Y:S01]  /*1b820*/  LD.E.128 R52, desc[UR50][R52.64] ;  /* 0x0000003234347980 */ /* 0x000f62000c101d00 */
[C---:B------:R-:W-:Y:S01]  /*1b830*/  IMAD R21, R6.reuse, UR5, R5 ;  /* 0x0000000506157c24 */ /* 0x040fe2000f8e0205 */
[----:B------:R-:W-:Y:S01]  /*1b840*/  SEL R5, RZ, 0xffffffff, P1 ;  /* 0xffffffffff057807 */ /* 0x000fe20000800000 */
[----:B------:R-:W-:Y:S01]  /*1b850*/  IMAD.IADD R80, R195, 0x1, R20 ;  /* 0x00000001c3507824 */ /* 0x000fe200078e0214 */
[----:B------:R-:W-:Y:S01]  /*1b860*/  SEL R20, RZ, 0xffffffff, P0 ;  /* 0xffffffffff147807 */ /* 0x000fe20000000000 */
[----:B------:R-:W-:Y:S01]  /*1b870*/  IMAD.IADD R0, R7, 0x1, R195 ;  /* 0x0000000107007824 */ /* 0x000fe200078e02c3 */
[----:B------:R-:W-:Y:S01]  /*1b880*/  SEL R7, RZ, 0x1, P2 ;  /* 0x00000001ff077807 */ /* 0x000fe20001000000 */
[----:B------:R-:W-:Y:S01]  /*1b890*/  IMAD.SHL.U32 R82, R5, 0x2, RZ ;  /* 0x0000000205527824 */ /* 0x000fe200078e00ff */
[----:B------:R-:W5:Y:S01]  /*1b8a0*/  LD.E.128 R56, desc[UR50][R56.64] ;  /* 0x0000003238387980 */ /* 0x000f62000c101d00 */
[----:B------:R-:W-:Y:S01]  /*1b8b0*/  IMAD.WIDE.U32 R2, R6, UR4, R2 ;  /* 0x0000000406027c25 */ /* 0x000fe2000f8e0002 */
[----:B------:R-:W-:Y:S01]  /*1b8c0*/  ISETP.GE.AND P0, PT, R226, R23, PT ;  /* 0x00000017e200720c */ /* 0x000fe20003f06270 */
[----:B------:R-:W-:Y:S01]  /*1b8d0*/  ULDC.64 UR4, c[0x0][0xbe0] ;  /* 0x0002f80000047ab9 */ /* 0x000fe20000000a00 */
[----:B------:R-:W5:Y:S01]  /*1b8e0*/  LD.E.128 R60, desc[UR50][R60.64] ;  /* 0x000000323c3c7980 */ /* 0x000f62000c101d00 */
[----:B-1----:R-:W-:Y:S01]  /*1b8f0*/  @P3 IMAD.HI.U32 R6, R80, R83, RZ ;  /* 0x0000005350063227 */ /* 0x002fe200078e00ff */
[----:B------:R-:W-:-:S02]  /*1b900*/  LOP3.LUT R7, R82, 0x2, R7, 0xe2, !PT ;  /* 0x0000000252077812 */ /* 0x000fc400078ee207 */
[----:B------:R-:W5:Y:S01]  /*1b910*/  LD.E.128 R64, desc[UR50][R64.64] ;  /* 0x0000003240407980 */ /* 0x000f62000c101d00 */
[----:B------:R-:W-:Y:S02]  /*1b920*/  IMAD.SHL.U32 R20, R20, 0x4, RZ ;  /* 0x0000000414147824 */ /* 0x000fe400078e00ff */
[----:B------:R-:W-:Y:S01]  /*1b930*/  IMAD.MOV.U32 R5, RZ, RZ, R80 ;  /* 0x000000ffff057224 */ /* 0x000fe200078e0050 */
[----:B--2---:R-:W-:Y:S01]  /*1b940*/  @P3 SHF.R.U32.HI R5, RZ, R85, R6 ;  /* 0x00000055ff053219 */ /* 0x004fe20000011606 */
[----:B------:R-:W5:Y:S01]  /*1b950*/  LD.E.128 R68, desc[UR50][R68.64] ;  /* 0x0000003244447980 */ /* 0x000f62000c101d00 */
[----:B------:R-:W-:Y:S02]  /*1b960*/  LOP3.LUT R6, R20, 0x4, R7, 0xe2, !PT ;  /* 0x0000000414067812 */ /* 0x000fe400078ee207 */
[----:B------:R-:W-:Y:S01]  /*1b970*/  SEL R7, RZ, 0xffffffff, P0 ;  /* 0xffffffffff077807 */ /* 0x000fe20000000000 */
[----:B------:R-:W5:Y:S01]  /*1b980*/  LD.E.128 R72, desc[UR50][R72.64] ;  /* 0x0000003248487980 */ /* 0x000f62000c101d00 */
[----:B------:R-:W-:Y:S01]  /*1b990*/  ISETP.GE.AND P0, PT, R225, R23, PT ;  /* 0x00000017e100720c */ /* 0x000fe20003f06270 */
[----:B------:R-:W-:Y:S01]  /*1b9a0*/  IMAD.IADD R3, R3, 0x1, R21 ;  /* 0x0000000103037824 */ /* 0x000fe200078e0215 */
[--C-:B------:R-:W-:Y:S01]  /*1b9b0*/  SHF.R.S32.HI R20, RZ, 0x1f, R5.reuse ;  /* 0x0000001fff147819 */ /* 0x100fe20000011405 */
[----:B------:R-:W-:Y:S01]  /*1b9c0*/  IMAD.MOV R21, RZ, RZ, -R5 ;  /* 0x000000ffff157224 */ /* 0x000fe200078e0a05 */
[----:B------:R-:W5:Y:S01]  /*1b9d0*/  LD.E.128 R76, desc[UR50][R76.64] ;  /* 0x000000324c4c7980 */ /* 0x000f62000c101d00 */
[----:B------:R-:W-:Y:S01]  /*1b9e0*/  IMAD R85, R4, R81, RZ ;  /* 0x0000005104557224 */ /* 0x000fe200078e02ff */
        /* <DEDUP_REMOVED lines=9> */
[----:B-1----:R-:W1:Y:S01]  /*1ba80*/  FENCE.VIEW.ASYNC.S ;  /* 0x00000000000073c6 */ /* 0x002e620000000000 */
        /* <DEDUP_REMOVED lines=11> */
[----:B------:R-:W-:Y:S01]  /*1bb40*/  IMAD.SHL.U32 R21, R4, 0x20, RZ ;  /* 0x0000002004157824 */ /* 0x000fe200078e00ff */
[----:B------:R-:W-:Y:S01]  /*1bb50*/  ISETP.GE.AND P0, PT, R87, R23, PT ;  /* 0x000000175700720c */ /* 0x000fe20003f06270 */
[----:B------:R-:W-:Y:S02]  /*1bb60*/  IMAD R4, R5, UR4, RZ ;  /* 0x0000000405047c24 */ /* 0x000fe4000f8e02ff */
[----:B------:R-:W-:Y:S01]  /*1bb70*/  VIADD R89, R196, 0x1c0 ;  /* 0x000001c0c4597836 */ /* 0x000fe20000000000 */
[----:B------:R-:W-:Y:S01]  /*1bb80*/  LOP3.LUT R6, R21, 0x20, R6, 0xe2, !PT ;  /* 0x0000002015067812 */ /* 0x000fe200078ee206 */
[C---:B------:R-:W-:Y:S01]  /*1bb90*/  IMAD R21, R7.reuse, UR5, R4 ;  /* 0x0000000507157c24 */ /* 0x040fe2000f8e0204 */
[----:B------:R-:W-:Y:S01]  /*1bba0*/  SEL R5, RZ, 0x40, P0 ;  /* 0x00000040ff057807 */ /* 0x000fe20000000000 */
[----:B------:R-:W-:Y:S01]  /*1bbb0*/  IMAD.WIDE.U32 R2, R7, UR4, R2 ;  /* 0x0000000407027c25 */ /* 0x000fe2000f8e0002 */
[----:B------:R-:W-:Y:S01]  /*1bbc0*/  ISETP.GE.AND P1, PT, R0, R85, PT ;  /* 0x000000550000720c */ /* 0x000fe20003f26270 */
[----:B------:R-:W-:Y:S01]  /*1bbd0*/  ULDC.64 UR4, c[0x0][0xb80] ;  /* 0x0002e00000047ab9 */ /* 0x000fe20000000a00 */
[----:B------:R-:W-:Y:S01]  /*1bbe0*/  LOP3.LUT R80, R6, R5, RZ, 0xfc, !PT ;  /* 0x0000000506507212 */ /* 0x000fe200078efcff */
[----:B------:R-:W-:Y:S01]  /*1bbf0*/  IMAD.IADD R5, R3, 0x1, R21 ;  /* 0x0000000103057824 */ /* 0x000fe200078e0215 */
[----:B------:R-:W-:Y:S01]  /*1bc00*/  ISETP.GE.AND P0, PT, R89, R23, PT ;  /* 0x000000175900720c */ /* 0x000fe20003f06270 */
[----:B------:R-:W-:Y:S01]  /*1bc10*/  VIADD R4, R18, 0x38820 ;  /* 0x0003882012047836 */ /* 0x000fe20000000000 */
[----:B------:R-:W-:-:S02]  /*1bc20*/  LEA R82, P2, R2, UR4, 0x1 ;  /* 0x0000000402527c11 */ /* 0x000fc4000f8408ff */
[----:B------:R-:W-:Y:S02]  /*1bc30*/  SEL R3, RZ, 0x80, P0 ;  /* 0x00000080ff037807 */ /* 0x000fe40000000000 */
[----:B------:R-:W-:Y:S02]  /*1bc40*/  LEA.HI.X R83, R2, UR5, R5, 0x1, P2 ;  /* 0x0000000502537c11 */ /* 0x000fe400090f0c05 */
[----:B------:R-:W-:Y:S01]  /*1bc50*/  PRMT R4, RZ, 0x654, R4 ;  /* 0x00000654ff047816 */ /* 0x000fe20000000004 */
[----:B-1----:R1:W2:Y:S01]  /*1bc60*/  SHFL.IDX PT, R2, R82, RZ, 0x181f ;  /* 0x00181fff52027589 */ /* 0x0022a200000e0000 */
[----:B------:R-:W-:Y:S01]  /*1bc70*/  LOP3.LUT R81, R80, R3, RZ, 0xfc, !PT ;  /* 0x0000000350517212 */ /* 0x000fe200078efcff */
[----:B------:R-:W-:Y:S01]  /*1bc80*/  BSSY B1, `(.L_x_3672) ;  /* 0x000002a000017945 */ /* 0x000fe20003800000 */
[----:B------:R1:W-:Y:S01]  /*1bc90*/  SYNCS.ARRIVE.TRANS64.RED.A1T0 RZ, [R4+URZ], RZ ;  /* 0x000000ff04ff79a7 */ /* 0x0003e2000810043f */
[----:B------:R1:W4:Y:S01]  /*1bca0*/  SHFL.IDX PT, R3, R83, RZ, 0x181f ;  /* 0x00181fff53037589 */ /* 0x00032200000e0000 */
[----:B---3--:R-:W-:-:S02]  /*1bcb0*/  SHF.R.S32.HI R152, RZ, 0x1f, R224 ;  /* 0x0000001fff987819 */ /* 0x008fc400000114e0 */
        /* <DEDUP_REMOVED lines=11> */
[----:B--2-4-:R-:W-:Y:S02]  /*1bd70*/  @!P2 IMAD.WIDE R6, R196, 0x2, R2 ;  /* 0x00000002c406a825 */ /* 0x014fe400078e0202 */
        /* <DEDUP_REMOVED lines=10> */
[CC--:B-1----:R-:W-:Y:S02]  /*1be20*/  @!P1 LEA R10, P6, R225.reuse, R2.reuse, 0x1 ;  /* 0x00000002e10a9211 */ /* 0x0c2fe400078c08ff */
[----:B------:R-:W-:Y:S02]  /*1be30*/  SHF.R.S32.HI R7, RZ, 0x1f, R89 ;  /* 0x0000001fff077819 */ /* 0x000fe40000011459 */
[-C--:B------:R-:W-:Y:S02]  /*1be40*/  @!P1 LEA.HI.X R11, R225, R3.reuse, R156, 0x1, P6 ;  /* 0x00000003e10b9211 */ /* 0x080fe400030f0c9c */
[CC--:B--2---:R-:W-:Y:S02]  /*1be50*/  @!P0 LEA R4, P5, R226.reuse, R2.reuse, 0x1 ;  /* 0x00000002e2048211 */ /* 0x0c4fe400078a08ff */
        /* <DEDUP_REMOVED lines=12> */
.L_x_3673:
[----:B------:R-:W-:Y:S05]  /*1bf20*/  BSYNC B1 ;  /* 0x0000000000017941 */ /* 0x000fea0003800000 */
.L_x_3672:
[----:B------:R-:W-:Y:S01]  /*1bf30*/  VIADD R0, R0, 0x20 ;  /* 0x0000002000007836 */ /* 0x000fe20000000000 */
[----:B---34-:R1:W3:Y:S04]  /*1bf40*/  SHFL.IDX PT, R3, R83, 0x1, 0x181f ;  /* 0x00381f0053037f89 */ /* 0x0182e800000e0000 */
[----:B------:R-:W-:Y:S01]  /*1bf50*/  ISETP.GE.AND P0, PT, R0, R85, PT ;  /* 0x000000550000720c */ /* 0x000fe20003f06270 */
[----:B--2---:R1:W2:-:S12]  /*1bf60*/  SHFL.IDX PT, R2, R82, 0x1, 0x181f ;  /* 0x00381f0052027f89 */ /* 0x00429800000e0000 */
[----:B-1----:R-:W-:Y:S05]  /*1bf70*/  @P0 BRA `(.L_x_3674) ;  /* 0x00000028008c0947 */ /* 0x002fea0003800000 */
[-C--:B------:R-:W-:Y:S02]  /*1bf80*/  ISETP.GE.AND P5, PT, R228, R23.reuse, PT ;  /* 0x00000017e400720c */ /* 0x080fe40003fa6270 */
[-C--:B------:R-:W-:Y:S02]  /*1bf90*/  ISETP.GE.AND P6, PT, R196, R23.reuse, PT ;  /* 0x00000017c400720c */ /* 0x080fe40003fc6270 */
[-C--:B------:R-:W-:Y:S02]  /*1bfa0*/  ISETP.GE.AND P4, PT, R227, R23.reuse, PT ;  /* 0x00000017e300720c */ /* 0x080fe40003f86270 */
[-C--:B------:R-:W-:Y:S02]  /*1bfb0*/  ISETP.GE.AND P2, PT, R225, R23.reuse, PT ;  /* 0x00000017e100720c */ /* 0x080fe40003f46270 */
[----:B------:R-:W-:Y:S02]  /*1bfc0*/  ISETP.GE.AND P3, PT, R226, R23, PT ;  /* 0x00000017e200720c */ /* 0x000fe40003f66270 */
[----:B------:R-:W-:-:S02]  /*1bfd0*/  LOP3.LUT P0, RZ, R80, 0x40, RZ, 0xc0, !PT ;  /* 0x0000004050ff7812 */ /* 0x000fc4000780c0ff */
[----:B------:R-:W-:Y:S02]  /*1bfe0*/  SHF.R.S32.HI R0, RZ, 0x1f, R87 ;  /* 0x0000001fff007819 */ /* 0x000fe40000011457 */
[----:B--2---:R-:W-:Y:S01]  /*1bff0*/  @!P5 LEA R6, P1, R228, R2, 0x1 ;  /* 0x00000002e406d211 */ /* 0x004fe200078208ff */
[----:B---3--:R-:W-:-:S03]  /*1c000*/  @!P6 IMAD.WIDE R4, R196, 0x2, R2 ;  /* 0x00000002c404e825 */ /* 0x008fc600078e0202 */
[----:B------:R-:W-:Y:S02]  /*1c010*/  @!P5 LEA.HI.X R7, R228, R3, R159, 0x1, P1 ;  /* 0x00000003e407d211 */ /* 0x000fe400008f0c9f */
[----:B------:R-:W-:Y:S01]  /*1c020*/  ISETP.GE.AND P1, PT, R224, R23, PT ;  /* 0x00000017e000720c */ /* 0x000fe20003f26270 */
[----:B-----5:R1:W-:Y:S04]  /*1c030*/  @!P6 ST.E.128 desc[UR50][R4.64], R12 ;  /* 0x0000000c0400e985 */ /* 0x0203e8000c101d32 */
[----:B------:R2:W-:Y:S01]  /*1c040*/  @!P5 ST.E.128 desc[UR50][R6.64], R28 ;  /* 0x0000001c0600d985 */ /* 0x0005e2000c101d32 */
[----:B-1----:R-:W-:-:S04]  /*1c050*/  @!P4 LEA R4, P6, R227, R2, 0x1 ;  /* 0x00000002e304c211 */ /* 0x002fc800078c08ff */
[-C--:B------:R-:W-:Y:S02]  /*1c060*/  @!P4 LEA.HI.X R5, R227, R3.reuse, R158, 0x1, P6 ;  /* 0x00000003e305c211 */ /* 0x080fe400030f0c9e */
[CC--:B------:R-:W-:Y:S02]  /*1c070*/  @!P2 LEA R8, P6, R225.reuse, R2.reuse, 0x1 ;  /* 0x00000002e108a211 */ /* 0x0c0fe400078c08ff */
[CC--:B--2---:R-:W-:Y:S01]  /*1c080*/  @!P3 LEA R6, P5, R226.reuse, R2.reuse, 0x1 ;  /* 0x00000002e206b211 */ /* 0x0c4fe200078a08ff */
        /* <DEDUP_REMOVED lines=18> */
.L_x_3671:
[----:B------:R-:W-:Y:S01]  /*1c1b0*/  ULDC.64 UR4, c[0x0][0xc08] ;  /* 0x0003020000047ab9 */ /* 0x000fe20000000a00 */
[----:B------:R-:W-:Y:S01]  /*1c1c0*/  IMAD.IADD R7, R218, 0x1, R195 ;  /* 0x00000001da077824 */ /* 0x000fe200078e02c3 */
[----:B------:R-:W-:Y:S01]  /*1c1d0*/  BSSY B1, `(.L_x_3675) ;  /* 0x0000103000017945 */ /* 0x000fe20003800000 */
[----:B------:R-:W-:Y:S01]  /*1c1e0*/  IMAD R5, R5, UR4, RZ ;  /* 0x0000000405057c24 */ /* 0x000fe2000f8e02ff */
[----:B------:R-:W-:Y:S01]  /*1c1f0*/  SHF.R.S32.HI R15, RZ, 0x1f, R231 ;  /* 0x0000001fff0f7819 */ /* 0x000fe200000114e7 */
[C---:B------:R-:W-:Y:S01]  /*1c200*/  IMAD.WIDE.U32 R2, R0.reuse, UR4, RZ ;  /* 0x0000000400027c25 */ /* 0x040fe2000f8e00ff */
[----:B------:R-:W-:Y:S02]  /*1c210*/  SHF.R.S32.HI R21, RZ, 0x1f, R232 ;  /* 0x0000001fff157819 */ /* 0x000fe400000114e8 */
[----:B------:R-:W-:Y:S01]  /*1c220*/  SHF.R.S32.HI R23, RZ, 0x1f, R233 ;  /* 0x0000001fff177819 */ /* 0x000fe200000114e9 */
[----:B------:R-:W-:Y:S01]  /*1c230*/  IMAD R5, R0, UR5, R5 ;  /* 0x0000000500057c24 */ /* 0x000fe2000f8e0205 */
[----:B------:R-:W-:Y:S01]  /*1c240*/  ULDC.64 UR4, c[0x0][0xc38] ;  /* 0x00030e0000047ab9 */ /* 0x000fe20000000a00 */
[----:B------:R-:W-:Y:S01]  /*1c250*/  SHF.R.S32.HI R0, RZ, 0x1f, R6 ;  /* 0x0000001fff007819 */ /* 0x000fe20000011406 */
[----:B------:R-:W-:Y:S01]  /*1c260*/  IMAD.IADD R195, R193, 0x1, R195 ;  /* 0x00000001c1c37824 */ /* 0x000fe200078e02c3 */
[----:B---3--:R-:W-:Y:S01]  /*1c270*/  SHF.R.S32.HI R152, RZ, 0x1f, R234 ;  /* 0x0000001fff987819 */ /* 0x008fe200000114ea */
        /* <DEDUP_REMOVED lines=9> */
[----:B------:R-:W-:Y:S02]  /*1c310*/  VIADD R162, R197, 0xb8 ;  /* 0x000000b8c5a27836 */ /* 0x000fe40000000000 */
[----:B------:R-:W-:Y:S02]  /*1c320*/  IMAD R0, R0, UR4, RZ ;  /* 0x0000000400007c24 */ /* 0x000fe4000f8e02ff */
[----:B------:R-:W-:Y:S01]  /*1c330*/  IMAD.WIDE.U32 R2, R6, UR4, R2 ;  /* 0x0000000406027c25 */ /* 0x000fe2000f8e0002 */
[----:B------:R-:W-:-:S03]  /*1c340*/  SHF.R.S32.HI R162, RZ, 0x1f, R162 ;  /* 0x0000001fffa27819 */ /* 0x000fc600000114a2 */
[----:B------:R-:W-:Y:S01]  /*1c350*/  IMAD R0, R6, UR5, R0 ;  /* 0x0000000506007c24 */ /* 0x000fe2000f8e0200 */
[----:B------:R-:W-:Y:S01]  /*1c360*/  ULDC.64 UR4, c[0x0][0xc48] ;  /* 0x0003120000047ab9 */ /* 0x000fe20000000a00 */
[----:B------:R-:W-:Y:S02]  /*1c370*/  IMAD.MOV.U32 R6, RZ, RZ, R7 ;  /* 0x000000ffff067224 */ /* 0x000fe400078e0007 */
[----:B------:R-:W-:Y:S02]  /*1c380*/  IMAD.IADD R3, R3, 0x1, R0 ;  /* 0x0000000103037824 */ /* 0x000fe400078e0200 */
[----:B------:R-:W1:Y:S01]  /*1c390*/  LDC R0, c[0x0][0xce8] ;  /* 0x00033a00ff007b82 */ /* 0x000e620000000800 */
[----:B------:R-:W-:Y:S02]  /*1c3a0*/  VIADD R164, R197, 0xb0 ;  /* 0x000000b0c5a47836 */ /* 0x000fe40000000000 */
        /* <DEDUP_REMOVED lines=17> */
[----:B-1----:R-:W-:Y:S01]  /*1c4c0*/  ISETP.NE.AND P0, PT, R0, 0x1, PT ;  /* 0x000000010000780c */ /* 0x002fe20003f05270 */
        /* <DEDUP_REMOVED lines=20> */
[----:B------:R-:W2:Y:S01]  /*1c610*/  @P0 LDC R5, c[0x0][0xcf0] ;  /* 0x00033c00ff050b82 */ /* 0x000ea20000000800 */
        /* <DEDUP_REMOVED lines=15> */
[----:B-1----:R-:W-:-:S04]  /*1c710*/  @P0 IMAD.HI.U32 R8, R7, R8, RZ ;  /* 0x0000000807080227 */ /* 0x002fc800078e00ff */
[C---:B------:R-:W-:Y:S02]  /*1c720*/  VIADD R169, R197.reuse, 0x98 ;  /* 0x00000098c5a97836 */ /* 0x040fe40000000000 */
[C---:B------:R-:W-:Y:S01]  /*1c730*/  VIADD R171, R197.reuse, 0x90 ;  /* 0x00000090c5ab7836 */ /* 0x040fe20000000000 */
[----:B--2---:R-:W-:Y:S01]  /*1c740*/  @P0 SHF.R.U32.HI R6, RZ, R5, R8 ;  /* 0x00000005ff060219 */ /* 0x004fe20000011608 */
        /* <DEDUP_REMOVED lines=8> */
[C---:B------:R-:W-:Y:S02]  /*1c7d0*/  VIADD R179, R197.reuse, 0x70 ;  /* 0x00000070c5b37836 */ /* 0x040fe40000000000 */
[----:B------:R-:W-:Y:S02]  /*1c7e0*/  IMAD R4, R4, UR4, RZ ;  /* 0x0000000404047c24 */ /* 0x000fe4000f8e02ff */
[----:B------:R-:W-:-:S02]  /*1c7f0*/  VIADD R181, R197, 0x68 ;  /* 0x00000068c5b57836 */ /* 0x000fc40000000000 */
[----:B------:R-:W-:Y:S01]  /*1c800*/  IMAD R4, R6, UR5, R4 ;  /* 0x0000000506047c24 */ /* 0x000fe2000f8e0204 */
[----:B------:R-:W-:Y:S01]  /*1c810*/  ULDC.64 UR4, c[0x0][0xc28] ;  /* 0x00030a0000047ab9 */ /* 0x000fe20000000a00 */
[----:B------:R-:W-:Y:S02]  /*1c820*/  VIADD R183, R197, 0x60 ;  /* 0x00000060c5b77836 */ /* 0x000fe40000000000 */
[----:B------:R-:W-:Y:S01]  /*1c830*/  IMAD.IADD R3, R3, 0x1, R4 ;  /* 0x0000000103037824 */ /* 0x000fe200078e0204 */
[----:B------:R-:W-:Y:S01]  /*1c840*/  SHF.R.S32.HI R4, RZ, 0x1f, R5 ;  /* 0x0000001fff047819 */ /* 0x000fe20000011405 */
[----:B------:R-:W-:Y:S02]  /*1c850*/  VIADD R191, R197, 0x58 ;  /* 0x00000058c5bf7836 */ /* 0x000fe40000000000 */
[----:B------:R-:W-:-:S04]  /*1c860*/  IMAD.WIDE.U32 R2, R5, UR4, R2 ;  /* 0x0000000405027c25 */ /* 0x000fc8000f8e0002 */
[----:B------:R-:W-:Y:S02]  /*1c870*/  IMAD R4, R4, UR4, RZ ;  /* 0x0000000404047c24 */ /* 0x000fe4000f8e02ff */
[----:B------:R-:W-:Y:S02]  /*1c880*/  VIADD R194, R197, 0x50 ;  /* 0x00000050c5c27836 */ /* 0x000fe40000000000 */
[----:B------:R-:W-:Y:S01]  /*1c890*/  IMAD R4, R5, UR5, R4 ;  /* 0x0000000505047c24 */ /* 0x000fe2000f8e0204 */
[----:B------:R-:W-:Y:S01]  /*1c8a0*/  ULDC.64 UR4, c[0x0][0xc00] ;  /* 0x0003000000047ab9 */ /* 0x000fe20000000a00 */
[----:B------:R-:W-:Y:S01]  /*1c8b0*/  VIADD R201, R197, 0x48 ;  /* 0x00000048c5c97836 */ /* 0x000fe20000000000 */
[----:B------:R-:W-:Y:S01]  /*1c8c0*/  LEA R8, P0, R2, UR4, 0x2 ;  /* 0x0000000402087c11 */ /* 0x000fe2000f8010ff */
[----:B------:R-:W-:Y:S02]  /*1c8d0*/  IMAD.IADD R4, R3, 0x1, R4 ;  /* 0x0000000103047824 */ /* 0x000fe400078e0204 */
[----:B------:R-:W-:-:S02]  /*1c8e0*/  VIADD R203, R197, 0x40 ;  /* 0x00000040c5cb7836 */ /* 0x000fc40000000000 */
[----:B------:R1:W2:Y:S01]  /*1c8f0*/  SHFL.IDX PT, R11, R8, RZ, 0x1c1f ;  /* 0x001c1fff080b7589 */ /* 0x0002a200000e0000 */
[----:B------:R-:W-:Y:S01]  /*1c900*/  LEA.HI.X R9, R2, UR5, R4, 0x2, P0 ;  /* 0x0000000502097c11 */ /* 0x000fe200080f1404 */
[----:B------:R-:W-:Y:S01]  /*1c910*/  VIADD R2, R18, 0x38820 ;  /* 0x0003882012027836 */ /* 0x000fe20000000000 */
[----:B------:R-:W-:Y:S01]  /*1c920*/  ISETP.GE.AND P0, PT, R195, R0, PT ;  /* 0x00000000c300720c */ /* 0x000fe20003f06270 */
[C---:B------:R-:W-:Y:S02]  /*1c930*/  VIADD R205, R197.reuse, 0x38 ;  /* 0x00000038c5cd7836 */ /* 0x040fe40000000000 */
[----:B------:R1:W3:Y:S01]  /*1c940*/  SHFL.IDX PT, R10, R9, RZ, 0x1c1f ;  /* 0x001c1fff090a7589 */ /* 0x0002e200000e0000 */
[----:B------:R-:W-:Y:S01]  /*1c950*/  PRMT R2, RZ, 0x654, R2 ;  /* 0x00000654ff027816 */ /* 0x000fe20000000002 */
[C---:B------:R-:W-:Y:S02]  /*1c960*/  VIADD R207, R197.reuse, 0x30 ;  /* 0x00000030c5cf7836 */ /* 0x040fe40000000000 */
[C---:B------:R-:W-:Y:S01]  /*1c970*/  VIADD R209, R197.reuse, 0x28 ;  /* 0x00000028c5d17836 */ /* 0x040fe20000000000 */
[----:B------:R1:W-:Y:S01]  /*1c980*/  SYNCS.ARRIVE.TRANS64.RED.A1T0 RZ, [R2+URZ], RZ ;  /* 0x000000ff02ff79a7 */ /* 0x0003e2000810043f */
[----:B------:R-:W-:-:S02]  /*1c990*/  VIADD R211, R197, 0x20 ;  /* 0x00000020c5d37836 */ /* 0x000fc40000000000 */
[C---:B------:R-:W-:Y:S02]  /*1c9a0*/  VIADD R213, R197.reuse, 0x18 ;  /* 0x00000018c5d57836 */ /* 0x040fe40000000000 */
[C---:B------:R-:W-:Y:S02]  /*1c9b0*/  VIADD R222, R197.reuse, 0x10 ;  /* 0x00000010c5de7836 */ /* 0x040fe40000000000 */
[----:B------:R-:W-:Y:S01]  /*1c9c0*/  VIADD R221, R197, 0x8 ;  /* 0x00000008c5dd7836 */ /* 0x000fe20000000000 */
[----:B-1----:R-:W-:Y:S06]  /*1c9d0*/  @P0 BRA `(.L_x_3676) ;  /* 0x0000000800080947 */ /* 0x002fec0003800000 */
[----:B------:R-:W-:Y:S01]  /*1c9e0*/  ULDC UR4, c[0x0][0xbc8] ;  /* 0x0002f20000047ab9 */ /* 0x000fe20000000800 */
[----:B------:R-:W-:Y:S02]  /*1c9f0*/  SHF.R.S32.HI R12, RZ, 0x1f, R197 ;  /* 0x0000001fff0c7819 */ /* 0x000fe400000114c5 */
[----:B------:R-:W-:Y:S02]  /*1ca00*/  ISETP.GE.AND P0, PT, R197, UR4, PT ;  /* 0x00000004c5007c0c */ /* 0x000fe4000bf06270 */
[----:B------:R-:W-:Y:S02]  /*1ca10*/  ISETP.GE.AND P4, PT, R183, UR4, PT ;  /* 0x00000004b7007c0c */ /* 0x000fe4000bf86270 */
[----:B------:R-:W-:-:S09]  /*1ca20*/  ISETP.GE.AND P5, PT, R181, UR4, PT ;  /* 0x00000004b5007c0c */ /* 0x000fd2000bfa6270 */
[----:B--2---:R-:W-:-:S04]  /*1ca30*/  @!P0 LEA R2, P1, R197, R11, 0x2 ;  /* 0x0000000bc5028211 */ /* 0x004fc800078210ff */
[----:B---3--:R-:W-:-:S05]  /*1ca40*/  @!P0 LEA.HI.X R3, R197, R10, R12, 0x2, P1 ;  /* 0x0000000ac5038211 */ /* 0x008fca00008f140c */
[----:B------:R1:W-:Y:S01]  /*1ca50*/  @!P0 ST.E.64 desc[UR50][R2.64], R24 ;  /* 0x0000001802008985 */ /* 0x0003e2000c101b32 */
[----:B------:R-:W-:-:S13]  /*1ca60*/  ISETP.GE.AND P0, PT, R221, UR4, PT ;  /* 0x00000004dd007c0c */ /* 0x000fda000bf06270 */
[----:B-1----:R-:W-:-:S04]  /*1ca70*/  @!P0 LEA R2, P1, R221, R11, 0x2 ;  /* 0x0000000bdd028211 */ /* 0x002fc800078210ff */
[----:B------:R-:W-:Y:S02]  /*1ca80*/  @!P0 LEA.HI.X R3, R221, R10, R230, 0x2, P1 ;  /* 0x0000000add038211 */ /* 0x000fe400008f14e6 */
[----:B------:R-:W-:-:S03]  /*1ca90*/  ISETP.GE.AND P1, PT, R213, UR4, PT ;  /* 0x00000004d5007c0c */ /* 0x000fc6000bf26270 */
[----:B------:R1:W-:Y:S01]  /*1caa0*/  @!P0 ST.E.64 desc[UR50][R2.64], R28 ;  /* 0x0000001c02008985 */ /* 0x0003e2000c101b32 */
[----:B------:R-:W-:-:S13]  /*1cab0*/  ISETP.GE.AND P0, PT, R222, UR4, PT ;  /* 0x00000004de007c0c */ /* 0x000fda000bf06270 */
[----:B-1----:R-:W-:-:S04]  /*1cac0*/  @!P0 LEA R2, P2, R222, R11, 0x2 ;  /* 0x0000000bde028211 */ /* 0x002fc800078410ff */
[----:B------:R-:W-:-:S05]  /*1cad0*/  @!P0 LEA.HI.X R3, R222, R10, R223, 0x2, P2 ;  /* 0x0000000ade038211 */ /* 0x000fca00010f14df */
[----:B------:R1:W-:Y:S01]  /*1cae0*/  @!P0 ST.E.64 desc[UR50][R2.64], R32 ;  /* 0x0000002002008985 */ /* 0x0003e2000c101b32 */
[----:B------:R-:W-:Y:S02]  /*1caf0*/  ISETP.GE.AND P0, PT, R211, UR4, PT ;  /* 0x00000004d3007c0c */ /* 0x000fe4000bf06270 */
        /* <DEDUP_REMOVED lines=13> */
[----:B------:R-:W-:Y:S02]  /*1cbd0*/  @!P0 LEA.HI.X R3, R207, R10, R208, 0x2, P2 ;  /* 0x0000000acf038211 */ /* 0x000fe400010f14d0 */
[----:B------:R-:W-:-:S03]  /*1cbe0*/  ISETP.GE.AND P2, PT, R203, UR4, PT ;  /* 0x00000004cb007c0c */ /* 0x000fc6000bf46270 */
[----:B------:R1:W-:Y:S02]  /*1cbf0*/  @!P0 ST.E.64 desc[UR50][R2.64], R48 ;  /* 0x0000003002008985 */ /* 0x0003e4000c101b32 */
[----:B-1----:R-:W-:-:S04]  /*1cc00*/  @!P1 LEA R2, P0, R205, R11, 0x2 ;  /* 0x0000000bcd029211 */ /* 0x002fc800078010ff */
[----:B------:R-:W-:Y:S02]  /*1cc10*/  @!P1 LEA.HI.X R3, R205, R10, R206, 0x2, P0 ;  /* 0x0000000acd039211 */ /* 0x000fe400000f14ce */
[----:B------:R-:W-:-:S03]  /*1cc20*/  ISETP.GE.AND P0, PT, R201, UR4, PT ;  /* 0x00000004c9007c0c */ /* 0x000fc6000bf06270 */
[----:B------:R1:W-:Y:S01]  /*1cc30*/  @!P1 ST.E.64 desc[UR50][R2.64], R52 ;  /* 0x0000003402009985 */ /* 0x0003e2000c101b32 */
[----:B------:R-:W-:Y:S02]  /*1cc40*/  ISETP.GE.AND P1, PT, R194, UR4, PT ;  /* 0x00000004c2007c0c */ /* 0x000fe4000bf26270 */
[----:B-1----:R-:W-:-:S11]  /*1cc50*/  @!P2 LEA R2, P3, R203, R11, 0x2 ;  /* 0x0000000bcb02a211 */ /* 0x002fd600078610ff */
[CC--:B------:R-:W-:Y:S02]  /*1cc60*/  @!P1 LEA R4, P6, R194.reuse, R11.reuse, 0x2 ;  /* 0x0000000bc2049211 */ /* 0x0c0fe400078c10ff */
[-C--:B------:R-:W-:Y:S02]  /*1cc70*/  @!P2 LEA.HI.X R3, R203, R10.reuse, R204, 0x2, P3 ;  /* 0x0000000acb03a211 */ /* 0x080fe400018f14cc */
[----:B------:R-:W-:Y:S02]  /*1cc80*/  ISETP.GE.AND P3, PT, R191, UR4, PT ;  /* 0x00000004bf007c0c */ /* 0x000fe4000bf66270 */
[----:B------:R-:W-:Y:S01]  /*1cc90*/  @!P1 LEA.HI.X R5, R194, R10, R200, 0x2, P6 ;  /* 0x0000000ac2059211 */ /* 0x000fe200030f14c8 */
[----:B------:R1:W-:Y:S02]  /*1cca0*/  @!P2 ST.E.64 desc[UR50][R2.64], R56 ;  /* 0x000000380200a985 */ /* 0x0003e4000c101b32 */
[----:B-1----:R-:W-:-:S04]  /*1ccb0*/  @!P0 LEA R2, P2, R201, R11, 0x2 ;  /* 0x0000000bc9028211 */ /* 0x002fc800078410ff */
[----:B------:R-:W-:-:S05]  /*1ccc0*/  @!P0 LEA.HI.X R3, R201, R10, R202, 0x2, P2 ;  /* 0x0000000ac9038211 */ /* 0x000fca00010f14ca */
[----:B------:R1:W-:Y:S01]  /*1ccd0*/  @!P0 ST.E.64 desc[UR50][R2.64], R60 ;  /* 0x0000003c02008985 */ /* 0x0003e2000c101b32 */
[----:B------:R-:W-:-:S03]  /*1cce0*/  ISETP.GE.AND P0, PT, R179, UR4, PT ;  /* 0x00000004b3007c0c */ /* 0x000fc6000bf06270 */
[----:B------:R2:W-:Y:S01]  /*1ccf0*/  @!P1 ST.E.64 desc[UR50][R4.64], R64 ;  /* 0x0000004004009985 */ /* 0x0005e2000c101b32 */
[----:B------:R-:W-:Y:S02]  /*1cd00*/  ISETP.GE.AND P1, PT, R177, UR4, PT ;  /* 0x00000004b1007c0c */ /* 0x000fe4000bf26270 */
[-C--:B-1----:R-:W-:Y:S02]  /*1cd10*/  @!P3 LEA R2, P6, R191, R11.reuse, 0x2 ;  /* 0x0000000bbf02b211 */ /* 0x082fe400078c10ff */
[-C--:B--2---:R-:W-:Y:S02]  /*1cd20*/  @!P4 LEA R4, P2, R183, R11.reuse, 0x2 ;  /* 0x0000000bb704c211 */ /* 0x084fe400078410ff */
        /* <DEDUP_REMOVED lines=9> */
[----:B-1----:R-:W-:-:S04]  /*1cdc0*/  @!P0 LEA R2, P4, R179, R11, 0x2 ;  /* 0x0000000bb3028211 */ /* 0x002fc800078810ff */
[-C--:B------:R-:W-:Y:S02]  /*1cdd0*/  @!P0 LEA.HI.X R3, R179, R10.reuse, R180, 0x2, P4 ;  /* 0x0000000ab3038211 */ /* 0x080fe400020f14b4 */
[----:B------:R-:W-:Y:S02]  /*1cde0*/  ISETP.GE.AND P4, PT, R171, UR4, PT ;  /* 0x00000004ab007c0c */ /* 0x000fe4000bf86270 */
[-C--:B--2---:R-:W-:Y:S01]  /*1cdf0*/  @!P1 LEA R4, P5, R177, R11.reuse, 0x2 ;  /* 0x0000000bb1049211 */ /* 0x084fe200078a10ff */
        /* <DEDUP_REMOVED lines=13> */
[-C--:B------:R-:W-:Y:S02]  /*1ced0*/  @!P4 LEA.HI.X R5, R171, R10.reuse, R172, 0x2, P0 ;  /* 0x0000000aab05c211 */ /* 0x080fe400000f14ac */
[----:B------:R-:W-:Y:S02]  /*1cee0*/  ISETP.GE.AND P0, PT, R163, UR4, PT ;  /* 0x00000004a3007c0c */ /* 0x000fe4000bf06270 */
[-C--:B---3--:R-:W-:Y:S01]  /*1cef0*/  @!P5 LEA R6, P6, R169, R11.reuse, 0x2 ;  /* 0x0000000ba906d211 */ /* 0x088fe200078c10ff */
[----:B------:R2:W-:Y:S01]  /*1cf00*/  @!P4 ST.E.64 desc[UR50][R4.64], R96 ;  /* 0x000000600400c985 */ /* 0x0005e2000c101b32 */
[----:B------:R-:W-:Y:S02]  /*1cf10*/  ISETP.GE.AND P4, PT, R159, UR4, PT ;  /* 0x000000049f007c0c */ /* 0x000fe4000bf86270 */
[----:B------:R-:W-:Y:S02]  /*1cf20*/  @!P5 LEA.HI.X R7, R169, R10, R170, 0x2, P6 ;  /* 0x0000000aa907d211 */ /* 0x000fe400030f14aa */
[----:B-1----:R-:W-:-:S03]  /*1cf30*/  @!P2 LEA R2, P6, R167, R11, 0x2 ;  /* 0x0000000ba702a211 */ /* 0x002fc600078c10ff */
[----:B------:R1:W-:Y:S01]  /*1cf40*/  @!P5 ST.E.64 desc[UR50][R6.64], R100 ;  /* 0x000000640600d985 */ /* 0x0003e2000c101b32 */
[----:B------:R-:W-:Y:S02]  /*1cf50*/  ISETP.GE.AND P5, PT, R161, UR4, PT ;  /* 0x00000004a1007c0c */ /* 0x000fe4000bfa6270 */
        /* <DEDUP_REMOVED lines=42> */
.L_x_3676:
[----:B------:R-:W-:Y:S05]  /*1d200*/  BSYNC B1 ;  /* 0x0000000000017941 */ /* 0x000fea0003800000 */
.L_x_3675:
[----:B------:R-:W-:Y:S01]  /*1d210*/  VIADD R195, R195, 0x8 ;  /* 0x00000008c3c37836 */ /* 0x000fe20000000000 */
[----:B------:R4:W0:Y:S04]  /*1d220*/  SHFL.IDX PT, R14, R9, 0x1, 0x1c1f ;  /* 0x003c1f00090e7f89 */ /* 0x00082800000e0000 */
[----:B------:R-:W-:Y:S01]  /*1d230*/  ISETP.GE.AND P0, PT, R195, R0, PT ;  /* 0x00000000c300720c */ /* 0x000fe20003f06270 */
[----:B------:R4:W0:-:S12]  /*1d240*/  SHFL.IDX PT, R20, R8, 0x1, 0x1c1f ;  /* 0x003c1f0008147f89 */ /* 0x00081800000e0000 */
[----:B----4-:R-:W-:Y:S05]  /*1d250*/  @P0 BRA `(.L_x_3674) ;  /* 0x0000001400d40947 */ /* 0x010fea0003800000 */
[----:B------:R-:W-:Y:S01]  /*1d260*/  ULDC UR4, c[0x0][0xbc8] ;  /* 0x0002f20000047ab9 */ /* 0x000fe20000000800 */
[----:B-1----:R-:W-:Y:S02]  /*1d270*/  SHF.R.S32.HI R4, RZ, 0x1f, R197 ;  /* 0x0000001fff047819 */ /* 0x002fe400000114c5 */
[----:B------:R-:W-:Y:S02]  /*1d280*/  ISETP.GE.AND P4, PT, R197, UR4, PT ;  /* 0x00000004c5007c0c */ /* 0x000fe4000bf86270 */
[----:B------:R-:W-:Y:S02]  /*1d290*/  ISETP.GE.AND P2, PT, R221, UR4, PT ;  /* 0x00000004dd007c0c */ /* 0x000fe4000bf46270 */
[----:B------:R-:W-:Y:S02]  /*1d2a0*/  ISETP.GE.AND P1, PT, R222, UR4, PT ;  /* 0x00000004de007c0c */ /* 0x000fe4000bf26270 */
[----:B------:R-:W-:-:S07]  /*1d2b0*/  ISETP.GE.AND P0, PT, R213, UR4, PT ;  /* 0x00000004d5007c0c */ /* 0x000fce000bf06270 */
[----:B0-----:R-:W-:-:S04]  /*1d2c0*/  @!P4 LEA R2, P3, R197, R20, 0x2 ;  /* 0x00000014c502c211 */ /* 0x001fc800078610ff */
        /* <DEDUP_REMOVED lines=71> */
[----:B----4-:R-:W-:Y:S01]  /*1d740*/  @!P3 LEA R6, P6, R171, R20, 0x2 ;  /* 0x00000014ab06b211 */ /* 0x010fe200078c10ff */
[----:B------:R1:W-:Y:S01]  /*1d750*/  @!P4 ST.E.64 desc[UR50][R4.64], R94 ;  /* 0x0000005e0400c985 */ /* 0x0003e2000c101b32 */
[----:B------:R-:W-:Y:S02]  /*1d760*/  ISETP.GE.AND P4, PT, R161, UR4, PT ;  /* 0x00000004a1007c0c */ /* 0x000fe4000bf86270 */
[----:B------:R-:W-:-:S02]  /*1d770*/  @!P3 LEA.HI.X R7, R171, R14, R172, 0x2, P6 ;  /* 0x0000000eab07b211 */ /* 0x000fc400030f14ac */
[----:B------:R-:W-:-:S03]  /*1d780*/  @!P2 LEA R8, P6, R169, R20, 0x2 ;  /* 0x00000014a908a211 */ /* 0x000fc600078c10ff */
[----:B------:R4:W-:Y:S01]  /*1d790*/  @!P3 ST.E.64 desc[UR50][R6.64], R98 ;  /* 0x000000620600b985 */ /* 0x0009e2000c101b32 */
[----:B---3--:R-:W-:Y:S02]  /*1d7a0*/  @!P1 LEA R10, P3, R167, R20, 0x2 ;  /* 0x00000014a70a9211 */ /* 0x008fe400078610ff */
[----:B------:R-:W-:Y:S02]  /*1d7b0*/  @!P2 LEA.HI.X R9, R169, R14, R170, 0x2, P6 ;  /* 0x0000000ea909a211 */ /* 0x000fe400030f14aa */
[----:B------:R-:W-:Y:S02]  /*1d7c0*/  @!P0 LEA R12, P6, R165, R20, 0x2 ;  /* 0x00000014a50c8211 */ /* 0x000fe400078c10ff */
[-C--:B--2---:R-:W-:Y:S01]  /*1d7d0*/  @!P1 LEA.HI.X R11, R167, R14.reuse, R168, 0x2, P3 ;  /* 0x0000000ea70b9211 */ /* 0x084fe200018f14a8 */
[----:B------:R2:W-:Y:S01]  /*1d7e0*/  @!P2 ST.E.64 desc[UR50][R8.64], R102 ;  /* 0x000000660800a985 */ /* 0x0005e2000c101b32 */
[----:B------:R-:W-:Y:S02]  /*1d7f0*/  ISETP.GE.AND P3, PT, R159, UR4, PT ;  /* 0x000000049f007c0c */ /* 0x000fe4000bf66270 */
[----:B------:R-:W-:Y:S01]  /*1d800*/  @!P0 LEA.HI.X R13, R165, R14, R166, 0x2, P6 ;  /* 0x0000000ea50d8211 */ /* 0x000fe200030f14a6 */
[----:B------:R3:W-:Y:S01]  /*1d810*/  @!P1 ST.E.64 desc[UR50][R10.64], R106 ;  /* 0x0000006a0a009985 */ /* 0x0007e2000c101b32 */
[----:B0-----:R-:W-:-:S02]  /*1d820*/  @!P5 LEA R2, P1, R163, R20, 0x2 ;  /* 0x00000014a302d211 */ /* 0x001fc400078210ff */
[----:B-1----:R-:W-:Y:S01]  /*1d830*/  @!P4 LEA R4, P2, R161, R20, 0x2 ;  /* 0x00000014a104c211 */ /* 0x002fe200078410ff */
[----:B------:R-:W-:Y:S01]  /*1d840*/  @!P0 ST.E.64 desc[UR50][R12.64], R110 ;  /* 0x0000006e0c008985 */ /* 0x000fe2000c101b32 */
[----:B------:R-:W-:Y:S02]  /*1d850*/  ISETP.GE.AND P0, PT, R237, UR4, PT ;  /* 0x00000004ed007c0c */ /* 0x000fe4000bf06270 */
[----:B------:R-:W-:Y:S02]  /*1d860*/  @!P5 LEA.HI.X R3, R163, R14, R164, 0x2, P1 ;  /* 0x0000000ea303d211 */ /* 0x000fe400008f14a4 */
[----:B------:R-:W-:Y:S02]  /*1d870*/  ISETP.GE.AND P1, PT, R236, UR4, PT ;  /* 0x00000004ec007c0c */ /* 0x000fe4000bf26270 */
[----:B----4-:R-:W-:Y:S01]  /*1d880*/  @!P3 LEA R6, P6, R159, R20, 0x2 ;  /* 0x000000149f06b211 */ /* 0x010fe200078c10ff */
[----:B------:R0:W-:Y:S01]  /*1d890*/  @!P5 ST.E.64 desc[UR50][R2.64], R114 ;  /* 0x000000720200d985 */ /* 0x0001e2000c101b32 */
[----:B------:R-:W-:-:S02]  /*1d8a0*/  @!P4 LEA.HI.X R5, R161, R14, R162, 0x2, P2 ;  /* 0x0000000ea105c211 */ /* 0x000fc400010f14a2 */
[----:B------:R-:W-:Y:S02]  /*1d8b0*/  @!P3 LEA.HI.X R7, R159, R14, R160, 0x2, P6 ;  /* 0x0000000e9f07b211 */ /* 0x000fe400030f14a0 */
        /* <DEDUP_REMOVED lines=8> */
[CC--:B---3--:R-:W-:Y:S01]  /*1d940*/  @!P1 LEA R10, P6, R236.reuse, R20.reuse, 0x2 ;  /* 0x00000014ec0a9211 */ /* 0x0c8fe200078c10ff */
[----:B------:R3:W-:Y:S02]  /*1d950*/  @!P0 ST.E.64 desc[UR50][R8.64], R126 ;  /* 0x0000007e08008985 */ /* 0x0007e4000c101b32 */
[C---:B0-----:R-:W-:Y:S02]  /*1d960*/  @!P4 LEA R2, P0, R235.reuse, R20, 0x2 ;  /* 0x00000014eb02c211 */ /* 0x041fe400078010ff */
[----:B------:R-:W-:Y:S02]  /*1d970*/  @!P1 LEA.HI.X R11, R236, R14, R157, 0x2, P6 ;  /* 0x0000000eec0b9211 */ /* 0x000fe400030f149d */
[----:B-1----:R-:W-:Y:S02]  /*1d980*/  @!P3 LEA R4, P6, R234, R20, 0x2 ;  /* 0x00000014ea04b211 */ /* 0x002fe400078c10ff */
        /* <DEDUP_REMOVED lines=17> */
.L_x_3668:
[----:B------:R-:W-:Y:S01]  /*1daa0*/  ULDC.64 UR4, c[0x0][0xd08] ;  /* 0x0003420000047ab9 */ /* 0x000fe20000000a00 */
[----:B-----5:R-:W4:Y:S01]  /*1dab0*/  LDC.64 R2, c[0x0][0xd00] ;  /* 0x00034000ff027b82 */ /* 0x020f220000000a00 */
[----:B------:R-:W-:Y:S01]  /*1dac0*/  ISETP.NE.U32.AND P0, PT, RZ, UR4, PT ;  /* 0x00000004ff007c0c */ /* 0x000fe2000bf05070 */
[----:B------:R-:W-:-:S03]  /*1dad0*/  IMAD.MOV.U32 R15, RZ, RZ, RZ ;  /* 0x000000ffff0f7224 */ /* 0x000fc600078e00ff */
[----:B------:R-:W-:Y:S01]  /*1dae0*/  ISETP.NE.AND.EX P1, PT, RZ, UR5, PT, P0 ;  /* 0x00000005ff007c0c */ /* 0x000fe2000bf25300 */
[----:B------:R-:W-:Y:S02]  /*1daf0*/  ULDC.64 UR4, c[0x0][0xd00] ;  /* 0x0003400000047ab9 */ /* 0x000fe40000000a00 */
[----:B------:R-:W-:-:S04]  /*1db00*/  ISETP.NE.U32.AND P0, PT, RZ, UR4, PT ;  /* 0x00000004ff007c0c */ /* 0x000fc8000bf05070 */
[----:B------:R-:W-:-:S06]  /*1db10*/  ISETP.NE.AND.EX P0, PT, RZ, UR5, PT, P0 ;  /* 0x00000005ff007c0c */ /* 0x000fcc000bf05300 */
[----:B------:R-:W1:Y:S01]  /*1db20*/  @P1 LDC.64 R4, c[0x0][0xd08] ;  /* 0x00034200ff041b82 */ /* 0x000e620000000a00 */
[----:B------:R-:W-:Y:S02]  /*1db30*/  ULDC UR4, c[0x0][0xb88] ;  /* 0x0002e20000047ab9 */ /* 0x000fe40000000800 */
[----:B------:R-:W-:Y:S02]  /*1db40*/  IMAD.U32 R0, RZ, RZ, UR4 ;  /* 0x00000004ff007e24 */ /* 0x000fe4000f8e00ff */
[----:B----4-:R-:W-:-:S05]  /*1db50*/  IMAD.WIDE R2, R223, 0x4, R2 ;  /* 0x00000004df027825 */ /* 0x010fca00078e0202 */
[----:B------:R4:W5:Y:S01]  /*1db60*/  @P0 LDG.E R15, desc[UR50][R2.64] ;  /* 0x00000032020f0981 */ /* 0x000962000c1e1900 */
[----:B-1----:R-:W-:-:S05]  /*1db70*/  @P1 IMAD.WIDE R4, R223, 0x4, R4 ;  /* 0x00000004df041825 */ /* 0x002fca00078e0204 */
[----:B------:R4:W5:Y:S01]  /*1db80*/  @P1 LDG.E R0, desc[UR50][R4.64] ;  /* 0x0000003204001981 */ /* 0x000962000c1e1900 */
[----:B------:R-:W-:Y:S02]  /*1db90*/  ISETP.NE.AND P2, PT, R222, RZ, PT ;  /* 0x000000ffde00720c */ /* 0x000fe40003f45270 */
[----:B------:R-:W-:Y:S01]  /*1dba0*/  SHF.R.S32.HI R26, RZ, 0x1f, R223 ;  /* 0x0000001fff1a7819 */ /* 0x000fe200000114df */
[----:B------:R-:W1:Y:S10]  /*1dbb0*/  S2R R6, SR_TID.X ;  /* 0x0000000000067919 */ /* 0x000e740000002100 */
[----:B------:R-:W2:Y:S01]  /*1dbc0*/  @!P2 LDC R222, c[0x0][0xbd4] ;  /* 0x0002f500ffdeab82 */ /* 0x000ea20000000800 */
[----:B-1----:R-:W-:Y:S01]  /*1dbd0*/  VIADD R7, R6, 0xffffff80 ;  /* 0xffffff8006077836 */ /* 0x002fe20000000000 */
[----:B--2---:R-:W-:-:S04]  /*1dbe0*/  ISETP.GT.AND P2, PT, R222, 0x1, PT ;  /* 0x00000001de00780c */ /* 0x004fc80003f44270 */
[----:B------:R-:W-:Y:S01]  /*1dbf0*/  ISETP.GT.AND P3, PT, R7, 0x3f, PT ;  /* 0x0000003f0700780c */ /* 0x000fe20003f64270 */
[----:B----4-:R-:W-:-:S12]  /*1dc00*/  @P1 BRA `(.L_x_3677) ;  /* 0x0000000000101947 */ /* 0x010fd80003800000 */
[----:B------:R-:W-:Y:S05]  /*1dc10*/  @!P0 BRA `(.L_x_3677) ;  /* 0x00000000000c8947 */ /* 0x000fea0003800000 */
[----:B------:R-:W2:Y:S04]  /*1dc20*/  LDG.E R5, desc[UR50][R2.64] ;  /* 0x0000003202057981 */ /* 0x000ea8000c1e1900 */
[----:B-----5:R-:W2:Y:S02]  /*1dc30*/  LDG.E R0, desc[UR50][R2.64+0x4] ;  /* 0x0000043202007981 */ /* 0x020ea4000c1e1900 */
[----:B--2---:R-:W-:-:S07]  /*1dc40*/  IMAD.IADD R0, R0, 0x1, -R5 ;  /* 0x0000000100007824 */ /* 0x004fce00078e0a05 */
.L_x_3677:
[----:B------:R-:W-:Y:S01]  /*1dc50*/  BSSY B1, `(.L_x_3678) ;  /* 0x0000035000017945 */ /* 0x000fe20003800000 */
[----:B------:R-:W-:Y:S02]  /*1dc60*/  SEL R27, R223, RZ, !P0 ;  /* 0x000000ffdf1b7207 */ /* 0x000fe40004000000 */
[----:B------:R-:W-:Y:S02]  /*1dc70*/  SEL R26, R26, RZ, !P0 ;  /* 0x000000ff1a1a7207 */ /* 0x000fe40004000000 */
[----:B-----5:R-:W-:Y:S01]  /*1dc80*/  SHF.R.S32.HI R24, RZ, 0x1f, R15 ;  /* 0x0000001fff187819 */ /* 0x020fe2000001140f */
[----:B------:R-:W-:Y:S06]  /*1dc90*/  @P3 BRA `(.L_x_3679) ;  /* 0x0000000000c03947 */ /* 0x000fec0003800000 */
[----:B------:R-:W1:Y:S01]  /*1dca0*/  LDC R31, c[0x0][0xce8] ;  /* 0x00033a00ff1f7b82 */ /* 0x000e620000000800 */
[----:B------:R-:W-:Y:S01]  /*1dcb0*/  IADD3 R29, R195, -0x80, R6 ;  /* 0xffffff80c31d7810 */ /* 0x000fe20007ffe006 */
[----:B-1----:R-:W-:-:S05]  /*1dcc0*/  IMAD R2, R0, R31, RZ ;  /* 0x0000001f00027224 */ /* 0x002fca00078e02ff */
[----:B------:R-:W-:-:S13]  /*1dcd0*/  ISETP.GE.AND P0, PT, R29, R2, PT ;  /* 0x000000021d00720c */ /* 0x000fda0003f06270 */
[----:B------:R-:W-:Y:S05]  /*1dce0*/  @P0 BRA `(.L_x_3679) ;  /* 0x0000000000ac0947 */ /* 0x000fea0003800000 */
[----:B------:R-:W-:Y:S01]  /*1dcf0*/  IMAD.MOV.U32 R20, RZ, RZ, 0xab8 ;  /* 0x00000ab8ff147424 */ /* 0x000fe200078e00ff */
[----:B------:R-:W-:Y:S01]  /*1dd00*/  ISETP.GT.AND P0, PT, R222, 0x1, PT ;  /* 0x00000001de00780c */ /* 0x000fe20003f04270 */
[----:B------:R-:W1:Y:S01]  /*1dd10*/  LDC.64 R2, c[0x0][0xca8] ;  /* 0x00032a00ff027b82 */ /* 0x000e620000000a00 */
[----:B------:R-:W-:Y:S01]  /*1dd20*/  ISETP.NE.AND P1, PT, R31, 0x1, PT ;  /* 0x000000011f00780c */ /* 0x000fe20003f25270 */
[----:B------:R-:W-:Y:S01]  /*1dd30*/  IMAD.MOV.U32 R21, RZ, RZ, R29 ;  /* 0x000000ffff157224 */ /* 0x000fe200078e001d */
[----:B------:R-:W-:-:S05]  /*1dd40*/  SEL R20, R20, 0xa78, P0 ;  /* 0x00000a7814147807 */ /* 0x000fca0000000000 */
[----:B------:R-:W2:Y:S08]  /*1dd50*/  LDC.64 R8, c[0x0][R20+0x220] ;  /* 0x0000880014087b82 */ /* 0x000eb00000000a00 */
[----:B------:R-:W4:Y:S08]  /*1dd60*/  LDC.64 R12, c[0x0][R20+0x218] ;  /* 0x00008600140c7b82 */ /* 0x000f300000000a00 */
[----:B------:R-:W5:Y:S08]  /*1dd70*/  LDC.64 R6, c[0x0][R20+0x228] ;  /* 0x00008a0014067b82 */ /* 0x000f700000000a00 */
[----:B------:R-:W0:Y:S08]  /*1dd80*/  @P1 LDC R14, c[0x0][0xcec] ;  /* 0x00033b00ff0e1b82 */ /* 0x000e300000000800 */
[----:B------:R-:W3:Y:S08]  /*1dd90*/  LDC.64 R4, c[0x0][R20+0x210] ;  /* 0x0000840014047b82 */ /* 0x000ef00000000a00 */
[----:B------:R-:W5:Y:S01]  /*1dda0*/  @P1 LDC R25, c[0x0][0xcf0] ;  /* 0x00033c00ff191b82 */ /* 0x000f620000000800 */
[----:B0-----:R-:W-:-:S07]  /*1ddb0*/  @P1 IMAD.HI.U32 R14, R29, R14, RZ ;  /* 0x0000000e1d0e1227 */ /* 0x001fce00078e00ff */
[----:B-1----:R-:W0:Y:S01]  /*1ddc0*/  @!P0 LDC R2, c[0x0][0xc50] ;  /* 0x00031400ff028b82 */ /* 0x002e220000000800 */
[-C--:B--2---:R-:W-:Y:S02]  /*1ddd0*/  IMAD R9, R9, R27.reuse, RZ ;  /* 0x0000001b09097224 */ /* 0x084fe400078e02ff */
[----:B------:R-:W-:-:S05]  /*1dde0*/  IMAD.WIDE.U32 R10, R8, R27, RZ ;  /* 0x0000001b080a7225 */ /* 0x000fca00078e00ff */
        /* <DEDUP_REMOVED lines=27> */
.L_x_3679:
[----:B------:R-:W-:Y:S05]  /*1dfa0*/  BSYNC B1 ;  /* 0x0000000000017941 */ /* 0x000fea0003800000 */
.L_x_3678:
[----:B------:R-:W-:Y:S05]  /*1dfb0*/  @P2 BRA `(.L_x_3674) ;  /* 0x00000008007c2947 */ /* 0x000fea0003800000 */
[----:B-1----:R-:W1:Y:S01]  /*1dfc0*/  S2R R3, SR_TID.X ;  /* 0x0000000000037919 */ /* 0x002e620000002100 */
[----:B------:R-:W2:Y:S01]  /*1dfd0*/  LDC R9, c[0x0][0xce8] ;  /* 0x00033a00ff097b82 */ /* 0x000ea20000000800 */
[----:B------:R-:W-:Y:S01]  /*1dfe0*/  ULDC.64 UR4, c[0x0][0xba0] ;  /* 0x0002e80000047ab9 */ /* 0x000fe20000000a00 */
[----:B------:R-:W-:Y:S01]  /*1dff0*/  VIADD R29, R196, 0x1c0 ;  /* 0x000001c0c41d7836 */ /* 0x000fe20000000000 */
[----:B------:R-:W-:Y:S01]  /*1e000*/  BSSY B1, `(.L_x_3680) ;  /* 0x0000076000017945 */ /* 0x000fe20003800000 */
[----:B------:R-:W-:Y:S01]  /*1e010*/  IMAD R2, R24, UR4, RZ ;  /* 0x0000000418027c24 */ /* 0x000fe2000f8e02ff */
[----:B------:R-:W-:Y:S02]  /*1e020*/  SHF.R.S32.HI R30, RZ, 0x1f, R224 ;  /* 0x0000001fff1e7819 */ /* 0x000fe400000114e0 */
[----:B------:R-:W-:Y:S01]  /*1e030*/  SHF.R.S32.HI R28, RZ, 0x1f, R29 ;  /* 0x0000001fff1c7819 */ /* 0x000fe2000001141d */
[----:B------:R-:W-:Y:S01]  /*1e040*/  IMAD R5, R15, UR5, R2 ;  /* 0x000000050f057c24 */ /* 0x000fe2000f8e0202 */
[----:B------:R-:W4:Y:S01]  /*1e050*/  LDC R21, c[0x0][0xbc8] ;  /* 0x0002f200ff157b82 */ /* 0x000f220000000800 */
[----:B------:R-:W-:-:S02]  /*1e060*/  SHF.R.S32.HI R31, RZ, 0x1f, R225 ;  /* 0x0000001fff1f7819 */ /* 0x000fc400000114e1 */
[----:B------:R-:W-:Y:S02]  /*1e070*/  SHF.R.S32.HI R32, RZ, 0x1f, R226 ;  /* 0x0000001fff207819 */ /* 0x000fe400000114e2 */
[----:B------:R-:W-:Y:S02]  /*1e080*/  SHF.R.S32.HI R33, RZ, 0x1f, R227 ;  /* 0x0000001fff217819 */ /* 0x000fe400000114e3 */
[----:B------:R-:W-:Y:S02]  /*1e090*/  SHF.R.S32.HI R34, RZ, 0x1f, R228 ;  /* 0x0000001fff227819 */ /* 0x000fe400000114e4 */
[----:B--2---:R-:W-:Y:S01]  /*1e0a0*/  ISETP.NE.AND P0, PT, R9, 0x1, PT ;  /* 0x000000010900780c */ /* 0x004fe20003f05270 */
[----:B------:R-:W-:Y:S02]  /*1e0b0*/  IMAD R25, R0, R9, RZ ;  /* 0x0000000900197224 */ /* 0x000fe400078e02ff */
[----:B-1----:R-:W-:Y:S02]  /*1e0c0*/  VIADD R4, R3, 0xffffff80 ;  /* 0xffffff8003047836 */ /* 0x002fe40000000000 */
[----:B------:R-:W-:Y:S01]  /*1e0d0*/  IMAD.WIDE.U32 R2, R15, UR4, RZ ;  /* 0x000000040f027c25 */ /* 0x000fe2000f8e00ff */
[----:B------:R-:W-:Y:S01]  /*1e0e0*/  ULDC.64 UR4, c[0x0][0xbe8] ;  /* 0x0002fa0000047ab9 */ /* 0x000fe20000000a00 */
[----:B----4-:R-:W-:-:S02]  /*1e0f0*/  ISETP.GE.AND P1, PT, R228, R21, PT ;  /* 0x00000015e400720c */ /* 0x010fc40003f26270 */
[----:B------:R-:W-:-:S04]  /*1e100*/  SHF.R.S32.HI R7, RZ, 0x1f, R4 ;  /* 0x0000001fff077819 */ /* 0x000fc80000011404 */
[----:B------:R-:W1:Y:S01]  /*1e110*/  @P0 LDC R11, c[0x0][0xcec] ;  /* 0x00033b00ff0b0b82 */ /* 0x000e620000000800 */
[----:B------:R-:W-:Y:S01]  /*1e120*/  IMAD.IADD R3, R3, 0x1, R5 ;  /* 0x0000000103037824 */ /* 0x000fe200078e0205 */
[----:B------:R-:W-:Y:S02]  /*1e130*/  ISETP.GE.AND P2, PT, R196, R21, PT ;  /* 0x00000015c400720c */ /* 0x000fe40003f46270 */
[----:B------:R-:W-:Y:S01]  /*1e140*/  LEA.HI R7, R7, R4, RZ, 0x3 ;  /* 0x0000000407077211 */ /* 0x000fe200078f18ff */
[----:B------:R-:W-:-:S03]  /*1e150*/  IMAD.WIDE.U32 R2, R221, UR4, R2 ;  /* 0x00000004dd027c25 */ /* 0x000fc6000f8e0002 */
[----:B------:R-:W2:Y:S01]  /*1e160*/  @P0 LDC R13, c[0x0][0xcf0] ;  /* 0x00033c00ff0d0b82 */ /* 0x000ea20000000800 */
[----:B------:R-:W-:Y:S01]  /*1e170*/  LOP3.LUT R5, R7, 0xfffffff8, RZ, 0xc0, !PT ;  /* 0xfffffff807057812 */ /* 0x000fe200078ec0ff */
[----:B------:R-:W-:Y:S01]  /*1e180*/  IMAD R3, R221, UR5, R3 ;  /* 0x00000005dd037c24 */ /* 0x000fe2000f8e0203 */
[----:B------:R-:W-:Y:S01]  /*1e190*/  SHF.R.S32.HI R24, RZ, 0x3, R7 ;  /* 0x00000003ff187819 */ /* 0x000fe20000011407 */
[----:B------:R-:W-:Y:S02]  /*1e1a0*/  ULDC.64 UR4, c[0x0][0xbf0] ;  /* 0x0002fc0000047ab9 */ /* 0x000fe40000000a00 */
[----:B------:R-:W-:Y:S02]  /*1e1b0*/  IMAD.IADD R5, R4, 0x1, -R5 ;  /* 0x0000000104057824 */ /* 0x000fe400078e0a05 */
[----:B------:R-:W-:Y:S02]  /*1e1c0*/  IMAD R4, R26, UR4, RZ ;  /* 0x000000041a047c24 */ /* 0x000fe4000f8e02ff */
[----:B------:R-:W-:-:S02]  /*1e1d0*/  IMAD R6, R5, 0x20, R24 ;  /* 0x0000002005067824 */ /* 0x000fc400078e0218 */
[----:B------:R-:W-:Y:S02]  /*1e1e0*/  IMAD R7, R27, UR5, R4 ;  /* 0x000000051b077c24 */ /* 0x000fe4000f8e0204 */
[----:B------:R-:W-:Y:S02]  /*1e1f0*/  IMAD.IADD R6, R195, 0x1, R6 ;  /* 0x00000001c3067824 */ /* 0x000fe400078e0206 */
[----:B------:R-:W-:Y:S01]  /*1e200*/  IMAD.WIDE.U32 R2, R27, UR4, R2 ;  /* 0x000000041b027c25 */ /* 0x000fe2000f8e0002 */
[----:B------:R-:W-:-:S03]  /*1e210*/  ULDC.64 UR4, c[0x0][0xbe0] ;  /* 0x0002f80000047ab9 */ /* 0x000fc60000000a00 */
[----:B-1----:R-:W-:-:S04]  /*1e220*/  @P0 IMAD.HI.U32 R4, R6, R11, RZ ;  /* 0x0000000b06040227 */ /* 0x002fc800078e00ff */
[----:B------:R-:W-:Y:S01]  /*1e230*/  IMAD.MOV.U32 R5, RZ, RZ, R6 ;  /* 0x000000ffff057224 */ /* 0x000fe200078e0006 */
[----:B--2---:R-:W-:Y:S01]  /*1e240*/  @P0 SHF.R.U32.HI R5, RZ, R13, R4 ;  /* 0x0000000dff050219 */ /* 0x004fe20000011604 */
[----:B------:R-:W-:Y:S01]  /*1e250*/  IMAD.IADD R3, R3, 0x1, R7 ;  /* 0x0000000103037824 */ /* 0x000fe200078e0207 */
[----:B------:R-:W-:Y:S01]  /*1e260*/  SEL R4, RZ, 0xffffffff, P1 ;  /* 0xffffffffff047807 */ /* 0x000fe20000800000 */
[----:B------:R-:W-:Y:S01]  /*1e270*/  VIADD R27, R196, 0x180 ;  /* 0x00000180c41b7836 */ /* 0x000fe20000000000 */
[--C-:B------:R-:W-:Y:S01]  /*1e280*/  SHF.R.S32.HI R0, RZ, 0x1f, R5.reuse ;  /* 0x0000001fff007819 */ /* 0x100fe20000011405 */
[----:B------:R-:W-:Y:S01]  /*1e290*/  IMAD.MOV R7, RZ, RZ, -R5 ;  /* 0x000000ffff077224 */ /* 0x000fe200078e0a05 */
[----:B------:R-:W-:Y:S01]  /*1e2a0*/  ISETP.GE.AND P0, PT, R227, R21, PT ;  /* 0x00000015e300720c */ /* 0x000fe20003f06270 */
[----:B------:R-:W-:Y:S01]  /*1e2b0*/  IMAD.WIDE.U32 R2, R5, UR4, R2 ;  /* 0x0000000405027c25 */ /* 0x000fe2000f8e0002 */
[----:B------:R-:W-:-:S03]  /*1e2c0*/  SHF.R.S32.HI R26, RZ, 0x1f, R27 ;  /* 0x0000001fff1a7819 */ /* 0x000fc6000001141b */
[----:B------:R-:W-:Y:S02]  /*1e2d0*/  IMAD R0, R0, UR4, RZ ;  /* 0x0000000400007c24 */ /* 0x000fe4000f8e02ff */
[----:B------:R-:W-:Y:S02]  /*1e2e0*/  IMAD R7, R9, R7, R6 ;  /* 0x0000000709077224 */ /* 0x000fe400078e0206 */
[----:B------:R-:W-:Y:S01]  /*1e2f0*/  IMAD R5, R5, UR5, R0 ;  /* 0x0000000505057c24 */ /* 0x000fe2000f8e0200 */
[----:B------:R-:W-:Y:S01]  /*1e300*/  SEL R0, RZ, 0x1, P2 ;  /* 0x00000001ff007807 */ /* 0x000fe20001000000 */
[----:B------:R-:W-:Y:S01]  /*1e310*/  IMAD.SHL.U32 R9, R4, 0x2, RZ ;  /* 0x0000000204097824 */ /* 0x000fe200078e00ff */
[----:B------:R-:W-:Y:S01]  /*1e320*/  SEL R4, RZ, 0xffffffff, P0 ;  /* 0xffffffffff047807 */ /* 0x000fe20000000000 */
[----:B------:R-:W-:Y:S01]  /*1e330*/  IMAD.IADD R3, R3, 0x1, R5 ;  /* 0x0000000103037824 */ /* 0x000fe200078e0205 */
[-C--:B------:R-:W-:Y:S01]  /*1e340*/  ISETP.GE.AND P0, PT, R226, R21.reuse, PT ;  /* 0x00000015e200720c */ /* 0x080fe20003f06270 */
[----:B------:R-:W-:Y:S01]  /*1e350*/  ULDC.64 UR4, c[0x0][0xbd8] ;  /* 0x0002f60000047ab9 */ /* 0x000fe20000000a00 */
[----:B------:R-:W-:Y:S01]  /*1e360*/  LOP3.LUT R0, R9, 0x2, R0, 0xe2, !PT ;  /* 0x0000000209007812 */ /* 0x000fe200078ee200 */
[----:B------:R-:W-:Y:S01]  /*1e370*/  IMAD.SHL.U32 R9, R4, 0x4, RZ ;  /* 0x0000000404097824 */ /* 0x000fe200078e00ff */
[----:B------:R-:W-:Y:S01]  /*1e380*/  SEL R5, RZ, 0xffffffff, P0 ;  /* 0xffffffffff057807 */ /* 0x000fe20000000000 */
[----:B------:R-:W-:Y:S01]  /*1e390*/  IMAD.IADD R24, R24, 0x1, R195 ;  /* 0x0000000118187824 */ /* 0x000fe200078e02c3 */
[----:B------:R-:W-:Y:S01]  /*1e3a0*/  ISETP.GE.AND P0, PT, R225, R21, PT ;  /* 0x00000015e100720c */ /* 0x000fe20003f06270 */
[----:B------:R-:W-:Y:S01]  /*1e3b0*/  IMAD.WIDE.U32 R2, R7, UR4, R2 ;  /* 0x0000000407027c25 */ /* 0x000fe2000f8e0002 */
[----:B------:R-:W-:-:S02]  /*1e3c0*/  LOP3.LUT R4, R9, 0x4, R0, 0xe2, !PT ;  /* 0x0000000409047812 */ /* 0x000fc400078ee200 */
[----:B------:R-:W-:Y:S01]  /*1e3d0*/  SHF.R.S32.HI R0, RZ, 0x1f, R7 ;  /* 0x0000001fff007819 */ /* 0x000fe20000011407 */
[----:B------:R-:W-:Y:S01]  /*1e3e0*/  IMAD.SHL.U32 R9, R5, 0x8, RZ ;  /* 0x0000000805097824 */ /* 0x000fe200078e00ff */
[----:B------:R-:W-:Y:S02]  /*1e3f0*/  SEL R5, RZ, 0xffffffff, P0 ;  /* 0xffffffffff057807 */ /* 0x000fe40000000000 */
[-C--:B------:R-:W-:Y:S01]  /*1e400*/  ISETP.GE.AND P0, PT, R224, R21.reuse, PT ;  /* 0x00000015e000720c */ /* 0x080fe20003f06270 */
[----:B------:R-:W-:Y:S01]  /*1e410*/  IMAD R0, R0, UR4, RZ ;  /* 0x0000000400007c24 */ /* 0x000fe2000f8e02ff */
[----:B------:R-:W-:Y:S01]  /*1e420*/  LOP3.LUT R4, R9, 0x8, R4, 0xe2, !PT ;  /* 0x0000000809047812 */ /* 0x000fe200078ee204 */
[----:B------:R-:W-:Y:S01]  /*1e430*/  IMAD.SHL.U32 R9, R5, 0x10, RZ ;  /* 0x0000001005097824 */ /* 0x000fe200078e00ff */
[----:B------:R-:W-:Y:S02]  /*1e440*/  SEL R5, RZ, 0xffffffff, P0 ;  /* 0xffffffffff057807 */ /* 0x000fe40000000000 */
[----:B------:R-:W-:-:S02]  /*1e450*/  ISETP.GE.AND P0, PT, R27, R21, PT ;  /* 0x000000151b00720c */ /* 0x000fc40003f06270 */
[----:B------:R-:W-:Y:S01]  /*1e460*/  LOP3.LUT R4, R9, 0x10, R4, 0xe2, !PT ;  /* 0x0000001009047812 */ /* 0x000fe200078ee204 */
[----:B------:R-:W-:Y:S01]  /*1e470*/  IMAD.SHL.U32 R9, R5, 0x20, RZ ;  /* 0x0000002005097824 */ /* 0x000fe200078e00ff */
[----:B------:R-:W-:Y:S01]  /*1e480*/  ISETP.GE.AND P2, PT, R29, R21, PT ;  /* 0x000000151d00720c */ /* 0x000fe20003f46270 */
[----:B------:R-:W-:Y:S01]  /*1e490*/  IMAD R5, R7, UR5, R0 ;  /* 0x0000000507057c24 */ /* 0x000fe2000f8e0200 */
[----:B------:R-:W-:Y:S01]  /*1e4a0*/  SEL R7, RZ, 0x40, P0 ;  /* 0x00000040ff077807 */ /* 0x000fe20000000000 */
[----:B------:R-:W-:Y:S01]  /*1e4b0*/  ULDC.64 UR4, c[0x0][0xb80] ;  /* 0x0002e00000047ab9 */ /* 0x000fe20000000a00 */
[----:B------:R-:W-:Y:S01]  /*1e4c0*/  ISETP.GE.AND P0, PT, R24, R25, PT ;  /* 0x000000191800720c */ /* 0x000fe20003f06270 */
[----:B------:R-:W-:Y:S01]  /*1e4d0*/  IMAD.IADD R3, R3, 0x1, R5 ;  /* 0x0000000103037824 */ /* 0x000fe200078e0205 */
[----:B------:R-:W-:Y:S02]  /*1e4e0*/  LEA R14, P1, R2, UR4, 0x1 ;  /* 0x00000004020e7c11 */ /* 0x000fe4000f8208ff */
[----:B------:R-:W-:-:S02]  /*1e4f0*/  LOP3.LUT R4, R9, 0x20, R4, 0xe2, !PT ;  /* 0x0000002009047812 */ /* 0x000fc400078ee204 */
[----:B------:R-:W-:Y:S02]  /*1e500*/  LEA.HI.X R15, R2, UR5, R3, 0x1, P1 ;  /* 0x00000005020f7c11 */ /* 0x000fe400088f0c03 */
[----:B------:R-:W-:Y:S01]  /*1e510*/  LOP3.LUT R20, R4, R7, RZ, 0xfc, !PT ;  /* 0x0000000704147212 */ /* 0x000fe200078efcff */
[----:B------:R1:W2:Y:S01]  /*1e520*/  SHFL.IDX PT, R2, R14, RZ, 0x181f ;  /* 0x00181fff0e027589 */ /* 0x0002a200000e0000 */
[----:B------:R-:W-:-:S03]  /*1e530*/  SEL R5, RZ, 0x80, P2 ;  /* 0x00000080ff057807 */ /* 0x000fc60001000000 */
[----:B------:R1:W4:Y:S01]  /*1e540*/  SHFL.IDX PT, R3, R15, RZ, 0x181f ;  /* 0x00181fff0f037589 */ /* 0x00032200000e0000 */
[----:B------:R-:W-:Y:S01]  /*1e550*/  LOP3.LUT R23, R20, R5, RZ, 0xfc, !PT ;  /* 0x0000000514177212 */ /* 0x000fe200078efcff */
[----:B------:R-:W-:Y:S06]  /*1e560*/  @P0 BRA `(.L_x_3681) ;  /* 0x00000000007c0947 */ /* 0x000fec0003800000 */
[-C--:B------:R-:W-:Y:S02]  /*1e570*/  ISETP.GE.AND P2, PT, R228, R21.reuse, PT ;  /* 0x00000015e400720c */ /* 0x080fe40003f46270 */
[-C--:B------:R-:W-:Y:S02]  /*1e580*/  ISETP.GE.AND P1, PT, R196, R21.reuse, PT ;  /* 0x00000015c400720c */ /* 0x080fe40003f26270 */
[-C--:B------:R-:W-:Y:S02]  /*1e590*/  ISETP.GE.AND P5, PT, R227, R21.reuse, PT ;  /* 0x00000015e300720c */ /* 0x080fe40003fa6270 */
[----:B------:R-:W-:-:S07]  /*1e5a0*/  ISETP.GE.AND P3, PT, R226, R21, PT ;  /* 0x00000015e200720c */ /* 0x000fce0003f66270 */
[-C--:B--2---:R-:W-:Y:S02]  /*1e5b0*/  @!P2 LEA R6, P0, R228, R2.reuse, 0x1 ;  /* 0x00000002e406a211 */ /* 0x084fe400078008ff */
        /* <DEDUP_REMOVED lines=13> */
[----:B--2---:R-:W-:-:S02]  /*1e690*/  @!P1 LEA R6, P6, R224, R2, 0x1 ;  /* 0x00000002e0069211 */ /* 0x004fc400078c08ff */
        /* <DEDUP_REMOVED lines=12> */
.L_x_3681:
[----:B------:R-:W-:Y:S05]  /*1e760*/  BSYNC B1 ;  /* 0x0000000000017941 */ /* 0x000fea0003800000 */
.L_x_3680:
[----:B------:R-:W-:Y:S01]  /*1e770*/  VIADD R0, R24, 0x20 ;  /* 0x0000002018007836 */ /* 0x000fe20000000000 */
[----:B----4-:R4:W0:Y:S04]  /*1e780*/  SHFL.IDX PT, R3, R15, 0x1, 0x181f ;  /* 0x00381f000f037f89 */ /* 0x01082800000e0000 */
[----:B------:R-:W-:Y:S01]  /*1e790*/  ISETP.GE.AND P0, PT, R0, R25, PT ;  /* 0x000000190000720c */ /* 0x000fe20003f06270 */
[----:B--2---:R4:W2:-:S12]  /*1e7a0*/  SHFL.IDX PT, R2, R14, 0x1, 0x181f ;  /* 0x00381f000e027f89 */ /* 0x00489800000e0000 */
[----:B----4-:R-:W-:Y:S05]  /*1e7b0*/  @P0 BRA `(.L_x_3674) ;  /* 0x00000000007c0947 */ /* 0x010fea0003800000 */
[-C--:B------:R-:W-:Y:S02]  /*1e7c0*/  ISETP.GE.AND P5, PT, R228, R21.reuse, PT ;  /* 0x00000015e400720c */ /* 0x080fe40003fa6270 */
[-C--:B------:R-:W-:Y:S02]  /*1e7d0*/  ISETP.GE.AND P4, PT, R196, R21.reuse, PT ;  /* 0x00000015c400720c */ /* 0x080fe40003f86270 */
[-C--:B------:R-:W-:Y:S02]  /*1e7e0*/  ISETP.GE.AND P0, PT, R227, R21.reuse, PT ;  /* 0x00000015e300720c */ /* 0x080fe40003f06270 */
[----:B------:R-:W-:Y:S02]  /*1e7f0*/  ISETP.GE.AND P1, PT, R226, R21, PT ;  /* 0x00000015e200720c */ /* 0x000fe40003f26270 */
[----:B------:R-:W-:-:S05]  /*1e800*/  LOP3.LUT P2, RZ, R20, 0x40, RZ, 0xc0, !PT ;  /* 0x0000004014ff7812 */ /* 0x000fca000784c0ff */
[-C--:B--2---:R-:W-:Y:S02]  /*1e810*/  @!P5 LEA R6, P3, R228, R2.reuse, 0x1 ;  /* 0x00000002e406d211 */ /* 0x084fe400078608ff */
        /* <DEDUP_REMOVED lines=17> */
[-C--:B-1----:R-:W-:Y:S01]  /*1e930*/  @P4 LEA R14, P6, R29, R2.reuse, 0x1 ;  /* 0x000000021d0e4211 */ /* 0x082fe200078c08ff */
[----:B------:R4:W-:Y:S01]  /*1e940*/  @!P3 ST.E.128 desc[UR50][R4.64], RZ ;  /* 0x000000ff0400b985 */ /* 0x0009e2000c101d32 */
[----:B------:R-:W-:-:S02]  /*1e950*/  @!P5 LEA R2, P0, R224, R2, 0x1 ;  /* 0x00000002e002d211 */ /* 0x000fc400078008ff */
[-C--:B------:R-:W-:Y:S02]  /*1e960*/  @P4 LEA.HI.X R15, R29, R3.reuse, R28, 0x1, P6 ;  /* 0x000000031d0f4211 */ /* 0x080fe400030f0c1c */
[----:B------:R-:W-:-:S05]  /*1e970*/  @!P5 LEA.HI.X R3, R224, R3, R30, 0x1, P0 ;  /* 0x00000003e003d211 */ /* 0x000fca00000f0c1e */
[----:B------:R4:W-:Y:S04]  /*1e980*/  @!P5 ST.E.128 desc[UR50][R2.64], RZ ;  /* 0x000000ff0200d985 */ /* 0x0009e8000c101d32 */
[----:B------:R4:W-:Y:S04]  /*1e990*/  @P2 ST.E.128 desc[UR50][R12.64], RZ ;  /* 0x000000ff0c002985 */ /* 0x0009e8000c101d32 */
[----:B------:R4:W-:Y:S02]  /*1e9a0*/  @P4 ST.E.128 desc[UR50][R14.64], RZ ;  /* 0x000000ff0e004985 */ /* 0x0009e4000c101d32 */
.L_x_3674:
[----:B------:R-:W-:Y:S05]  /*1e9b0*/  BSYNC B0 ;  /* 0x0000000000007941 */ /* 0x000fea0003800000 */
.L_x_3667:
[----:B------:R-:W-:Y:S02]  /*1e9c0*/  ULDC UR4, c[0x0][0xd3c] ;  /* 0x00034f0000047ab9 */ /* 0x000fe40000000800 */
[----:B---3--:R-:W-:-:S13]  /*1e9d0*/  ISETP.GE.AND P0, PT, R155, UR4, PT ;  /* 0x000000049b007c0c */ /* 0x008fda000bf06270 */
[----:B------:R-:W-:Y:S05]  /*1e9e0*/  @!P0 BRA `(.L_x_3682) ;  /* 0xfffffe2c00008947 */ /* 0x000fea000383ffff */
[----:B------:R-:W-:Y:S05]  /*1e9f0*/  BRA `(.L_x_3472) ;  /* 0x000000b0009c7947 */ /* 0x000fea0003800000 */
.L_x_3470:
        /* <DEDUP_REMOVED lines=18> */
.L_x_3683:
        /* <DEDUP_REMOVED lines=43> */
.L_x_3687:
        /* <DEDUP_REMOVED lines=39> */
.L_x_3685:
        /* <DEDUP_REMOVED lines=12> */
.L_x_3688:
        /* <DEDUP_REMOVED lines=63> */
.L_x_3689:
        /* <DEDUP_REMOVED lines=61> */
.L_x_3690:
[----:B01----:R-:W-:-:S05]  /*1f8c0*/  LOP3.LUT R3, RZ, R2, RZ, 0x33, !PT ;  /* 0x00000002ff037212 */ /* 0x003fca00078e33ff */
[----:B------:R-:W-:-:S05]  /*1f8d0*/  IMAD.IADD R2, R4, 0x1, R3 ;  /* 0x0000000104027824 */ /* 0x000fca00078e0203 */
[----:B------:R1:W-:Y:S01]  /*1f8e0*/  STL [R1+0x4], R2 ;  /* 0x0000040201007387 */ /* 0x0003e20000100800 */
[----:B------:R-:W-:Y:S05]  /*1f8f0*/  BRA `(.L_x_3691) ;  /* 0x0000000000107947 */ /* 0x000fea0003800000 */
.L_x_3686:
[----:B------:R-:W-:Y:S01]  /*1f900*/  IMAD.U32 R2, RZ, RZ, UR6 ;  /* 0x00000006ff027e24 */ /* 0x000fe2000f8e00ff */
[----:B------:R0:W-:Y:S04]  /*1f910*/  STL [R1+0x4], RZ ;  /* 0x000004ff01007387 */ /* 0x0001e80000100800 */
[----:B------:R0:W-:Y:S04]  /*1f920*/  STL [R1+0x8], RZ ;  /* 0x000008ff01007387 */ /* 0x0001e80000100800 */
[----:B------:R0:W-:Y:S02]  /*1f930*/  STL [R1], R2 ;  /* 0x0000000201007387 */ /* 0x0001e40000100800 */
.L_x_3691:
        /* <DEDUP_REMOVED lines=10> */
.L_x_3684:
        /* <DEDUP_REMOVED lines=13> */
[----:B------:R-:W-:Y:S01]  /*1fab0*/  ULDC.64 UR40, c[0x0][0x198] ;  /* 0x0000660000287ab9 */ /* 0x000fe20000000a00 */
[----:B------:R-:W-:Y:S01]  /*1fac0*/  LOP3.LUT R3, R0, 0x1f8, RZ, 0xc0, !PT ;  /* 0x000001f800037812 */ /* 0x000fe200078ec0ff */
[----:B01----:R-:W-:Y:S01]  /*1fad0*/  IMAD.SHL.U32 R2, R4, 0x8, RZ ;  /* 0x0000000804027824 */ /* 0x003fe200078e00ff */
[----:B------:R-:W-:Y:S01]  /*1fae0*/  LOP3.LUT R0, R0, 0x38, RZ, 0xc0, !PT ;  /* 0x0000003800007812 */ /* 0x000fe200078ec0ff */
[----:B------:R-:W-:Y:S01]  /*1faf0*/  ULDC UR38, c[0x0][0xc] ;  /* 0x0000030000267ab9 */ /* 0x000fe20000000800 */
[----:B------:R-:W-:Y:S01]  /*1fb00*/  LOP3.LUT R3, R3, 0x38, R6, 0x78, !PT ;  /* 0x0000003803037812 */ /* 0x000fe200078e7806 */
[----:B------:R-:W-:-:S03]  /*1fb10*/  IMAD.SHL.U32 R6, R6, 0x10, RZ ;  /* 0x0000001006067824 */ /* 0x000fc600078e00ff */
[----:B------:R-:W-:Y:S02]  /*1fb20*/  LOP3.LUT R3, R3, 0x200, R2, 0xf8, !PT ;  /* 0x0000020003037812 */ /* 0x000fe400078ef802 */
[----:B------:R-:W-:-:S04]  /*1fb30*/  SHF.R.U32.HI R2, RZ, 0x3, R4 ;  /* 0x00000003ff027819 */ /* 0x000fc80000011604 */
[----:B------:R-:W-:Y:S01]  /*1fb40*/  LOP3.LUT R4, R2, 0x70, R6, 0xf8, !PT ;  /* 0x0000007002047812 */ /* 0x000fe200078ef806 */
[----:B------:R-:W-:Y:S01]  /*1fb50*/  IMAD.MOV.U32 R2, RZ, RZ, 0x1 ;  /* 0x00000001ff027424 */ /* 0x000fe200078e00ff */
[C---:B------:R-:W-:Y:S01]  /*1fb60*/  LOP3.LUT R4, R0.reuse, 0x40, RZ, 0xfc, !PT ;  /* 0x0000004000047812 */ /* 0x040fe200078efcff */
[----:B--2---:R-:W-:Y:S01]  /*1fb70*/  ULEA UR4, UR5, UR4, 0x18 ;  /* 0x0000000405047291 */ /* 0x004fe2000f8ec03f */
        /* <DEDUP_REMOVED lines=9> */
[----:B------:R-:W-:Y:S04]  /*1fc10*/  STL [R1+0x10], RZ ;  /* 0x000010ff01007387 */ /* 0x000fe80000100800 */
[----:B------:R0:W-:Y:S02]  /*1fc20*/  STL [R1+0x1c], R2 ;  /* 0x00001c0201007387 */ /* 0x0001e40000100800 */
[C---:B0-----:R-:W-:Y:S02]  /*1fc30*/  LOP3.LUT R2, R0.reuse, 0xc0, RZ, 0xfc, !PT ;  /* 0x000000c000027812 */ /* 0x041fe400078efcff */
[C---:B------:R-:W-:Y:S02]  /*1fc40*/  LOP3.LUT R2, R0.reuse, 0x180, RZ, 0xfc, !PT ;  /* 0x0000018000027812 */ /* 0x040fe400078efcff */
[----:B------:R-:W-:-:S07]  /*1fc50*/  LOP3.LUT R0, R0, 0x1c0, RZ, 0xfc, !PT ;  /* 0x000001c000007812 */ /* 0x000fce00078efcff */
.L_x_3882:
[----:B------:R-:W2:Y:S01]  /*1fc60*/  LDL R14, [R1+0xc] ;  /* 0x00000c00010e7983 */ /* 0x000ea20000100800 */
[----:B------:R-:W-:Y:S05]  /*1fc70*/  YIELD ;  /* 0x0000000000007946 */ /* 0x000fea0003800000 */
[----:B------:R-:W-:Y:S01]  /*1fc80*/  ULDC.64 UR4, c[0x0][0xb20] ;  /* 0x0002c80000047ab9 */ /* 0x000fe20000000a00 */
[----:B01----:R-:W-:Y:S02]  /*1fc90*/  CS2R R6, SRZ ;  /* 0x0000000000067805 */ /* 0x003fe4000001ff00 */
[----:B------:R-:W-:Y:S01]  /*1fca0*/  ISETP.NE.U32.AND P0, PT, RZ, UR4, PT ;  /* 0x00000004ff007c0c */ /* 0x000fe2000bf05070 */
[----:B------:R-:W0:Y:S01]  /*1fcb0*/  LDC.64 R12, c[0x0][0xaf8] ;  /* 0x0002be00ff0c7b82 */ /* 0x000e220000000a00 */
[----:B------:R-:W-:Y:S01]  /*1fcc0*/  ULDC.64 UR6, c[0x0][0xb00] ;  /* 0x0002c00000067ab9 */ /* 0x000fe20000000a00 */
[----:B------:R-:W-:Y:S01]  /*1fcd0*/  ULDC.64 UR8, c[0x0][0xb08] ;  /* 0x0002c20000087ab9 */ /* 0x000fe20000000a00 */
[----:B------:R-:W-:Y:S01]  /*1fce0*/  ISETP.NE.AND.EX P0, PT, RZ, UR5, PT, P0 ;  /* 0x00000005ff007c0c */ /* 0x000fe2000bf05300 */
[----:B------:R-:W-:-:S04]  /*1fcf0*/  ULDC.64 UR4, c[0x0][0xb10] ;  /* 0x0002c40000047ab9 */ /* 0x000fc80000000a00 */
[----:B------:R-:W1:Y:S08]  /*1fd00*/  LDC.64 R4, c[0x0][0xb00] ;  /* 0x0002c000ff047b82 */ /* 0x000e700000000a00 */
        /* <DEDUP_REMOVED lines=8> */
[----:B------:R-:W-:Y:S01]  /*1fd90*/  ISETP.NE.U32.AND P4, PT, RZ, UR8, PT ;  /* 0x00000008ff007c0c */ /* 0x000fe2000bf85070 */
[----:B---3--:R-:W-:Y:S01]  /*1fda0*/  IMAD.MOV.U32 R8, RZ, RZ, RZ ;  /* 0x000000ffff087224 */ /* 0x008fe200078e00ff */
[----:B------:R-:W-:Y:S01]  /*1fdb0*/  ISETP.NE.U32.AND P1, PT, RZ, UR4, PT ;  /* 0x00000004ff007c0c */ /* 0x000fe2000bf25070 */
[----:B--2---:R-:W0:Y:S01]  /*1fdc0*/  LDC.64 R2, c[0x0][0xb08] ;  /* 0x0002c200ff027b82 */ /* 0x004e220000000a00 */
[----:B------:R-:W-:-:S02]  /*1fdd0*/  IMAD.MOV.U32 R0, RZ, RZ, RZ ;  /* 0x000000ffff007224 */ /* 0x000fc400078e00ff */
[----:B------:R-:W-:Y:S01]  /*1fde0*/  ISETP.NE.AND.EX P3, PT, RZ, UR5, PT, P1 ;  /* 0x00000005ff007c0c */ /* 0x000fe2000bf65310 */
[----:B-1----:R-:W-:-:S04]  /*1fdf0*/  IMAD.WIDE R4, R14, 0x4, R4 ;  /* 0x000000040e047825 */ /* 0x002fc800078e0204 */
        /* <DEDUP_REMOVED lines=30> */
.L_x_3693:
        /* <DEDUP_REMOVED lines=16> */
.L_x_3694:
[----:B------:R-:W-:Y:S05]  /*200e0*/  @!P1 BRA `(.L_x_3695) ;  /* 0x00000000000c9947 */ /* 0x000fea0003800000 */
[----:B------:R-:W2:Y:S04]  /*200f0*/  LDG.E R7, desc[UR50][R4.64] ;  /* 0x0000003204077981 */ /* 0x000ea8000c1e1900 */
[----:B------:R-:W2:Y:S02]  /*20100*/  LDG.E R4, desc[UR50][R4.64+0x4] ;  /* 0x0000043204047981 */ /* 0x000ea4000c1e1900 */
[----:B--2---:R-:W-:-:S07]  /*20110*/  IMAD.IADD R7, R4, 0x1, -R7 ;  /* 0x0000000104077824 */ /* 0x004fce00078e0a07 */
.L_x_3695:
        /* <DEDUP_REMOVED lines=37> */
.L_x_3698:
[----:B------:R-:W-:-:S13]  /*20370*/  ISETP.NE.AND P0, PT, R3, 0x1, PT ;  /* 0x000000010300780c */ /* 0x000fda0003f05270 */
[----:B------:R-:W1:Y:S02]  /*20380*/  @P0 LDC.64 R4, c[0x0][0xae0] ;  /* 0x0002b800ff040b82 */ /* 0x000e640000000a00 */
[----:B-1----:R-:W-:-:S05]  /*20390*/  @P0 IMAD.HI.U32 R4, R2, R4, RZ ;  /* 0x0000000402040227 */ /* 0x002fca00078e00ff */
[----:B------:R-:W-:-:S07]  /*203a0*/  @P0 SHF.R.U32.HI R2, RZ, R5, R4 ;  /* 0x00000005ff020219 */ /* 0x000fce0000011604 */
.L_x_3699:
[----:B------:R-:W-:Y:S05]  /*203b0*/  BSYNC B0 ;  /* 0x0000000000007941 */ /* 0x000fea0003800000 */
.L_x_3697:
[----:B------:R-:W-:-:S05]  /*203c0*/  IMAD R2, R2, R3, R3 ;  /* 0x0000000302027224 */ /* 0x000fca00078e0203 */
[----:B------:R-:W-:-:S07]  /*203d0*/  VIMNMX R8, R8, R2, PT ;  /* 0x0000000208087248 */ /* 0x000fce0003fe0100 */
.L_x_3696:
        /* <DEDUP_REMOVED lines=25> */
.L_x_3702:
[----:B------:R-:W-:-:S13]  /*20570*/  ISETP.NE.AND P0, PT, R3, 0x1, PT ;  /* 0x000000010300780c */ /* 0x000fda0003f05270 */
[----:B------:R-:W1:Y:S02]  /*20580*/  @P0 LDC.64 R4, c[0x0][0xae0] ;  /* 0x0002b800ff040b82 */ /* 0x000e640000000a00 */
[----:B-1----:R-:W-:-:S05]  /*20590*/  @P0 IMAD.HI.U32 R4, R6, R4, RZ ;  /* 0x0000000406040227 */ /* 0x002fca00078e00ff */
[----:B------:R-:W-:-:S07]  /*205a0*/  @P0 SHF.R.U32.HI R6, RZ, R5, R4 ;  /* 0x00000005ff060219 */ /* 0x000fce0000011604 */
.L_x_3703:
[----:B------:R-:W-:Y:S05]  /*205b0*/  BSYNC B0 ;  /* 0x0000000000007941 */ /* 0x000fea0003800000 */
.L_x_3701:
[----:B------:R-:W-:-:S05]  /*205c0*/  IMAD R3, R6, R3, RZ ;  /* 0x0000000306037224 */ /* 0x000fca00078e02ff */
[----:B------:R-:W-:-:S07]  /*205d0*/  VIMNMX R2, R2, R3, !PT ;  /* 0x0000000302027248 */ /* 0x000fce0007fe0100 */
.L_x_3700:
        /* <DEDUP_REMOVED lines=41> */
.L_x_3705:
[----:B------:R-:W-:Y:S05]  /*20870*/  BSYNC B0 ;  /* 0x0000000000007941 */ /* 0x000fea0003800000 */
.L_x_3704:
[-C--:B------:R-:W-:Y:S01]  /*20880*/  IMAD R7, R13, R2.reuse, R7 ;  /* 0x000000020d077224 */ /* 0x080fe200078e0207 */
        /* <DEDUP_REMOVED lines=23> */
.L_x_3926:
[----:B--2---:R-:W-:Y:S02]  /*20a00*/  ISETP.NE.AND P0, PT, R14, RZ, PT ;  /* 0x000000ff0e00720c */ /* 0x004fe40003f05270 */
[----:B------:R-:W-:-:S11]  /*20a10*/  PLOP3.LUT P6, PT, PT, PT, PT, 0x8, 0x0 ;  /* 0x000000000000781c */ /* 0x000fd60003fce170 */
[----:B------:R-:W-:Y:S05]  /*20a20*/  @P0 BRA `(.L_x_3709) ;  /* 0x00000000000c0947 */ /* 0x000fea0003800000 */
[----:B------:R-:W-:-:S03]  /*20a30*/  UMOV UR4, 0xffffffff ;  /* 0xffffffff00047882 */ /* 0x000fc60000000000 */
[----:B------:R-:W-:Y:S05]  /*20a40*/  BRA.DIV UR4, `(.L_x_3710) ;  /* 0x0000009e04b07947 */ /* 0x000fea000b800000 */
[----:B------:R-:W-:-:S13]  /*20a50*/  ELECT P6, URZ, PT ;  /* 0x00000000003f782f */ /* 0x000fda00038c0000 */
.L_x_3709:
        /* <DEDUP_REMOVED lines=9> */
.L_x_3929:
[----:B------:R-:W-:Y:S05]  /*20af0*/  BSYNC B1 ;  /* 0x0000000000017941 */ /* 0x000fea0003800000 */
.L_x_3711:
        /* <DEDUP_REMOVED lines=12> */
.L_x_3930:
[----:B------:R-:W-:Y:S05]  /*20bc0*/  BSYNC B2 ;  /* 0x0000000000027941 */ /* 0x000fea0003800000 */
.L_x_3715:
        /* <DEDUP_REMOVED lines=9> */
.L_x_3718:
[----:B------:R-:W-:Y:S05]  /*20c60*/  BSYNC B2 ;  /* 0x0000000000027941 */ /* 0x000fea0003800000 */
.L_x_3717:
        /* <DEDUP_REMOVED lines=13> */
.L_x_3719:
        /* <DEDUP_REMOVED lines=13> */
.L_x_3931:
[----:B------:R-:W-:Y:S05]  /*20e10*/  BSYNC B2 ;  /* 0x0000000000027941 */ /* 0x000fea0003800000 */
.L_x_3720:
        /* <DEDUP_REMOVED lines=11> */
.L_x_3723:
[----:B------:R-:W-:Y:S05]  /*20ed0*/  BSYNC B2 ;  /* 0x0000000000027941 */ /* 0x000fea0003800000 */
.L_x_3722:
        /* <DEDUP_REMOVED lines=10> */
.L_x_3724:
        /* <DEDUP_REMOVED lines=15> */
.L_x_3725:
        /* <DEDUP_REMOVED lines=15> */
.L_x_3726:
        /* <DEDUP_REMOVED lines=15> */
.L_x_3727:
        /* <DEDUP_REMOVED lines=15> */
.L_x_3728:
        /* <DEDUP_REMOVED lines=15> */
.L_x_3729:
        /* <DEDUP_REMOVED lines=15> */
.L_x_3730:
        /* <DEDUP_REMOVED lines=15> */
.L_x_3731:
        /* <DEDUP_REMOVED lines=10> */
.L_x_3714:
[----:B------:R-:W-:Y:S05]  /*216b0*/  BSYNC B1 ;  /* 0x0000000000017941 */ /* 0x000fea0003800000 */
.L_x_3713:
[----:B------:R-:W2:Y:S04]  /*216c0*/  LDL.LU R10, [R1+0x14] ;  /* 0x00001400010a7983 */ /* 0x000ea80000300800 */
[----:B------:R-:W3:Y:S01]  /*216d0*/  LDL.LU R8, [R1+0x20] ;  /* 0x0000200001087983 */ /* 0x000ee20000300800 */
[----:B-1----:R-:W-:Y:S01]  /*216e0*/  VIADD R5, R9, 0xfffffffe ;  /* 0xfffffffe09057836 */ /* 0x002fe20000000000 */
        /* <DEDUP_REMOVED lines=10> */
.L_x_3751:
        /* <DEDUP_REMOVED lines=13> */
.L_x_3932:
[----:B------:R-:W-:Y:S05]  /*21860*/  BSYNC B2 ;  /* 0x0000000000027941 */ /* 0x000fea0003800000 */
.L_x_3734:
        /* <DEDUP_REMOVED lines=9> */
.L_x_3737:
[----:B------:R-:W-:Y:S05]  /*21900*/  BSYNC B2 ;  /* 0x0000000000027941 */ /* 0x000fea0003800000 */
.L_x_3736:
        /* <DEDUP_REMOVED lines=12> */
.L_x_3738:
        /* <DEDUP_REMOVED lines=13> */
.L_x_3933:
[----:B------:R-:W-:Y:S05]  /*21aa0*/  BSYNC B2 ;  /* 0x0000000000027941 */ /* 0x000fea0003800000 */
.L_x_3739:
        /* <DEDUP_REMOVED lines=11> */
.L_x_3742:
[----:B------:R-:W-:Y:S05]  /*21b60*/  BSYNC B2 ;  /* 0x0000000000027941 */ /* 0x000fea0003800000 */
.L_x_3741:
        /* <DEDUP_REMOVED lines=10> */
.L_x_3743:
        /* <DEDUP_REMOVED lines=15> */
.L_x_3744:
        /* <DEDUP_REMOVED lines=15> */
.L_x_3745:
        /* <DEDUP_REMOVED lines=15> */
.L_x_3746:
        /* <DEDUP_REMOVED lines=15> */
.L_x_3747:
        /* <DEDUP_REMOVED lines=15> */
.L_x_3748:
        /* <DEDUP_REMOVED lines=15> */
.L_x_3749:
        /* <DEDUP_REMOVED lines=15> */
.L_x_3750:
        /* <DEDUP_REMOVED lines=10> */
.L_x_3733:
[----:B------:R-:W-:Y:S05]  /*22340*/  BSYNC B1 ;  /* 0x0000000000017941 */ /* 0x000fea0003800000 */
.L_x_3732:
        /* <DEDUP_REMOVED lines=12> */
.L_x_3707:
[----:B------:R-:W-:Y:S05]  /*22410*/  BSYNC B0 ;  /* 0x0000000000007941 */ /* 0x000fea0003800000 */
.L_x_3706:
[----:B-12---:R-:W2:Y:S01]  /*22420*/  LDL R8, [R1+0x2c] ;  /* 0x00002c0001087983 */ /* 0x006ea20000100800 */
[----:B------:R-:W1:Y:S01]  /*22430*/  LDC R0, c[0x0][0x448] ;  /* 0x00011200ff007b82 */ /* 0x000e620000000800 */
[----:B------:R-:W-:Y:S07]  /*22440*/  @!P0 WARPSYNC.ALL ;  /* 0x0000000000008948 */ /* 0x000fee0003800000 */
[----:B------:R-:W-:Y:S01]  /*22450*/  @!P0 BAR.SYNC.DEFER_BLOCKING 0xc, 0x180 ;  /* 0x0306000000008b1d */ /* 0x000fe20000010000 */
[----:B-1----:R-:W-:-:S13]  /*22460*/  ISETP.NE.AND P1, PT, R0, 0x1, PT ;  /* 0x000000010000780c */ /* 0x002fda0003f25270 */
[----:B------:R-:W1:Y:S08]  /*22470*/  @P1 LDC R0, c[0x0][0x44c] ;  /* 0x00011300ff001b82 */ /* 0x000e700000000800 */
[----:B------:R-:W3:Y:S01]  /*22480*/  @P1 LDC R3, c[0x0][0x450] ;  /* 0x00011400ff031b82 */ /* 0x000ee20000000800 */
[----:B--2---:R-:W-:-:S04]  /*22490*/  VIADD R2, R8, 0x3f ;  /* 0x0000003f08027836 */ /* 0x004fc80000000000 */
[----:B-1----:R-:W-:-:S05]  /*224a0*/  @P1 IMAD.HI.U32 R0, R2, R0, RZ ;  /* 0x0000000002001227 */ /* 0x002fca00078e00ff */
[----:B---3--:R-:W-:-:S05]  /*224b0*/  @P1 SHF.R.U32.HI R2, RZ, R3, R0 ;  /* 0x00000003ff021219 */ /* 0x008fca0000011600 */
[----:B------:R-:W-:Y:S02]  /*224c0*/  IMAD.IADD R0, R20, 0x1, R2 ;  /* 0x0000000114007824 */ /* 0x000fe400078e0202 */
[----:B------:R-:W1:Y:S02]  /*224d0*/  LDC.64 R2, c[0x0][0xad8] ;  /* 0x0002b600ff027b82 */ /* 0x000e640000000a00 */
[----:B-1----:R-:W-:Y:S01]  /*224e0*/  ISETP.GE.AND P2, PT, R3, 0x1, PT ;  /* 0x000000010300780c */ /* 0x002fe20003f46270 */
        /* <DEDUP_REMOVED lines=13> */
.L_x_3754:
[----:B------:R-:W-:-:S13]  /*225c0*/  ISETP.NE.AND P0, PT, R3, 0x1, PT ;  /* 0x000000010300780c */ /* 0x000fda0003f05270 */
[----:B------:R-:W1:Y:S02]  /*225d0*/  @P0 LDC.64 R6, c[0x0][0xae0] ;  /* 0x0002b800ff060b82 */ /* 0x000e640000000a00 */
[----:B-1----:R-:W-:-:S05]  /*225e0*/  @P0 IMAD.HI.U32 R6, R2, R6, RZ ;  /* 0x0000000602060227 */ /* 0x002fca00078e00ff */
[----:B------:R-:W-:-:S07]  /*225f0*/  @P0 SHF.R.U32.HI R2, RZ, R7, R6 ;  /* 0x00000007ff020219 */ /* 0x000fce0000011606 */
.L_x_3755:
[----:B------:R-:W-:Y:S05]  /*22600*/  BSYNC B0 ;  /* 0x0000000000007941 */ /* 0x000fea0003800000 */
.L_x_3753:
[----:B------:R-:W-:-:S05]  /*22610*/  IMAD R2, R2, R3, R3 ;  /* 0x0000000302027224 */ /* 0x000fca00078e0203 */
[----:B------:R-:W-:-:S07]  /*22620*/  VIMNMX R5, R5, R2, PT ;  /* 0x0000000205057248 */ /* 0x000fce0003fe0100 */
.L_x_3752:
[----:B------:R-:W2:Y:S01]  /*22630*/  LDL R7, [R1+0x74] ;  /* 0x0000740001077983 */ /* 0x000ea20000100800 */
[----:B------:R-:W1:Y:S01]  /*22640*/  @P1 LDC R2, c[0x0][0x44c] ;  /* 0x00011300ff021b82 */ /* 0x000e620000000800 */
[----:B------:R-:W-:Y:S01]  /*22650*/  IMAD.MOV.U32 R0, RZ, RZ, R8 ;  /* 0x000000ffff007224 */ /* 0x000fe200078e0008 */
[----:B------:R-:W-:Y:S01]  /*22660*/  ULDC UR4, c[0x0][0xad4] ;  /* 0x0002b50000047ab9 */ /* 0x000fe20000000800 */
[----:B------:R-:W-:-:S05]  /*22670*/  VIADD R5, R5, 0x3f ;  /* 0x0000003f05057836 */ /* 0x000fca0000000000 */
[----:B------:R-:W3:Y:S01]  /*22680*/  @P1 LDC R6, c[0x0][0x450] ;  /* 0x00011400ff061b82 */ /* 0x000ee20000000800 */
[----:B-1----:R-:W-:-:S05]  /*22690*/  @P1 IMAD.HI.U32 R2, R8, R2, RZ ;  /* 0x0000000208021227 */ /* 0x002fca00078e00ff */
[----:B---3--:R-:W-:-:S05]  /*226a0*/  @P1 SHF.R.U32.HI R0, RZ, R6, R2 ;  /* 0x00000006ff001219 */ /* 0x008fca0000011602 */
        /* <DEDUP_REMOVED lines=18> */
.L_x_3758:
[----:B------:R-:W-:-:S13]  /*227d0*/  ISETP.NE.AND P0, PT, R3, 0x1, PT ;  /* 0x000000010300780c */ /* 0x000fda0003f05270 */
[----:B------:R-:W1:Y:S02]  /*227e0*/  @P0 LDC.64 R6, c[0x0][0xae0] ;  /* 0x0002b800ff060b82 */ /* 0x000e640000000a00 */
[----:B-1----:R-:W-:-:S05]  /*227f0*/  @P0 IMAD.HI.U32 R6, R2, R6, RZ ;  /* 0x0000000602060227 */ /* 0x002fca00078e00ff */
[----:B------:R-:W-:-:S07]  /*22800*/  @P0 SHF.R.U32.HI R2, RZ, R7, R6 ;  /* 0x00000007ff020219 */ /* 0x000fce0000011606 */
.L_x_3759:
[----:B------:R-:W-:Y:S05]  /*22810*/  BSYNC B0 ;  /* 0x0000000000007941 */ /* 0x000fea0003800000 */
.L_x_3757:
[----:B------:R-:W-:-:S05]  /*22820*/  IMAD R2, R2, R3, RZ ;  /* 0x0000000302027224 */ /* 0x000fca00078e02ff */
[----:B------:R-:W-:-:S07]  /*22830*/  VIMNMX R0, R0, R2, !PT ;  /* 0x0000000200007248 */ /* 0x000fce0007fe0100 */
.L_x_3756:
        /* <DEDUP_REMOVED lines=20> */
[----:B------:R-:W-:Y:S02]  /*22980*/  IADD3 R6, R4, -0x1, R5 ;  /* 0xffffffff04067810 */ /* 0x000fe40007ffe005 */
[----:B------:R-:W-:-:S03]  /*22990*/  IABS R2, R4 ;  /* 0x0000000400027213 */ /* 0x000fc60000000000 */
[----:B------:R-:W-:Y:S02]  /*229a0*/  IMAD.IADD R6, R6, 0x1, -R9 ;  /* 0x0000000106067824 */ /* 0x000fe400078e0a09 */
[----:B------:R-:W-:-:S03]  /*229b0*/  IMAD.MOV R2, RZ, RZ, -R2 ;  /* 0x000000ffff027224 */ /* 0x000fc600078e0a02 */
[----:B------:R-:W-:Y:S01]  /*229c0*/  IABS R3, R6 ;  /* 0x0000000600037213 */ /* 0x000fe20000000000 */
[----:B------:R-:W-:Y:S01]  /*229d0*/  IMAD.MOV.U32 R7, RZ, RZ, R2 ;  /* 0x000000ffff077224 */ /* 0x000fe200078e0002 */
        /* <DEDUP_REMOVED lines=13> */
.L_x_3761:
[----:B------:R-:W-:Y:S05]  /*22ab0*/  BSYNC B0 ;  /* 0x0000000000007941 */ /* 0x000fea0003800000 */
.L_x_3760:
        /* <DEDUP_REMOVED lines=15> */
[----:B-1----:R-:W1:Y:S01]  /*22bb0*/  LDC.64 R4, c[0x0][0xd60] ;  /* 0x00035800ff047b82 */ /* 0x002e620000000a00 */
[----:B------:R-:W2:Y:S02]  /*22bc0*/  FLO.U32 R0, UR4 ;  /* 0x0000000400007d00 */ /* 0x000ea400080e0000 */
[----:B--2---:R-:W-:-:S06]  /*22bd0*/  ISETP.EQ.U32.AND P0, PT, R0, R2, PT ;  /* 0x000000020000720c */ /* 0x004fcc0003f02070 */
[----:B------:R-:W1:Y:S07]  /*22be0*/  POPC R2, UR4 ;  /* 0x0000000400027d09 */ /* 0x000e6e0008000000 */
[----:B-1----:R-:W2:Y:S04]  /*22bf0*/  @P0 ATOMG.E.ADD.STRONG.GPU PT, R2, desc[UR50][R4.64], R2 ;  /* 0x00000002040209a8 */ /* 0x002ea800081ee1f2 */
[----:B--2---:R1:W2:Y:S02]  /*22c00*/  SHFL.IDX PT, R2, R2, R0, 0x1f ;  /* 0x00001f0002027589 */ /* 0x0042a400000e0000 */
[----:B-1----:R-:W1:Y:S02]  /*22c10*/  S2R R0, SR_LTMASK ;  /* 0x0000000000007919 */ /* 0x002e640000003900 */
[----:B-1----:R-:W-:-:S06]  /*22c20*/  LOP3.LUT R0, R0, UR4, RZ, 0xc0, !PT ;  /* 0x0000000400007c12 */ /* 0x002fcc000f8ec0ff */
[----:B------:R-:W2:Y:S02]  /*22c30*/  POPC R0, R0 ;  /* 0x0000000000007309 */ /* 0x000ea40000000000 */
[----:B--2---:R-:W-:-:S05]  /*22c40*/  IADD3 R0, R2, UR38, R0 ;  /* 0x0000002602007c10 */ /* 0x004fca000fffe000 */
[----:B------:R2:W-:Y:S01]  /*22c50*/  STL [R1], R0 ;  /* 0x0000000001007387 */ /* 0x0005e20000100800 */
[----:B------:R-:W-:Y:S05]  /*22c60*/  BRA `(.L_x_3764) ;  /* 0x0000005800987947 */ /* 0x000fea0003800000 */
.L_x_3763:
        /* <DEDUP_REMOVED lines=20> */
.L_x_3766:
[----:B------:R-:W-:Y:S05]  /*22db0*/  BSYNC B6 ;  /* 0x0000000000067941 */ /* 0x000fea0003800000 */
.L_x_3765:
        /* <DEDUP_REMOVED lines=20> */
.L_x_3769:
        /* <DEDUP_REMOVED lines=15> */
.L_x_3768:
[----:B------:R-:W-:Y:S05]  /*22ff0*/  BSYNC B6 ;  /* 0x0000000000067941 */ /* 0x000fea0003800000 */
.L_x_3767:
        /* <DEDUP_REMOVED lines=24> */
.L_x_3936:
        /* <DEDUP_REMOVED lines=9> */
.L_x_3939:
        /* <DEDUP_REMOVED lines=24> */
.L_x_3773:
[----:B------:R-:W4:Y:S04]  /*23390*/  LDL R0, [R1+0x10] ;  /* 0x0000100001007983 */ /* 0x000f280000100800 */
[----:B---3--:R-:W3:Y:S01]  /*233a0*/  LDL R2, [R1+0x1c] ;  /* 0x00001c0001027983 */ /* 0x008ee20000100800 */
[----:B----4-:R-:W-:Y:S01]  /*233b0*/  IMAD R0, R0, 0x8, R18 ;  /* 0x0000000800007824 */ /* 0x010fe200078e0212 */
[----:B---3--:R-:W-:-:S04]  /*233c0*/  SHF.L.U32 R2, R2, 0x1f, RZ ;  /* 0x0000001f02027819 */ /* 0x008fc800000006ff */
[----:B------:R-:W3:Y:S02]  /*233d0*/  SYNCS.PHASECHK.TRANS64.TRYWAIT P0, [R0+URZ+0x38840], R2 ;  /* 0x03884002000075a7 */ /* 0x000ee4000800017f */
[----:B---3--:R-:W-:Y:S05]  /*233e0*/  @!P0 BRA `(.L_x_3774) ;  /* 0x0000007800208947 */ /* 0x008fea0003800000 */
.L_x_3940:
        /* <DEDUP_REMOVED lines=11> */
.L_x_3775:
        /* <DEDUP_REMOVED lines=23> */
.L_x_3771:
        /* <DEDUP_REMOVED lines=34> */
.L_x_3777:
[----:B------:R-:W-:Y:S05]  /*23830*/  BSYNC B6 ;  /* 0x0000000000067941 */ /* 0x000fea0003800000 */
.L_x_3776:
[----:B------:R-:W3:Y:S01]  /*23840*/  LDL R11, [R1+0x2c] ;  /* 0x00002c00010b7983 */ /* 0x000ee20000100800 */
[----:B--2---:R-:W2:Y:S01]  /*23850*/  LDC R7, c[0x0][0x448] ;  /* 0x00011200ff077b82 */ /* 0x004ea20000000800 */
[----:B------:R-:W-:Y:S01]  /*23860*/  ULDC.64 UR4, c[0x0][0x298] ;  /* 0x0000a60000047ab9 */ /* 0x000fe20000000a00 */
[----:B------:R-:W-:Y:S01]  /*23870*/  ULDC.64 UR6, c[0x0][0x280] ;  /* 0x0000a00000067ab9 */ /* 0x000fe20000000a00 */
[----:B-1----:R-:W4:Y:S04]  /*23880*/  LDL R4, [R1+0x58] ;  /* 0x0000580001047983 */ /* 0x002f280000100800 */
[----:B------:R-:W4:Y:S04]  /*23890*/  LDL R9, [R1+0x38] ;  /* 0x0000380001097983 */ /* 0x000f280000100800 */
[----:B------:R-:W4:Y:S01]  /*238a0*/  LDL R8, [R1+0x60] ;  /* 0x0000600001087983 */ /* 0x000f220000100800 */
[----:B------:R-:W1:Y:S01]  /*238b0*/  S2R R2, SR_TID.X ;  /* 0x0000000000027919 */ /* 0x000e620000002100 */
[----:B------:R-:W0:Y:S02]  /*238c0*/  S2R R0, SR_TID.X ;  /* 0x0000000000007919 */ /* 0x000e240000002100 */
[----:B------:R-:W4:Y:S01]  /*238d0*/  LDL R6, [R1+0x40] ;  /* 0x0000400001067983 */ /* 0x000f220000100800 */
[----:B--2---:R-:W-:-:S13]  /*238e0*/  ISETP.NE.AND P0, PT, R7, 0x1, PT ;  /* 0x000000010700780c */ /* 0x004fda0003f05270 */
[----:B------:R-:W2:Y:S01]  /*238f0*/  @P0 LDC R3, c[0x0][0x450] ;  /* 0x00011400ff030b82 */ /* 0x000ea20000000800 */
[----:B-1----:R-:W-:-:S04]  /*23900*/  LOP3.LUT R2, R2, 0x7f, RZ, 0xc0, !PT ;  /* 0x0000007f02027812 */ /* 0x002fc800078ec0ff */
[----:B------:R-:W-:Y:S01]  /*23910*/  SHF.R.U32.HI R2, RZ, 0x3, R2 ;  /* 0x00000003ff027819 */ /* 0x000fe20000011602 */
[----:B0-----:R-:W-:-:S05]  /*23920*/  IMAD.SHL.U32 R0, R0, 0x10, RZ ;  /* 0x0000001000007824 */ /* 0x001fca00078e00ff */
[----:B------:R-:W-:Y:S02]  /*23930*/  LOP3.LUT R0, R2, 0x70, R0, 0xf8, !PT ;  /* 0x0000007002007812 */ /* 0x000fe400078ef800 */
[----:B------:R-:W0:Y:S03]  /*23940*/  @P0 LDC R2, c[0x0][0x44c] ;  /* 0x00011300ff020b82 */ /* 0x000e260000000800 */
[----:B---3--:R-:W-:-:S04]  /*23950*/  IMAD.IADD R5, R0, 0x1, R11 ;  /* 0x0000000100057824 */ /* 0x008fc800078e020b */
[----:B0-----:R-:W-:-:S04]  /*23960*/  @P0 IMAD.HI.U32 R2, R5, R2, RZ ;  /* 0x0000000205020227 */ /* 0x001fc800078e00ff */
[----:B------:R-:W-:Y:S01]  /*23970*/  IMAD.MOV.U32 R0, RZ, RZ, R5 ;  /* 0x000000ffff007224 */ /* 0x000fe200078e0005 */
[----:B--2---:R-:W-:Y:S01]  /*23980*/  @P0 SHF.R.U32.HI R0, RZ, R3, R2 ;  /* 0x00000003ff000219 */ /* 0x004fe20000011602 */
[----:B----4-:R-:W-:-:S04]  /*23990*/  IMAD R2, R4, UR4, RZ ;  /* 0x0000000404027c24 */ /* 0x010fc8000f8e02ff */
[C---:B------:R-:W-:Y:S02]  /*239a0*/  IMAD R4, R9.reuse, UR5, R2 ;  /* 0x0000000509047c24 */ /* 0x040fe4000f8e0202 */
        /* <DEDUP_REMOVED lines=76> */
.L_x_3949:
        /* <DEDUP_REMOVED lines=12> */
.L_x_3779:
        /* <DEDUP_REMOVED lines=37> */
.L_x_3781:
[----:B------:R-:W-:Y:S05]  /*24180*/  BSYNC B6 ;  /* 0x0000000000067941 */ /* 0x000fea0003800000 */
.L_x_3780:
        /* <DEDUP_REMOVED lines=41> */
[----:B------:R-:W-:Y:S01]  /*24420*/  ULDC UR4, c[0x0][0x3b8] ;  /* 0x0000ee0000047ab9 */ /* 0x000fe20000000800 */
[----:B------:R-:W-:Y:S01]  /*24430*/  IMAD.IADD R4, R3, 0x1, R4 ;  /* 0x0000000103047824 */ /* 0x000fe200078e0204 */
[----:B------:R-:W-:-:S04]  /*24440*/  ISETP.GE.AND P3, PT, R10, UR4, PT ;  /* 0x000000040a007c0c */ /* 0x000fc8000bf66270 */
[----:B------:R-:W-:Y:S01]  /*24450*/  LEA.HI.X R4, R2, UR5, R4, 0x1, P0 ;  /* 0x0000000502047c11 */ /* 0x000fe200080f0c04 */
[----:B0-----:R-:W-:Y:S01]  /*24460*/  IMAD.SHL.U32 R6, R6, 0x8, RZ ;  /* 0x0000000806067824 */ /* 0x001fe200078e00ff */
[----:B------:R-:W-:-:S04]  /*24470*/  SEL R5, RZ, 0x1, P3 ;  /* 0x00000001ff057807 */ /* 0x000fc80001800000 */
[----:B------:R-:W-:-:S03]  /*24480*/  LOP3.LUT R6, R6, 0x38, RZ, 0xc0, !PT ;  /* 0x0000003806067812 */ /* 0x000fc600078ec0ff */
[----:B------:R-:W-:Y:S02]  /*24490*/  @P3 LOP3.LUT R19, R19, 0x8, RZ, 0xfc, !PT ;  /* 0x0000000813133812 */ /* 0x000fe400078efcff */
[C---:B------:R-:W-:Y:S02]  /*244a0*/  LOP3.LUT R8, R6.reuse, 0x80, RZ, 0xfc, !PT ;  /* 0x0000008006087812 */ /* 0x040fe400078efcff */
[----:B------:R-:W-:Y:S02]  /*244b0*/  LOP3.LUT R6, R6, 0x40, RZ, 0xfc, !PT ;  /* 0x0000004006067812 */ /* 0x000fe400078efcff */
[----:B------:R-:W-:Y:S02]  /*244c0*/  ISETP.GE.AND P2, PT, R8, UR4, PT ;  /* 0x0000000408007c0c */ /* 0x000fe4000bf46270 */
[----:B------:R-:W-:Y:S02]  /*244d0*/  ISETP.GE.AND P1, PT, R6, UR4, PT ;  /* 0x0000000406007c0c */ /* 0x000fe4000bf26270 */
[----:B------:R-:W0:Y:S01]  /*244e0*/  S2R R6, SR_TID.X ;  /* 0x0000000000067919 */ /* 0x000e220000002100 */
[----:B------:R-:W-:-:S02]  /*244f0*/  LOP3.LUT R19, R19, 0xfffffffd, RZ, 0xc0, !PT ;  /* 0xfffffffd13137812 */ /* 0x000fc400078ec0ff */
[----:B------:R-:W-:Y:S02]  /*24500*/  SEL R3, RZ, 0x4, P2 ;  /* 0x00000004ff037807 */ /* 0x000fe40001000000 */
[----:B------:R-:W-:-:S04]  /*24510*/  SEL R2, RZ, 0x2, P1 ;  /* 0x00000002ff027807 */ /* 0x000fc80000800000 */
        /* <DEDUP_REMOVED lines=38> */
[----:B------:R-:W-:-:S04]  /*24780*/  @P1 LOP3.LUT R19, R19, 0x10000, RZ, 0xfc, !PT ;  /* 0x0001000013131812 */ /* 0x000fc800078efcff */
[C---:B------:R-:W-:Y:S02]  /*24790*/  LOP3.LUT P1, RZ, R19.reuse, 0x8, RZ, 0xc0, !PT ;  /* 0x0000000813ff7812 */ /* 0x040fe4000782c0ff */
[C---:B------:R-:W-:Y:S02]  /*247a0*/  LOP3.LUT P4, RZ, R19.reuse, 0x2, RZ, 0xc0, !PT ;  /* 0x0000000213ff7812 */ /* 0x040fe4000788c0ff */
[----:B------:R-:W-:Y:S01]  /*247b0*/  LOP3.LUT R19, R19, 0xffffbfff, RZ, 0xc0, !PT ;  /* 0xffffbfff13137812 */ /* 0x000fe200078ec0ff */
[----:B------:R-:W0:Y:S02]  /*247c0*/  S2R R12, SR_TID.X ;  /* 0x00000000000c7919 */ /* 0x000e240000002100 */
[----:B0-----:R-:W-:-:S05]  /*247d0*/  IMAD.SHL.U32 R12, R12, 0x8, RZ ;  /* 0x000000080c0c7824 */ /* 0x001fca00078e00ff */
[----:B------:R-:W-:Y:S01]  /*247e0*/  LOP3.LUT R12, R12, 0x38, RZ, 0xc0, !PT ;  /* 0x000000380c0c7812 */ /* 0x000fe200078ec0ff */
[----:B------:R-:W-:Y:S04]  /*247f0*/  SHFL.IDX PT, R14, R0, 0x1, 0x181f ;  /* 0x00381f00000e7f89 */ /* 0x000fe800000e0000 */
        /* <DEDUP_REMOVED lines=80> */
.L_x_3959:
        /* <DEDUP_REMOVED lines=30> */
.L_x_3784:
[----:B------:R-:W-:Y:S05]  /*24ee0*/  BSYNC B0 ;  /* 0x0000000000007941 */ /* 0x000fea0003800000 */
.L_x_3783:
[----:B------:R-:W-:Y:S01]  /*24ef0*/  NOP ;  /* 0x0000000000007918 */ /* 0x000fe20000000000 */
[----:B------:R-:W-:-:S13]  /*24f00*/  PLOP3.LUT P0, PT, PT, PT, PT, 0x80, 0x0 ;  /* 0x000000000000781c */ /* 0x000fda0003f0f070 */
.L_x_3785:
        /* <DEDUP_REMOVED lines=18> */
.L_x_3960:
[----:B------:R-:W-:Y:S05]  /*25030*/  BSYNC B0 ;  /* 0x0000000000007941 */ /* 0x000fea0003800000 */
.L_x_3786:
        /* <DEDUP_REMOVED lines=13> */
.L_x_3961:
[----:B------:R-:W-:Y:S05]  /*25110*/  BSYNC B1 ;  /* 0x0000000000017941 */ /* 0x000fea0003800000 */
.L_x_3790:
        /* <DEDUP_REMOVED lines=9> */
.L_x_3793:
[----:B------:R-:W-:Y:S05]  /*251b0*/  BSYNC B1 ;  /* 0x0000000000017941 */ /* 0x000fea0003800000 */
.L_x_3792:
        /* <DEDUP_REMOVED lines=13> */
.L_x_3794:
        /* <DEDUP_REMOVED lines=15> */
.L_x_3795:
        /* <DEDUP_REMOVED lines=15> */
.L_x_3796:
        /* <DEDUP_REMOVED lines=15> */
.L_x_3797:
        /* <DEDUP_REMOVED lines=15> */
.L_x_3798:
        /* <DEDUP_REMOVED lines=15> */
.L_x_3799:
        /* <DEDUP_REMOVED lines=15> */
.L_x_3800:
        /* <DEDUP_REMOVED lines=15> */
.L_x_3801:
        /* <DEDUP_REMOVED lines=10> */
.L_x_3789:
[----:B------:R-:W-:Y:S05]  /*259c0*/  BSYNC B0 ;  /* 0x0000000000007941 */ /* 0x000fea0003800000 */
.L_x_3788:
        /* <DEDUP_REMOVED lines=61> */
.L_x_3808:
        /* <DEDUP_REMOVED lines=8> */
.L_x_3962:
[----:B------:R-:W-:Y:S05]  /*25e20*/  BSYNC B3 ;  /* 0x0000000000037941 */ /* 0x000fea0003800000 */
.L_x_3809:
        /* <DEDUP_REMOVED lines=9> */
.L_x_3812:
[----:B------:R-:W-:Y:S05]  /*25ec0*/  BSYNC B3 ;  /* 0x0000000000037941 */ /* 0x000fea0003800000 */
.L_x_3811:
        /* <DEDUP_REMOVED lines=13> */
.L_x_3813:
        /* <DEDUP_REMOVED lines=13> */
.L_x_3963:
[----:B------:R-:W-:Y:S05]  /*26070*/  BSYNC B3 ;  /* 0x0000000000037941 */ /* 0x000fea0003800000 */
.L_x_3814:
        /* <DEDUP_REMOVED lines=11> */
.L_x_3817:
[----:B------:R-:W-:Y:S05]  /*26130*/  BSYNC B3 ;  /* 0x0000000000037941 */ /* 0x000fea0003800000 */
.L_x_3816:
        /* <DEDUP_REMOVED lines=10> */
.L_x_3818:
        /* <DEDUP_REMOVED lines=15> */
.L_x_3819:
        /* <DEDUP_REMOVED lines=15> */
.L_x_3820:
        /* <DEDUP_REMOVED lines=15> */
.L_x_3821:
        /* <DEDUP_REMOVED lines=15> */
.L_x_3822:
        /* <DEDUP_REMOVED lines=15> */
.L_x_3823:
        /* <DEDUP_REMOVED lines=15> */
.L_x_3824:
        /* <DEDUP_REMOVED lines=15> */
.L_x_3825:
        /* <DEDUP_REMOVED lines=10> */
.L_x_3807:
[----:B------:R-:W-:Y:S05]  /*26910*/  BSYNC B1 ;  /* 0x0000000000017941 */ /* 0x000fea0003800000 */
.L_x_3806:
[----:B------:R-:W2:Y:S02]  /*26920*/  LDL.LU R5, [R1+0x4c] ;  /* 0x00004c0001057983 */ /* 0x000ea40000300800 */
[----:B--2---:R-:W-:-:S07]  /*26930*/  VIADD R0, R5, 0xfffffffd ;  /* 0xfffffffd05007836 */ /* 0x004fce0000000000 */
.L_x_3805:
[----:B------:R-:W-:Y:S05]  /*26940*/  BSYNC B2 ;  /* 0x0000000000027941 */ /* 0x000fea0003800000 */
.L_x_3804:
[----:B------:R-:W-:-:S05]  /*26950*/  VIADD R8, R8, 0xfffffffe ;  /* 0xfffffffe08087836 */ /* 0x000fca0000000000 */
[----:B------:R-:W-:-:S13]  /*26960*/  ISETP.NE.AND P0, PT, R8, R4, PT ;  /* 0x000000040800720c */ /* 0x000fda0003f05270 */
[----:B------:R-:W-:Y:S05]  /*26970*/  @!P0 BRA `(.L_x_3803) ;  /* 0x0000001800e08947 */ /* 0x000fea0003800000 */
.L_x_3866:
        /* <DEDUP_REMOVED lines=35> */
.L_x_3828:
        /* <DEDUP_REMOVED lines=8> */
.L_x_3964:
[----:B------:R-:W-:Y:S05]  /*26c30*/  BSYNC B2 ;  /* 0x0000000000027941 */ /* 0x000fea0003800000 */
.L_x_3829:
        /* <DEDUP_REMOVED lines=9> */
.L_x_3832:
[----:B------:R-:W-:Y:S05]  /*26cd0*/  BSYNC B2 ;  /* 0x0000000000027941 */ /* 0x000fea0003800000 */
.L_x_3831:
        /* <DEDUP_REMOVED lines=12> */
.L_x_3833:
        /* <DEDUP_REMOVED lines=13> */
.L_x_3965:
[----:B------:R-:W-:Y:S05]  /*26e70*/  BSYNC B2 ;  /* 0x0000000000027941 */ /* 0x000fea0003800000 */
.L_x_3834:
        /* <DEDUP_REMOVED lines=11> */
.L_x_3837:
[----:B------:R-:W-:Y:S05]  /*26f30*/  BSYNC B2 ;  /* 0x0000000000027941 */ /* 0x000fea0003800000 */
.L_x_3836:
[----:B------:R-:W-:Y:S01]  /*26f40*/  R2UR UR10, R10 ;  /* 0x000000000a0a72ca */ /* 0x000fe200000e0000 */
[----:B01----:R-:W-:Y:S01]  /*26f50*/  IMAD R2, R7, 0x10000, R18 ;  /* 0x0001000007027824 */ /* 0x003fe200078e0212 */
[----:B------:R-:W-:Y:S01]  /*26f60*/  R2UR UR6, R8 ;  /* 0x00000000080672ca */ /* 0x000fe200000e0000 */
[----:B------:R-:W-:Y:S01]  /*26f70*/  UIADD3 UR4, UP0, UR40, 0x470, URZ ;  /* 0x0000047028047890 */ /* 0x000fe2000ff1e03f */
[----:B------:R-:W-:Y:S01]  /*26f80*/  R2UR UR7, R9 ;  /* 0x00000000090772ca */ /* 0x000fe200000e0000 */
[----:B------:R-:W-:Y:S01]  /*26f90*/  VIADD R3, R3, 0x38850 ;  /* 0x0003885003037836 */ /* 0x000fe20000000000 */
[----:B------:R-:W-:Y:S01]  /*26fa0*/  PLOP3.LUT P0, PT, PT, PT, PT, 0x80, 0x0 ;  /* 0x000000000000781c */ /* 0x000fe20003f0f070 */
[----:B------:R-:W-:Y:S01]  /*26fb0*/  VIADD R5, R2, 0x400 ;  /* 0x0000040002057836 */ /* 0x000fe20000000000 */
[----:B------:R-:W-:-:S12]  /*26fc0*/  UIADD3.X UR5, URZ, UR41, URZ, UP0, !UPT ;  /* 0x000000293f057290 */ /* 0x000fd800087fe43f */
.L_x_3838:
        /* <DEDUP_REMOVED lines=15> */
.L_x_3839:
        /* <DEDUP_REMOVED lines=15> */
.L_x_3840:
        /* <DEDUP_REMOVED lines=15> */
.L_x_3841:
        /* <DEDUP_REMOVED lines=15> */
.L_x_3842:
        /* <DEDUP_REMOVED lines=15> */
.L_x_3843:
        /* <DEDUP_REMOVED lines=15> */
.L_x_3844:
        /* <DEDUP_REMOVED lines=15> */
.L_x_3845:
        /* <DEDUP_REMOVED lines=10> */
.L_x_3827:
[----:B------:R-:W-:Y:S05]  /*27700*/  BSYNC B1 ;  /* 0x0000000000017941 */ /* 0x000fea0003800000 */
.L_x_3826:
        /* <DEDUP_REMOVED lines=35> */
.L_x_3848:
        /* <DEDUP_REMOVED lines=8> */
.L_x_3966:
[----:B------:R-:W-:Y:S05]  /*279c0*/  BSYNC B2 ;  /* 0x0000000000027941 */ /* 0x000fea0003800000 */
.L_x_3849:
        /* <DEDUP_REMOVED lines=9> */
.L_x_3852:
[----:B------:R-:W-:Y:S05]  /*27a60*/  BSYNC B2 ;  /* 0x0000000000027941 */ /* 0x000fea0003800000 */
.L_x_3851:
        /* <DEDUP_REMOVED lines=13> */
.L_x_3853:
        /* <DEDUP_REMOVED lines=13> */
.L_x_3967:
[----:B------:R-:W-:Y:S05]  /*27c10*/  BSYNC B2 ;  /* 0x0000000000027941 */ /* 0x000fea0003800000 */
.L_x_3854:
        /* <DEDUP_REMOVED lines=11> */
.L_x_3857:
[----:B------:R-:W-:Y:S05]  /*27cd0*/  BSYNC B2 ;  /* 0x0000000000027941 */ /* 0x000fea0003800000 */
.L_x_3856:
        /* <DEDUP_REMOVED lines=10> */
.L_x_3858:
        /* <DEDUP_REMOVED lines=15> */
.L_x_3859:
        /* <DEDUP_REMOVED lines=15> */
.L_x_3860:
        /* <DEDUP_REMOVED lines=15> */
.L_x_3861:
        /* <DEDUP_REMOVED lines=15> */
.L_x_3862:
        /* <DEDUP_REMOVED lines=15> */
.L_x_3863:
        /* <DEDUP_REMOVED lines=15> */
.L_x_3864:
        /* <DEDUP_REMOVED lines=15> */
.L_x_3865:
        /* <DEDUP_REMOVED lines=10> */
.L_x_3847:
[----:B------:R-:W-:Y:S05]  /*284b0*/  BSYNC B1 ;  /* 0x0000000000017941 */ /* 0x000fea0003800000 */
.L_x_3846:
[----:B------:R-:W2:Y:S01]  /*284c0*/  LDL R5, [R1+0x28] ;  /* 0x0000280001057983 */ /* 0x000ea20000100800 */
[----:B------:R-:W-:Y:S01]  /*284d0*/  VIADD R0, R0, 0xfffffffe ;  /* 0xfffffffe00007836 */ /* 0x000fe20000000000 */
[----:B--2---:R-:W-:-:S13]  /*284e0*/  ISETP.GT.AND P0, PT, R6, R5, PT ;  /* 0x000000050600720c */ /* 0x004fda0003f04270 */
[----:B------:R-:W-:Y:S05]  /*284f0*/  @P0 BRA `(.L_x_3866) ;  /* 0xffffffe400200947 */ /* 0x000fea000383ffff */
.L_x_3803:
[----:B------:R-:W-:Y:S05]  /*28500*/  BSYNC B0 ;  /* 0x0000000000007941 */ /* 0x000fea0003800000 */
.L_x_3802:
        /* <DEDUP_REMOVED lines=25> */
.L_x_3868:
[----:B------:R-:W-:Y:S05]  /*286a0*/  BSYNC B0 ;  /* 0x0000000000007941 */ /* 0x000fea0003800000 */
.L_x_3867:
[----:B------:R-:W-:-:S05]  /*286b0*/  SEL R0, R0, RZ, P0 ;  /* 0x000000ff00007207 */ /* 0x000fca0000000000 */
[----:B------:R3:W-:Y:S02]  /*286c0*/  STL [R1+0x10], R0 ;  /* 0x0000100001007387 */ /* 0x0007e40000100800 */
.L_x_3764:
[----:B------:R-:W-:Y:S05]  /*286d0*/  BSYNC B7 ;  /* 0x0000000000077941 */ /* 0x000fea0003800000 */
.L_x_3762:
[----:B------:R-:W-:-:S13]  /*286e0*/  LOP3.LUT P0, RZ, R19, 0x40, RZ, 0xc0, !PT ;  /* 0x0000004013ff7812 */ /* 0x000fda000780c0ff */
[----:B------:R-:W-:Y:S05]  /*286f0*/  @!P0 BRA `(.L_x_3869) ;  /* 0x00000000002c8947 */ /* 0x000fea0003800000 */
[----:B------:R-:W-:Y:S05]  /*28700*/  WARPSYNC.ALL ;  /* 0x0000000000007948 */ /* 0x000fea0003800000 */
[----:B------:R-:W4:Y:S08]  /*28710*/  S2UR UR5, SR_CgaCtaId ;  /* 0x00000000000579c3 */ /* 0x000f300000008800 */
[----:B------:R-:W-:Y:S06]  /*28720*/  BAR.SYNC.DEFER_BLOCKING 0x5, 0x180 ;  /* 0x0146000000007b1d */ /* 0x000fec0000010000 */
[----:B------:R-:W-:-:S02]  /*28730*/  UMOV UR4, 0x400 ;  /* 0x0000040000047882 */ /* 0x000fc40000000000 */
[----:B----4-:R-:W-:-:S06]  /*28740*/  ULEA UR4, UR5, UR4, 0x18 ;  /* 0x0000000405047291 */ /* 0x010fcc000f8ec03f */
[----:B------:R-:W-:-:S05]  /*28750*/  IMAD.U32 R18, RZ, RZ, UR4 ;  /* 0x00000004ff127e24 */ /* 0x000fca000f8e00ff */
[----:B-1----:R-:W1:Y:S04]  /*28760*/  LDS.128 R4, [R18+0x388d0] ;  /* 0x0388d00012047984 */ /* 0x002e680000000c00 */
[----:B-1----:R1:W-:Y:S04]  /*28770*/  STL.64 [R1], R4 ;  /* 0x0000000401007387 */ /* 0x0023e80000100a00 */
[----:B------:R1:W-:Y:S01]  /*28780*/  STL.64 [R1+0x8], R6 ;  /* 0x0000080601007387 */ /* 0x0003e20000100a00 */
[----:B------:R-:W-:Y:S06]  /*28790*/  BAR.ARV 0x4, 0x180 ;  /* 0x0106000000007b1d */ /* 0x000fec0000002000 */
[----:B------:R-:W-:Y:S05]  /*287a0*/  BRA `(.L_x_3870) ;  /* 0x0000001000347947 */ /* 0x000fea0003800000 */
.L_x_3869:
[----:B------:R-:W4:Y:S01]  /*287b0*/  S2R R16, SR_TID.X ;  /* 0x0000000000107919 */ /* 0x000f220000002100 */
[----:B------:R-:W-:Y:S01]  /*287c0*/  UMOV UR4, 0xffffffff ;  /* 0xffffffff00047882 */ /* 0x000fe20000000000 */
[----:B----4-:R-:W-:-:S04]  /*287d0*/  LOP3.LUT R16, R16, 0x1f, RZ, 0xc0, !PT ;  /* 0x0000001f10107812 */ /* 0x010fc800078ec0ff */
[----:B------:R-:W-:Y:S01]  /*287e0*/  ISETP.NE.AND P0, PT, R16, 0x1f, PT ;  /* 0x0000001f1000780c */ /* 0x000fe20003f05270 */
[----:B------:R-:W-:-:S12]  /*287f0*/  BRA.DIV UR4, `(.L_x_3871) ;  /* 0x0000003604f47947 */ /* 0x000fd8000b800000 */
[----:B--2---:R-:W0:Y:S01]  /*28800*/  LDL.LU R2, [R1] ;  /* 0x0000000001027983 */ /* 0x004e220000300800 */
[----:B------:R-:W-:-:S03]  /*28810*/  ULDC UR4, c[0x0][0xd3c] ;  /* 0x00034f0000047ab9 */ /* 0x000fc60000000800 */
[----:B-1----:R-:W3:Y:S01]  /*28820*/  LDL R3, [R1+0xc] ;  /* 0x00000c0001037983 */ /* 0x002ee20000100800 */
[----:B0-----:R-:W-:Y:S02]  /*28830*/  IMAD.MOV.U32 R10, RZ, RZ, R2 ;  /* 0x000000ffff0a7224 */ /* 0x001fe400078e0002 */
[----:B---3--:R-:W-:-:S05]  /*28840*/  IMAD.IADD R0, R3, 0x1, R16 ;  /* 0x0000000103007824 */ /* 0x008fca00078e0210 */
        /* <DEDUP_REMOVED lines=36> */
.L_x_3977:
[----:B------:R-:W-:Y:S02]  /*28a90*/  ULDC UR4, c[0x0][0xd38] ;  /* 0x00034e0000047ab9 */ /* 0x000fe40000000800 */
[----:B------:R-:W-:-:S04]  /*28aa0*/  IMAD.U32 R2, RZ, RZ, UR4 ;  /* 0x00000004ff027e24 */ /* 0x000fc8000f8e00ff */
[----:B-1----:R-:W-:-:S04]  /*28ab0*/  IMAD R9, R9, R2, RZ ;  /* 0x0000000209097224 */ /* 0x002fc800078e02ff */
[----:B------:R-:W-:-:S05]  /*28ac0*/  IMAD.IADD R4, R4, 0x1, R9 ;  /* 0x0000000104047824 */ /* 0x000fca00078e0209 */
[----:B------:R-:W-:-:S13]  /*28ad0*/  ISETP.GT.AND P6, PT, R4, R5, PT ;  /* 0x000000050400720c */ /* 0x000fda0003fc4270 */
[----:B------:R-:W-:Y:S05]  /*28ae0*/  @P6 BRA `(.L_x_3872) ;  /* 0x0000000000ac6947 */ /* 0x000fea0003800000 */
.L_x_3875:
        /* <DEDUP_REMOVED lines=37> */
.L_x_3985:
[----:B------:R-:W-:Y:S02]  /*28d40*/  ULDC UR4, c[0x0][0xd38] ;  /* 0x00034e0000047ab9 */ /* 0x000fe40000000800 */
[----:B------:R-:W-:-:S04]  /*28d50*/  IMAD.U32 R2, RZ, RZ, UR4 ;  /* 0x00000004ff027e24 */ /* 0x000fc8000f8e00ff */
[----:B-1----:R-:W-:-:S04]  /*28d60*/  IMAD R9, R9, R2, RZ ;  /* 0x0000000209097224 */ /* 0x002fc800078e02ff */
[----:B------:R-:W-:-:S05]  /*28d70*/  IMAD.IADD R4, R9, 0x1, R4 ;  /* 0x0000000109047824 */ /* 0x000fca00078e0204 */
[----:B------:R-:W-:-:S13]  /*28d80*/  ISETP.GT.AND P6, PT, R4, R5, PT ;  /* 0x000000050400720c */ /* 0x000fda0003fc4270 */
[----:B------:R-:W-:Y:S05]  /*28d90*/  @!P6 BRA `(.L_x_3875) ;  /* 0xfffffffc0054e947 */ /* 0x000fea000383ffff */
.L_x_3872:
        /* <DEDUP_REMOVED lines=12> */
.L_x_3990:
[----:B------:R-:W-:-:S13]  /*28e60*/  ISETP.NE.AND P0, PT, R3, RZ, PT ;  /* 0x000000ff0300720c */ /* 0x000fda0003f05270 */
[----:B------:R-:W-:Y:S05]  /*28e70*/  @!P0 BRA `(.L_x_3877) ;  /* 0x0000000000148947 */ /* 0x000fea0003800000 */
[----:B------:R-:W-:Y:S01]  /*28e80*/  UMOV UR4, 0xffffffff ;  /* 0xffffffff00047882 */ /* 0x000fe20000000000 */
[----:B-1----:R-:W-:Y:S02]  /*28e90*/  VIADD R4, R4, 0xffffffff ;  /* 0xffffffff04047836 */ /* 0x002fe40000000000 */
[----:B------:R-:W-:Y:S05]  /*28ea0*/  BRA.DIV UR4, `(.L_x_3878) ;  /* 0x0000003a04e87947 */ /* 0x000fea000b800000 */
[----:B------:R1:W3:Y:S02]  /*28eb0*/  SHFL.IDX PT, R4, R7, R4, 0x1f ;  /* 0x00001f0407047589 */ /* 0x0002e400000e0000 */
.L_x_3993:
[----:B---3--:R-:W-:-:S07]  /*28ec0*/  IMAD.MOV.U32 R8, RZ, RZ, R4 ;  /* 0x000000ffff087224 */ /* 0x008fce00078e0004 */
.L_x_3877:
[----:B------:R-:W-:Y:S01]  /*28ed0*/  IMAD R3, R8, R2, R9 ;  /* 0x0000000208037224 */ /* 0x000fe200078e0209 */
[----:B------:R-:W-:-:S03]  /*28ee0*/  ISETP.NE.AND P0, PT, R6, 0x1, PT ;  /* 0x000000010600780c */ /* 0x000fc60003f05270 */
[----:B01----:R-:W-:Y:S01]  /*28ef0*/  IMAD.IADD R7, R5, 0x1, -R3 ;  /* 0x0000000105077824 */ /* 0x003fe200078e0a03 */
[----:B------:R0:W-:Y:S09]  /*28f00*/  STL [R1], R3 ;  /* 0x0000000301007387 */ /* 0x0001f20000100800 */
[----:B------:R-:W-:Y:S05]  /*28f10*/  @!P0 BRA `(.L_x_3879) ;  /* 0x0000000000e48947 */ /* 0x000fea0003800000 */
[----:B------:R-:W-:-:S04]  /*28f20*/  IABS R4, R0 ;  /* 0x0000000000047213 */ /* 0x000fc80000000000 */
[----:B------:R-:W1:Y:S08]  /*28f30*/  I2F.RP R2, R4 ;  /* 0x0000000400027306 */ /* 0x000e700000209400 */
        /* <DEDUP_REMOVED lines=55> */
.L_x_3879:
[----:B0-----:R-:W3:Y:S01]  /*292b0*/  LDL R3, [R1+0xc] ;  /* 0x00000c0001037983 */ /* 0x001ee20000100800 */
[----:B------:R-:W3:Y:S02]  /*292c0*/  LDC.64 R4, c[0x0][0xd90] ;  /* 0x00036400ff047b82 */ /* 0x000ee40000000a00 */
        /* <DEDUP_REMOVED lines=61> */
.L_x_3880:
[----:B------:R-:W-:-:S05]  /*296a0*/  LOP3.LUT R7, RZ, R7, RZ, 0x33, !PT ;  /* 0x00000007ff077212 */ /* 0x000fca00078e33ff */
[----:B------:R-:W-:-:S05]  /*296b0*/  IMAD.IADD R0, R0, 0x1, R7 ;  /* 0x0000000100007824 */ /* 0x000fca00078e0207 */
[----:B------:R3:W-:Y:S01]  /*296c0*/  STL [R1+0x4], R0 ;  /* 0x0000040001007387 */ /* 0x0007e20000100800 */
[----:B------:R-:W-:Y:S05]  /*296d0*/  BRA `(.L_x_3881) ;  /* 0x0000000000287947 */ /* 0x000fea0003800000 */
.L_x_3873:
        /* <DEDUP_REMOVED lines=10> */
.L_x_3881:
[----:B-1--4-:R-:W4:Y:S04]  /*29780*/  LDL R2, [R1+0xc] ;  /* 0x00000c0001027983 */ /* 0x012f280000100800 */
[----:B0-----:R-:W5:Y:S04]  /*29790*/  LDL R3, [R1+0x8] ;  /* 0x0000080001037983 */ /* 0x001f680000100800 */
[----:B------:R-:W2:Y:S04]  /*297a0*/  LDL R5, [R1+0x4] ;  /* 0x0000040001057983 */ /* 0x000ea80000100800 */
[----:B------:R-:W2:Y:S01]  /*297b0*/  LDL R4, [R1] ;  /* 0x0000000001047983 */ /* 0x000ea20000100800 */
[----:B---3--:R-:W0:Y:S01]  /*297c0*/  S2R R0, SR_TID.X ;  /* 0x0000000000007919 */ /* 0x008e220000002100 */
[----:B------:R-:W-:Y:S05]  /*297d0*/  WARPSYNC.ALL ;  /* 0x0000000000007948 */ /* 0x000fea0003800000 */
[----:B0-----:R-:W-:Y:S01]  /*297e0*/  LOP3.LUT R0, R0, 0x1f, RZ, 0xc0, !PT ;  /* 0x0000001f00007812 */ /* 0x001fe200078ec0ff */
[----:B------:R-:W-:Y:S03]  /*297f0*/  BAR.SYNC.DEFER_BLOCKING 0x4, 0x180 ;  /* 0x0106000000007b1d */ /* 0x000fe60000010000 */
[----:B------:R-:W-:-:S13]  /*29800*/  ISETP.NE.AND P0, PT, R0, RZ, PT ;  /* 0x000000ff0000720c */ /* 0x000fda0003f05270 */
[----:B------:R-:W0:Y:S01]  /*29810*/  @!P0 S2R R0, SR_CgaCtaId ;  /* 0x0000000000008919 */ /* 0x000e220000008800 */
[----:B----4-:R-:W-:Y:S01]  /*29820*/  IMAD.MOV.U32 R7, RZ, RZ, R2 ;  /* 0x000000ffff077224 */ /* 0x010fe200078e0002 */
[----:B------:R-:W-:Y:S01]  /*29830*/  @!P0 MOV R2, 0x400 ;  /* 0x0000040000028802 */ /* 0x000fe20000000f00 */
[----:B-----5:R-:W-:-:S03]  /*29840*/  IMAD.MOV.U32 R6, RZ, RZ, R3 ;  /* 0x000000ffff067224 */ /* 0x020fc600078e0003 */
[----:B0-----:R-:W-:-:S05]  /*29850*/  @!P0 LEA R18, R0, R2, 0x18 ;  /* 0x0000000200128211 */ /* 0x001fca00078ec0ff */
[----:B--2---:R0:W-:Y:S01]  /*29860*/  @!P0 STS.128 [R18+0x388d0], R4 ;  /* 0x0388d00412008388 */ /* 0x0041e20000000c00 */
[----:B------:R-:W-:Y:S06]  /*29870*/  BAR.ARV 0x5, 0x180 ;  /* 0x0146000000007b1d */ /* 0x000fec0000002000 */
.L_x_3870:
[----:B--23--:R-:W2:Y:S01]  /*29880*/  LDL R0, [R1+0xc] ;  /* 0x00000c0001007983 */ /* 0x00cea20000100800 */
[----:B------:R-:W-:Y:S02]  /*29890*/  ULDC UR4, c[0x0][0xd3c] ;  /* 0x00034f0000047ab9 */ /* 0x000fe40000000800 */
[----:B--2---:R-:W-:-:S13]  /*298a0*/  ISETP.GE.AND P0, PT, R0, UR4, PT ;  /* 0x0000000400007c0c */ /* 0x004fda000bf06270 */
[----:B------:R-:W-:Y:S05]  /*298b0*/  @!P0 BRA `(.L_x_3882) ;  /* 0xffffff6000e88947 */ /* 0x000fea000383ffff */
[----:B------:R-:W-:Y:S05]  /*298c0*/  BSYNC B8 ;  /* 0x0000000000087941 */ /* 0x000fea0003800000 */
.L_x_3692:
[----:B----4-:R-:W2:Y:S01]  /*298d0*/  LDL.LU R0, [R1+0x6c] ;  /* 0x00006c0001007983 */ /* 0x010ea20000300800 */
        /* <DEDUP_REMOVED lines=11> */
.L_x_3994:
[----:B------:R-:W-:Y:S05]  /*29990*/  BSYNC B0 ;  /* 0x0000000000007941 */ /* 0x000fea0003800000 */
.L_x_3883:
[----:B------:R-:W-:-:S03]  /*299a0*/  UMOV UR4, 0xffffffff ;  /* 0xffffffff00047882 */ /* 0x000fc60000000000 */
[----:B------:R-:W-:Y:S05]  /*299b0*/  BRA.DIV UR4, `(.L_x_3885) ;  /* 0x0000003204647947 */ /* 0x000fea000b800000 */
[----:B------:R-:W1:Y:S02]  /*299c0*/  S2R R2, SR_TID.X ;  /* 0x0000000000027919 */ /* 0x000e640000002100 */
[----:B-1----:R-:W-:-:S04]  /*299d0*/  SHF.R.U32.HI R2, RZ, 0x5, R2 ;  /* 0x00000005ff027819 */ /* 0x002fc80000011602 */
[----:B------:R-:W-:-:S05]  /*299e0*/  LOP3.LUT R2, R2, 0x3, RZ, 0xc0, !PT ;  /* 0x0000000302027812 */ /* 0x000fca00078ec0ff */
[----:B------:R1:W2:Y:S02]  /*299f0*/  SHFL.IDX PT, R14, R2, RZ, 0x1f ;  /* 0x00001fff020e7589 */ /* 0x0002a400000e0000 */
.L_x_3997:
[----:B--2---:R-:W-:-:S13]  /*29a00*/  ISETP.NE.AND P0, PT, R14, RZ, PT ;  /* 0x000000ff0e00720c */ /* 0x004fda0003f05270 */
[----:B------:R-:W-:Y:S05]  /*29a10*/  @P0 BRA `(.L_x_3472) ;  /* 0x0000000000940947 */ /* 0x000fea0003800000 */
[----:B------:R-:W-:-:S03]  /*29a20*/  UMOV UR4, 0xffffffff ;  /* 0xffffffff00047882 */ /* 0x000fc60000000000 */
[----:B------:R-:W-:Y:S05]  /*29a30*/  BRA.DIV UR4, `(.L_x_3886) ;  /* 0x0000003204787947 */ /* 0x000fea000b800000 */
[----:B------:R-:W-:-:S13]  /*29a40*/  ELECT P6, URZ, PT ;  /* 0x00000000003f782f */ /* 0x000fda00038c0000 */
.L_x_4000:
[----:B------:R-:W-:Y:S05]  /*29a50*/  @!P6 BRA `(.L_x_3472) ;  /* 0x000000000084e947 */ /* 0x000fea0003800000 */
[----:B------:R-:W-:-:S06]  /*29a60*/  ULOP3.LUT UR4, UR36, 0x2, URZ, 0xfc, !UPT ;  /* 0x0000000224047892 */ /* 0x000fcc000f8efc3f */
[----:B-1----:R-:W-:-:S05]  /*29a70*/  IMAD.U32 R2, RZ, RZ, UR4 ;  /* 0x00000004ff027e24 */ /* 0x002fca000f8e00ff */
[----:B------:R-:W-:-:S13]  /*29a80*/  ISETP.NE.AND P2, PT, R2, 0x3, PT ;  /* 0x000000030200780c */ /* 0x000fda0003f45270 */
[----:B------:R-:W-:Y:S05]  /*29a90*/  @!P2 BRA `(.L_x_3887) ;  /* 0x000000000004a947 */ /* 0x000fea0003800000 */
[----:B------:R-:W-:Y:S01]  /*29aa0*/  BPT.TRAP 0x1 ;  /* 0x000000040000795c */ /* 0x000fe20000300000 */
.L_x_3887:
        /* <DEDUP_REMOVED lines=14> */
.L_x_4001:
[----:B------:R-:W1:Y:S02]  /*29b90*/  SYNCS.PHASECHK.TRANS64.TRYWAIT P0, [R7+URZ], R2 ;  /* 0x00000002070075a7 */ /* 0x000e64000800017f */
[----:B-1----:R-:W-:Y:S05]  /*29ba0*/  @!P0 BRA `(.L_x_3889) ;  /* 0x0000003000508947 */ /* 0x002fea0003800000 */
.L_x_4002:
[----:B------:R-:W-:Y:S05]  /*29bb0*/  @!P2 BRA `(.L_x_3890) ;  /* 0x000000000004a947 */ /* 0x000fea0003800000 */
[----:B------:R-:W-:Y:S01]  /*29bc0*/  BPT.TRAP 0x1 ;  /* 0x000000040000795c */ /* 0x000fe20000300000 */
.L_x_3890:
[----:B------:R-:W2:Y:S01]  /*29bd0*/  LDL.LU R4, [R1+0x10] ;  /* 0x0000100001047983 */ /* 0x000ea20000300800 */
[----:B------:R-:W-:-:S04]  /*29be0*/  VIADD R0, R0, 0x38860 ;  /* 0x0003886000007836 */ /* 0x000fc80000000000 */
[----:B--2---:R-:W-:-:S04]  /*29bf0*/  IMAD R4, R4, 0x8, R0 ;  /* 0x0000000804047824 */ /* 0x004fc800078e0200 */
[----:B------:R-:W2:Y:S02]  /*29c00*/  SYNCS.PHASECHK.TRANS64.TRYWAIT P0, [R4+URZ], R5 ;  /* 0x00000005040075a7 */ /* 0x000ea4000800017f */
[----:B--2---:R-:W-:Y:S05]  /*29c10*/  @!P0 BRA `(.L_x_3891) ;  /* 0x0000003000488947 */ /* 0x004fea0003800000 */
.L_x_4003:
[----:B------:R-:W-:-:S07]  /*29c20*/  IMAD R3, R3, 0x8, R0 ;  /* 0x0000000803037824 */ /* 0x000fce00078e0200 */
.L_x_3892:
[----:B----4-:R4:W0:Y:S02]  /*29c30*/  SYNCS.PHASECHK.TRANS64.TRYWAIT P0, [R3+URZ], R2 ;  /* 0x00000002030075a7 */ /* 0x010824000800017f */
[----:B0-----:R-:W-:Y:S05]  /*29c40*/  @!P0 NANOSLEEP.SYNCS 0x989680 ;  /* 0x009896800000895d */ /* 0x001fea0003900000 */
[----:B------:R-:W0:Y:S02]  /*29c50*/  @!P0 SYNCS.PHASECHK.TRANS64 P0, [R3+URZ], R2 ;  /* 0x00000002030085a7 */ /* 0x000e24000800007f */
[----:B0-----:R-:W-:Y:S05]  /*29c60*/  @!P0 BRA `(.L_x_3892) ;  /* 0xfffffffc00f08947 */ /* 0x001fea000383ffff */
.L_x_3472:
[----:B------:R-:W-:Y:S05]  /*29c70*/  BSYNC B9 ;  /* 0x0000000000097941 */ /* 0x000fea0003800000 */
.L_x_3469:
[----:B------:R-:W-:Y:S05]  /*29c80*/  EXIT ;  /* 0x000000000000794d */ /* 0x000fea0003800000 */
.L_x_3498:
[----:B0-----:R0:W1:Y:S02]  /*29c90*/  SYNCS.PHASECHK.TRANS64.TRYWAIT P5, [R75+URZ+0x38890], R78 ;  /* 0x0388904e4b0075a7 */ /* 0x00106400080a017f */
[----:B-1----:R-:W-:Y:S05]  /*29ca0*/  @!P5 NANOSLEEP.SYNCS 0x989680 ;  /* 0x009896800000d95d */ /* 0x002fea0003900000 */
[----:B------:R-:W1:Y:S02]  /*29cb0*/  @!P5 SYNCS.PHASECHK.TRANS64 P5, [R75+URZ+0x38890], R78 ;  /* 0x0388904e4b00d5a7 */ /* 0x000e6400080a007f */
[----:B-1----:R-:W-:Y:S05]  /*29cc0*/  @!P5 BRA `(.L_x_3498) ;  /* 0xfffffffc00f0d947 */ /* 0x002fea000383ffff */
[----:B------:R-:W-:Y:S05]  /*29cd0*/  BRA `(.L_x_3893) ;  /* 0xfffffd9000fc7947 */ /* 0x000fea000383ffff */
.L_x_3508:
[----:B0-----:R0:W1:Y:S02]  /*29ce0*/  SYNCS.PHASECHK.TRANS64.TRYWAIT P5, [R75+URZ+0x38890], R78 ;  /* 0x0388904e4b0075a7 */ /* 0x00106400080a017f */
[----:B-1----:R-:W-:Y:S05]  /*29cf0*/  @!P5 NANOSLEEP.SYNCS 0x989680 ;  /* 0x009896800000d95d */ /* 0x002fea0003900000 */
[----:B------:R-:W1:Y:S02]  /*29d00*/  @!P5 SYNCS.PHASECHK.TRANS64 P5, [R75+URZ+0x38890], R78 ;  /* 0x0388904e4b00d5a7 */ /* 0x000e6400080a007f */
[----:B-1----:R-:W-:Y:S05]  /*29d10*/  @!P5 BRA `(.L_x_3508) ;  /* 0xfffffffc00f0d947 */ /* 0x002fea000383ffff */
[----:B------:R-:W-:Y:S05]  /*29d20*/  BRA `(.L_x_3894) ;  /* 0xfffffd9c004c7947 */ /* 0x000fea000383ffff */
.L_x_3513:
[----:B0-----:R0:W1:Y:S02]  /*29d30*/  SYNCS.PHASECHK.TRANS64.TRYWAIT P5, [R75+URZ+0x38890], R78 ;  /* 0x0388904e4b0075a7 */ /* 0x00106400080a017f */
[----:B-1----:R-:W-:Y:S05]  /*29d40*/  @!P5 NANOSLEEP.SYNCS 0x989680 ;  /* 0x009896800000d95d */ /* 0x002fea0003900000 */
[----:B------:R-:W1:Y:S02]  /*29d50*/  @!P5 SYNCS.PHASECHK.TRANS64 P5, [R75+URZ+0x38890], R78 ;  /* 0x0388904e4b00d5a7 */ /* 0x000e6400080a007f */
[----:B-1----:R-:W-:Y:S05]  /*29d60*/  @!P5 BRA `(.L_x_3513) ;  /* 0xfffffffc00f0d947 */ /* 0x002fea000383ffff */
[----:B------:R-:W-:Y:S05]  /*29d70*/  BRA `(.L_x_3895) ;  /* 0xfffffda400647947 */ /* 0x000fea000383ffff */
.L_x_3517:
[----:B------:R0:W0:Y:S02]  /*29d80*/  SYNCS.PHASECHK.TRANS64.TRYWAIT P5, [R75+URZ+0x388b0], R78 ;  /* 0x0388b04e4b0075a7 */ /* 0x00002400080a017f */
[----:B0-----:R-:W-:Y:S05]  /*29d90*/  @!P5 NANOSLEEP.SYNCS 0x989680 ;  /* 0x009896800000d95d */ /* 0x001fea0003900000 */
[----:B------:R-:W0:Y:S02]  /*29da0*/  @!P5 SYNCS.PHASECHK.TRANS64 P5, [R75+URZ+0x388b0], R78 ;  /* 0x0388b04e4b00d5a7 */ /* 0x000e2400080a007f */
[----:B0-----:R-:W-:Y:S05]  /*29db0*/  @!P5 BRA `(.L_x_3517) ;  /* 0xfffffffc00f0d947 */ /* 0x001fea000383ffff */
[----:B------:R-:W-:Y:S05]  /*29dc0*/  BRA `(.L_x_3896) ;  /* 0xfffffda400e07947 */ /* 0x000fea000383ffff */
.L_x_3560:
        /* <DEDUP_REMOVED lines=8> */
.L_x_3898:
[----:B------:R-:W-:Y:S05]  /*29e50*/  BSYNC B1 ;  /* 0x0000000000017941 */ /* 0x000fea0003800000 */
.L_x_3897:
        /* <DEDUP_REMOVED lines=8> */
.L_x_3899:
[----:B------:R-:W-:Y:S02]  /*29ee0*/  IMAD.MOV.U32 R13, RZ, RZ, R31 ;  /* 0x000000ffff0d7224 */ /* 0x000fe400078e001f */
[----:B------:R-:W-:-:S07]  /*29ef0*/  IMAD.MOV.U32 R2, RZ, RZ, R14 ;  /* 0x000000ffff027224 */ /* 0x000fce00078e000e */
[----:B------:R-:W-:Y:S05]  /*29f00*/  WARPSYNC.COLLECTIVE R15, `(.L_x_3900) ;  /* 0x000000000f087348 */ /* 0x000fea0003c00000 */
[----:B------:R0:W1:Y:S02]  /*29f10*/  SHFL.IDX P6, R14, R13, R12, R11 ;  /* 0x0000000c0d0e7389 */ /* 0x00006400000c000b */
[----:B01----:R-:W-:Y:S01]  /*29f20*/  ENDCOLLECTIVE ;  /* 0x000000000000791b */ /* 0x003fe20003800000 */
.L_x_3900:
[----:B------:R-:W-:Y:S02]  /*29f30*/  IMAD.MOV.U32 R13, RZ, RZ, R30 ;  /* 0x000000ffff0d7224 */ /* 0x000fe400078e001e */
[----:B------:R-:W-:-:S07]  /*29f40*/  IMAD.MOV.U32 R5, RZ, RZ, R14 ;  /* 0x000000ffff057224 */ /* 0x000fce00078e000e */
[----:B------:R-:W-:Y:S05]  /*29f50*/  WARPSYNC.COLLECTIVE R15, `(.L_x_3901) ;  /* 0x000000000f087348 */ /* 0x000fea0003c00000 */
[----:B------:R0:W1:Y:S02]  /*29f60*/  SHFL.IDX P6, R14, R13, R12, R11 ;  /* 0x0000000c0d0e7389 */ /* 0x00006400000c000b */
[----:B01----:R-:W-:Y:S01]  /*29f70*/  ENDCOLLECTIVE ;  /* 0x000000000000791b */ /* 0x003fe20003800000 */
.L_x_3901:
[----:B------:R-:W-:Y:S05]  /*29f80*/  BRA `(.L_x_3902) ;  /* 0xfffffde000c07947 */ /* 0x000fea000383ffff */
.L_x_3563:
        /* <DEDUP_REMOVED lines=8> */
.L_x_3904:
[----:B------:R-:W-:Y:S05]  /*2a010*/  BSYNC B1 ;  /* 0x0000000000017941 */ /* 0x000fea0003800000 */
.L_x_3903:
        /* <DEDUP_REMOVED lines=8> */
.L_x_3905:
[----:B------:R-:W-:Y:S02]  /*2a0a0*/  IMAD.MOV.U32 R13, RZ, RZ, R31 ;  /* 0x000000ffff0d7224 */ /* 0x000fe400078e001f */
[----:B------:R-:W-:-:S07]  /*2a0b0*/  IMAD.MOV.U32 R4, RZ, RZ, R14 ;  /* 0x000000ffff047224 */ /* 0x000fce00078e000e */
[----:B------:R-:W-:Y:S05]  /*2a0c0*/  WARPSYNC.COLLECTIVE R15, `(.L_x_3906) ;  /* 0x000000000f087348 */ /* 0x000fea0003c00000 */
[----:B------:R0:W1:Y:S02]  /*2a0d0*/  SHFL.IDX P6, R14, R13, R12, R11 ;  /* 0x0000000c0d0e7389 */ /* 0x00006400000c000b */
[----:B01----:R-:W-:Y:S01]  /*2a0e0*/  ENDCOLLECTIVE ;  /* 0x000000000000791b */ /* 0x003fe20003800000 */
.L_x_3906:
[----:B------:R-:W-:Y:S02]  /*2a0f0*/  IMAD.MOV.U32 R13, RZ, RZ, R30 ;  /* 0x000000ffff0d7224 */ /* 0x000fe400078e001e */
[----:B------:R-:W-:-:S07]  /*2a100*/  IMAD.MOV.U32 R7, RZ, RZ, R14 ;  /* 0x000000ffff077224 */ /* 0x000fce00078e000e */
[----:B------:R-:W-:Y:S05]  /*2a110*/  WARPSYNC.COLLECTIVE R15, `(.L_x_3907) ;  /* 0x000000000f087348 */ /* 0x000fea0003c00000 */
[----:B------:R0:W1:Y:S02]  /*2a120*/  SHFL.IDX P6, R14, R13, R12, R11 ;  /* 0x0000000c0d0e7389 */ /* 0x00006400000c000b */
[----:B01----:R-:W-:Y:S01]  /*2a130*/  ENDCOLLECTIVE ;  /* 0x000000000000791b */ /* 0x003fe20003800000 */
.L_x_3907:
[----:B------:R-:W-:Y:S05]  /*2a140*/  BRA `(.L_x_3908) ;  /* 0xfffffde400187947 */ /* 0x000fea000383ffff */
.L_x_3567:
[----:B0-----:R0:W1:Y:S02]  /*2a150*/  SYNCS.PHASECHK.TRANS64.TRYWAIT P0, [R18+URZ+0x38800], R33 ;  /* 0x03880021120075a7 */ /* 0x001064000800017f */
[----:B-1----:R-:W-:Y:S05]  /*2a160*/  @!P0 NANOSLEEP.SYNCS 0x989680 ;  /* 0x009896800000895d */ /* 0x002fea0003900000 */
[----:B------:R-:W1:Y:S02]  /*2a170*/  @!P0 SYNCS.PHASECHK.TRANS64 P0, [R18+URZ+0x38800], R33 ;  /* 0x03880021120085a7 */ /* 0x000e64000800007f */
[----:B-1----:R-:W-:Y:S05]  /*2a180*/  @!P0 BRA `(.L_x_3567) ;  /* 0xfffffffc00f08947 */ /* 0x002fea000383ffff */
[----:B------:R-:W-:Y:S05]  /*2a190*/  BRA `(.L_x_3909) ;  /* 0xfffffde800007947 */ /* 0x000fea000383ffff */
.L_x_3575:
        /* <DEDUP_REMOVED lines=8> */
.L_x_3911:
[----:B------:R-:W-:Y:S05]  /*2a220*/  BSYNC B1 ;  /* 0x0000000000017941 */ /* 0x000fea0003800000 */
.L_x_3910:
        /* <DEDUP_REMOVED lines=8> */
.L_x_3912:
[----:B------:R-:W-:Y:S02]  /*2a2b0*/  IMAD.MOV.U32 R13, RZ, RZ, R6 ;  /* 0x000000ffff0d7224 */ /* 0x000fe400078e0006 */
[----:B------:R-:W-:-:S07]  /*2a2c0*/  IMAD.MOV.U32 R2, RZ, RZ, R14 ;  /* 0x000000ffff027224 */ /* 0x000fce00078e000e */
[----:B------:R-:W-:Y:S05]  /*2a2d0*/  WARPSYNC.COLLECTIVE R15, `(.L_x_3913) ;  /* 0x000000000f087348 */ /* 0x000fea0003c00000 */
[----:B------:R0:W1:Y:S02]  /*2a2e0*/  SHFL.IDX P6, R14, R13, R12, R11 ;  /* 0x0000000c0d0e7389 */ /* 0x00006400000c000b */
[----:B01----:R-:W-:Y:S01]  /*2a2f0*/  ENDCOLLECTIVE ;  /* 0x000000000000791b */ /* 0x003fe20003800000 */
.L_x_3913:
[----:B------:R-:W-:Y:S02]  /*2a300*/  IMAD.MOV.U32 R13, RZ, RZ, R8 ;  /* 0x000000ffff0d7224 */ /* 0x000fe400078e0008 */
[----:B------:R-:W-:-:S07]  /*2a310*/  IMAD.MOV.U32 R5, RZ, RZ, R14 ;  /* 0x000000ffff057224 */ /* 0x000fce00078e000e */
[----:B------:R-:W-:Y:S05]  /*2a320*/  WARPSYNC.COLLECTIVE R15, `(.L_x_3914) ;  /* 0x000000000f087348 */ /* 0x000fea0003c00000 */
[----:B------:R0:W1:Y:S02]  /*2a330*/  SHFL.IDX P6, R14, R13, R12, R11 ;  /* 0x0000000c0d0e7389 */ /* 0x00006400000c000b */
[----:B01----:R-:W-:Y:S01]  /*2a340*/  ENDCOLLECTIVE ;  /* 0x000000000000791b */ /* 0x003fe20003800000 */
.L_x_3914:
[----:B------:R-:W-:Y:S05]  /*2a350*/  BRA `(.L_x_3915) ;  /* 0xfffffdf400147947 */ /* 0x000fea000383ffff */
.L_x_3578:
        /* <DEDUP_REMOVED lines=8> */
.L_x_3917:
[----:B------:R-:W-:Y:S05]  /*2a3e0*/  BSYNC B1 ;  /* 0x0000000000017941 */ /* 0x000fea0003800000 */
.L_x_3916:
        /* <DEDUP_REMOVED lines=8> */
.L_x_3918:
[----:B------:R-:W-:Y:S02]  /*2a470*/  IMAD.MOV.U32 R13, RZ, RZ, R6 ;  /* 0x000000ffff0d7224 */ /* 0x000fe400078e0006 */
[----:B------:R-:W-:-:S07]  /*2a480*/  IMAD.MOV.U32 R2, RZ, RZ, R14 ;  /* 0x000000ffff027224 */ /* 0x000fce00078e000e */
[----:B------:R-:W-:Y:S05]  /*2a490*/  WARPSYNC.COLLECTIVE R15, `(.L_x_3919) ;  /* 0x000000000f087348 */ /* 0x000fea0003c00000 */
[----:B------:R0:W1:Y:S02]  /*2a4a0*/  SHFL.IDX P6, R14, R13, R12, R11 ;  /* 0x0000000c0d0e7389 */ /* 0x00006400000c000b */
[----:B01----:R-:W-:Y:S01]  /*2a4b0*/  ENDCOLLECTIVE ;  /* 0x000000000000791b */ /* 0x003fe20003800000 */
.L_x_3919:
[----:B------:R-:W-:Y:S02]  /*2a4c0*/  IMAD.MOV.U32 R13, RZ, RZ, R8 ;  /* 0x000000ffff0d7224 */ /* 0x000fe400078e0008 */
[----:B------:R-:W-:-:S07]  /*2a4d0*/  IMAD.MOV.U32 R6, RZ, RZ, R14 ;  /* 0x000000ffff067224 */ /* 0x000fce00078e000e */
[----:B------:R-:W-:Y:S05]  /*2a4e0*/  WARPSYNC.COLLECTIVE R15, `(.L_x_3920) ;  /* 0x000000000f087348 */ /* 0x000fea0003c00000 */
[----:B------:R0:W1:Y:S02]  /*2a4f0*/  SHFL.IDX P6, R14, R13, R12, R11 ;  /* 0x0000000c0d0e7389 */ /* 0x00006400000c000b */
[----:B01----:R-:W-:Y:S01]  /*2a500*/  ENDCOLLECTIVE ;  /* 0x000000000000791b */ /* 0x003fe20003800000 */
.L_x_3920:
[----:B------:R-:W-:Y:S05]  /*2a510*/  BRA `(.L_x_3921) ;  /* 0xfffffdf4003c7947 */ /* 0x000fea000383ffff */
.L_x_3582:
[----:B0-----:R0:W1:Y:S02]  /*2a520*/  SYNCS.PHASECHK.TRANS64.TRYWAIT P1, [R18+URZ+0x38800], R15 ;  /* 0x0388000f120075a7 */ /* 0x001064000802017f */
[----:B-1----:R-:W-:Y:S05]  /*2a530*/  @!P1 NANOSLEEP.SYNCS 0x989680 ;  /* 0x009896800000995d */ /* 0x002fea0003900000 */
[----:B------:R-:W1:Y:S02]  /*2a540*/  @!P1 SYNCS.PHASECHK.TRANS64 P1, [R18+URZ+0x38800], R15 ;  /* 0x0388000f120095a7 */ /* 0x000e64000802007f */
[----:B-1----:R-:W-:Y:S05]  /*2a550*/  @!P1 BRA `(.L_x_3582) ;  /* 0xfffffffc00f09947 */ /* 0x002fea000383ffff */
[----:B------:R-:W-:Y:S05]  /*2a560*/  BRA `(.L_x_3922) ;  /* 0xfffffdf400d87947 */ /* 0x000fea000383ffff */
.L_x_3588:
[----:B-1----:R1:W2:Y:S02]  /*2a570*/  SYNCS.PHASECHK.TRANS64.TRYWAIT P1, [R15+URZ+0x38830], R8 ;  /* 0x038830080f0075a7 */ /* 0x0022a4000802017f */
[----:B--2---:R-:W-:Y:S05]  /*2a580*/  @!P1 NANOSLEEP.SYNCS 0x989680 ;  /* 0x009896800000995d */ /* 0x004fea0003900000 */
[----:B------:R-:W2:Y:S02]  /*2a590*/  @!P1 SYNCS.PHASECHK.TRANS64 P1, [R15+URZ+0x38830], R8 ;  /* 0x038830080f0095a7 */ /* 0x000ea4000802007f */
[----:B--2---:R-:W-:Y:S05]  /*2a5a0*/  @!P1 BRA `(.L_x_3588) ;  /* 0xfffffffc00f09947 */ /* 0x004fea000383ffff */
[----:B------:R-:W-:Y:S05]  /*2a5b0*/  BRA `(.L_x_3587) ;  /* 0xfffffe04004c7947 */ /* 0x000fea000383ffff */
.L_x_3590:
[----:B--2---:R2:W3:Y:S02]  /*2a5c0*/  SYNCS.PHASECHK.TRANS64.TRYWAIT P1, [R18+URZ+0x38810], R3 ;  /* 0x03881003120075a7 */ /* 0x0044e4000802017f */
[----:B---3--:R-:W-:Y:S05]  /*2a5d0*/  @!P1 NANOSLEEP.SYNCS 0x989680 ;  /* 0x009896800000995d */ /* 0x008fea0003900000 */
[----:B------:R-:W3:Y:S02]  /*2a5e0*/  @!P1 SYNCS.PHASECHK.TRANS64 P1, [R18+URZ+0x38810], R3 ;  /* 0x03881003120095a7 */ /* 0x000ee4000802007f */
[----:B---3--:R-:W-:Y:S05]  /*2a5f0*/  @!P1 BRA `(.L_x_3590) ;  /* 0xfffffffc00f09947 */ /* 0x008fea000383ffff */
[----:B------:R-:W-:Y:S05]  /*2a600*/  BRA `(.L_x_3923) ;  /* 0xfffffe0400fc7947 */ /* 0x000fea000383ffff */
.L_x_3594:
[----:B----4-:R4:W0:Y:S02]  /*2a610*/  SYNCS.PHASECHK.TRANS64.TRYWAIT P2, [R15+URZ+0x38850], R8 ;  /* 0x038850080f0075a7 */ /* 0x010824000804017f */
[----:B0-----:R-:W-:Y:S05]  /*2a620*/  @!P2 NANOSLEEP.SYNCS 0x989680 ;  /* 0x009896800000a95d */ /* 0x001fea0003900000 */
[----:B------:R-:W0:Y:S02]  /*2a630*/  @!P2 SYNCS.PHASECHK.TRANS64 P2, [R15+URZ+0x38850], R8 ;  /* 0x038850080f00a5a7 */ /* 0x000e24000804007f */
[----:B0-----:R-:W-:Y:S05]  /*2a640*/  @!P2 BRA `(.L_x_3594) ;  /* 0xfffffffc00f0a947 */ /* 0x001fea000383ffff */
[----:B------:R-:W-:Y:S05]  /*2a650*/  BRA `(.L_x_3593) ;  /* 0xfffffe0800207947 */ /* 0x000fea000383ffff */
.L_x_3614:
[----:B-1----:R1:W2:Y:S02]  /*2a660*/  SYNCS.PHASECHK.TRANS64.TRYWAIT P3, [R201+URZ+0x38830], R14 ;  /* 0x0388300ec90075a7 */ /* 0x0022a4000806017f */
[----:B--2---:R-:W-:Y:S05]  /*2a670*/  @!P3 NANOSLEEP.SYNCS 0x989680 ;  /* 0x009896800000b95d */ /* 0x004fea0003900000 */
[----:B------:R-:W2:Y:S02]  /*2a680*/  @!P3 SYNCS.PHASECHK.TRANS64 P3, [R201+URZ+0x38830], R14 ;  /* 0x0388300ec900b5a7 */ /* 0x000ea4000806007f */
[----:B--2---:R-:W-:Y:S05]  /*2a690*/  @!P3 BRA `(.L_x_3614) ;  /* 0xfffffffc00f0b947 */ /* 0x004fea000383ffff */
[----:B------:R-:W-:Y:S05]  /*2a6a0*/  BRA `(.L_x_3613) ;  /* 0xfffffe3c00e07947 */ /* 0x000fea000383ffff */
.L_x_3619:
[----:B---3--:R3:W4:Y:S02]  /*2a6b0*/  SYNCS.PHASECHK.TRANS64.TRYWAIT P3, [R201+URZ+0x38850], R14 ;  /* 0x0388500ec90075a7 */ /* 0x008724000806017f */
[----:B----4-:R-:W-:Y:S05]  /*2a6c0*/  @!P3 NANOSLEEP.SYNCS 0x989680 ;  /* 0x009896800000b95d */ /* 0x010fea0003900000 */
[----:B------:R-:W4:Y:S02]  /*2a6d0*/  @!P3 SYNCS.PHASECHK.TRANS64 P3, [R201+URZ+0x38850], R14 ;  /* 0x0388500ec900b5a7 */ /* 0x000f24000806007f */
[----:B----4-:R-:W-:Y:S05]  /*2a6e0*/  @!P3 BRA `(.L_x_3619) ;  /* 0xfffffffc00f0b947 */ /* 0x010fea000383ffff */
[----:B------:R-:W-:Y:S05]  /*2a6f0*/  BRA `(.L_x_3618) ;  /* 0xfffffe40007c7947 */ /* 0x000fea000383ffff */
.L_x_3639:
[----:B-1----:R1:W2:Y:S02]  /*2a700*/  SYNCS.PHASECHK.TRANS64.TRYWAIT P3, [R21+URZ+0x38830], R14 ;  /* 0x0388300e150075a7 */ /* 0x0022a4000806017f */
[----:B--2---:R-:W-:Y:S05]  /*2a710*/  @!P3 NANOSLEEP.SYNCS 0x989680 ;  /* 0x009896800000b95d */ /* 0x004fea0003900000 */
[----:B------:R-:W2:Y:S02]  /*2a720*/  @!P3 SYNCS.PHASECHK.TRANS64 P3, [R21+URZ+0x38830], R14 ;  /* 0x0388300e1500b5a7 */ /* 0x000ea4000806007f */
[----:B--2---:R-:W-:Y:S05]  /*2a730*/  @!P3 BRA `(.L_x_3639) ;  /* 0xfffffffc00f0b947 */ /* 0x004fea000383ffff */
[----:B------:R-:W-:Y:S05]  /*2a740*/  BRA `(.L_x_3638) ;  /* 0xfffffe7c00c47947 */ /* 0x000fea000383ffff */
.L_x_3644:
[----:B---3--:R3:W4:Y:S02]  /*2a750*/  SYNCS.PHASECHK.TRANS64.TRYWAIT P3, [R21+URZ+0x38850], R14 ;  /* 0x0388500e150075a7 */ /* 0x008724000806017f */
[----:B----4-:R-:W-:Y:S05]  /*2a760*/  @!P3 NANOSLEEP.SYNCS 0x989680 ;  /* 0x009896800000b95d */ /* 0x010fea0003900000 */
[----:B------:R-:W4:Y:S02]  /*2a770*/  @!P3 SYNCS.PHASECHK.TRANS64 P3, [R21+URZ+0x38850], R14 ;  /* 0x0388500e1500b5a7 */ /* 0x000f24000806007f */
[----:B----4-:R-:W-:Y:S05]  /*2a780*/  @!P3 BRA `(.L_x_3644) ;  /* 0xfffffffc00f0b947 */ /* 0x010fea000383ffff */
[----:B------:R-:W-:Y:S05]  /*2a790*/  BRA `(.L_x_3643) ;  /* 0xfffffe8000607947 */ /* 0x000fea000383ffff */
.L_x_3652:
[----:B-1----:R1:W2:Y:S02]  /*2a7a0*/  SYNCS.PHASECHK.TRANS64.TRYWAIT P2, [R21+URZ+0x38830], R9 ;  /* 0x03883009150075a7 */ /* 0x0022a4000804017f */
[----:B--2---:R-:W-:Y:S05]  /*2a7b0*/  @!P2 NANOSLEEP.SYNCS 0x989680 ;  /* 0x009896800000a95d */ /* 0x004fea0003900000 */
[----:B------:R-:W2:Y:S02]  /*2a7c0*/  @!P2 SYNCS.PHASECHK.TRANS64 P2, [R21+URZ+0x38830], R9 ;  /* 0x038830091500a5a7 */ /* 0x000ea4000804007f */
[----:B--2---:R-:W-:Y:S05]  /*2a7d0*/  @!P2 BRA `(.L_x_3652) ;  /* 0xfffffffc00f0a947 */ /* 0x004fea000383ffff */
[----:B------:R-:W-:Y:S05]  /*2a7e0*/  BRA `(.L_x_3651) ;  /* 0xfffffeb0003c7947 */ /* 0x000fea000383ffff */
.L_x_3657:
[----:B---3--:R3:W4:Y:S02]  /*2a7f0*/  SYNCS.PHASECHK.TRANS64.TRYWAIT P2, [R21+URZ+0x38850], R9 ;  /* 0x03885009150075a7 */ /* 0x008724000804017f */
[----:B----4-:R-:W-:Y:S05]  /*2a800*/  @!P2 NANOSLEEP.SYNCS 0x989680 ;  /* 0x009896800000a95d */ /* 0x010fea0003900000 */
[----:B------:R-:W4:Y:S02]  /*2a810*/  @!P2 SYNCS.PHASECHK.TRANS64 P2, [R21+URZ+0x38850], R9 ;  /* 0x038850091500a5a7 */ /* 0x000f24000804007f */
[----:B----4-:R-:W-:Y:S05]  /*2a820*/  @!P2 BRA `(.L_x_3657) ;  /* 0xfffffffc00f0a947 */ /* 0x010fea000383ffff */
[----:B------:R-:W-:Y:S05]  /*2a830*/  BRA `(.L_x_3656) ;  /* 0xfffffeb000d87947 */ /* 0x000fea000383ffff */
.L_x_3708:
        /* <DEDUP_REMOVED lines=11> */
.L_x_3925:
[----:B------:R-:W-:Y:S05]  /*2a8f0*/  BSYNC B1 ;  /* 0x0000000000017941 */ /* 0x000fea0003800000 */
.L_x_3924:
[----:B------:R-:W-:Y:S05]  /*2a900*/  BRA `(.L_x_3926) ;  /* 0xffffff60003c7947 */ /* 0x000fea000383ffff */
.L_x_3710:
[----:B------:R-:W-:Y:S01]  /*2a910*/  BSSY B1, `(.L_x_3927) ;  /* 0x0000006000017945 */ /* 0x000fe20003800000 */
[----:B0-----:R-:W-:-:S07]  /*2a920*/  IMAD.MOV.U32 R15, RZ, RZ, -0x1 ;  /* 0xffffffffff0f7424 */ /* 0x001fce00078e00ff */
[----:B-1----:R-:W-:Y:S05]  /*2a930*/  WARPSYNC.COLLECTIVE R15, `(.L_x_3928) ;  /* 0x000000000f0c7348 */ /* 0x002fea0003c00000 */
[----:B------:R-:W-:Y:S02]  /*2a940*/  ELECT P6, UR62, PT ;  /* 0x00000000003e782f */ /* 0x000fe400038c0000 */
[----:B------:R-:W-:Y:S01]  /*2a950*/  MOV R14, UR62 ;  /* 0x0000003e000e7c02 */ /* 0x000fe20008000f00 */
[----:B-1----:R-:W-:Y:S10]  /*2a960*/  ENDCOLLECTIVE ;  /* 0x000000000000791b */ /* 0x002ff40003800000 */
.L_x_3928:
[----:B------:R-:W-:Y:S05]  /*2a970*/  BSYNC B1 ;  /* 0x0000000000017941 */ /* 0x000fea0003800000 */
.L_x_3927:
[----:B------:R-:W-:Y:S05]  /*2a980*/  BRA `(.L_x_3709) ;  /* 0xffffff6000347947 */ /* 0x000fea000383ffff */
.L_x_3712:
[----:B-1----:R1:W2:Y:S02]  /*2a990*/  SYNCS.PHASECHK.TRANS64.TRYWAIT P0, [R18+URZ+0x38820], R5 ;  /* 0x03882005120075a7 */ /* 0x0022a4000800017f */
[----:B--2---:R-:W-:Y:S05]  /*2a9a0*/  @!P0 NANOSLEEP.SYNCS 0x989680 ;  /* 0x009896800000895d */ /* 0x004fea0003900000 */
[----:B------:R-:W2:Y:S02]  /*2a9b0*/  @!P0 SYNCS.PHASECHK.TRANS64 P0, [R18+URZ+0x38820], R5 ;  /* 0x03882005120085a7 */ /* 0x000ea4000800007f */
[----:B--2---:R-:W-:Y:S05]  /*2a9c0*/  @!P0 BRA `(.L_x_3712) ;  /* 0xfffffffc00f08947 */ /* 0x004fea000383ffff */
[----:B------:R-:W-:Y:S05]  /*2a9d0*/  BRA `(.L_x_3929) ;  /* 0xffffff6000447947 */ /* 0x000fea000383ffff */
.L_x_3716:
[----:B--2---:R2:W3:Y:S02]  /*2a9e0*/  SYNCS.PHASECHK.TRANS64.TRYWAIT P0, [R6+URZ+0x388a0], R10 ;  /* 0x0388a00a060075a7 */ /* 0x0044e4000800017f */
[----:B---3--:R-:W-:Y:S05]  /*2a9f0*/  @!P0 NANOSLEEP.SYNCS 0x989680 ;  /* 0x009896800000895d */ /* 0x008fea0003900000 */
[----:B------:R-:W3:Y:S02]  /*2aa00*/  @!P0 SYNCS.PHASECHK.TRANS64 P0, [R6+URZ+0x388a0], R10 ;  /* 0x0388a00a060085a7 */ /* 0x000ee4000800007f */
[----:B---3--:R-:W-:Y:S05]  /*2aa10*/  @!P0 BRA `(.L_x_3716) ;  /* 0xfffffffc00f08947 */ /* 0x008fea000383ffff */
[----:B------:R-:W-:Y:S05]  /*2aa20*/  BRA `(.L_x_3930) ;  /* 0xffffff6000647947 */ /* 0x000fea000383ffff */
.L_x_3721:
[----:B-1----:R1:W3:Y:S02]  /*2aa30*/  SYNCS.PHASECHK.TRANS64.TRYWAIT P0, [R6+URZ+0x388c0], R10 ;  /* 0x0388c00a060075a7 */ /* 0x0022e4000800017f */
[----:B---3--:R-:W-:Y:S05]  /*2aa40*/  @!P0 NANOSLEEP.SYNCS 0x989680 ;  /* 0x009896800000895d */ /* 0x008fea0003900000 */
[----:B------:R-:W3:Y:S02]  /*2aa50*/  @!P0 SYNCS.PHASECHK.TRANS64 P0, [R6+URZ+0x388c0], R10 ;  /* 0x0388c00a060085a7 */ /* 0x000ee4000800007f */
[----:B---3--:R-:W-:Y:S05]  /*2aa60*/  @!P0 BRA `(.L_x_3721) ;  /* 0xfffffffc00f08947 */ /* 0x008fea000383ffff */
[----:B------:R-:W-:Y:S05]  /*2aa70*/  BRA `(.L_x_3931) ;  /* 0xffffff6000e47947 */ /* 0x000fea000383ffff */
.L_x_3735:
[----:B-1----:R1:W2:Y:S02]  /*2aa80*/  SYNCS.PHASECHK.TRANS64.TRYWAIT P1, [R6+URZ+0x388a0], R7 ;  /* 0x0388a007060075a7 */ /* 0x0022a4000802017f */
[----:B--2---:R-:W-:Y:S05]  /*2aa90*/  @!P1 NANOSLEEP.SYNCS 0x989680 ;  /* 0x009896800000995d */ /* 0x004fea0003900000 */
[----:B------:R-:W2:Y:S02]  /*2aaa0*/  @!P1 SYNCS.PHASECHK.TRANS64 P1, [R6+URZ+0x388a0], R7 ;  /* 0x0388a007060095a7 */ /* 0x000ea4000802007f */
[----:B--2---:R-:W-:Y:S05]  /*2aab0*/  @!P1 BRA `(.L_x_3735) ;  /* 0xfffffffc00f09947 */ /* 0x004fea000383ffff */
[----:B------:R-:W-:Y:S05]  /*2aac0*/  BRA `(.L_x_3932) ;  /* 0xffffff6c00647947 */ /* 0x000fea000383ffff */
.L_x_3740:
[----:B--2---:R2:W3:Y:S02]  /*2aad0*/  SYNCS.PHASECHK.TRANS64.TRYWAIT P1, [R6+URZ+0x388c0], R7 ;  /* 0x0388c007060075a7 */ /* 0x0044e4000802017f */
[----:B---3--:R-:W-:Y:S05]  /*2aae0*/  @!P1 NANOSLEEP.SYNCS 0x989680 ;  /* 0x009896800000995d */ /* 0x008fea0003900000 */
[----:B------:R-:W3:Y:S02]  /*2aaf0*/  @!P1 SYNCS.PHASECHK.TRANS64 P1, [R6+URZ+0x388c0], R7 ;  /* 0x0388c007060095a7 */ /* 0x000ee4000802007f */
[----:B---3--:R-:W-:Y:S05]  /*2ab00*/  @!P1 BRA `(.L_x_3740) ;  /* 0xfffffffc00f09947 */ /* 0x008fea000383ffff */
[----:B------:R-:W-:Y:S05]  /*2ab10*/  BRA `(.L_x_3933) ;  /* 0xffffff6c00e07947 */ /* 0x000fea000383ffff */
.L_x_3770:
        /* <DEDUP_REMOVED lines=11> */
.L_x_3935:
[----:B------:R-:W-:Y:S05]  /*2abd0*/  BSYNC B0 ;  /* 0x0000000000007941 */ /* 0x000fea0003800000 */
.L_x_3934:
[----:B------:R-:W-:Y:S05]  /*2abe0*/  BRA `(.L_x_3936) ;  /* 0xffffff8400647947 */ /* 0x000fea000383ffff */
.L_x_3772:
[----:B------:R-:W-:Y:S01]  /*2abf0*/  BSSY B0, `(.L_x_3937) ;  /* 0x0000006000007945 */ /* 0x000fe20003800000 */
[----:B0-----:R-:W-:-:S07]  /*2ac00*/  IMAD.MOV.U32 R15, RZ, RZ, -0x1 ;  /* 0xffffffffff0f7424 */ /* 0x001fce00078e00ff */
[----:B-12---:R-:W-:Y:S05]  /*2ac10*/  WARPSYNC.COLLECTIVE R15, `(.L_x_3938) ;  /* 0x000000000f0c7348 */ /* 0x006fea0003c00000 */
[----:B------:R-:W-:Y:S02]  /*2ac20*/  ELECT P6, UR62, PT ;  /* 0x00000000003e782f */ /* 0x000fe400038c0000 */
[----:B------:R-:W-:Y:S01]  /*2ac30*/  MOV R14, UR62 ;  /* 0x0000003e000e7c02 */ /* 0x000fe20008000f00 */
[----:B-12---:R-:W-:Y:S10]  /*2ac40*/  ENDCOLLECTIVE ;  /* 0x000000000000791b */ /* 0x006ff40003800000 */
.L_x_3938:
[----:B------:R-:W-:Y:S05]  /*2ac50*/  BSYNC B0 ;  /* 0x0000000000007941 */ /* 0x000fea0003800000 */
.L_x_3937:
[----:B------:R-:W-:Y:S05]  /*2ac60*/  BRA `(.L_x_3939) ;  /* 0xffffff8400687947 */ /* 0x000fea000383ffff */
.L_x_3774:
[----:B---3--:R3:W4:Y:S02]  /*2ac70*/  SYNCS.PHASECHK.TRANS64.TRYWAIT P0, [R0+URZ+0x38840], R2 ;  /* 0x03884002000075a7 */ /* 0x008724000800017f */
[----:B----4-:R-:W-:Y:S05]  /*2ac80*/  @!P0 NANOSLEEP.SYNCS 0x989680 ;  /* 0x009896800000895d */ /* 0x010fea0003900000 */
[----:B------:R-:W4:Y:S02]  /*2ac90*/  @!P0 SYNCS.PHASECHK.TRANS64 P0, [R0+URZ+0x38840], R2 ;  /* 0x03884002000085a7 */ /* 0x000f24000800007f */
[----:B----4-:R-:W-:Y:S05]  /*2aca0*/  @!P0 BRA `(.L_x_3774) ;  /* 0xfffffffc00f08947 */ /* 0x010fea000383ffff */
[----:B------:R-:W-:Y:S05]  /*2acb0*/  BRA `(.L_x_3940) ;  /* 0xffffff8400cc7947 */ /* 0x000fea000383ffff */
.L_x_3778:
        /* <DEDUP_REMOVED lines=10> */
.L_x_3941:
[----:B------:R0:W-:Y:S01]  /*2ad60*/  STL [R1+0x2c], R10 ;  /* 0x00002c0a01007387 */ /* 0x0001e20000100800 */
[----:B------:R-:W-:Y:S02]  /*2ad70*/  IMAD.MOV.U32 R13, RZ, RZ, R3 ;  /* 0x000000ffff0d7224 */ /* 0x000fe400078e0003 */
[----:B------:R-:W-:-:S07]  /*2ad80*/  IMAD.MOV.U32 R4, RZ, RZ, R14 ;  /* 0x000000ffff047224 */ /* 0x000fce00078e000e */
[----:B0-----:R-:W-:Y:S05]  /*2ad90*/  WARPSYNC.COLLECTIVE R15, `(.L_x_3942) ;  /* 0x000000000f087348 */ /* 0x001fea0003c00000 */
[----:B------:R1:W2:Y:S02]  /*2ada0*/  SHFL.IDX P6, R14, R13, R12, R11 ;  /* 0x0000000c0d0e7389 */ /* 0x0002a400000c000b */
[----:B012---:R-:W-:Y:S01]  /*2adb0*/  ENDCOLLECTIVE ;  /* 0x000000000000791b */ /* 0x007fe20003800000 */
.L_x_3942:
[----:B------:R-:W-:Y:S02]  /*2adc0*/  IMAD.MOV.U32 R13, RZ, RZ, R2 ;  /* 0x000000ffff0d7224 */ /* 0x000fe400078e0002 */
[----:B------:R-:W-:Y:S02]  /*2add0*/  IMAD.MOV.U32 R12, RZ, RZ, 0x1 ;  /* 0x00000001ff0c7424 */ /* 0x000fe400078e00ff */
[----:B------:R-:W-:-:S07]  /*2ade0*/  IMAD.MOV.U32 R5, RZ, RZ, R14 ;  /* 0x000000ffff057224 */ /* 0x000fce00078e000e */
[----:B------:R-:W-:Y:S05]  /*2adf0*/  WARPSYNC.COLLECTIVE R15, `(.L_x_3943) ;  /* 0x000000000f087348 */ /* 0x000fea0003c00000 */
[----:B------:R0:W1:Y:S02]  /*2ae00*/  SHFL.IDX P6, R14, R13, R12, R11 ;  /* 0x0000000c0d0e7389 */ /* 0x00006400000c000b */
[----:B01----:R-:W-:Y:S01]  /*2ae10*/  ENDCOLLECTIVE ;  /* 0x000000000000791b */ /* 0x003fe20003800000 */
.L_x_3943:
[----:B------:R-:W-:Y:S02]  /*2ae20*/  IMAD.MOV.U32 R13, RZ, RZ, R3 ;  /* 0x000000ffff0d7224 */ /* 0x000fe400078e0003 */
[----:B------:R-:W-:-:S07]  /*2ae30*/  IMAD.MOV.U32 R6, RZ, RZ, R14 ;  /* 0x000000ffff067224 */ /* 0x000fce00078e000e */
[----:B------:R-:W-:Y:S05]  /*2ae40*/  WARPSYNC.COLLECTIVE R15, `(.L_x_3944) ;  /* 0x000000000f087348 */ /* 0x000fea0003c00000 */
[----:B------:R0:W1:Y:S02]  /*2ae50*/  SHFL.IDX P6, R14, R13, R12, R11 ;  /* 0x0000000c0d0e7389 */ /* 0x00006400000c000b */
[----:B01----:R-:W-:Y:S01]  /*2ae60*/  ENDCOLLECTIVE ;  /* 0x000000000000791b */ /* 0x003fe20003800000 */
.L_x_3944:
        /* <DEDUP_REMOVED lines=22> */
.L_x_3945:
        /* <DEDUP_REMOVED lines=10> */
.L_x_3946:
        /* <DEDUP_REMOVED lines=11> */
.L_x_3947:
        /* <DEDUP_REMOVED lines=14> */
.L_x_3948:
[----:B------:R-:W-:Y:S01]  /*2b200*/  IMAD.MOV.U32 R3, RZ, RZ, R14 ;  /* 0x000000ffff037224 */ /* 0x000fe200078e000e */
[----:B------:R-:W-:Y:S06]  /*2b210*/  BRA `(.L_x_3949) ;  /* 0xffffff8c00147947 */ /* 0x000fec000383ffff */
.L_x_3782:
        /* <DEDUP_REMOVED lines=26> */
.L_x_3951:
[----:B------:R-:W-:Y:S05]  /*2b3c0*/  BSYNC B0 ;  /* 0x0000000000007941 */ /* 0x000fea0003800000 */
.L_x_3950:
        /* <DEDUP_REMOVED lines=13> */
.L_x_3952:
        /* <DEDUP_REMOVED lines=35> */
[----:B------:R0:W-:Y:S03]  /*2b6d0*/  @!P2 LDGSTS.E.BYPASS.LTC128B.128 [R7+0x32400], desc[UR50][R2.64+0x300], P6 ;  /* 0x324003000207afae */ /* 0x0001e6000b101d72 */
[----:B------:R-:W-:-:S07]  /*2b6e0*/  @!P3 SHF.R.U32.HI R8, RZ, 0x2, R8 ;  /* 0x00000002ff08b819 */ /* 0x000fce0000011608 */
[----:B0-----:R-:W-:Y:S05]  /*2b6f0*/  WARPSYNC.COLLECTIVE R15, `(.L_x_3953) ;  /* 0x000000000f087348 */ /* 0x001fea0003c00000 */
[----:B------:R1:W2:Y:S02]  /*2b700*/  SHFL.IDX P6, R14, R13, R12, R11 ;  /* 0x0000000c0d0e7389 */ /* 0x0002a400000c000b */
[----:B012---:R-:W-:Y:S01]  /*2b710*/  ENDCOLLECTIVE ;  /* 0x000000000000791b */ /* 0x007fe20003800000 */
.L_x_3953:
        /* <DEDUP_REMOVED lines=17> */
.L_x_3954:
        /* <DEDUP_REMOVED lines=29> */
.L_x_3955:
        /* <DEDUP_REMOVED lines=12> */
.L_x_3956:
        /* <DEDUP_REMOVED lines=34> */
.L_x_3957:
[----:B------:R-:W-:Y:S02]  /*2bce0*/  IMAD.MOV.U32 R13, RZ, RZ, R0 ;  /* 0x000000ffff0d7224 */ /* 0x000fe400078e0000 */
[----:B------:R-:W-:-:S07]  /*2bcf0*/  IMAD.MOV.U32 R4, RZ, RZ, R14 ;  /* 0x000000ffff047224 */ /* 0x000fce00078e000e */
[----:B------:R-:W-:Y:S05]  /*2bd00*/  WARPSYNC.COLLECTIVE R15, `(.L_x_3958) ;  /* 0x000000000f087348 */ /* 0x000fea0003c00000 */
[----:B------:R0:W1:Y:S02]  /*2bd10*/  SHFL.IDX P6, R14, R13, R12, R11 ;  /* 0x0000000c0d0e7389 */ /* 0x00006400000c000b */
[----:B01----:R-:W-:Y:S01]  /*2bd20*/  ENDCOLLECTIVE ;  /* 0x000000000000791b */ /* 0x003fe20003800000 */
.L_x_3958:
[----:B------:R-:W-:Y:S01]  /*2bd30*/  IMAD.MOV.U32 R0, RZ, RZ, R14 ;  /* 0x000000ffff007224 */ /* 0x000fe200078e000e */
[----:B------:R-:W-:Y:S06]  /*2bd40*/  BRA `(.L_x_3959) ;  /* 0xffffff8c00ec7947 */ /* 0x000fec000383ffff */
.L_x_3787:
[----:B0-----:R0:W2:Y:S02]  /*2bd50*/  SYNCS.PHASECHK.TRANS64.TRYWAIT P0, [R18+URZ+0x38820], R0 ;  /* 0x03882000120075a7 */ /* 0x0010a4000800017f */
[----:B--2---:R-:W-:Y:S05]  /*2bd60*/  @!P0 NANOSLEEP.SYNCS 0x989680 ;  /* 0x009896800000895d */ /* 0x004fea0003900000 */
[----:B------:R-:W2:Y:S02]  /*2bd70*/  @!P0 SYNCS.PHASECHK.TRANS64 P0, [R18+URZ+0x38820], R0 ;  /* 0x03882000120085a7 */ /* 0x000ea4000800007f */
[----:B--2---:R-:W-:Y:S05]  /*2bd80*/  @!P0 BRA `(.L_x_3787) ;  /* 0xfffffffc00f08947 */ /* 0x004fea000383ffff */
[----:B------:R-:W-:Y:S05]  /*2bd90*/  BRA `(.L_x_3960) ;  /* 0xffffff9000a47947 */ /* 0x000fea000383ffff */
.L_x_3791:
[----:B0-----:R0:W1:Y:S02]  /*2bda0*/  SYNCS.PHASECHK.TRANS64.TRYWAIT P0, [R0+URZ+0x38860], R2 ;  /* 0x03886002000075a7 */ /* 0x001064000800017f */
[----:B-1----:R-:W-:Y:S05]  /*2bdb0*/  @!P0 NANOSLEEP.SYNCS 0x989680 ;  /* 0x009896800000895d */ /* 0x002fea0003900000 */
[----:B------:R-:W1:Y:S02]  /*2bdc0*/  @!P0 SYNCS.PHASECHK.TRANS64 P0, [R0+URZ+0x38860], R2 ;  /* 0x03886002000085a7 */ /* 0x000e64000800007f */
[----:B-1----:R-:W-:Y:S05]  /*2bdd0*/  @!P0 BRA `(.L_x_3791) ;  /* 0xfffffffc00f08947 */ /* 0x002fea000383ffff */
[----:B------:R-:W-:Y:S05]  /*2bde0*/  BRA `(.L_x_3961) ;  /* 0xffffff9000c87947 */ /* 0x000fea000383ffff */
.L_x_3810:
[----:B-1----:R1:W2:Y:S02]  /*2bdf0*/  SYNCS.PHASECHK.TRANS64.TRYWAIT P0, [R2+URZ+0x38840], R6 ;  /* 0x03884006020075a7 */ /* 0x0022a4000800017f */
[----:B--2---:R-:W-:Y:S05]  /*2be00*/  @!P0 NANOSLEEP.SYNCS 0x989680 ;  /* 0x009896800000895d */ /* 0x004fea0003900000 */
[----:B------:R-:W2:Y:S02]  /*2be10*/  @!P0 SYNCS.PHASECHK.TRANS64 P0, [R2+URZ+0x38840], R6 ;  /* 0x03884006020085a7 */ /* 0x000ea4000800007f */
[----:B--2---:R-:W-:Y:S05]  /*2be20*/  @!P0 BRA `(.L_x_3810) ;  /* 0xfffffffc00f08947 */ /* 0x004fea000383ffff */
[----:B------:R-:W-:Y:S05]  /*2be30*/  BRA `(.L_x_3962) ;  /* 0xffffff9c00f87947 */ /* 0x000fea000383ffff */
.L_x_3815:
[----:B0-----:R0:W2:Y:S02]  /*2be40*/  SYNCS.PHASECHK.TRANS64.TRYWAIT P0, [R2+URZ+0x38860], R6 ;  /* 0x03886006020075a7 */ /* 0x0010a4000800017f */
[----:B--2---:R-:W-:Y:S05]  /*2be50*/  @!P0 NANOSLEEP.SYNCS 0x989680 ;  /* 0x009896800000895d */ /* 0x004fea0003900000 */
[----:B------:R-:W2:Y:S02]  /*2be60*/  @!P0 SYNCS.PHASECHK.TRANS64 P0, [R2+URZ+0x38860], R6 ;  /* 0x03886006020085a7 */ /* 0x000ea4000800007f */
[----:B--2---:R-:W-:Y:S05]  /*2be70*/  @!P0 BRA `(.L_x_3815) ;  /* 0xfffffffc00f08947 */ /* 0x004fea000383ffff */
[----:B------:R-:W-:Y:S05]  /*2be80*/  BRA `(.L_x_3963) ;  /* 0xffffffa000787947 */ /* 0x000fea000383ffff */
.L_x_3830:
[----:B-1----:R1:W2:Y:S02]  /*2be90*/  SYNCS.PHASECHK.TRANS64.TRYWAIT P0, [R3+URZ+0x38840], R2 ;  /* 0x03884002030075a7 */ /* 0x0022a4000800017f */
[----:B--2---:R-:W-:Y:S05]  /*2bea0*/  @!P0 NANOSLEEP.SYNCS 0x989680 ;  /* 0x009896800000895d */ /* 0x004fea0003900000 */
[----:B------:R-:W2:Y:S02]  /*2beb0*/  @!P0 SYNCS.PHASECHK.TRANS64 P0, [R3+URZ+0x38840], R2 ;  /* 0x03884002030085a7 */ /* 0x000ea4000800007f */
[----:B--2---:R-:W-:Y:S05]  /*2bec0*/  @!P0 BRA `(.L_x_3830) ;  /* 0xfffffffc00f08947 */ /* 0x004fea000383ffff */
[----:B------:R-:W-:Y:S05]  /*2bed0*/  BRA `(.L_x_3964) ;  /* 0xffffffac00547947 */ /* 0x000fea000383ffff */
.L_x_3835:
[----:B0-----:R0:W2:Y:S02]  /*2bee0*/  SYNCS.PHASECHK.TRANS64.TRYWAIT P0, [R3+URZ+0x38860], R2 ;  /* 0x03886002030075a7 */ /* 0x0010a4000800017f */
[----:B--2---:R-:W-:Y:S05]  /*2bef0*/  @!P0 NANOSLEEP.SYNCS 0x989680 ;  /* 0x009896800000895d */ /* 0x004fea0003900000 */
[----:B------:R-:W2:Y:S02]  /*2bf00*/  @!P0 SYNCS.PHASECHK.TRANS64 P0, [R3+URZ+0x38860], R2 ;  /* 0x03886002030085a7 */ /* 0x000ea4000800007f */
[----:B--2---:R-:W-:Y:S05]  /*2bf10*/  @!P0 BRA `(.L_x_3835) ;  /* 0xfffffffc00f08947 */ /* 0x004fea000383ffff */
[----:B------:R-:W-:Y:S05]  /*2bf20*/  BRA `(.L_x_3965) ;  /* 0xffffffac00d07947 */ /* 0x000fea000383ffff */
.L_x_3850:
[----:B-1----:R1:W2:Y:S02]  /*2bf30*/  SYNCS.PHASECHK.TRANS64.TRYWAIT P0, [R3+URZ+0x38840], R2 ;  /* 0x03884002030075a7 */ /* 0x0022a4000800017f */
[----:B--2---:R-:W-:Y:S05]  /*2bf40*/  @!P0 NANOSLEEP.SYNCS 0x989680 ;  /* 0x009896800000895d */ /* 0x004fea0003900000 */
[----:B------:R-:W2:Y:S02]  /*2bf50*/  @!P0 SYNCS.PHASECHK.TRANS64 P0, [R3+URZ+0x38840], R2 ;  /* 0x03884002030085a7 */ /* 0x000ea4000800007f */
[----:B--2---:R-:W-:Y:S05]  /*2bf60*/  @!P0 BRA `(.L_x_3850) ;  /* 0xfffffffc00f08947 */ /* 0x004fea000383ffff */
[----:B------:R-:W-:Y:S05]  /*2bf70*/  BRA `(.L_x_3966) ;  /* 0xffffffb800907947 */ /* 0x000fea000383ffff */
.L_x_3855:
[----:B--2---:R2:W3:Y:S02]  /*2bf80*/  SYNCS.PHASECHK.TRANS64.TRYWAIT P0, [R3+URZ+0x38860], R2 ;  /* 0x03886002030075a7 */ /* 0x0044e4000800017f */
[----:B---3--:R-:W-:Y:S05]  /*2bf90*/  @!P0 NANOSLEEP.SYNCS 0x989680 ;  /* 0x009896800000895d */ /* 0x008fea0003900000 */
[----:B------:R-:W3:Y:S02]  /*2bfa0*/  @!P0 SYNCS.PHASECHK.TRANS64 P0, [R3+URZ+0x38860], R2 ;  /* 0x03886002030085a7 */ /* 0x000ee4000800007f */
[----:B---3--:R-:W-:Y:S05]  /*2bfb0*/  @!P0 BRA `(.L_x_3855) ;  /* 0xfffffffc00f08947 */ /* 0x008fea000383ffff */
[----:B------:R-:W-:Y:S05]  /*2bfc0*/  BRA `(.L_x_3967) ;  /* 0xffffffbc00107947 */ /* 0x000fea000383ffff */
.L_x_3871:
[----:B--2---:R-:W2:Y:S01]  /*2bfd0*/  LDL R2, [R1] ;  /* 0x0000000001027983 */ /* 0x004ea20000100800 */
[----:B------:R-:W-:Y:S01]  /*2bfe0*/  BSSY B0, `(.L_x_3968) ;  /* 0x0000008000007945 */ /* 0x000fe20003800000 */
[----:B------:R-:W-:Y:S02]  /*2bff0*/  IMAD.MOV.U32 R12, RZ, RZ, RZ ;  /* 0x000000ffff0c7224 */ /* 0x000fe400078e00ff */
[----:B------:R-:W-:Y:S02]  /*2c000*/  IMAD.MOV.U32 R11, RZ, RZ, 0x1f ;  /* 0x0000001fff0b7424 */ /* 0x000fe400078e00ff */
[----:B0-----:R-:W-:Y:S02]  /*2c010*/  IMAD.MOV.U32 R15, RZ, RZ, -0x1 ;  /* 0xffffffffff0f7424 */ /* 0x001fe400078e00ff */
[----:B--2---:R-:W-:-:S07]  /*2c020*/  IMAD.MOV.U32 R13, RZ, RZ, R2 ;  /* 0x000000ffff0d7224 */ /* 0x004fce00078e0002 */
[----:B-1-3--:R-:W-:Y:S05]  /*2c030*/  WARPSYNC.COLLECTIVE R15, `(.L_x_3969) ;  /* 0x000000000f087348 */ /* 0x00afea0003c00000 */
[----:B------:R0:W2:Y:S02]  /*2c040*/  SHFL.IDX P6, R14, R13, R12, R11 ;  /* 0x0000000c0d0e7389 */ /* 0x0000a400000c000b */
[----:B0123--:R-:W-:Y:S01]  /*2c050*/  ENDCOLLECTIVE ;  /* 0x000000000000791b */ /* 0x00ffe20003800000 */
.L_x_3969:
[----:B------:R-:W-:Y:S05]  /*2c060*/  BSYNC B0 ;  /* 0x0000000000007941 */ /* 0x000fea0003800000 */
.L_x_3968:
        /* <DEDUP_REMOVED lines=9> */
.L_x_3970:
        /* <DEDUP_REMOVED lines=26> */
.L_x_3971:
        /* <DEDUP_REMOVED lines=8> */
.L_x_3972:
        /* <DEDUP_REMOVED lines=8> */
.L_x_3973:
        /* <DEDUP_REMOVED lines=8> */
.L_x_3974:
        /* <DEDUP_REMOVED lines=8> */
.L_x_3975:
        /* <DEDUP_REMOVED lines=9> */
.L_x_3976:
[----:B------:R-:W-:Y:S01]  /*2c530*/  IMAD.MOV.U32 R9, RZ, RZ, R14 ;  /* 0x000000ffff097224 */ /* 0x000fe200078e000e */
[----:B------:R-:W-:Y:S06]  /*2c540*/  BRA `(.L_x_3977) ;  /* 0xffffffc400507947 */ /* 0x000fec000383ffff */
.L_x_3874:
[----:B------:R-:W-:Y:S01]  /*2c550*/  BSSY B0, `(.L_x_3978) ;  /* 0x0000008000007945 */ /* 0x000fe20003800000 */
[----:B------:R-:W-:Y:S02]  /*2c560*/  IMAD.MOV.U32 R13, RZ, RZ, R2 ;  /* 0x000000ffff0d7224 */ /* 0x000fe400078e0002 */
[----:B------:R-:W-:Y:S02]  /*2c570*/  IMAD.MOV.U32 R12, RZ, RZ, 0x1 ;  /* 0x00000001ff0c7424 */ /* 0x000fe400078e00ff */
[----:B------:R-:W-:Y:S02]  /*2c580*/  IMAD.MOV.U32 R11, RZ, RZ, RZ ;  /* 0x000000ffff0b7224 */ /* 0x000fe400078e00ff */
[----:B------:R-:W-:-:S07]  /*2c590*/  IMAD.MOV.U32 R15, RZ, RZ, -0x1 ;  /* 0xffffffffff0f7424 */ /* 0x000fce00078e00ff */
[----:B0-----:R-:W-:Y:S05]  /*2c5a0*/  WARPSYNC.COLLECTIVE R15, `(.L_x_3979) ;  /* 0x000000000f087348 */ /* 0x001fea0003c00000 */
[----:B------:R1:W2:Y:S02]  /*2c5b0*/  SHFL.UP P6, R14, R13, R12, R11 ;  /* 0x0400000c0d0e7389 */ /* 0x0002a400000c000b */
[----:B012---:R-:W-:Y:S01]  /*2c5c0*/  ENDCOLLECTIVE ;  /* 0x000000000000791b */ /* 0x007fe20003800000 */
.L_x_3979:
[----:B------:R-:W-:Y:S05]  /*2c5d0*/  BSYNC B0 ;  /* 0x0000000000007941 */ /* 0x000fea0003800000 */
.L_x_3978:
        /* <DEDUP_REMOVED lines=10> */
.L_x_3980:
        /* <DEDUP_REMOVED lines=8> */
.L_x_3981:
        /* <DEDUP_REMOVED lines=8> */
.L_x_3982:
        /* <DEDUP_REMOVED lines=8> */
.L_x_3983:
        /* <DEDUP_REMOVED lines=9> */
.L_x_3984:
[----:B------:R-:W-:Y:S01]  /*2c890*/  IMAD.MOV.U32 R9, RZ, RZ, R14 ;  /* 0x000000ffff097224 */ /* 0x000fe200078e000e */
[----:B------:R-:W-:Y:S06]  /*2c8a0*/  BRA `(.L_x_3985) ;  /* 0xffffffc400247947 */ /* 0x000fec000383ffff */
.L_x_3876:
[----:B------:R-:W-:Y:S01]  /*2c8b0*/  BSSY B0, `(.L_x_3986) ;  /* 0x0000006000007945 */ /* 0x000fe20003800000 */
[----:B------:R-:W-:Y:S01]  /*2c8c0*/  PLOP3.LUT P6, PT, P6, PT, PT, 0x8, 0x0 ;  /* 0x000000000000781c */ /* 0x000fe200037ce170 */
[----:B------:R-:W-:-:S12]  /*2c8d0*/  IMAD.MOV.U32 R15, RZ, RZ, -0x1 ;  /* 0xffffffffff0f7424 */ /* 0x000fd800078e00ff */
[----:B0-----:R-:W-:Y:S05]  /*2c8e0*/  WARPSYNC.COLLECTIVE R15, `(.L_x_3987) ;  /* 0x000000000f087348 */ /* 0x001fea0003c00000 */
[----:B------:R-:W-:Y:S01]  /*2c8f0*/  VOTE.ANY R14, PT, P6 ;  /* 0x00000000000e7806 */ /* 0x000fe200030e0100 */
[----:B0-----:R-:W-:Y:S06]  /*2c900*/  ENDCOLLECTIVE ;  /* 0x000000000000791b */ /* 0x001fec0003800000 */
.L_x_3987:
[----:B------:R-:W-:Y:S05]  /*2c910*/  BSYNC B0 ;  /* 0x0000000000007941 */ /* 0x000fea0003800000 */
.L_x_3986:
        /* <DEDUP_REMOVED lines=10> */
.L_x_3988:
[----:B------:R-:W-:Y:S02]  /*2c9c0*/  IMAD.MOV.U32 R13, RZ, RZ, R6 ;  /* 0x000000ffff0d7224 */ /* 0x000fe400078e0006 */
[----:B------:R-:W-:-:S07]  /*2c9d0*/  IMAD.MOV.U32 R0, RZ, RZ, R14 ;  /* 0x000000ffff007224 */ /* 0x000fce00078e000e */
[----:B------:R-:W-:Y:S05]  /*2c9e0*/  WARPSYNC.COLLECTIVE R15, `(.L_x_3989) ;  /* 0x000000000f087348 */ /* 0x000fea0003c00000 */
[----:B------:R0:W1:Y:S02]  /*2c9f0*/  SHFL.IDX P6, R14, R13, R12, R11 ;  /* 0x0000000c0d0e7389 */ /* 0x00006400000c000b */
[----:B01----:R-:W-:Y:S01]  /*2ca00*/  ENDCOLLECTIVE ;  /* 0x000000000000791b */ /* 0x003fe20003800000 */
.L_x_3989:
[----:B------:R-:W-:Y:S02]  /*2ca10*/  IMAD.MOV.U32 R6, RZ, RZ, R14 ;  /* 0x000000ffff067224 */ /* 0x000fe400078e000e */
[----:B------:R-:W-:-:S05]  /*2ca20*/  IMAD.IADD R10, R4, 0x1, R10 ;  /* 0x00000001040a7824 */ /* 0x000fca00078e020a */
[----:B------:R2:W-:Y:S01]  /*2ca30*/  STL [R1+0xc], R10 ;  /* 0x00000c0a01007387 */ /* 0x0005e20000100800 */
[----:B------:R-:W-:Y:S05]  /*2ca40*/  BRA `(.L_x_3990) ;  /* 0xffffffc400047947 */ /* 0x000fea000383ffff */
.L_x_3878:
        /* <DEDUP_REMOVED lines=8> */
.L_x_3992:
[----:B------:R-:W-:Y:S05]  /*2cad0*/  BSYNC B0 ;  /* 0x0000000000007941 */ /* 0x000fea0003800000 */
.L_x_3991:
[----:B------:R-:W-:Y:S01]  /*2cae0*/  IMAD.MOV.U32 R4, RZ, RZ, R14 ;  /* 0x000000ffff047224 */ /* 0x000fe200078e000e */
[----:B------:R-:W-:Y:S06]  /*2caf0*/  BRA `(.L_x_3993) ;  /* 0xffffffc000f07947 */ /* 0x000fec000383ffff */
.L_x_3884:
[----:B0-----:R0:W1:Y:S02]  /*2cb00*/  SYNCS.PHASECHK.TRANS64.TRYWAIT P0, [R0+URZ+0x38820], R3 ;  /* 0x03882003000075a7 */ /* 0x001064000800017f */
[----:B-1----:R-:W-:Y:S05]  /*2cb10*/  @!P0 NANOSLEEP.SYNCS 0x989680 ;  /* 0x009896800000895d */ /* 0x002fea0003900000 */
[----:B------:R-:W1:Y:S02]  /*2cb20*/  @!P0 SYNCS.PHASECHK.TRANS64 P0, [R0+URZ+0x38820], R3 ;  /* 0x03882003000085a7 */ /* 0x000e64000800007f */
[----:B-1----:R-:W-:Y:S05]  /*2cb30*/  @!P0 BRA `(.L_x_3884) ;  /* 0xfffffffc00f08947 */ /* 0x002fea000383ffff */
[----:B------:R-:W-:Y:S05]  /*2cb40*/  BRA `(.L_x_3994) ;  /* 0xffffffcc00907947 */ /* 0x000fea000383ffff */
.L_x_3885:
        /* <DEDUP_REMOVED lines=11> */
.L_x_3996:
[----:B------:R-:W-:Y:S05]  /*2cc00*/  BSYNC B0 ;  /* 0x0000000000007941 */ /* 0x000fea0003800000 */
.L_x_3995:
[----:B------:R-:W-:Y:S05]  /*2cc10*/  BRA `(.L_x_3997) ;  /* 0xffffffcc00787947 */ /* 0x000fea000383ffff */
.L_x_3886:
[----:B------:R-:W-:Y:S01]  /*2cc20*/  BSSY B0, `(.L_x_3998) ;  /* 0x0000006000007945 */ /* 0x000fe20003800000 */
[----:B------:R-:W-:-:S07]  /*2cc30*/  IMAD.MOV.U32 R15, RZ, RZ, -0x1 ;  /* 0xffffffffff0f7424 */ /* 0x000fce00078e00ff */
[----:B01-3--:R-:W-:Y:S05]  /*2cc40*/  WARPSYNC.COLLECTIVE R15, `(.L_x_3999) ;  /* 0x000000000f0c7348 */ /* 0x00bfea0003c00000 */
[----:B------:R-:W-:Y:S02]  /*2cc50*/  ELECT P6, UR62, PT ;  /* 0x00000000003e782f */ /* 0x000fe400038c0000 */
[----:B------:R-:W-:Y:S01]  /*2cc60*/  MOV R14, UR62 ;  /* 0x0000003e000e7c02 */ /* 0x000fe20008000f00 */
[----:B01-3--:R-:W-:Y:S10]  /*2cc70*/  ENDCOLLECTIVE ;  /* 0x000000000000791b */ /* 0x00bff40003800000 */
.L_x_3999:
[----:B------:R-:W-:Y:S05]  /*2cc80*/  BSYNC B0 ;  /* 0x0000000000007941 */ /* 0x000fea0003800000 */
.L_x_3998:
[----:B------:R-:W-:Y:S05]  /*2cc90*/  BRA `(.L_x_4000) ;  /* 0xffffffcc006c7947 */ /* 0x000fea000383ffff */
.L_x_3888:
[----:B0-----:R0:W1:Y:S02]  /*2cca0*/  SYNCS.PHASECHK.TRANS64.TRYWAIT P0, [R6+URZ], R5 ;  /* 0x00000005060075a7 */ /* 0x001064000800017f */
[----:B-1----:R-:W-:Y:S05]  /*2ccb0*/  @!P0 NANOSLEEP.SYNCS 0x989680 ;  /* 0x009896800000895d */ /* 0x002fea0003900000 */
[----:B------:R-:W1:Y:S02]  /*2ccc0*/  @!P0 SYNCS.PHASECHK.TRANS64 P0, [R6+URZ], R5 ;  /* 0x00000005060085a7 */ /* 0x000e64000800007f */
[----:B-1----:R-:W-:Y:S05]  /*2ccd0*/  @!P0 BRA `(.L_x_3888) ;  /* 0xfffffffc00f08947 */ /* 0x002fea000383ffff */
[----:B------:R-:W-:Y:S05]  /*2cce0*/  BRA `(.L_x_4001) ;  /* 0xffffffcc00a87947 */ /* 0x000fea000383ffff */
.L_x_3889:
[----:B-1----:R1:W2:Y:S02]  /*2ccf0*/  SYNCS.PHASECHK.TRANS64.TRYWAIT P0, [R7+URZ], R2 ;  /* 0x00000002070075a7 */ /* 0x0022a4000800017f */
[----:B--2---:R-:W-:Y:S05]  /*2cd00*/  @!P0 NANOSLEEP.SYNCS 0x989680 ;  /* 0x009896800000895d */ /* 0x004fea0003900000 */
[----:B------:R-:W2:Y:S02]  /*2cd10*/  @!P0 SYNCS.PHASECHK.TRANS64 P0, [R7+URZ], R2 ;  /* 0x00000002070085a7 */ /* 0x000ea4000800007f */
[----:B--2---:R-:W-:Y:S05]  /*2cd20*/  @!P0 BRA `(.L_x_3889) ;  /* 0xfffffffc00f08947 */ /* 0x004fea000383ffff */
[----:B------:R-:W-:Y:S05]  /*2cd30*/  BRA `(.L_x_4002) ;  /* 0xffffffcc009c7947 */ /* 0x000fea000383ffff */
.L_x_3891:
[----:B--2---:R2:W4:Y:S02]  /*2cd40*/  SYNCS.PHASECHK.TRANS64.TRYWAIT P0, [R4+URZ], R5 ;  /* 0x00000005040075a7 */ /* 0x004524000800017f */
[----:B----4-:R-:W-:Y:S05]  /*2cd50*/  @!P0 NANOSLEEP.SYNCS 0x989680 ;  /* 0x009896800000895d */ /* 0x010fea0003900000 */
[----:B------:R-:W4:Y:S02]  /*2cd60*/  @!P0 SYNCS.PHASECHK.TRANS64 P0, [R4+URZ], R5 ;  /* 0x00000005040085a7 */ /* 0x000f24000800007f */
[----:B----4-:R-:W-:Y:S05]  /*2cd70*/  @!P0 BRA `(.L_x_3891) ;  /* 0xfffffffc00f08947 */ /* 0x010fea000383ffff */
[----:B------:R-:W-:Y:S05]  /*2cd80*/  BRA `(.L_x_4003) ;  /* 0xffffffcc00a47947 */ /* 0x000fea000383ffff */
.L_x_4004:
        /* <DEDUP_REMOVED lines=15> */
.L_x_5877:


//--------------------- .text._ZN7cutlass13device_kernelIN5flash11enable_sm90INS1_16FlashAttnFwdSm90INS1_25CollectiveMainloopFwdSm90ILi2EN4cute5tupleIJNS5_1CILi1EEES8_S8_EEENS6_IJNS7_ILi64EEESA_SA_EEELi512ENS_6half_tEfNS_4arch4Sm90ELb1ELb0ELb0ELb0ELb0ELb0ELb0ELb0ELb0ELb1ELb1ELb0EEENS1_21CollectiveEpilogueFwdINS6_IJSA_NS7_ILi512EEESA_EEES9_SC_SE_Li256ELb0ELb1ELb1ELb0EEENS1_19SingleTileSchedulerILb0ELb1ELb1ELi64EEEEEEEEEvNT_6ParamsE --------------------------
	.section	.text._ZN7cutlass13device_kernelIN5flash11enable_sm90INS1_16FlashAttnFwdSm90INS1_25CollectiveMainloopFwdSm90ILi2EN4cute5tupleIJNS5_1CILi1EEES8_S8_EEENS6_IJNS7_ILi64EEESA_SA_EEELi512ENS_6half_tEfNS_4arch4Sm90ELb1ELb0ELb0ELb0ELb0ELb0ELb0ELb0ELb0ELb1ELb1ELb0EEENS1_21CollectiveEpilogueFwdINS6_IJSA_NS7_ILi512EEESA_EEES9_SC_SE_Li256ELb0ELb1ELb1ELb0EEENS1_19SingleTileSchedulerILb0ELb1ELb1ELi64EEEEEEEEEvNT_6ParamsE,"ax",@progbits
	.align	128
.text._ZN7cutlass13device_kernelIN5flash11enable_sm90INS1_16FlashAttnFwdSm90INS1_25CollectiveMainloopFwdSm90ILi2EN4cute5tupleIJNS5_1CILi1EEES8_S8_EEENS6_IJNS7_ILi64EEESA_SA_EEELi512ENS_6half_tEfNS_4arch4Sm90ELb1ELb0ELb0ELb0ELb0ELb0ELb0ELb0ELb0ELb1ELb1ELb0EEENS1_21CollectiveEpilogueFwdINS6_IJSA_NS7_ILi512EEESA_EEES9_SC_SE_Li256ELb0ELb1ELb1ELb0EEENS1_19SingleTileSchedulerILb0ELb1ELb1ELi64EEEEEEEEEvNT_6ParamsE:
        .type           _ZN7cutlass13device_kernelIN5flash11enable_sm90INS1_16FlashAttnFwdSm90INS1_25CollectiveMainloopFwdSm90ILi2EN4cute5tupleIJNS5_1CILi1EEES8_S8_EEENS6_IJNS7_ILi64EEESA_SA_EEELi512ENS_6half_tEfNS_4arch4Sm90ELb1ELb0ELb0ELb0ELb0ELb0ELb0ELb0ELb0ELb1ELb1ELb0EEENS1_21CollectiveEpilogueFwdINS6_IJSA_NS7_ILi512EEESA_EEES9_SC_SE_Li256ELb0ELb1ELb1ELb0EEENS1_19SingleTileSchedulerILb0ELb1ELb1ELi64EEEEEEEEEvNT_6ParamsE,@function
        .size           _ZN7cutlass13device_kernelIN5flash11enable_sm90INS1_16FlashAttnFwdSm90INS1_25CollectiveMainloopFwdSm90ILi2EN4cute5tupleIJNS5_1CILi1EEES8_S8_EEENS6_IJNS7_ILi64EEESA_SA_EEELi512ENS_6half_tEfNS_4arch4Sm90ELb1ELb0ELb0ELb0ELb0ELb0ELb0ELb0ELb0ELb1ELb1ELb0EEENS1_21CollectiveEpilogueFwdINS6_IJSA_NS7_ILi512EEESA_EEES9_SC_SE_Li256ELb0ELb1ELb1ELb0EEENS1_19SingleTileSchedulerILb0ELb1ELb1ELi64EEEEEEEEEvNT_6ParamsE,(.L_x_5878 - _ZN7cutlass13device_kernelIN5flash11enable_sm90INS1_16FlashAttnFwdSm90INS1_25CollectiveMainloopFwdSm90ILi2EN4cute5tupleIJNS5_1CILi1EEES8_S8_EEENS6_IJNS7_ILi64EEESA_SA_EEELi512ENS_6half_tEfNS_4arch4Sm90ELb1ELb0ELb0ELb0ELb0ELb0ELb0ELb0ELb0ELb1ELb1ELb0EEENS1_21CollectiveEpilogueFwdINS6_IJSA_NS7_ILi512EEESA_EEES9_SC_SE_Li256ELb0ELb1ELb1ELb0EEENS1_19SingleTileSchedulerILb0ELb1ELb1ELi64EEEEEEEEEvNT_6ParamsE)
        .other          _ZN7cutlass13device_kernelIN5flash11enable_sm90INS1_16FlashAttnFwdSm90INS1_25CollectiveMainloopFwdSm90ILi2EN4cute5tupleIJNS5_1CILi1EEES8_S8_EEENS6_IJNS7_ILi64EEESA_SA_EEELi512ENS_6half_tEfNS_4arch4Sm90ELb1ELb0ELb0ELb0ELb0ELb0ELb0ELb0ELb0ELb1ELb1ELb0EEENS1_21CollectiveEpilogueFwdINS6_IJSA_NS7_ILi512EEESA_EEES9_SC_SE_Li256ELb0ELb1ELb1ELb0EEENS1_19SingleTileSchedulerILb0ELb1ELb1ELi64EEEEEEEEEvNT_6ParamsE,@"STO_CUDA_ENTRY STV_DEFAULT"
_ZN7cutlass13device_kernelIN5flash11enable_sm90INS1_16FlashAttnFwdSm90INS1_25CollectiveMainloopFwdSm90ILi2EN4cute5tupleIJNS5_1CILi1EEES8_S8_EEENS6_IJNS7_ILi64EEESA_SA_EEELi512ENS_6half_tEfNS_4arch4Sm90ELb1ELb0ELb0ELb0ELb0ELb0ELb0ELb0ELb0ELb1ELb1ELb0EEENS1_21CollectiveEpilogueFwdINS6_IJSA_NS7_ILi512EEESA_EEES9_SC_SE_Li256ELb0ELb1ELb1ELb0EEENS1_19SingleTileSchedulerILb0ELb1ELb1ELi64EEEEEEEEEvNT_6ParamsE:
        /* <DEDUP_REMOVED lines=18> */
.L_x_4006:
[----:B------:R-:W-:Y:S05]  /*0120*/  BSYNC B0 ;  /* 0x0000000000007941 */ /* 0x000fea0003800000 */
.L_x_4005:
        /* <DEDUP_REMOVED lines=37> */
.L_x_4007:
        /* <DEDUP_REMOVED lines=22> */
.L_x_4008:
        /* <DEDUP_REMOVED lines=18> */
.L_x_4009:
        /* <DEDUP_REMOVED lines=22> */
.L_x_4010:
        /* <DEDUP_REMOVED lines=22> */
.L_x_4011:
        /* <DEDUP_REMOVED lines=8> */
.L_x_4014:
        /* <DEDUP_REMOVED lines=24> */
[----:B------:R-:W-:Y:S01]  /*0ac0*/  ULDC UR37, c[0x0][0x424] ;  /* 0x0001090000257ab9 */ /* 0x000fe20000000800 */
[----:B------:R-:W-:Y:S01]  /*0ad0*/  UISETP.NE.U32.AND UP0, UPT, UR4, URZ, UPT ;  /* 0x0000003f0400728c */ /* 0x000fe2000bf05070 */
[----:B------:R-:W0:Y:S01]  /*0ae0*/  S2UR UR7, SR_CTAID.X ;  /* 0x00000000000779c3 */ /* 0x000e220000002500 */
[----:B------:R-:W-:Y:S01]  /*0af0*/  ULDC UR10, c[0x0][0x2f0] ;  /* 0x0000bc00000a7ab9 */ /* 0x000fe20000000800 */
[----:B------:R-:W-:Y:S01]  /*0b00*/  VIADD R16, R2, 0xffffff80 ;  /* 0xffffff8002107836 */ /* 0x000fe20000000000 */
[----:B------:R-:W-:-:S04]  /*0b10*/  UISETP.NE.AND.EX UP0, UPT, UR5, URZ, UPT, UP0 ;  /* 0x0000003f0500728c */ /* 0x000fc8000bf05300 */
[----:B------:R-:W-:Y:S02]  /*0b20*/  USEL UR37, UR37, 0x1, UP0 ;  /* 0x0000000125257887 */ /* 0x000fe40008000000 */
[----:B------:R-:W-:Y:S02]  /*0b30*/  UISETP.NE.AND UP0, UPT, UR11, 0x1, UPT ;  /* 0x000000010b00788c */ /* 0x000fe4000bf05270 */
[----:B------:R-:W-:-:S04]  /*0b40*/  UIMAD UR4, UR37, UR10, 0x3f ;  /* 0x0000003f250474a4 */ /* 0x000fc8000f8e020a */
[----:B------:R-:W-:Y:S01]  /*0b50*/  PLOP3.LUT P0, PT, PT, PT, UP0, 0x80, 0x0 ;  /* 0x000000000000781c */ /* 0x000fe20003f0f008 */
[----:B------:R-:W-:-:S04]  /*0b60*/  USHF.R.S32.HI UR5, URZ, 0x1f, UR4 ;  /* 0x0000001f3f057899 */ /* 0x000fc80008011404 */
[----:B------:R-:W-:-:S04]  /*0b70*/  ULEA.HI UR5, UR5, UR4, URZ, 0x6 ;  /* 0x0000000405057291 */ /* 0x000fc8000f8f303f */
[----:B------:R-:W-:-:S04]  /*0b80*/  USHF.R.S32.HI UR6, URZ, 0x6, UR5 ;  /* 0x000000063f067899 */ /* 0x000fc80008011405 */
[----:B0-----:R-:W-:Y:S08]  /*0b90*/  @!P0 BRA `(.L_x_4016) ;  /* 0x0000002000408947 */ /* 0x001ff00003800000 */
[----:B------:R-:W-:Y:S01]  /*0ba0*/  ULDC UR4, c[0x0][0x448] ;  /* 0x0001120000047ab9 */ /* 0x000fe20000000800 */
[----:B------:R-:W-:Y:S01]  /*0bb0*/  ULEA UR7, UR7, 0x3f, 0x6 ;  /* 0x0000003f07077891 */ /* 0x000fe2000f8e303f */
[----:B------:R-:W-:Y:S01]  /*0bc0*/  PLOP3.LUT P0, PT, PT, PT, PT, 0x80, 0x0 ;  /* 0x000000000000781c */ /* 0x000fe20003f0f070 */
[----:B------:R-:W-:Y:S01]  /*0bd0*/  UISETP.NE.AND UP0, UPT, UR4, 0x1, UPT ;  /* 0x000000010400788c */ /* 0x000fe2000bf05270 */
[----:B------:R-:W-:Y:S01]  /*0be0*/  IMAD.MOV.U32 R3, RZ, RZ, RZ ;  /* 0x000000ffff037224 */ /* 0x000fe200078e00ff */
[----:B------:R-:W-:Y:S01]  /*0bf0*/  ULDC UR8, c[0x0][0x288] ;  /* 0x0000a20000087ab9 */ /* 0x000fe20000000800 */
[----:B------:R-:W-:Y:S01]  /*0c00*/  USHF.R.U32.HI UR11, URZ, 0x10, UR9 ;  /* 0x000000103f0b7899 */ /* 0x000fe20008011609 */
[----:B------:R-:W-:Y:S01]  /*0c10*/  IMAD.MOV.U32 R6, RZ, RZ, RZ ;  /* 0x000000ffff067224 */ /* 0x000fe200078e00ff */
[----:B------:R-:W-:Y:S01]  /*0c20*/  UIADD3 UR8, -UR8, 0x40, URZ ;  /* 0x0000004008087890 */ /* 0x000fe2000fffe13f */
[----:B------:R-:W-:Y:S01]  /*0c30*/  MOV R5, RZ ;  /* 0x000000ff00057202 */ /* 0x000fe20000000f00 */
[----:B------:R-:W-:Y:S01]  /*0c40*/  ULOP3.LUT UR9, UR9, 0xffff, URZ, 0xc0, !UPT ;  /* 0x0000ffff09097892 */ /* 0x000fe2000f8ec03f */
[----:B------:R-:W-:Y:S01]  /*0c50*/  CS2R R150, SRZ ;  /* 0x0000000000967805 */ /* 0x000fe2000001ff00 */
[----:B------:R-:W-:Y:S01]  /*0c60*/  UIMAD UR8, UR37, UR10, UR8 ;  /* 0x0000000a250872a4 */ /* 0x000fe2000f8e0208 */
[----:B------:R-:W-:Y:S01]  /*0c70*/  CS2R R148, SRZ ;  /* 0x0000000000947805 */ /* 0x000fe2000001ff00 */
[----:B------:R-:W-:Y:S01]  /*0c80*/  @UP0 ULDC UR4, c[0x0][0x44c] ;  /* 0x0001130000040ab9 */ /* 0x000fe20000000800 */
[----:B------:R-:W-:Y:S01]  /*0c90*/  @UP0 ULDC UR12, c[0x0][0x450] ;  /* 0x00011400000c0ab9 */ /* 0x000fe20000000800 */
[----:B------:R-:W-:Y:S01]  /*0ca0*/  UIMAD.WIDE.U32 UR4, UR7, UR4, URZ ;  /* 0x00000004070472a5 */ /* 0x000fe2000f8e003f */
[----:B------:R-:W-:-:S02]  /*0cb0*/  CS2R R146, SRZ ;  /* 0x0000000000927805 */ /* 0x000fc4000001ff00 */
[----:B------:R-:W-:Y:S02]  /*0cc0*/  CS2R R144, SRZ ;  /* 0x0000000000907805 */ /* 0x000fe4000001ff00 */
[----:B------:R-:W-:Y:S01]  /*0cd0*/  CS2R R142, SRZ ;  /* 0x00000000008e7805 */ /* 0x000fe2000001ff00 */
[----:B------:R-:W-:Y:S01]  /*0ce0*/  @UP0 USHF.R.U32.HI UR7, URZ, UR12, UR5 ;  /* 0x0000000c3f070299 */ /* 0x000fe20008011605 */
[----:B------:R-:W-:Y:S02]  /*0cf0*/  CS2R R140, SRZ ;  /* 0x00000000008c7805 */ /* 0x000fe4000001ff00 */
[----:B------:R-:W-:Y:S02]  /*0d00*/  CS2R R138, SRZ ;  /* 0x00000000008a7805 */ /* 0x000fe4000001ff00 */
[----:B------:R-:W-:Y:S01]  /*0d10*/  CS2R R136, SRZ ;  /* 0x0000000000887805 */ /* 0x000fe2000001ff00 */
[----:B------:R-:W-:Y:S01]  /*0d20*/  UIADD3 UR7, UR8, UR7, URZ ;  /* 0x0000000708077290 */ /* 0x000fe2000fffe03f */
[----:B------:R-:W-:-:S02]  /*0d30*/  CS2R R134, SRZ ;  /* 0x0000000000867805 */ /* 0x000fc4000001ff00 */
[----:B------:R-:W-:Y:S02]  /*0d40*/  CS2R R132, SRZ ;  /* 0x0000000000847805 */ /* 0x000fe4000001ff00 */
[----:B------:R-:W-:Y:S01]  /*0d50*/  CS2R R130, SRZ ;  /* 0x0000000000827805 */ /* 0x000fe2000001ff00 */
[----:B------:R-:W-:Y:S01]  /*0d60*/  USHF.R.S32.HI UR4, URZ, 0x1f, UR7 ;  /* 0x0000001f3f047899 */ /* 0x000fe20008011407 */
[----:B------:R-:W-:Y:S02]  /*0d70*/  CS2R R128, SRZ ;  /* 0x0000000000807805 */ /* 0x000fe4000001ff00 */
[----:B------:R-:W-:Y:S02]  /*0d80*/  CS2R R126, SRZ ;  /* 0x00000000007e7805 */ /* 0x000fe4000001ff00 */
[----:B------:R-:W-:Y:S01]  /*0d90*/  CS2R R124, SRZ ;  /* 0x00000000007c7805 */ /* 0x000fe2000001ff00 */
[----:B------:R-:W-:Y:S01]  /*0da0*/  ULEA.HI UR4, UR4, UR7, URZ, 0x6 ;  /* 0x0000000704047291 */ /* 0x000fe2000f8f303f */
[----:B------:R-:W-:-:S02]  /*0db0*/  CS2R R122, SRZ ;  /* 0x00000000007a7805 */ /* 0x000fc4000001ff00 */
[----:B------:R-:W-:Y:S02]  /*0dc0*/  CS2R R120, SRZ ;  /* 0x0000000000787805 */ /* 0x000fe4000001ff00 */
[----:B------:R-:W-:Y:S01]  /*0dd0*/  CS2R R118, SRZ ;  /* 0x0000000000767805 */ /* 0x000fe2000001ff00 */
[----:B------:R-:W-:Y:S01]  /*0de0*/  USHF.R.S32.HI UR4, URZ, 0x6, UR4 ;  /* 0x000000063f047899 */ /* 0x000fe20008011404 */
[----:B------:R-:W-:Y:S02]  /*0df0*/  CS2R R116, SRZ ;  /* 0x0000000000747805 */ /* 0x000fe4000001ff00 */
[----:B------:R-:W-:Y:S02]  /*0e00*/  CS2R R114, SRZ ;  /* 0x0000000000727805 */ /* 0x000fe4000001ff00 */
[----:B------:R-:W-:Y:S01]  /*0e10*/  CS2R R112, SRZ ;  /* 0x0000000000707805 */ /* 0x000fe2000001ff00 */
[----:B------:R-:W-:Y:S01]  /*0e20*/  UISETP.LT.AND UP0, UPT, UR6, UR4, UPT ;  /* 0x000000040600728c */ /* 0x000fe2000bf01270 */
[----:B------:R-:W-:-:S02]  /*0e30*/  CS2R R110, SRZ ;  /* 0x00000000006e7805 */ /* 0x000fc4000001ff00 */
[----:B------:R-:W-:Y:S02]  /*0e40*/  CS2R R108, SRZ ;  /* 0x00000000006c7805 */ /* 0x000fe4000001ff00 */
[----:B------:R-:W-:Y:S01]  /*0e50*/  CS2R R106, SRZ ;  /* 0x00000000006a7805 */ /* 0x000fe2000001ff00 */
[----:B------:R-:W-:Y:S01]  /*0e60*/  USEL UR6, UR6, UR4, UP0 ;  /* 0x0000000406067287 */ /* 0x000fe20008000000 */
[----:B------:R-:W-:Y:S01]  /*0e70*/  CS2R R104, SRZ ;  /* 0x0000000000687805 */ /* 0x000fe2000001ff00 */
[----:B------:R-:W-:Y:S01]  /*0e80*/  UISETP.NE.AND UP0, UPT, UR11, URZ, UPT ;  /* 0x0000003f0b00728c */ /* 0x000fe2000bf05270 */
[----:B------:R-:W-:Y:S01]  /*0e90*/  CS2R R102, SRZ ;  /* 0x0000000000667805 */ /* 0x000fe2000001ff00 */
[----:B------:R-:W-:Y:S01]  /*0ea0*/  UISETP.GE.AND UP1, UPT, UR6, 0x1, UPT ;  /* 0x000000010600788c */ /* 0x000fe2000bf26270 */
[----:B------:R-:W-:Y:S02]  /*0eb0*/  CS2R R100, SRZ ;  /* 0x0000000000647805 */ /* 0x000fe4000001ff00 */
[----:B------:R-:W-:-:S02]  /*0ec0*/  CS2R R98, SRZ ;  /* 0x0000000000627805 */ /* 0x000fc4000001ff00 */
[----:B------:R-:W-:Y:S02]  /*0ed0*/  CS2R R96, SRZ ;  /* 0x0000000000607805 */ /* 0x000fe4000001ff00 */
[----:B------:R-:W-:Y:S02]  /*0ee0*/  CS2R R94, SRZ ;  /* 0x00000000005e7805 */ /* 0x000fe4000001ff00 */
[----:B------:R-:W-:Y:S02]  /*0ef0*/  CS2R R92, SRZ ;  /* 0x00000000005c7805 */ /* 0x000fe4000001ff00 */
[----:B------:R-:W-:Y:S02]  /*0f00*/  PLOP3.LUT P1, PT, PT, PT, UP1, 0x80, 0x0 ;  /* 0x000000000000781c */ /* 0x000fe40003f2f018 */
[----:B------:R-:W-:Y:S02]  /*0f10*/  CS2R R90, SRZ ;  /* 0x00000000005a7805 */ /* 0x000fe4000001ff00 */
[----:B------:R-:W-:Y:S01]  /*0f20*/  CS2R R88, SRZ ;  /* 0x0000000000587805 */ /* 0x000fe2000001ff00 */
[----:B------:R-:W-:Y:S01]  /*0f30*/  @!UP0 ULDC UR11, c[0x0][0x9f0] ;  /* 0x00027c00000b8ab9 */ /* 0x000fe20000000800 */
        /* <DEDUP_REMOVED lines=30> */
[----:B------:R-:W-:Y:S01]  /*1120*/  MOV R8, UR4 ;  /* 0x0000000400087c02 */ /* 0x000fe20008000f00 */
[----:B------:R-:W-:Y:S01]  /*1130*/  ULOP3.LUT UR4, UR4, UR11, URZ, 0x3c, !UPT ;  /* 0x0000000b04047292 */ /* 0x000fe2000f8e3c3f */
[----:B------:R-:W0:Y:S01]  /*1140*/  I2F.RP R0, R7 ;  /* 0x0000000700007306 */ /* 0x000e220000209400 */
[----:B------:R-:W-:-:S04]  /*1150*/  IABS R4, R4 ;  /* 0x0000000400047213 */ /* 0x000fc80000000000 */
[----:B------:R-:W-:Y:S01]  /*1160*/  ISETP.LE.AND P3, PT, RZ, UR4, PT ;  /* 0x00000004ff007c0c */ /* 0x000fe2000bf63270 */
[----:B------:R-:W-:Y:S02]  /*1170*/  IMAD.MOV R4, RZ, RZ, -R4 ;  /* 0x000000ffff047224 */ /* 0x000fe400078e0a04 */
[----:B0-----:R-:W0:Y:S02]  /*1180*/  MUFU.RCP R0, R0 ;  /* 0x0000000000007308 */ /* 0x001e240000001000 */
        /* <DEDUP_REMOVED lines=11> */
[----:B------:R-:W-:Y:S01]  /*1240*/  @!P2 IMAD.IADD R0, R0, 0x1, -R7 ;  /* 0x000000010000a824 */ /* 0x000fe200078e0a07 */
[----:B------:R-:W-:Y:S02]  /*1250*/  @!P2 IADD3 R3, R3, 0x1, RZ ;  /* 0x000000010303a810 */ /* 0x000fe40007ffe0ff */
[----:B------:R-:W-:Y:S02]  /*1260*/  ISETP.NE.AND P2, PT, RZ, UR11, PT ;  /* 0x0000000bff007c0c */ /* 0x000fe4000bf45270 */
[----:B------:R-:W-:-:S13]  /*1270*/  ISETP.GE.U32.AND P1, PT, R0, R7, PT ;  /* 0x000000070000720c */ /* 0x000fda0003f26070 */
[----:B------:R-:W-:-:S04]  /*1280*/  @P1 VIADD R3, R3, 0x1 ;  /* 0x0000000103031836 */ /* 0x000fc80000000000 */
[----:B------:R-:W-:Y:S01]  /*1290*/  @!P3 IMAD.MOV R3, RZ, RZ, -R3 ;  /* 0x000000ffff03b224 */ /* 0x000fe200078e0a03 */
[----:B------:R-:W-:-:S07]  /*12a0*/  @!P2 LOP3.LUT R3, RZ, UR11, RZ, 0x33, !PT ;  /* 0x0000000bff03ac12 */ /* 0x000fce000f8e33ff */
.L_x_4017:
        /* <DEDUP_REMOVED lines=30> */
[----:B0-----:R-:W-:Y:S01]  /*1490*/  ULEA UR5, UR8, UR7, 0x18 ;  /* 0x0000000708057291 */ /* 0x001fe2000f8ec03f */
[----:B------:R-:W-:Y:S01]  /*14a0*/  IADD3 R7, R6, -R7, RZ ;  /* 0x8000000706077210 */ /* 0x000fe20007ffe0ff */
[----:B------:R-:W-:Y:S02]  /*14b0*/  UIADD3 UR6, UR4, -UR6, URZ ;  /* 0x8000000604067290 */ /* 0x000fe4000fffe03f */
        /* <DEDUP_REMOVED lines=11> */
.L_x_4019:
[----:B------:R-:W-:-:S04]  /*1570*/  SHF.L.U32 R2, RZ, 0x1f, RZ ;  /* 0x0000001fff027819 */ /* 0x000fc800000006ff */
[----:B------:R-:W0:Y:S02]  /*1580*/  SYNCS.PHASECHK.TRANS64.TRYWAIT P1, [UR5+0x28c50], R2 ;  /* 0x028c5002ff0075a7 */ /* 0x000e240008020145 */
[----:B0-----:R-:W-:Y:S05]  /*1590*/  @!P1 BRA `(.L_x_4020) ;  /* 0x000000ec00149947 */ /* 0x001fea0003800000 */
.L_x_4162:
        /* <DEDUP_REMOVED lines=47> */
[----:B------:R-:W-:Y:S01]  /*1890*/  MOV R7, RZ ;  /* 0x000000ff00077202 */ /* 0x000fe20000000f00 */
[----:B------:R-:W-:-:S06]  /*18a0*/  UMOV UR4, URZ ;  /* 0x0000003f00047c82 */ /* 0x000fcc0008000000 */
.L_x_4026:
[----:B------:R-:W-:Y:S01]  /*18b0*/  BAR.SYNC.DEFER_BLOCKING 0xe, 0x100 ;  /* 0x0384000000007b1d */ /* 0x000fe20000010000 */
[----:B------:R-:W-:Y:S01]  /*18c0*/  IMAD.U32 R5, RZ, RZ, UR4 ;  /* 0x00000004ff057e24 */ /* 0x000fe2000f8e00ff */
[----:B------:R-:W-:Y:S01]  /*18d0*/  UIADD3 UR4, UR4, 0x1, URZ ;  /* 0x0000000104047890 */ /* 0x000fe2000fffe03f */
[C---:B------:R-:W-:Y:S01]  /*18e0*/  ISETP.GT.AND P3, PT, R3.reuse, R0, PT ;  /* 0x000000000300720c */ /* 0x040fe20003f64270 */
[----:B------:R-:W-:Y:S02]  /*18f0*/  VIADD R3, R3, 0xffffffff ;  /* 0xffffffff03037836 */ /* 0x000fe40000000000 */
[----:B01----:R-:W-:Y:S01]  /*1900*/  IMAD R2, R5, 0x40, R4 ;  /* 0x0000004005027824 */ /* 0x003fe200078e0204 */
        /* <DEDUP_REMOVED lines=137> */
.L_x_4022:
[----:B------:R-:W-:Y:S01]  /*21a0*/  ULEA UR7, UR4, UR5, 0x3 ;  /* 0x0000000504077291 */ /* 0x000fe2000f8e183f */
[----:B------:R-:W-:-:S08]  /*21b0*/  SHF.L.U32 R2, R7, 0x1f, RZ ;  /* 0x0000001f07027819 */ /* 0x000fd000000006ff */
[----:B------:R0:W1:Y:S01]  /*21c0*/  SYNCS.PHASECHK.TRANS64.TRYWAIT P1, [UR7+0x28c50], R2 ;  /* 0x028c5002ff0075a7 */ /* 0x0000620008020147 */
[----:B------:R-:W-:Y:S05]  /*21d0*/  @!P0 BRA `(.L_x_4023) ;  /* 0x0000000000048947 */ /* 0x000fea0003800000 */
[----:B------:R-:W-:Y:S01]  /*21e0*/  BPT.TRAP 0x1 ;  /* 0x000000040000795c */ /* 0x000fe20000300000 */
.L_x_4023:
[----:B-1----:R-:W-:Y:S05]  /*21f0*/  @P1 BRA `(.L_x_4024) ;  /* 0x0000000000081947 */ /* 0x002fea0003800000 */
[----:B------:R-:W1:Y:S02]  /*2200*/  SYNCS.PHASECHK.TRANS64.TRYWAIT P1, [UR7+0x28c50], R2 ;  /* 0x028c5002ff0075a7 */ /* 0x000e640008020147 */
[----:B-1----:R-:W-:Y:S05]  /*2210*/  @!P1 BRA `(.L_x_4025) ;  /* 0x000000e0000c9947 */ /* 0x002fea0003800000 */
.L_x_4024:
        /* <DEDUP_REMOVED lines=10> */
[----:B------:R-:W-:Y:S01]  /*22c0*/  @!P2 IADD3 R2, R2, 0x28c60, RZ ;  /* 0x00028c600202a810 */ /* 0x000fe20007ffe0ff */
[----:B------:R-:W-:-:S03]  /*22d0*/  UMOV UR23, 0x40000040 ;  /* 0x4000004000177882 */ /* 0x000fc60000000000 */
[----:B------:R-:W-:Y:S01]  /*22e0*/  @!P2 PRMT R2, RZ, 0x654, R2 ;  /* 0x00000654ff02a816 */ /* 0x000fe20000000002 */
        /* <DEDUP_REMOVED lines=17> */
.L_x_4021:
[----:B------:R-:W-:Y:S01]  /*2400*/  BAR.SYNC.DEFER_BLOCKING 0xe, 0x100 ;  /* 0x0384000000007b1d */ /* 0x000fe20000010000 */
[----:B------:R-:W-:Y:S01]  /*2410*/  VIADD R4, R4, UR4 ;  /* 0x0000000404047c36 */ /* 0x000fe20008000000 */
[----:B------:R-:W-:Y:S01]  /*2420*/  PLOP3.LUT P0, PT, PT, PT, PT, 0x8, 0x0 ;  /* 0x000000000000781c */ /* 0x000fe20003f0e170 */
[----:B------:R-:W-:Y:S02]  /*2430*/  IMAD.MOV.U32 R6, RZ, RZ, RZ ;  /* 0x000000ffff067224 */ /* 0x000fe400078e00ff */
[----:B------:R-:W-:Y:S01]  /*2440*/  IMAD.MOV.U32 R5, RZ, RZ, RZ ;  /* 0x000000ffff057224 */ /* 0x000fe200078e00ff */
[----:B------:R-:W-:-:S05]  /*2450*/  LEA R4, R4, UR5, 0x2 ;  /* 0x0000000504047c11 */ /* 0x000fca000f8e10ff */
        /* <DEDUP_REMOVED lines=132> */
.L_x_4016:
[----:B------:R-:W-:Y:S01]  /*2ca0*/  ULDC UR4, c[0x0][0x448] ;  /* 0x0001120000047ab9 */ /* 0x000fe20000000800 */
[----:B------:R-:W-:Y:S02]  /*2cb0*/  ULEA UR7, UR7, 0x3f, 0x6 ;  /* 0x0000003f07077891 */ /* 0x000fe4000f8e303f */
[----:B------:R-:W-:Y:S01]  /*2cc0*/  UISETP.NE.AND UP0, UPT, UR4, 0x1, UPT ;  /* 0x000000010400788c */ /* 0x000fe2000bf05270 */
[----:B------:R-:W-:Y:S01]  /*2cd0*/  ULDC UR8, c[0x0][0x288] ;  /* 0x0000a20000087ab9 */ /* 0x000fe20000000800 */
[----:B------:R-:W-:Y:S02]  /*2ce0*/  ULOP3.LUT UR40, UR9, 0xffff, URZ, 0xc0, !UPT ;  /* 0x0000ffff09287892 */ /* 0x000fe4000f8ec03f */
[----:B------:R-:W-:-:S04]  /*2cf0*/  UIADD3 UR8, -UR8, 0x40, URZ ;  /* 0x0000004008087890 */ /* 0x000fc8000fffe13f */
[----:B------:R-:W-:-:S03]  /*2d00*/  UIMAD UR8, UR37, UR10, UR8 ;  /* 0x0000000a250872a4 */ /* 0x000fc6000f8e0208 */
[----:B------:R-:W-:Y:S01]  /*2d10*/  @UP0 ULDC UR4, c[0x0][0x44c] ;  /* 0x0001130000040ab9 */ /* 0x000fe20000000800 */
[----:B------:R-:W-:Y:S01]  /*2d20*/  @UP0 ULDC UR11, c[0x0][0x450] ;  /* 0x00011400000b0ab9 */ /* 0x000fe20000000800 */
[----:B------:R-:W-:-:S04]  /*2d30*/  UIMAD.WIDE.U32 UR4, UR7, UR4, URZ ;  /* 0x00000004070472a5 */ /* 0x000fc8000f8e003f */
[----:B------:R-:W-:Y:S02]  /*2d40*/  @UP0 USHF.R.U32.HI UR7, URZ, UR11, UR5 ;  /* 0x0000000b3f070299 */ /* 0x000fe40008011605 */
[----:B------:R-:W-:Y:S02]  /*2d50*/  USHF.R.U32.HI UR11, URZ, 0x10, UR9 ;  /* 0x000000103f0b7899 */ /* 0x000fe40008011609 */
[----:B------:R-:W-:Y:S02]  /*2d60*/  UIADD3 UR7, UR8, UR7, URZ ;  /* 0x0000000708077290 */ /* 0x000fe4000fffe03f */
[----:B------:R-:W-:Y:S02]  /*2d70*/  UISETP.NE.AND UP1, UPT, UR11, URZ, UPT ;  /* 0x0000003f0b00728c */ /* 0x000fe4000bf25270 */
[----:B------:R-:W-:-:S04]  /*2d80*/  USHF.R.S32.HI UR4, URZ, 0x1f, UR7 ;  /* 0x0000001f3f047899 */ /* 0x000fc80008011407 */
[----:B------:R-:W-:-:S04]  /*2d90*/  ULEA.HI UR4, UR4, UR7, URZ, 0x6 ;  /* 0x0000000704047291 */ /* 0x000fc8000f8f303f */
[----:B------:R-:W-:Y:S01]  /*2da0*/  USHF.R.S32.HI UR4, URZ, 0x6, UR4 ;  /* 0x000000063f047899 */ /* 0x000fe20008011404 */
[----:B------:R-:W-:-:S03]  /*2db0*/  @!UP1 ULDC UR11, c[0x0][0x9f0] ;  /* 0x00027c00000b9ab9 */ /* 0x000fc60000000800 */
[----:B------:R-:W-:-:S04]  /*2dc0*/  UISETP.LT.AND UP0, UPT, UR6, UR4, UPT ;  /* 0x000000040600728c */ /* 0x000fc8000bf01270 */
[----:B------:R-:W-:-:S03]  /*2dd0*/  USEL UR10, UR6, UR4, UP0 ;  /* 0x00000004060a7287 */ /* 0x000fc60008000000 */
[----:B------:R-:W-:Y:S01]  /*2de0*/  UMOV UR4, URZ ;  /* 0x0000003f00047c82 */ /* 0x000fe20008000000 */
[----:B------:R-:W-:-:S06]  /*2df0*/  UISETP.GE.AND UP0, UPT, UR10, 0x1, UPT ;  /* 0x000000010a00788c */ /* 0x000fcc000bf06270 */
        /* <DEDUP_REMOVED lines=15> */
[----:B0-----:R-:W-:Y:S01]  /*2ef0*/  IADD3 R2, R0, 0xffffffe, RZ ;  /* 0x0ffffffe00027810 */ /* 0x001fe20007ffe0ff */
[----:B------:R-:W-:-:S05]  /*2f00*/  IMAD.MOV R0, RZ, RZ, -R5 ;  /* 0x000000ffff007224 */ /* 0x000fca00078e0a05 */
        /* <DEDUP_REMOVED lines=18> */
.L_x_4027:
[----:B------:R-:W-:Y:S01]  /*3030*/  UIMAD UR40, UR40, UR4, URZ ;  /* 0x00000004282872a4 */ /* 0x000fe2000f8e023f */
[----:B------:R-:W-:Y:S01]  /*3040*/  IMAD.U32 R0, RZ, RZ, UR10 ;  /* 0x0000000aff007e24 */ /* 0x000fe2000f8e00ff */
[----:B------:R-:W-:Y:S01]  /*3050*/  MOV R3, UR4 ;  /* 0x0000000400037c02 */ /* 0x000fe20008000f00 */
[----:B------:R-:W-:Y:S01]  /*3060*/  IMAD.MOV.U32 R6, RZ, RZ, RZ ;  /* 0x000000ffff067224 */ /* 0x000fe200078e00ff */
[----:B------:R-:W-:Y:S01]  /*3070*/  PLOP3.LUT P0, PT, PT, PT, PT, 0x80, 0x0 ;  /* 0x000000000000781c */ /* 0x000fe20003f0f070 */
[----:B------:R-:W-:Y:S01]  /*3080*/  IMAD.MOV.U32 R5, RZ, RZ, RZ ;  /* 0x000000ffff057224 */ /* 0x000fe200078e00ff */
[----:B------:R-:W-:Y:S02]  /*3090*/  VIADDMNMX R0, R3, UR40, R0, PT ;  /* 0x0000002803007c46 */ /* 0x000fe4000b800100 */
[----:B------:R-:W-:Y:S02]  /*30a0*/  CS2R R150, SRZ ;  /* 0x0000000000967805 */ /* 0x000fe4000001ff00 */
        /* <DEDUP_REMOVED lines=96> */
[----:B------:R-:W-:Y:S01]  /*36b0*/  IMAD.U32 R7, RZ, RZ, UR5 ;  /* 0x00000005ff077e24 */ /* 0x000fe2000f8e00ff */
[----:B------:R-:W-:Y:S01]  /*36c0*/  MOV R12, 0x1 ;  /* 0x00000001000c7802 */ /* 0x000fe20000000f00 */
[----:B------:R-:W-:-:S02]  /*36d0*/  IMAD.U32 R11, RZ, RZ, UR7 ;  /* 0x00000007ff0b7e24 */ /* 0x000fc4000f8e00ff */
[----:B------:R-:W-:Y:S02]  /*36e0*/  IMAD.MOV.U32 R8, RZ, RZ, 0x70 ;  /* 0x00000070ff087424 */ /* 0x000fe400078e00ff */
[----:B0-----:R-:W-:-:S07]  /*36f0*/  IMAD.MOV.U32 R13, RZ, RZ, RZ ;  /* 0x000000ffff0d7224 */ /* 0x001fce00078e00ff */
[----:B------:R-:W-:-:S07]  /*3700*/  LEPC R20, `(.L_x_4028) ;  /* 0x000000001014794e */ /* 0x000fce0000000000 */
[----:B-1----:R-:W-:Y:S05]  /*3710*/  CALL.ABS.NOINC R2 ;  /* 0x0000000002007343 */ /* 0x002fea0003c00000 */
.L_x_4028:
        /* <DEDUP_REMOVED lines=11> */
.L_x_4163:
[----:B------:R-:W-:Y:S01]  /*37d0*/  ULOP3.LUT UR4, UR42, 0x1, URZ, 0xfc, !UPT ;  /* 0x000000012a047892 */ /* 0x000fe2000f8efc3f */
[----:B0-----:R-:W-:Y:S01]  /*37e0*/  LEA.HI R6, R0, R5, RZ, 0x3 ;  /* 0x0000000500067211 */ /* 0x001fe200078f18ff */
[----:B------:R-:W-:Y:S01]  /*37f0*/  IMAD.IADD R2, R23, 0x1, -R2 ;  /* 0x0000000117027824 */ /* 0x000fe200078e0a02 */
[----:B------:R-:W-:Y:S02]  /*3800*/  LOP3.LUT R0, R3, 0x7ffffffc, RZ, 0xc0, !PT ;  /* 0x7ffffffc03007812 */ /* 0x000fe400078ec0ff */
[----:B------:R-:W-:Y:S01]  /*3810*/  LOP3.LUT R6, R6, 0xfffffff8, RZ, 0xc0, !PT ;  /* 0xfffffff806067812 */ /* 0x000fe200078ec0ff */
[----:B------:R-:W-:Y:S01]  /*3820*/  IMAD.U32 R3, RZ, RZ, UR4 ;  /* 0x00000004ff037e24 */ /* 0x000fe2000f8e00ff */
[-C--:B------:R-:W-:Y:S02]  /*3830*/  IADD3 R0, -R0, R17.reuse, RZ ;  /* 0x0000001100007210 */ /* 0x080fe40007ffe1ff */
[----:B------:R-:W-:Y:S01]  /*3840*/  LEA.HI R4, R4, R17, RZ, 0x5 ;  /* 0x0000001104047211 */ /* 0x000fe200078f28ff */
[----:B------:R-:W-:Y:S01]  /*3850*/  IMAD.IADD R6, R5, 0x1, -R6 ;  /* 0x0000000105067824 */ /* 0x000fe200078e0a06 */
[----:B------:R-:W-:Y:S01]  /*3860*/  ISETP.NE.AND P0, PT, R3, 0x3, PT ;  /* 0x000000030300780c */ /* 0x000fe20003f05270 */
[----:B------:R-:W-:Y:S01]  /*3870*/  IMAD.SHL.U32 R11, R0, 0x2, RZ ;  /* 0x00000002000b7824 */ /* 0x000fe200078e00ff */
[----:B------:R-:W-:-:S03]  /*3880*/  SHF.R.S32.HI R3, RZ, 0x5, R4 ;  /* 0x00000005ff037819 */ /* 0x000fc60000011404 */
[----:B------:R-:W-:Y:S02]  /*3890*/  IMAD R4, R2, 0x100, R11 ;  /* 0x0000010002047824 */ /* 0x000fe400078e020b */
[----:B------:R-:W-:-:S06]  /*38a0*/  IMAD R3, R3, 0x10, R6 ;  /* 0x0000001003037824 */ /* 0x000fcc00078e0206 */
[----:B------:R-:W-:Y:S05]  /*38b0*/  @!P0 BRA `(.L_x_4030) ;  /* 0x0000000000048947 */ /* 0x000fea0003800000 */
[----:B------:R-:W-:Y:S01]  /*38c0*/  BPT.TRAP 0x1 ;  /* 0x000000040000795c */ /* 0x000fe20000300000 */
.L_x_4030:
[----:B------:R0:W1:Y:S01]  /*38d0*/  SYNCS.PHASECHK.TRANS64.TRYWAIT P2, [UR39+0x28c30], R13 ;  /* 0x028c300dff0075a7 */ /* 0x0000620008040167 */
[----:B------:R-:W-:Y:S05]  /*38e0*/  @!P0 BRA `(.L_x_4031) ;  /* 0x0000000000048947 */ /* 0x000fea0003800000 */
[----:B------:R-:W-:Y:S01]  /*38f0*/  BPT.TRAP 0x1 ;  /* 0x000000040000795c */ /* 0x000fe20000300000 */
.L_x_4031:
[----:B------:R-:W2:Y:S02]  /*3900*/  S2R R0, SR_TID.X ;  /* 0x0000000000007919 */ /* 0x000ea40000002100 */
[----:B--2---:R-:W-:-:S04]  /*3910*/  LOP3.LUT R0, R0, 0x7f, RZ, 0xc0, !PT ;  /* 0x0000007f00007812 */ /* 0x004fc800078ec0ff */
[----:B------:R-:W-:Y:S01]  /*3920*/  ISETP.NE.AND P1, PT, R0, RZ, PT ;  /* 0x000000ff0000720c */ /* 0x000fe20003f25270 */
[----:B-1----:R-:W-:-:S12]  /*3930*/  @P2 BRA `(.L_x_4032) ;  /* 0x0000000000082947 */ /* 0x002fd80003800000 */
[----:B------:R-:W1:Y:S02]  /*3940*/  SYNCS.PHASECHK.TRANS64.TRYWAIT P2, [UR39+0x28c30], R13 ;  /* 0x028c300dff0075a7 */ /* 0x000e640008040167 */
[----:B-1----:R-:W-:Y:S05]  /*3950*/  @!P2 BRA `(.L_x_4033) ;  /* 0x000000c8006ca947 */ /* 0x002fea0003800000 */
.L_x_4032:
[----:B------:R-:W-:Y:S05]  /*3960*/  WARPSYNC.ALL ;  /* 0x0000000000007948 */ /* 0x000fea0003800000 */
[----:B------:R-:W-:Y:S01]  /*3970*/  UIADD3 UR4, UR39, 0x20400, URZ ;  /* 0x0002040027047890 */ /* 0x000fe2000fffe03f */
[----:B------:R-:W-:Y:S01]  /*3980*/  WARPGROUP.ARRIVE ;  /* 0x00000000000079c5 */ /* 0x000fe20000000000 */
[----:B------:R-:W-:-:S05]  /*3990*/  UIADD3 UR5, UR39, 0x22400, URZ ;  /* 0x0002240027057890 */ /* 0x000fca000fffe03f */
[----:B------:R-:W2:Y:S01]  /*39a0*/  S2R R2, SR_CTAID.X ;  /* 0x0000000000027919 */ /* 0x000ea20000002500 */
[----:B------:R-:W-:Y:S01]  /*39b0*/  USHF.R.U32.HI UR4, URZ, 0x4, UR4 ;  /* 0x000000043f047899 */ /* 0x000fe20008011604 */
[----:B-1----:R-:W-:Y:S01]  /*39c0*/  LEA.HI R0, R19, R16, RZ, 0x2 ;  /* 0x0000001013007211 */ /* 0x002fe200078f10ff */
[----:B------:R-:W-:Y:S01]  /*39d0*/  USHF.R.U32.HI UR5, URZ, 0x4, UR5 ;  /* 0x000000043f057899 */ /* 0x000fe20008011605 */
[----:B------:R-:W-:Y:S01]  /*39e0*/  MOV R14, UR39 ;  /* 0x00000027000e7c02 */ /* 0x000fe20008000f00 */
[----:B------:R-:W-:Y:S01]  /*39f0*/  ULOP3.LUT UR4, UR4, 0x3fff, URZ, 0xc0, !UPT ;  /* 0x00003fff04047892 */ /* 0x000fe2000f8ec03f */
[----:B------:R-:W-:Y:S01]  /*3a00*/  LOP3.LUT R5, R0, 0xfffffffc, RZ, 0xc0, !PT ;  /* 0xfffffffc00057812 */ /* 0x000fe200078ec0ff */
[----:B------:R-:W-:Y:S02]  /*3a10*/  ULOP3.LUT UR5, UR5, 0x3fff, URZ, 0xc0, !UPT ;  /* 0x00003fff05057892 */ /* 0x000fe4000f8ec03f */
[----:B------:R-:W-:Y:S01]  /*3a20*/  ULOP3.LUT UR4, UR4, 0x10000, URZ, 0xfc, !UPT ;  /* 0x0001000004047892 */ /* 0x000fe2000f8efc3f */
[----:B------:R-:W-:Y:S01]  /*3a30*/  IADD3 R5, R16, -R5, RZ ;  /* 0x8000000510057210 */ /* 0x000fe20007ffe0ff */
[----:B------:R-:W-:Y:S01]  /*3a40*/  ULOP3.LUT UR24, UR5, 0x10000, URZ, 0xfc, !UPT ;  /* 0x0001000005187892 */ /* 0x000fe2000f8efc3f */
[----:B------:R-:W-:Y:S01]  /*3a50*/  UMOV UR9, 0x40000040 ;  /* 0x4000004000097882 */ /* 0x000fe20000000000 */
[----:B------:R-:W-:Y:S01]  /*3a60*/  UMOV UR11, 0x40000040 ;  /* 0x40000040000b7882 */ /* 0x000fe20000000000 */
[----:B------:R-:W-:Y:S01]  /*3a70*/  UIADD3 UR12, UR4, 0x2, URZ ;  /* 0x00000002040c7890 */ /* 0x000fe2000fffe03f */
[----:B------:R-:W-:Y:S01]  /*3a80*/  LEA.HI R0, R5, R5, RZ, 0x1 ;  /* 0x0000000505007211 */ /* 0x000fe200078f08ff */
[----:B------:R-:W-:-:S02]  /*3a90*/  UMOV UR8, UR4 ;  /* 0x0000000400087c82 */ /* 0x000fc40008000000 */
[----:B------:R-:W-:Y:S01]  /*3aa0*/  UMOV UR10, UR24 ;  /* 0x00000018000a7c82 */ /* 0x000fe20008000000 */
[----:B------:R-:W-:Y:S01]  /*3ab0*/  UIADD3 UR14, UR24, 0x2, URZ ;  /* 0x00000002180e7890 */ /* 0x000fe2000fffe03f */
        /* <DEDUP_REMOVED lines=11> */
[----:B--2---:R-:W-:Y:S01]  /*3b70*/  IMAD R5, R2, 0x40, R3 ;  /* 0x0000004002057824 */ /* 0x004fe200078e0203 */
[----:B------:R-:W-:Y:S01]  /*3b80*/  UMOV UR21, 0x40000040 ;  /* 0x4000004000157882 */ /* 0x000fe20000000000 */
[----:B------:R-:W-:Y:S01]  /*3b90*/  UMOV UR23, 0x40000040 ;  /* 0x4000004000177882 */ /* 0x000fe20000000000 */
[----:B------:R-:W-:Y:S01]  /*3ba0*/  ULDC UR4, c[0x0][0x448] ;  /* 0x0001120000047ab9 */ /* 0x000fe20000000800 */
[----:B------:R-:W-:Y:S01]  /*3bb0*/  IMAD R12, R0, 0x8, R5 ;  /* 0x00000008000c7824 */ /* 0x000fe200078e0205 */
[----:B------:R-:W-:Y:S01]  /*3bc0*/  UISETP.NE.AND UP0, UPT, UR4, 0x1, UPT ;  /* 0x000000010400788c */ /* 0x000fe2000bf05270 */
[----:B------:R-:W-:-:S02]  /*3bd0*/  ULDC UR10, c[0x0][0x2f0] ;  /* 0x0000bc00000a7ab9 */ /* 0x000fc40000000800 */
[----:B------:R-:W-:Y:S01]  /*3be0*/  IMAD.MOV.U32 R0, RZ, RZ, R12 ;  /* 0x000000ffff007224 */ /* 0x000fe200078e000c */
[----:B------:R-:W-:Y:S01]  /*3bf0*/  ULDC UR6, c[0x0][0x288] ;  /* 0x0000a20000067ab9 */ /* 0x000fe20000000800 */
[----:B------:R-:W-:Y:S01]  /*3c00*/  ULDC UR7, c[0x0][0x988] ;  /* 0x0002620000077ab9 */ /* 0x000fe20000000800 */
[----:B------:R-:W-:Y:S02]  /*3c10*/  PLOP3.LUT P2, PT, PT, PT, UP0, 0x80, 0x0 ;  /* 0x000000000000781c */ /* 0x000fe40003f4f008 */
[----:B------:R-:W-:-:S03]  /*3c20*/  MOV R8, UR6 ;  /* 0x0000000600087c02 */ /* 0x000fc60008000f00 */
[----:B------:R-:W-:-:S08]  /*3c30*/  @UP0 ULDC UR4, c[0x0][0x44c] ;  /* 0x0001130000040ab9 */ /* 0x000fd00000000800 */
[----:B------:R-:W-:Y:S01]  /*3c40*/  @P2 IMAD.HI.U32 R2, R12, UR4, RZ ;  /* 0x000000040c022c27 */ /* 0x000fe2000f8e00ff */
[----:B------:R-:W-:-:S04]  /*3c50*/  @UP0 ULDC UR4, c[0x0][0x450] ;  /* 0x0001140000040ab9 */ /* 0x000fc80000000800 */
[----:B------:R-:W-:Y:S01]  /*3c60*/  @P2 SHF.R.U32.HI R0, RZ, UR4, R2 ;  /* 0x00000004ff002c19 */ /* 0x000fe20008011602 */
[----:B------:R-:W-:Y:S02]  /*3c70*/  UMOV UR4, 0xffffffc0 ;  /* 0xffffffc000047882 */ /* 0x000fe40000000000 */
[----:B------:R-:W-:Y:S02]  /*3c80*/  UIMAD UR4, UR41, UR4, 0x40 ;  /* 0x00000040290474a4 */ /* 0x000fe4000f8e0204 */
[----:B------:R-:W1:Y:S02]  /*3c90*/  SHFL.IDX PT, R6, R0, 0x1, 0x1c1f ;  /* 0x003c1f0000067f89 */ /* 0x000e6400000e0000 */
[----:B------:R-:W-:Y:S02]  /*3ca0*/  UIADD3 UR5, UR4, 0x1, URZ ;  /* 0x0000000104057890 */ /* 0x000fe4000fffe03f */
[----:B------:R-:W-:Y:S01]  /*3cb0*/  UIMAD UR4, UR37, UR10, UR4 ;  /* 0x0000000a250472a4 */ /* 0x000fe2000f8e0204 */
[----:B------:R-:W2:Y:S01]  /*3cc0*/  SHFL.IDX PT, R0, R0, RZ, 0x1c1f ;  /* 0x001c1fff00007589 */ /* 0x000ea200000e0000 */
[----:B------:R-:W-:-:S04]  /*3cd0*/  UIMAD UR5, UR37, UR10, UR5 ;  /* 0x0000000a250572a4 */ /* 0x000fc8000f8e0205 */
[----:B------:R-:W-:Y:S02]  /*3ce0*/  IADD3 R2, -R11, UR4, RZ ;  /* 0x000000040b027c10 */ /* 0x000fe4000fffe1ff */
[----:B------:R-:W-:-:S04]  /*3cf0*/  IADD3 R5, -R8, UR5, -R11 ;  /* 0x0000000508057c10 */ /* 0x000fc8000fffe90b */
[----:B-1----:R-:W-:-:S04]  /*3d00*/  VIADDMNMX R6, R6, R5, R2, PT ;  /* 0x0000000506067246 */ /* 0x002fc80003800102 */
[C---:B------:R-:W-:Y:S01]  /*3d10*/  ISETP.GT.AND P3, PT, R6.reuse, RZ, PT ;  /* 0x000000ff0600720c */ /* 0x040fe20003f64270 */
[----:B------:R-:W-:Y:S02]  /*3d20*/  WARPGROUP.DEPBAR.LE gsb0, 0x0 ;  /* 0x00008000000079c5 */ /* 0x000fe40000010000 */
[----:B------:R-:W-:Y:S01]  /*3d30*/  WARPGROUP.ARRIVE ;  /* 0x00000000000079c5 */ /* 0x000fe20000000000 */
[C---:B------:R-:W-:Y:S02]  /*3d40*/  ISETP.GT.AND P4, PT, R6.reuse, 0x1, PT ;  /* 0x000000010600780c */ /* 0x040fe40003f84270 */
[----:B------:R-:W-:Y:S02]  /*3d50*/  ISETP.GT.AND P5, PT, R6, 0x8, PT ;  /* 0x000000080600780c */ /* 0x000fe40003fa4270 */
[----:B--2---:R-:W-:Y:S01]  /*3d60*/  VIADDMNMX R5, R0, R5, R2, PT ;  /* 0x0000000500057246 */ /* 0x004fe20003800102 */
[----:B------:R-:W-:Y:S03]  /*3d70*/  HGMMA.64x64x16.F32 R24, gdesc[UR12], R24, gsb0 ;  /* 0x00e000000c1879f0 */ /* 0x000fe60008000818 */
[----:B------:R-:W-:-:S02]  /*3d80*/  WARPGROUP.DEPBAR.LE gsb0, 0x0 ;  /* 0x00008000000079c5 */ /* 0x000fc40000010000 */
        /* <DEDUP_REMOVED lines=8> */
[----:B------:R-:W-:Y:S02]  /*3e10*/  ISETP.GT.AND P3, PT, R6, 0x9, PT ;  /* 0x000000090600780c */ /* 0x000fe40003f64270 */
[----:B------:R-:W-:-:S02]  /*3e20*/  FSEL R30, R30, -INF , P5 ;  /* 0xff8000001e1e7808 */ /* 0x000fc40002800000 */
[----:B------:R-:W-:Y:S02]  /*3e30*/  FMNMX.FTZ R7, R26, R27, !PT ;  /* 0x0000001b1a077209 */ /* 0x000fe40007810000 */
[----:B------:R-:W-:Y:S02]  /*3e40*/  ISETP.GT.AND P4, PT, R6, 0x10, PT ;  /* 0x000000100600780c */ /* 0x000fe40003f84270 */
[----:B------:R-:W-:Y:S02]  /*3e50*/  FSEL R31, R31, -INF , P3 ;  /* 0xff8000001f1f7808 */ /* 0x000fe40001800000 */
[----:B------:R-:W-:Y:S02]  /*3e60*/  FMNMX.FTZ R8, R30, R7, !PT ;  /* 0x000000071e087209 */ /* 0x000fe40007810000 */
        /* <DEDUP_REMOVED lines=33> */
[----:B------:R-:W-:Y:S02]  /*4080*/  FSEL R55, R55, -INF , P3 ;  /* 0xff80000037377808 */ /* 0x000fe40001800000 */
[----:B------:R-:W-:Y:S02]  /*4090*/  FMNMX.FTZ R6, R54, R7, !PT ;  /* 0x0000000736067209 */ /* 0x000fe40007810000 */
[----:B------:R-:W-:Y:S02]  /*40a0*/  ISETP.GT.AND P3, PT, R5, RZ, PT ;  /* 0x000000ff0500720c */ /* 0x000fe40003f64270 */
[----:B------:R-:W-:Y:S02]  /*40b0*/  FMNMX.FTZ R6, R55, R6, !PT ;  /* 0x0000000637067209 */ /* 0x000fe40007810000 */
[----:B------:R-:W-:-:S02]  /*40c0*/  ISETP.GT.AND P4, PT, R5, 0x1, PT ;  /* 0x000000010500780c */ /* 0x000fc40003f84270 */
[----:B------:R-:W-:Y:S01]  /*40d0*/  ISETP.GT.AND P5, PT, R5, 0x8, PT ;  /* 0x000000080500780c */ /* 0x000fe20003fa4270 */
[----:B------:R-:W1:Y:S01]  /*40e0*/  SHFL.BFLY PT, R7, R6, 0x2, 0x1f ;  /* 0x0c401f0006077f89 */ /* 0x000e6200000e0000 */
[----:B------:R-:W-:Y:S02]  /*40f0*/  FSEL R24, R24, -INF , P3 ;  /* 0xff80000018187808 */ /* 0x000fe40001800000 */
[----:B------:R-:W-:Y:S02]  /*4100*/  FSEL R25, R25, -INF , P4 ;  /* 0xff80000019197808 */ /* 0x000fe40002000000 */
[C---:B------:R-:W-:Y:S02]  /*4110*/  ISETP.GT.AND P3, PT, R5.reuse, 0x9, PT ;  /* 0x000000090500780c */ /* 0x040fe40003f64270 */
[----:B------:R-:W-:Y:S02]  /*4120*/  FSEL R28, R28, -INF , P5 ;  /* 0xff8000001c1c7808 */ /* 0x000fe40002800000 */
[----:B------:R-:W-:-:S02]  /*4130*/  ISETP.GT.AND P4, PT, R5, 0x10, PT ;  /* 0x000000100500780c */ /* 0x000fc40003f84270 */
[----:B------:R-:W-:Y:S02]  /*4140*/  FSEL R29, R29, -INF , P3 ;  /* 0xff8000001d1d7808 */ /* 0x000fe40001800000 */
[C---:B------:R-:W-:Y:S02]  /*4150*/  ISETP.GT.AND P3, PT, R5.reuse, 0x11, PT ;  /* 0x000000110500780c */ /* 0x040fe40003f64270 */
[----:B------:R-:W-:Y:S02]  /*4160*/  FSEL R32, R32, -INF , P4 ;  /* 0xff80000020207808 */ /* 0x000fe40002000000 */
[----:B------:R-:W-:Y:S02]  /*4170*/  ISETP.GT.AND P4, PT, R5, 0x18, PT ;  /* 0x000000180500780c */ /* 0x000fe40003f84270 */
[----:B------:R-:W-:Y:S02]  /*4180*/  FSEL R33, R33, -INF , P3 ;  /* 0xff80000021217808 */ /* 0x000fe40001800000 */
[----:B------:R-:W-:-:S02]  /*4190*/  ISETP.GT.AND P3, PT, R5, 0x19, PT ;  /* 0x000000190500780c */ /* 0x000fc40003f64270 */
[----:B------:R-:W-:Y:S02]  /*41a0*/  FSEL R36, R36, -INF , P4 ;  /* 0xff80000024247808 */ /* 0x000fe40002000000 */
[----:B-1----:R-:W-:Y:S02]  /*41b0*/  FMNMX.FTZ R2, R6, R7, !PT ;  /* 0x0000000706027209 */ /* 0x002fe40007810000 */
[----:B------:R-:W-:Y:S02]  /*41c0*/  FMNMX.FTZ R7, R24, R25, !PT ;  /* 0x0000001918077209 */ /* 0x000fe40007810000 */
[----:B------:R-:W-:Y:S01]  /*41d0*/  ISETP.GT.AND P4, PT, R5, 0x20, PT ;  /* 0x000000200500780c */ /* 0x000fe20003f84270 */
[----:B------:R-:W1:Y:S01]  /*41e0*/  SHFL.BFLY PT, R9, R2, 0x1, 0x1f ;  /* 0x0c201f0002097f89 */ /* 0x000e6200000e0000 */
[----:B------:R-:W-:Y:S02]  /*41f0*/  FMNMX.FTZ R0, R28, R7, !PT ;  /* 0x000000071c007209 */ /* 0x000fe40007810000 */
[----:B------:R-:W-:-:S02]  /*4200*/  FSEL R37, R37, -INF , P3 ;  /* 0xff80000025257808 */ /* 0x000fc40001800000 */
[----:B------:R-:W-:Y:S02]  /*4210*/  FMNMX.FTZ R7, R29, R0, !PT ;  /* 0x000000001d077209 */ /* 0x000fe40007810000 */
[----:B------:R-:W-:Y:S02]  /*4220*/  ISETP.GT.AND P5, PT, R5, 0x21, PT ;  /* 0x000000210500780c */ /* 0x000fe40003fa4270 */
[----:B------:R-:W-:Y:S02]  /*4230*/  FMNMX.FTZ R0, R32, R7, !PT ;  /* 0x0000000720007209 */ /* 0x000fe40007810000 */
[----:B------:R-:W-:Y:S02]  /*4240*/  FSEL R40, R40, -INF , P4 ;  /* 0xff80000028287808 */ /* 0x000fe40002000000 */
[----:B------:R-:W-:Y:S02]  /*4250*/  FMNMX.FTZ R7, R33, R0, !PT ;  /* 0x0000000021077209 */ /* 0x000fe40007810000 */
[----:B------:R-:W-:-:S02]  /*4260*/  ISETP.GT.AND P4, PT, R5, 0x28, PT ;  /* 0x000000280500780c */ /* 0x000fc40003f84270 */
[----:B------:R-:W-:Y:S02]  /*4270*/  FMNMX.FTZ R0, R36, R7, !PT ;  /* 0x0000000724007209 */ /* 0x000fe40007810000 */
[----:B------:R-:W-:Y:S02]  /*4280*/  FSEL R41, R41, -INF , P5 ;  /* 0xff80000029297808 */ /* 0x000fe40002800000 */
[----:B------:R-:W-:Y:S02]  /*4290*/  FMNMX.FTZ R7, R37, R0, !PT ;  /* 0x0000000025077209 */ /* 0x000fe40007810000 */
[----:B------:R-:W-:Y:S02]  /*42a0*/  ISETP.GT.AND P3, PT, R5, 0x29, PT ;  /* 0x000000290500780c */ /* 0x000fe40003f64270 */
[----:B------:R-:W-:Y:S02]  /*42b0*/  FMNMX.FTZ R0, R40, R7, !PT ;  /* 0x0000000728007209 */ /* 0x000fe40007810000 */
        /* <DEDUP_REMOVED lines=16> */
[----:B-1----:R-:W-:Y:S02]  /*43c0*/  FMNMX.FTZ R2, R2, R9, !PT ;  /* 0x0000000902027209 */ /* 0x002fe40007810000 */
[----:B------:R-:W-:Y:S02]  /*43d0*/  FMNMX.FTZ R0, R53, R0, !PT ;  /* 0x0000000035007209 */ /* 0x000fe40007810000 */
[C---:B------:R-:W-:Y:S01]  /*43e0*/  FSETP.NEU.FTZ.AND P5, PT, R2.reuse, -INF , PT ;  /* 0xff8000000200780b */ /* 0x040fe20003fbd000 */
[----:B------:R-:W-:-:S02]  /*43f0*/  FMUL.FTZ R6, R2, UR7 ;  /* 0x0000000702067c20 */ /* 0x000fc40008410000 */
[----:B------:R-:W1:Y:S03]  /*4400*/  SHFL.BFLY PT, R5, R0, 0x2, 0x1f ;  /* 0x0c401f0000057f89 */ /* 0x000e6600000e0000 */
[----:B------:R-:W-:-:S05]  /*4410*/  FSEL R6, R6, RZ, P5 ;  /* 0x000000ff06067208 */ /* 0x000fca0002800000 */
        /* <DEDUP_REMOVED lines=16> */
[----:B-1----:R-:W-:Y:S01]  /*4520*/  FMNMX.FTZ R5, R0, R5, !PT ;  /* 0x0000000500057209 */ /* 0x002fe20007810000 */
[----:B------:R-:W-:Y:S04]  /*4530*/  MUFU.EX2 R26, R26 ;  /* 0x0000001a001a7308 */ /* 0x000fe80000000800 */
[----:B------:R-:W1:Y:S04]  /*4540*/  SHFL.BFLY PT, R0, R5, 0x1, 0x1f ;  /* 0x0c201f0005007f89 */ /* 0x000e6800000e0000 */
[----:B------:R-:W-:Y:S08]  /*4550*/  MUFU.EX2 R17, R6 ;  /* 0x0000000600117308 */ /* 0x000ff00000000800 */
[----:B------:R-:W2:Y:S08]  /*4560*/  MUFU.EX2 R27, R27 ;  /* 0x0000001b001b7308 */ /* 0x000eb00000000800 */
[----:B------:R-:W3:Y:S01]  /*4570*/  MUFU.EX2 R30, R30 ;  /* 0x0000001e001e7308 */ /* 0x000ee20000000800 */
[----:B-1----:R-:W-:-:S04]  /*4580*/  FMNMX.FTZ R0, R5, R0, !PT ;  /* 0x0000000005007209 */ /* 0x002fc80007810000 */
[C---:B------:R-:W-:Y:S01]  /*4590*/  FSETP.NEU.FTZ.AND P3, PT, R0.reuse, -INF , PT ;  /* 0xff8000000000780b */ /* 0x040fe20003f7d000 */
[----:B------:R-:W-:Y:S02]  /*45a0*/  FMUL.FTZ R5, R0, UR7 ;  /* 0x0000000700057c20 */ /* 0x000fe40008410000 */
[----:B------:R-:W1:Y:S01]  /*45b0*/  MUFU.EX2 R31, R31 ;  /* 0x0000001f001f7308 */ /* 0x000e620000000800 */
[----:B--2---:R-:W-:Y:S02]  /*45c0*/  F2FP.F16.F32.PACK_AB R161, R27, R26 ;  /* 0x0000001a1ba1723e */ /* 0x004fe400000000ff */
[----:B------:R-:W-:Y:S02]  /*45d0*/  FSEL R9, R5, RZ, P3 ;  /* 0x000000ff05097208 */ /* 0x000fe40001800000 */
[----:B------:R-:W-:-:S03]  /*45e0*/  LEA.HI R5, R19, R16, RZ, 0x4 ;  /* 0x0000001013057211 */ /* 0x000fc600078f20ff */
[----:B------:R-:W2:Y:S01]  /*45f0*/  MUFU.EX2 R34, R34 ;  /* 0x0000002200227308 */ /* 0x000ea20000000800 */
        /* <DEDUP_REMOVED lines=8> */
[--C-:B------:R-:W-:Y:S01]  /*4680*/  FFMA.FTZ R33, R33, UR7, -R9.reuse ;  /* 0x0000000721217c23 */ /* 0x100fe20008010809 */
[--C-:B------:R-:W-:Y:S01]  /*4690*/  FFMA.FTZ R36, R36, UR7, -R9.reuse ;  /* 0x0000000724247c23 */ /* 0x100fe20008010809 */
[----:B------:R-:W-:Y:S01]  /*46a0*/  LEA.HI R16, R19, R16, RZ, 0x5 ;  /* 0x0000001013107211 */ /* 0x000fe200078f28ff */
[----:B------:R-:W-:Y:S01]  /*46b0*/  FFMA.FTZ R37, R37, UR7, -R9 ;  /* 0x0000000725257c23 */ /* 0x000fe20008010809 */
[----:B------:R-:W-:Y:S01]  /*46c0*/  SHF.R.S32.HI R6, RZ, 0x1f, R7 ;  /* 0x0000001fff067819 */ /* 0x000fe20000011407 */
[--C-:B------:R-:W-:Y:S01]  /*46d0*/  FFMA.FTZ R40, R40, UR7, -R9.reuse ;  /* 0x0000000728287c23 */ /* 0x100fe20008010809 */
[----:B------:R-:W-:Y:S01]  /*46e0*/  FFMA.FTZ R41, R41, UR7, -R9 ;  /* 0x0000000729297c23 */ /* 0x000fe20008010809 */
[----:B------:R-:W-:Y:S01]  /*46f0*/  MUFU.EX2 R25, R25 ;  /* 0x0000001900197308 */ /* 0x000fe20000000800 */
[----:B------:R-:W-:Y:S01]  /*4700*/  LEA.HI R6, R6, R7, RZ, 0x3 ;  /* 0x0000000706067211 */ /* 0x000fe200078f18ff */
[----:B------:R-:W-:-:S02]  /*4710*/  IMAD.SHL.U32 R16, R16, 0x20, RZ ;  /* 0x0000002010107824 */ /* 0x000fc400078e00ff */
[--C-:B------:R-:W-:Y:S01]  /*4720*/  FFMA.FTZ R44, R44, UR7, -R9.reuse ;  /* 0x000000072c2c7c23 */ /* 0x100fe20008010809 */
[--C-:B------:R-:W-:Y:S01]  /*4730*/  FFMA.FTZ R45, R45, UR7, -R9.reuse ;  /* 0x000000072d2d7c23 */ /* 0x100fe20008010809 */
[C---:B------:R-:W-:Y:S01]  /*4740*/  LOP3.LUT R8, R6.reuse, 0xfffffff8, RZ, 0xc0, !PT ;  /* 0xfffffff806087812 */ /* 0x040fe200078ec0ff */
[----:B------:R-:W-:Y:S01]  /*4750*/  IMAD.SHL.U32 R6, R6, 0x40, RZ ;  /* 0x0000004006067824 */ /* 0x000fe200078e00ff */
[----:B------:R-:W-:Y:S01]  /*4760*/  LOP3.LUT R15, R16, 0x7ffffc00, RZ, 0xc0, !PT ;  /* 0x7ffffc00100f7812 */ /* 0x000fe200078ec0ff */
[----:B------:R-:W4:Y:S01]  /*4770*/  MUFU.EX2 R35, R35 ;  /* 0x0000002300237308 */ /* 0x000f220000000800 */
[----:B------:R-:W-:Y:S01]  /*4780*/  FFMA.FTZ R48, R48, UR7, -R9 ;  /* 0x0000000730307c23 */ /* 0x000fe20008010809 */
[----:B------:R-:W-:Y:S01]  /*4790*/  IMAD.IADD R8, R7, 0x1, -R8 ;  /* 0x0000000107087824 */ /* 0x000fe200078e0a08 */
[----:B------:R-:W-:Y:S01]  /*47a0*/  SHF.R.S32.HI R7, RZ, 0x4, R5 ;  /* 0x00000004ff077819 */ /* 0x000fe20000011405 */
[--C-:B------:R-:W-:Y:S01]  /*47b0*/  FFMA.FTZ R49, R49, UR7, -R9.reuse ;  /* 0x0000000731317c23 */ /* 0x100fe20008010809 */
[----:B------:R-:W-:Y:S01]  /*47c0*/  FFMA.FTZ R52, R52, UR7, -R9 ;  /* 0x0000000734347c23 */ /* 0x000fe20008010809 */
[C---:B------:R-:W-:Y:S01]  /*47d0*/  IMAD.SHL.U32 R5, R8.reuse, 0x40, RZ ;  /* 0x0000004008057824 */ /* 0x040fe200078e00ff */
[----:B------:R-:W-:Y:S01]  /*47e0*/  LOP3.LUT P3, RZ, R8, 0x4, RZ, 0xc0, !PT ;  /* 0x0000000408ff7812 */ /* 0x000fe2000786c0ff */
[----:B------:R-:W-:Y:S01]  /*47f0*/  IMAD.SHL.U32 R10, R7, 0x8, RZ ;  /* 0x00000008070a7824 */ /* 0x000fe200078e00ff */
[----:B------:R-:W-:Y:S01]  /*4800*/  MUFU.EX2 R28, R28 ;  /* 0x0000001c001c7308 */ /* 0x000fe20000000800 */
[----:B------:R-:W-:Y:S01]  /*4810*/  FADD.FTZ R7, R26, R27 ;  /* 0x0000001b1a077221 */ /* 0x000fe20000010000 */
[----:B------:R-:W-:Y:S01]  /*4820*/  LOP3.LUT R5, R5, 0x1c0, RZ, 0xc0, !PT ;  /* 0x000001c005057812 */ /* 0x000fe200078ec0ff */
[----:B------:R-:W-:Y:S01]  /*4830*/  IMAD.MOV.U32 R16, RZ, RZ, -0x40 ;  /* 0xffffffc0ff107424 */ /* 0x000fe200078e00ff */
[----:B------:R-:W-:Y:S01]  /*4840*/  LOP3.LUT P4, RZ, R8, 0x2, RZ, 0xc0, !PT ;  /* 0x0000000208ff7812 */ /* 0x000fe2000788c0ff */
[----:B---3--:R-:W-:Y:S01]  /*4850*/  FADD.FTZ R8, R30, R7 ;  /* 0x000000071e087221 */ /* 0x008fe20000010000 */
[----:B------:R-:W-:Y:S01]  /*4860*/  LOP3.LUT R10, R5, 0x8, R10, 0xf8, !PT ;  /* 0x00000008050a7812 */ /* 0x000fe200078ef80a */
[----:B------:R-:W-:Y:S01]  /*4870*/  FFMA.FTZ R9, R53, UR7, -R9 ;  /* 0x0000000735097c23 */ /* 0x000fe20008010809 */
[----:B------:R-:W-:Y:S01]  /*4880*/  SHF.R.U32.HI R5, RZ, 0x3, R5 ;  /* 0x00000003ff057819 */ /* 0x000fe20000011605 */
[----:B------:R-:W3:Y:S01]  /*4890*/  MUFU.EX2 R29, R29 ;  /* 0x0000001d001d7308 */ /* 0x000ee20000000800 */
[----:B-1----:R-:W-:Y:S01]  /*48a0*/  FADD.FTZ R7, R31, R8 ;  /* 0x000000081f077221 */ /* 0x002fe20000010000 */
[----:B------:R-:W-:-:S02]  /*48b0*/  LOP3.LUT R8, R6, 0x7ffffe00, RZ, 0xc0, !PT ;  /* 0x7ffffe0006087812 */ /* 0x000fc400078ec0ff */
[----:B------:R-:W-:Y:S01]  /*48c0*/  LOP3.LUT R10, R10, R5, RZ, 0x3c, !PT ;  /* 0x000000050a0a7212 */ /* 0x000fe200078e3cff */
[----:B------:R-:W-:Y:S02]  /*48d0*/  @!P1 VIADD R5, R14, 0x28c40 ;  /* 0x00028c400e059836 */ /* 0x000fe40000000000 */
[----:B--2---:R-:W-:Y:S01]  /*48e0*/  FADD.FTZ R6, R34, R7 ;  /* 0x0000000722067221 */ /* 0x004fe20000010000 */
[----:B------:R-:W-:Y:S01]  /*48f0*/  F2FP.F16.F32.PACK_AB R163, R31, R30 ;  /* 0x0000001e1fa3723e */ /* 0x000fe200000000ff */
[----:B------:R-:W-:Y:S01]  /*4900*/  MUFU.EX2 R32, R32 ;  /* 0x0000002000207308 */ /* 0x000fe20000000800 */
[----:B------:R-:W-:Y:S01]  /*4910*/  IADD3 R10, R10, R8, R15 ;  /* 0x000000080a0a7210 */ /* 0x000fe20007ffe00f */
[----:B----4-:R-:W-:Y:S01]  /*4920*/  FADD.FTZ R7, R35, R6 ;  /* 0x0000000623077221 */ /* 0x010fe20000010000 */
[----:B------:R-:W-:Y:S02]  /*4930*/  @!P1 PRMT R5, RZ, 0x654, R5 ;  /* 0x00000654ff059816 */ /* 0x000fe40000000005 */
[----:B------:R-:W-:-:S02]  /*4940*/  F2FP.F16.F32.PACK_AB R160, R25, R24 ;  /* 0x0000001819a0723e */ /* 0x000fc400000000ff */
[----:B------:R1:W-:Y:S01]  /*4950*/  @!P1 SYNCS.ARRIVE.TRANS64.RED.A1T0 RZ, [R5+URZ], RZ ;  /* 0x000000ff05ff99a7 */ /* 0x0003e2000810043f */
[----:B------:R-:W2:Y:S01]  /*4960*/  MUFU.EX2 R38, R38 ;  /* 0x0000002600267308 */ /* 0x000ea20000000800 */
[----:B---3--:R-:W-:Y:S02]  /*4970*/  F2FP.F16.F32.PACK_AB R162, R29, R28 ;  /* 0x0000001c1da2723e */ /* 0x008fe400000000ff */
[----:B------:R-:W-:Y:S01]  /*4980*/  F2FP.F16.F32.PACK_AB R157, R35, R34 ;  /* 0x00000022239d723e */ /* 0x000fe200000000ff */
[----:B-1----:R-:W-:-:S04]  /*4990*/  FADD.FTZ R5, R24, R25 ;  /* 0x0000001918057221 */ /* 0x002fc80000010000 */
[----:B------:R-:W1:Y:S01]  /*49a0*/  MUFU.EX2 R33, R33 ;  /* 0x0000002100217308 */ /* 0x000e620000000800 */
[----:B------:R-:W-:-:S04]  /*49b0*/  FADD.FTZ R6, R28, R5 ;  /* 0x000000051c067221 */ /* 0x000fc80000010000 */
[----:B------:R-:W-:-:S03]  /*49c0*/  FADD.FTZ R5, R29, R6 ;  /* 0x000000061d057221 */ /* 0x000fc60000010000 */
[----:B------:R-:W3:Y:S01]  /*49d0*/  MUFU.EX2 R39, R39 ;  /* 0x0000002700277308 */ /* 0x000ee20000000800 */
[----:B--2---:R-:W-:Y:S01]  /*49e0*/  FADD.FTZ R8, R38, R7 ;  /* 0x0000000726087221 */ /* 0x004fe20000010000 */
[----:B------:R-:W-:-:S06]  /*49f0*/  FADD.FTZ R6, R32, R5 ;  /* 0x0000000520067221 */ /* 0x000fcc0000010000 */
[----:B------:R-:W2:Y:S01]  /*4a00*/  MUFU.EX2 R36, R36 ;  /* 0x0000002400247308 */ /* 0x000ea20000000800 */
[C---:B-1----:R-:W-:Y:S01]  /*4a10*/  FADD.FTZ R5, R33.reuse, R6 ;  /* 0x0000000621057221 */ /* 0x042fe20000010000 */
[----:B------:R-:W-:-:S06]  /*4a20*/  F2FP.F16.F32.PACK_AB R156, R33, R32 ;  /* 0x00000020219c723e */ /* 0x000fcc00000000ff */
[----:B------:R-:W1:Y:S01]  /*4a30*/  MUFU.EX2 R42, R42 ;  /* 0x0000002a002a7308 */ /* 0x000e620000000800 */
[C---:B---3--:R-:W-:Y:S01]  /*4a40*/  FADD.FTZ R7, R39.reuse, R8 ;  /* 0x0000000827077221 */ /* 0x048fe20000010000 */
[----:B------:R-:W-:-:S06]  /*4a50*/  F2FP.F16.F32.PACK_AB R159, R39, R38 ;  /* 0x00000026279f723e */ /* 0x000fcc00000000ff */
[----:B------:R-:W3:Y:S01]  /*4a60*/  MUFU.EX2 R37, R37 ;  /* 0x0000002500257308 */ /* 0x000ee20000000800 */
[----:B--2---:R-:W-:-:S07]  /*4a70*/  FADD.FTZ R6, R36, R5 ;  /* 0x0000000524067221 */ /* 0x004fce0000010000 */
[----:B------:R-:W2:Y:S01]  /*4a80*/  MUFU.EX2 R43, R43 ;  /* 0x0000002b002b7308 */ /* 0x000ea20000000800 */
[----:B-1----:R-:W-:-:S07]  /*4a90*/  FADD.FTZ R8, R42, R7 ;  /* 0x000000072a087221 */ /* 0x002fce0000010000 */
[----:B------:R-:W1:Y:S01]  /*4aa0*/  MUFU.EX2 R40, R40 ;  /* 0x0000002800287308 */ /* 0x000e620000000800 */
[C---:B---3--:R-:W-:Y:S01]  /*4ab0*/  FADD.FTZ R5, R37.reuse, R6 ;  /* 0x0000000625057221 */ /* 0x048fe20000010000 */
[----:B------:R-:W-:-:S06]  /*4ac0*/  F2FP.F16.F32.PACK_AB R158, R37, R36 ;  /* 0x00000024259e723e */ /* 0x000fcc00000000ff */
[----:B------:R-:W3:Y:S01]  /*4ad0*/  MUFU.EX2 R41, R41 ;  /* 0x0000002900297308 */ /* 0x000ee20000000800 */
[C---:B--2---:R-:W-:Y:S01]  /*4ae0*/  FADD.FTZ R21, R43.reuse, R8 ;  /* 0x000000082b157221 */ /* 0x044fe20000010000 */
[----:B------:R-:W-:Y:S01]  /*4af0*/  LEA R8, R10, UR39, 0x1 ;  /* 0x000000270a087c11 */ /* 0x000fe2000f8e08ff */
[----:B------:R-:W-:Y:S01]  /*4b00*/  BAR.SYNC.DEFER_BLOCKING 0xf, 0x100 ;  /* 0x03c4000000007b1d */ /* 0x000fe20000010000 */
[----:B------:R-:W-:Y:S02]  /*4b10*/  F2FP.F16.F32.PACK_AB R153, R43, R42 ;  /* 0x0000002a2b99723e */ /* 0x000fe400000000ff */
[C---:B------:R-:W-:Y:S01]  /*4b20*/  IADD3 R10, R8.reuse, 0x26800, RZ ;  /* 0x00026800080a7810 */ /* 0x040fe20007ffe0ff */
[----:B------:R-:W-:Y:S02]  /*4b30*/  VIADD R7, R8, 0x26820 ;  /* 0x0002682008077836 */ /* 0x000fe40000000000 */
[----:B------:R-:W2:Y:S01]  /*4b40*/  MUFU.EX2 R46, R46 ;  /* 0x0000002e002e7308 */ /* 0x000ea20000000800 */
[----:B-1----:R-:W-:Y:S01]  /*4b50*/  FADD.FTZ R6, R40, R5 ;  /* 0x0000000528067221 */ /* 0x002fe20000010000 */
[----:B------:R-:W-:Y:S01]  /*4b60*/  SEL R5, R16, 0x40, P3 ;  /* 0x0000004010057807 */ /* 0x000fe20001800000 */
[----:B------:R-:W-:-:S05]  /*4b70*/  @P4 VIADD R7, R10, 0xffffffe0 ;  /* 0xffffffe00a074836 */ /* 0x000fca0000000000 */
[----:B------:R-:W1:Y:S01]  /*4b80*/  MUFU.EX2 R44, R44 ;  /* 0x0000002c002c7308 */ /* 0x000e620000000800 */
[C---:B---3--:R-:W-:Y:S01]  /*4b90*/  FADD.FTZ R19, R41.reuse, R6 ;  /* 0x0000000629137221 */ /* 0x048fe20000010000 */
[----:B------:R-:W-:Y:S01]  /*4ba0*/  IMAD.IADD R6, R10, 0x1, R5 ;  /* 0x000000010a067824 */ /* 0x000fe200078e0205 */
[----:B------:R-:W-:Y:S01]  /*4bb0*/  F2FP.F16.F32.PACK_AB R152, R41, R40 ;  /* 0x000000282998723e */ /* 0x000fe200000000ff */
[----:B------:R-:W-:-:S04]  /*4bc0*/  IMAD.IADD R5, R5, 0x1, R7 ;  /* 0x0000000105057824 */ /* 0x000fc800078e0207 */
[----:B------:R-:W3:Y:S01]  /*4bd0*/  MUFU.EX2 R47, R47 ;  /* 0x0000002f002f7308 */ /* 0x000ee20000000800 */
[----:B--2---:R-:W-:Y:S01]  /*4be0*/  FADD.FTZ R16, R46, R21 ;  /* 0x000000152e107221 */ /* 0x004fe20000010000 */
[----:B------:R2:W-:Y:S04]  /*4bf0*/  STSM.16.M88.4 [R8+0x26800], R160 ;  /* 0x026800a008007844 */ /* 0x0005e80000000200 */
[----:B------:R2:W-:Y:S02]  /*4c00*/  STSM.16.M88.4 [R7], R156 ;  /* 0x0000009c07007844 */ /* 0x0005e40000000200 */
[----:B------:R-:W4:Y:S01]  /*4c10*/  MUFU.EX2 R45, R45 ;  /* 0x0000002d002d7308 */ /* 0x000f220000000800 */
[----:B-1----:R-:W-:-:S07]  /*4c20*/  FADD.FTZ R10, R44, R19 ;  /* 0x000000132c0a7221 */ /* 0x002fce0000010000 */
[----:B------:R-:W-:Y:S01]  /*4c30*/  MUFU.EX2 R50, R50 ;  /* 0x0000003200327308 */ /* 0x000fe20000000800 */
[C---:B---3--:R-:W-:Y:S01]  /*4c40*/  F2FP.F16.F32.PACK_AB R155, R47.reuse, R46 ;  /* 0x0000002e2f9b723e */ /* 0x048fe200000000ff */
[----:B------:R-:W-:-:S06]  /*4c50*/  FADD.FTZ R47, R47, R16 ;  /* 0x000000102f2f7221 */ /* 0x000fcc0000010000 */
[----:B------:R-:W1:Y:S01]  /*4c60*/  MUFU.EX2 R51, R51 ;  /* 0x0000003300337308 */ /* 0x000e620000000800 */
[C---:B----4-:R-:W-:Y:S01]  /*4c70*/  F2FP.F16.F32.PACK_AB R154, R45.reuse, R44 ;  /* 0x0000002c2d9a723e */ /* 0x050fe200000000ff */
[----:B------:R-:W-:-:S04]  /*4c80*/  FADD.FTZ R45, R45, R10 ;  /* 0x0000000a2d2d7221 */ /* 0x000fc80000010000 */
[----:B------:R2:W-:Y:S02]  /*4c90*/  STSM.16.M88.4 [R6], R152 ;  /* 0x0000009806007844 */ /* 0x0005e40000000200 */
[----:B------:R-:W-:Y:S08]  /*4ca0*/  MUFU.EX2 R48, R48 ;  /* 0x0000003000307308 */ /* 0x000ff00000000800 */
[----:B------:R-:W3:Y:S01]  /*4cb0*/  MUFU.EX2 R49, R49 ;  /* 0x0000003100317308 */ /* 0x000ee20000000800 */
[----:B-1----:R-:W-:Y:S01]  /*4cc0*/  F2FP.F16.F32.PACK_AB R165, R51, R50 ;  /* 0x0000003233a5723e */ /* 0x002fe200000000ff */
[----:B------:R-:W-:-:S04]  /*4cd0*/  FADD.FTZ R50, R50, R47 ;  /* 0x0000002f32327221 */ /* 0x000fc80000010000 */
[----:B------:R-:W-:Y:S02]  /*4ce0*/  FADD.FTZ R51, R51, R50 ;  /* 0x0000003233337221 */ /* 0x000fe40000010000 */
[----:B------:R-:W1:Y:S08]  /*4cf0*/  MUFU.EX2 R54, R54 ;  /* 0x0000003600367308 */ /* 0x000e700000000800 */
[----:B------:R-:W4:Y:S01]  /*4d00*/  MUFU.EX2 R52, R52 ;  /* 0x0000003400347308 */ /* 0x000f220000000800 */
[----:B---3--:R-:W-:Y:S01]  /*4d10*/  F2FP.F16.F32.PACK_AB R164, R49, R48 ;  /* 0x0000003031a4723e */ /* 0x008fe200000000ff */
[----:B------:R-:W-:-:S04]  /*4d20*/  FADD.FTZ R48, R48, R45 ;  /* 0x0000002d30307221 */ /* 0x000fc80000010000 */
[----:B------:R-:W-:Y:S02]  /*4d30*/  FADD.FTZ R49, R49, R48 ;  /* 0x0000003031317221 */ /* 0x000fe40000010000 */
[----:B------:R3:W5:Y:S01]  /*4d40*/  MUFU.EX2 R15, R9 ;  /* 0x00000009000f7308 */ /* 0x0007620000000800 */
[----:B-1----:R-:W-:Y:S01]  /*4d50*/  F2FP.F16.F32.PACK_AB R167, R17, R54 ;  /* 0x0000003611a7723e */ /* 0x002fe200000000ff */
[----:B------:R-:W-:Y:S01]  /*4d60*/  FADD.FTZ R54, R54, R51 ;  /* 0x0000003336367221 */ /* 0x000fe20000010000 */
[----:B----4-:R-:W-:-:S03]  /*4d70*/  FADD.FTZ R10, R52, R49 ;  /* 0x00000031340a7221 */ /* 0x010fc60000010000 */
[----:B---3--:R-:W-:Y:S01]  /*4d80*/  FADD.FTZ R9, R17, R54 ;  /* 0x0000003611097221 */ /* 0x008fe20000010000 */
[C---:B-----5:R-:W-:Y:S01]  /*4d90*/  F2FP.F16.F32.PACK_AB R166, R15.reuse, R52 ;  /* 0x000000340fa6723e */ /* 0x060fe200000000ff */
[----:B------:R-:W-:-:S04]  /*4da0*/  FADD.FTZ R10, R15, R10 ;  /* 0x0000000a0f0a7221 */ /* 0x000fc80000010000 */
[----:B------:R2:W-:Y:S01]  /*4db0*/  STSM.16.M88.4 [R5], R164 ;  /* 0x000000a405007844 */ /* 0x0005e20000000200 */
[----:B------:R-:W-:Y:S05]  /*4dc0*/  @!P0 BRA `(.L_x_4034) ;  /* 0x0000000000048947 */ /* 0x000fea0003800000 */
[----:B------:R-:W-:Y:S01]  /*4dd0*/  BPT.TRAP 0x1 ;  /* 0x000000040000795c */ /* 0x000fe20000300000 */
.L_x_4034:
[----:B------:R1:W3:Y:S01]  /*4de0*/  SYNCS.PHASECHK.TRANS64.TRYWAIT P3, [UR39+0x28c50], R13 ;  /* 0x028c500dff0075a7 */ /* 0x0002e20008060167 */
[----:B------:R-:W-:Y:S05]  /*4df0*/  @!P0 BRA `(.L_x_4035) ;  /* 0x0000000000048947 */ /* 0x000fea0003800000 */
[----:B------:R-:W-:Y:S01]  /*4e00*/  BPT.TRAP 0x1 ;  /* 0x000000040000795c */ /* 0x000fe20000300000 */
.L_x_4035:
[----:B---3--:R-:W-:Y:S05]  /*4e10*/  @P3 BRA `(.L_x_4036) ;  /* 0x0000000000083947 */ /* 0x008fea0003800000 */
[----:B------:R-:W3:Y:S02]  /*4e20*/  SYNCS.PHASECHK.TRANS64.TRYWAIT P3, [UR39+0x28c50], R13 ;  /* 0x028c500dff0075a7 */ /* 0x000ee40008060167 */
[----:B---3--:R-:W-:Y:S05]  /*4e30*/  @!P3 BRA `(.L_x_4037) ;  /* 0x000000b4004cb947 */ /* 0x008fea0003800000 */
.L_x_4036:
[----:B------:R-:W-:Y:S01]  /*4e40*/  WARPGROUP.ARRIVE ;  /* 0x00000000000079c5 */ /* 0x000fe20000000000 */
[----:B------:R-:W-:Y:S01]  /*4e50*/  UMOV UR14, UR38 ;  /* 0x00000026000e7c82 */ /* 0x000fe20008000000 */
[----:B------:R-:W-:Y:S01]  /*4e60*/  UMOV UR15, 0x40000040 ;  /* 0x40000040000f7882 */ /* 0x000fe20000000000 */
[----:B------:R-:W-:Y:S01]  /*4e70*/  UIADD3 UR4, UR38, 0x80, URZ ;  /* 0x0000008026047890 */ /* 0x000fe2000fffe03f */
[----:B---3--:R-:W-:Y:S01]  /*4e80*/  @!P1 IADD3 R14, R14, 0x28c60, RZ ;  /* 0x00028c600e0e9810 */ /* 0x008fe20007ffe0ff */
[----:B------:R-:W-:Y:S01]  /*4e90*/  UIMAD UR10, UR37, UR10, -UR6 ;  /* 0x0000000a250a72a4 */ /* 0x000fe2000f8e0a06 */
[----:B------:R-:W-:Y:S01]  /*4ea0*/  HGMMA.64x256x16.F32 R24, R160, gdesc[UR12].tnspB, RZ, !UPT, gsb0 ;  /* 0x43e0000ca0187df0 */ /* 0x000fe2000c0008ff */
[----:B------:R-:W-:Y:S01]  /*4eb0*/  UMOV UR15, 0x40000040 ;  /* 0x40000040000f7882 */ /* 0x000fe20000000000 */
[----:B------:R-:W-:Y:S01]  /*4ec0*/  UIADD3 UR41, UR41, -0x2, URZ ;  /* 0xfffffffe29297890 */ /* 0x000fe2000fffe03f */
[----:B------:R-:W-:Y:S01]  /*4ed0*/  @!P1 PRMT R14, RZ, 0x654, R14 ;  /* 0x00000654ff0e9816 */ /* 0x000fe2000000000e */
[----:B------:R-:W-:Y:S01]  /*4ee0*/  UMOV UR14, UR4 ;  /* 0x00000004000e7c82 */ /* 0x000fe20008000000 */
[----:B------:R-:W-:Y:S01]  /*4ef0*/  UIADD3 UR4, UR38, 0x100, URZ ;  /* 0x0000010026047890 */ /* 0x000fe2000fffe03f */
[----:B------:R-:W-:-:S02]  /*4f00*/  WARPGROUP.DEPBAR.LE gsb0, 0x0 ;  /* 0x00008000000079c5 */ /* 0x000fc40000010000 */
[----:B------:R-:W-:-:S15]  /*4f10*/  WARPGROUP.ARRIVE ;  /* 0x00000000000079c5 */ /* 0x000fde0000000000 */
[----:B------:R-:W-:-:S05]  /*4f20*/  NOP ;  /* 0x0000000000007918 */ /* 0x000fca0000000000 */
        /* <DEDUP_REMOVED lines=10> */
[----:B------:R-:W3:Y:S02]  /*4fd0*/  S2UR UR4, SR_CTAID.X ;  /* 0x00000000000479c3 */ /* 0x000ee40000002500 */
[----:B---3--:R-:W-:-:S03]  /*4fe0*/  USHF.L.U32 UR11, UR4, 0x6, URZ ;  /* 0x00000006040b7899 */ /* 0x008fc6000800063f */
[----:B------:R-:W-:Y:S02]  /*4ff0*/  @UP0 ULDC UR4, c[0x0][0x44c] ;  /* 0x0001130000040ab9 */ /* 0x000fe40000000800 */
[----:B------:R-:W-:Y:S02]  /*5000*/  UIMAD.WIDE.U32 UR4, UR11, UR4, URZ ;  /* 0x000000040b0472a5 */ /* 0x000fe4000f8e003f */
[----:B------:R-:W-:Y:S01]  /*5010*/  UMOV UR6, UR11 ;  /* 0x0000000b00067c82 */ /* 0x000fe20008000000 */
[----:B------:R-:W-:Y:S02]  /*5020*/  WARPGROUP.DEPBAR.LE gsb0, 0x0 ;  /* 0x00008000000079c5 */ /* 0x000fe40000010000 */
[----:B------:R-:W-:-:S13]  /*5030*/  WARPGROUP.ARRIVE ;  /* 0x00000000000079c5 */ /* 0x000fda0000000000 */
[----:B------:R-:W-:Y:S01]  /*5040*/  HGMMA.64x256x16.F32 R24, R164, gdesc[UR12].tnspB, R24, gsb0 ;  /* 0x43e0000ca4187df0 */ /* 0x000fe20008000818 */
[----:B------:R-:W-:Y:S02]  /*5050*/  @UP0 ULDC UR14, c[0x0][0x450] ;  /* 0x00011400000e0ab9 */ /* 0x000fe40000000800 */
[----:B------:R-:W-:-:S03]  /*5060*/  @UP0 USHF.R.U32.HI UR6, URZ, UR14, UR5 ;  /* 0x0000000e3f060299 */ /* 0x000fc60008011605 */
[----:B------:R-:W-:Y:S01]  /*5070*/  UMOV UR5, URZ ;  /* 0x0000003f00057c82 */ /* 0x000fe20008000000 */
[----:B------:R-:W-:-:S04]  /*5080*/  UIADD3 UR6, UR10, UR6, URZ ;  /* 0x000000060a067290 */ /* 0x000fc8000fffe03f */
[----:B------:R-:W-:-:S04]  /*5090*/  USHF.R.S32.HI UR4, URZ, 0x1f, UR6 ;  /* 0x0000001f3f047899 */ /* 0x000fc80008011406 */
[----:B------:R-:W-:-:S04]  /*50a0*/  ULEA.HI UR4, UR4, UR6, URZ, 0x6 ;  /* 0x0000000604047291 */ /* 0x000fc8000f8f303f */
[----:B------:R-:W-:-:S04]  /*50b0*/  USHF.R.S32.HI UR4, URZ, 0x6, UR4 ;  /* 0x000000063f047899 */ /* 0x000fc80008011404 */
[----:B------:R-:W-:-:S04]  /*50c0*/  UISETP.LT.AND UP1, UPT, UR40, UR4, UPT ;  /* 0x000000042800728c */ /* 0x000fc8000bf21270 */
[----:B------:R-:W-:-:S03]  /*50d0*/  USEL UR25, UR40, UR4, !UP1 ;  /* 0x0000000428197287 */ /* 0x000fc6000c800000 */
[----:B------:R-:W-:Y:S01]  /*50e0*/  UMOV UR4, URZ ;  /* 0x0000003f00047c82 */ /* 0x000fe20008000000 */
[----:B------:R-:W-:-:S06]  /*50f0*/  UISETP.GE.AND UP1, UPT, UR41, UR25, UPT ;  /* 0x000000192900728c */ /* 0x000fcc000bf26270 */
[----:B------:R-:W-:Y:S01]  /*5100*/  PLOP3.LUT P3, PT, PT, PT, UP1, 0x80, 0x0 ;  /* 0x000000000000781c */ /* 0x000fe20003f6f018 */
        /* <DEDUP_REMOVED lines=10> */
[----:B------:R-:W-:Y:S05]  /*51b0*/  @!P3 BRA `(.L_x_4038) ;  /* 0x0000001c0088b947 */ /* 0x000fea0003800000 */
[----:B---3--:R-:W-:Y:S01]  /*51c0*/  IMAD.MOV.U32 R14, RZ, RZ, R2 ;  /* 0x000000ffff0e7224 */ /* 0x008fe200078e0002 */
[----:B------:R-:W-:Y:S01]  /*51d0*/  UMOV UR5, URZ ;  /* 0x0000003f00057c82 */ /* 0x000fe20008000000 */
[----:B------:R-:W-:Y:S01]  /*51e0*/  IMAD.MOV.U32 R15, RZ, RZ, R0 ;  /* 0x000000ffff0f7224 */ /* 0x000fe200078e0000 */
[----:B------:R-:W-:Y:S01]  /*51f0*/  UMOV UR6, URZ ;  /* 0x0000003f00067c82 */ /* 0x000fe20008000000 */
[----:B------:R-:W-:Y:S01]  /*5200*/  ULDC UR29, c[0x0][0x288] ;  /* 0x0000a200001d7ab9 */ /* 0x000fe20000000800 */
[----:B------:R-:W-:Y:S01]  /*5210*/  ULDC UR28, c[0x0][0x2f0] ;  /* 0x0000bc00001c7ab9 */ /* 0x000fe20000000800 */
[----:B------:R-:W-:-:S05]  /*5220*/  ULDC UR26, c[0x0][0x988] ;  /* 0x00026200001a7ab9 */ /* 0x000fca0000000800 */
.L_x_4047:
[----:B------:R-:W-:-:S04]  /*5230*/  UIADD3 UR4, UR6, 0x1, URZ ;  /* 0x0000000106047890 */ /* 0x000fc8000fffe03f */
[----:B------:R-:W-:-:S04]  /*5240*/  UISETP.NE.AND UP1, UPT, UR4, 0x2, UPT ;  /* 0x000000020400788c */ /* 0x000fc8000bf25270 */
[----:B------:R-:W-:Y:S02]  /*5250*/  USEL UR7, URZ, 0x1, UP1 ;  /* 0x000000013f077887 */ /* 0x000fe40008800000 */
[----:B------:R-:W-:Y:S02]  /*5260*/  USEL UR4, UR4, URZ, UP1 ;  /* 0x0000003f04047287 */ /* 0x000fe40008800000 */
[----:B------:R-:W-:Y:S01]  /*5270*/  ULOP3.LUT UR5, UR5, UR7, URZ, 0x3c, !UPT ;  /* 0x0000000705057292 */ /* 0x000fe2000f8e3c3f */
[----:B----4-:R-:W-:Y:S11]  /*5280*/  @!P0 BRA `(.L_x_4039) ;  /* 0x0000000000048947 */ /* 0x010ff60003800000 */
[----:B------:R-:W-:Y:S01]  /*5290*/  BPT.TRAP 0x1 ;  /* 0x000000040000795c */ /* 0x000fe20000300000 */
.L_x_4039:
[----:B------:R-:W-:Y:S01]  /*52a0*/  ULEA UR27, UR4, UR39, 0x3 ;  /* 0x00000027041b7291 */ /* 0x000fe2000f8e183f */
[----:B01----:R-:W-:-:S05]  /*52b0*/  IMAD.U32 R13, RZ, RZ, UR5 ;  /* 0x00000005ff0d7e24 */ /* 0x003fca000f8e00ff */
[----:B------:R-:W-:-:S04]  /*52c0*/  SHF.L.U32 R13, R13, 0x1f, RZ ;  /* 0x0000001f0d0d7819 */ /* 0x000fc800000006ff */
[----:B------:R0:W1:Y:S01]  /*52d0*/  SYNCS.PHASECHK.TRANS64.TRYWAIT P3, [UR27+0x28c30], R13 ;  /* 0x028c300dff0075a7 */ /* 0x000062000806015b */
[----:B------:R-:W-:Y:S05]  /*52e0*/  @!P0 BRA `(.L_x_4040) ;  /* 0x0000000000048947 */ /* 0x000fea0003800000 */
[----:B------:R-:W-:Y:S01]  /*52f0*/  BPT.TRAP 0x1 ;  /* 0x000000040000795c */ /* 0x000fe20000300000 */
.L_x_4040:
[----:B-1----:R-:W-:Y:S05]  /*5300*/  @P3 BRA `(.L_x_4041) ;  /* 0x0000000000083947 */ /* 0x002fea0003800000 */
[----:B------:R-:W1:Y:S02]  /*5310*/  SYNCS.PHASECHK.TRANS64.TRYWAIT P3, [UR27+0x28c30], R13 ;  /* 0x028c300dff0075a7 */ /* 0x000e64000806015b */
[----:B-1----:R-:W-:Y:S05]  /*5320*/  @!P3 BRA `(.L_x_4042) ;  /* 0x000000b00024b947 */ /* 0x002fea0003800000 */
.L_x_4041:
[----:B------:R-:W-:Y:S01]  /*5330*/  ULEA UR10, UR4, UR24, 0x9 ;  /* 0x00000018040a7291 */ /* 0x000fe2000f8e483f */
[----:B--2---:R-:W-:Y:S01]  /*5340*/  WARPGROUP.ARRIVE ;  /* 0x00000000000079c5 */ /* 0x004fe20000000000 */
[----:B------:R-:W-:Y:S01]  /*5350*/  UMOV UR11, 0x40000040 ;  /* 0x40000040000b7882 */ /* 0x000fe20000000000 */
[----:B------:R-:W-:Y:S01]  /*5360*/  UMOV UR15, 0x40000040 ;  /* 0x40000040000f7882 */ /* 0x000fe20000000000 */
[----:B------:R-:W-:Y:S01]  /*5370*/  UIADD3 UR14, UR10, 0x2, URZ ;  /* 0x000000020a0e7890 */ /* 0x000fe2000fffe03f */
[----:B-1----:R-:W-:Y:S01]  /*5380*/  IMAD.MOV.U32 R0, RZ, RZ, R12 ;  /* 0x000000ffff007224 */ /* 0x002fe200078e000c */
[----:B------:R-:W-:Y:S01]  /*5390*/  UIADD3 UR18, UR10, 0x4, URZ ;  /* 0x000000040a127890 */ /* 0x000fe2000fffe03f */
[----:B------:R-:W-:Y:S01]  /*53a0*/  MOV R19, UR28 ;  /* 0x0000001c00137c02 */ /* 0x000fe20008000f00 */
[----:B------:R-:W-:Y:S01]  /*53b0*/  UMOV UR19, 0x40000040 ;  /* 0x4000004000137882 */ /* 0x000fe20000000000 */
[----:B------:R-:W-:Y:S01]  /*53c0*/  HGMMA.64x64x16.F32 R152, gdesc[UR8], RZ, !UPT, gsb0 ;  /* 0x00e00000089879f0 */ /* 0x000fe2000c0008ff */
[----:B------:R-:W-:Y:S01]  /*53d0*/  UIADD3 UR22, UR10, 0x6, URZ ;  /* 0x000000060a167890 */ /* 0x000fe2000fffe03f */
[----:B------:R-:W-:Y:S01]  /*53e0*/  UMOV UR23, 0x40000040 ;  /* 0x4000004000177882 */ /* 0x000fe20000000000 */
[----:B------:R-:W-:-:S02]  /*53f0*/  @UP0 ULDC UR7, c[0x0][0x44c] ;  /* 0x0001130000070ab9 */ /* 0x000fc40000000800 */
[----:B------:R-:W-:Y:S01]  /*5400*/  @P2 IMAD.HI.U32 R2, R12, UR7, RZ ;  /* 0x000000070c022c27 */ /* 0x000fe2000f8e00ff */
[----:B------:R-:W-:-:S04]  /*5410*/  @UP0 ULDC UR7, c[0x0][0x450] ;  /* 0x0001140000070ab9 */ /* 0x000fc80000000800 */
[----:B------:R-:W-:Y:S01]  /*5420*/  @P2 SHF.R.U32.HI R0, RZ, UR7, R2 ;  /* 0x00000007ff002c19 */ /* 0x000fe20008011602 */
[----:B------:R-:W-:Y:S02]  /*5430*/  UMOV UR7, 0xffffffc0 ;  /* 0xffffffc000077882 */ /* 0x000fe40000000000 */
[----:B------:R-:W-:Y:S02]  /*5440*/  UIMAD UR7, UR41, UR7, 0x1 ;  /* 0x00000001290774a4 */ /* 0x000fe4000f8e0207 */
[----:B------:R-:W1:Y:S04]  /*5450*/  SHFL.IDX PT, R17, R0, RZ, 0x1c1f ;  /* 0x001c1fff00117589 */ /* 0x000e6800000e0000 */
[----:B------:R-:W-:Y:S01]  /*5460*/  IADD3 R2, -R11, UR7, RZ ;  /* 0x000000070b027c10 */ /* 0x000fe2000fffe1ff */
[----:B------:R-:W-:-:S04]  /*5470*/  UMOV UR7, UR26 ;  /* 0x0000001a00077c82 */ /* 0x000fc80008000000 */
[----:B------:R-:W-:-:S05]  /*5480*/  IMAD R2, R19, UR37, R2 ;  /* 0x0000002513027c24 */ /* 0x000fca000f8e0202 */
[----:B-1----:R-:W-:-:S04]  /*5490*/  IADD3 R17, R17, -UR29, R2 ;  /* 0x8000001d11117c10 */ /* 0x002fc8000fffe002 */
[C---:B------:R-:W-:Y:S02]  /*54a0*/  ISETP.GT.AND P3, PT, R17.reuse, RZ, PT ;  /* 0x000000ff1100720c */ /* 0x040fe40003f64270 */
        /* <DEDUP_REMOVED lines=12> */
[----:B------:R-:W-:Y:S02]  /*5570*/  ISETP.GT.AND P3, PT, R17, 0x8, PT ;  /* 0x000000081100780c */ /* 0x000fe40003f64270 */
[----:B------:R-:W-:Y:S02]  /*5580*/  FSEL R153, R153, -INF , P4 ;  /* 0xff80000099997808 */ /* 0x000fe40002000000 */
[----:B------:R-:W-:-:S02]  /*5590*/  FMNMX.FTZ R16, R152, R15, !PT ;  /* 0x0000000f98107209 */ /* 0x000fc40007810000 */
[----:B------:R-:W-:Y:S02]  /*55a0*/  ISETP.GT.AND P4, PT, R17, 0x9, PT ;  /* 0x000000091100780c */ /* 0x000fe40003f84270 */
[----:B------:R-:W-:Y:S02]  /*55b0*/  FSEL R156, R156, -INF , P3 ;  /* 0xff8000009c9c7808 */ /* 0x000fe40001800000 */
[----:B------:R-:W-:Y:S02]  /*55c0*/  FMNMX.FTZ R19, R153, R16, !PT ;  /* 0x0000001099137209 */ /* 0x000fe40007810000 */
        /* <DEDUP_REMOVED lines=30> */
[----:B------:R-:W-:Y:S02]  /*57b0*/  FSEL R177, R177, -INF , P4 ;  /* 0xff800000b1b17808 */ /* 0x000fe40002000000 */
[----:B------:R-:W-:Y:S02]  /*57c0*/  FMNMX.FTZ R16, R176, R19, !PT ;  /* 0x00000013b0107209 */ /* 0x000fe40007810000 */
[----:B------:R-:W-:-:S02]  /*57d0*/  ISETP.GT.AND P3, PT, R17, 0x38, PT ;  /* 0x000000381100780c */ /* 0x000fc40003f64270 */
[----:B------:R-:W-:Y:S02]  /*57e0*/  ISETP.GT.AND P4, PT, R17, 0x39, PT ;  /* 0x000000391100780c */ /* 0x000fe40003f84270 */
[----:B------:R-:W-:Y:S02]  /*57f0*/  FMNMX.FTZ R17, R177, R16, !PT ;  /* 0x00000010b1117209 */ /* 0x000fe40007810000 */
[----:B------:R-:W-:Y:S02]  /*5800*/  FSEL R180, R180, -INF , P3 ;  /* 0xff800000b4b47808 */ /* 0x000fe40001800000 */
[----:B------:R-:W-:Y:S02]  /*5810*/  FSEL R181, R181, -INF , P4 ;  /* 0xff800000b5b57808 */ /* 0x000fe40002000000 */
[----:B------:R-:W-:Y:S02]  /*5820*/  FMNMX.FTZ R16, R180, R17, !PT ;  /* 0x00000011b4107209 */ /* 0x000fe40007810000 */
[----:B------:R-:W1:Y:S02]  /*5830*/  SHFL.IDX PT, R17, R0, 0x1, 0x1c1f ;  /* 0x003c1f0000117f89 */ /* 0x000e6400000e0000 */
[----:B------:R-:W-:-:S05]  /*5840*/  FMNMX.FTZ R16, R181, R16, !PT ;  /* 0x00000010b5107209 */ /* 0x000fca0007810000 */
[----:B------:R-:W2:Y:S01]  /*5850*/  SHFL.BFLY PT, R19, R16, 0x2, 0x1f ;  /* 0x0c401f0010137f89 */ /* 0x000ea200000e0000 */
[----:B-1----:R-:W-:-:S04]  /*5860*/  IADD3 R2, R17, -UR29, R2 ;  /* 0x8000001d11027c10 */ /* 0x002fc8000fffe002 */
[C---:B------:R-:W-:Y:S02]  /*5870*/  ISETP.GT.AND P3, PT, R2.reuse, RZ, PT ;  /* 0x000000ff0200720c */ /* 0x040fe40003f64270 */
[----:B------:R-:W-:Y:S02]  /*5880*/  ISETP.GT.AND P4, PT, R2, 0x1, PT ;  /* 0x000000010200780c */ /* 0x000fe40003f84270 */
[----:B------:R-:W-:Y:S02]  /*5890*/  FSEL R17, R154, -INF , P3 ;  /* 0xff8000009a117808 */ /* 0x000fe40001800000 */
[----:B------:R-:W-:Y:S02]  /*58a0*/  ISETP.GT.AND P3, PT, R2, 0x8, PT ;  /* 0x000000080200780c */ /* 0x000fe40003f64270 */
[----:B------:R-:W-:Y:S02]  /*58b0*/  FSEL R155, R155, -INF , P4 ;  /* 0xff8000009b9b7808 */ /* 0x000fe40002000000 */
[----:B------:R-:W-:-:S02]  /*58c0*/  FMNMX.FTZ R0, R17, R14, !PT ;  /* 0x0000000e11007209 */ /* 0x000fc40007810000 */
[----:B--2---:R-:W-:Y:S02]  /*58d0*/  FMNMX.FTZ R18, R16, R19, !PT ;  /* 0x0000001310127209 */ /* 0x004fe40007810000 */
[----:B------:R-:W-:Y:S02]  /*58e0*/  ISETP.GT.AND P4, PT, R2, 0x9, PT ;  /* 0x000000090200780c */ /* 0x000fe40003f84270 */
[----:B------:R-:W-:Y:S01]  /*58f0*/  FSEL R158, R158, -INF , P3 ;  /* 0xff8000009e9e7808 */ /* 0x000fe20001800000 */
[----:B------:R-:W1:Y:S01]  /*5900*/  SHFL.BFLY PT, R21, R18, 0x1, 0x1f ;  /* 0x0c201f0012157f89 */ /* 0x000e6200000e0000 */
        /* <DEDUP_REMOVED lines=28> */
[----:B-1----:R-:W-:Y:S02]  /*5ad0*/  FMNMX.FTZ R0, R18, R21, !PT ;  /* 0x0000001512007209 */ /* 0x002fe40007810000 */
[----:B------:R-:W-:Y:S02]  /*5ae0*/  ISETP.GT.AND P3, PT, R2, 0x31, PT ;  /* 0x000000310200780c */ /* 0x000fe40003f64270 */
[----:B------:R-:W-:Y:S01]  /*5af0*/  FSEL R178, R178, -INF , P5 ;  /* 0xff800000b2b27808 */ /* 0x000fe20002800000 */
[----:B------:R-:W-:Y:S01]  /*5b00*/  FMUL.FTZ R18, R0, UR7 ;  /* 0x0000000700127c20 */ /* 0x000fe20008410000 */
[----:B------:R-:W-:Y:S02]  /*5b10*/  FMNMX.FTZ R21, R175, R16, !PT ;  /* 0x00000010af157209 */ /* 0x000fe40007810000 */
[----:B------:R-:W-:-:S02]  /*5b20*/  ISETP.GT.AND P5, PT, R2, 0x38, PT ;  /* 0x000000380200780c */ /* 0x000fc40003fa4270 */
[----:B------:R-:W-:Y:S02]  /*5b30*/  FSEL R179, R179, -INF , P3 ;  /* 0xff800000b3b37808 */ /* 0x000fe40001800000 */
[----:B------:R-:W-:Y:S02]  /*5b40*/  FMNMX.FTZ R16, R178, R21, !PT ;  /* 0x00000015b2107209 */ /* 0x000fe40007810000 */
[----:B------:R-:W-:Y:S02]  /*5b50*/  ISETP.GT.AND P3, PT, R2, 0x39, PT ;  /* 0x000000390200780c */ /* 0x000fe40003f64270 */
[----:B------:R-:W-:Y:S02]  /*5b60*/  FSEL R182, R182, -INF , P5 ;  /* 0xff800000b6b67808 */ /* 0x000fe40002800000 */
[----:B------:R-:W-:Y:S02]  /*5b70*/  FMNMX.FTZ R21, R179, R16, !PT ;  /* 0x00000010b3157209 */ /* 0x000fe40007810000 */
[----:B------:R-:W-:-:S02]  /*5b80*/  FSETP.NEU.FTZ.AND P4, PT, R0, -INF , PT ;  /* 0xff8000000000780b */ /* 0x000fc40003f9d000 */
[----:B------:R-:W-:Y:S02]  /*5b90*/  FSEL R183, R183, -INF , P3 ;  /* 0xff800000b7b77808 */ /* 0x000fe40001800000 */
[----:B------:R-:W-:Y:S02]  /*5ba0*/  FMNMX.FTZ R2, R182, R21, !PT ;  /* 0x00000015b6027209 */ /* 0x000fe40007810000 */
[----:B------:R-:W-:Y:S02]  /*5bb0*/  FSEL R22, R18, RZ, P4 ;  /* 0x000000ff12167208 */ /* 0x000fe40002000000 */
[----:B------:R-:W-:-:S03]  /*5bc0*/  FMNMX.FTZ R2, R183, R2, !PT ;  /* 0x00000002b7027209 */ /* 0x000fc60007810000 */
[--C-:B------:R-:W-:Y:S01]  /*5bd0*/  FFMA.FTZ R19, R152, UR7, -R22.reuse ;  /* 0x0000000798137c23 */ /* 0x100fe20008010816 */
[--C-:B------:R-:W-:Y:S01]  /*5be0*/  FFMA.FTZ R152, R153, UR7, -R22.reuse ;  /* 0x0000000799987c23 */ /* 0x100fe20008010816 */
[--C-:B------:R-:W-:Y:S01]  /*5bf0*/  FFMA.FTZ R23, R161, UR7, -R22.reuse ;  /* 0x00000007a1177c23 */ /* 0x100fe20008010816 */
[----:B------:R-:W1:Y:S01]  /*5c00*/  SHFL.BFLY PT, R153, R2, 0x2, 0x1f ;  /* 0x0c401f0002997f89 */ /* 0x000e6200000e0000 */
        /* <DEDUP_REMOVED lines=13> */
[----:B------:R-:W-:Y:S01]  /*5ce0*/  FSEL R22, R0, RZ, P4 ;  /* 0x000000ff00167208 */ /* 0x000fe20002000000 */
[----:B------:R-:W-:Y:S01]  /*5cf0*/  MUFU.EX2 R19, R19 ;  /* 0x0000001300137308 */ /* 0x000fe20000000800 */
[----:B------:R-:W-:-:S02]  /*5d00*/  IMAD.U32 R168, RZ, RZ, UR27 ;  /* 0x0000001bffa87e24 */ /* 0x000fc4000f8e00ff */
[----:B------:R-:W-:Y:S02]  /*5d10*/  IMAD.U32 R180, RZ, RZ, UR6 ;  /* 0x00000006ffb47e24 */ /* 0x000fe4000f8e00ff */
[----:B------:R-:W-:-:S03]  /*5d20*/  FADD.FTZ R22, -R22, R15 ;  /* 0x0000000f16167221 */ /* 0x000fc60000010100 */
        /* <DEDUP_REMOVED lines=9> */
[----:B------:R-:W-:-:S03]  /*5dc0*/  FMUL.FTZ R153, R2, UR7 ;  /* 0x0000000702997c20 */ /* 0x000fc60008410000 */
[----:B------:R-:W-:Y:S02]  /*5dd0*/  FSEL R15, R2, RZ, P3 ;  /* 0x000000ff020f7208 */ /* 0x000fe40001800000 */
[----:B------:R-:W-:Y:S01]  /*5de0*/  FSEL R172, R153, RZ, P3 ;  /* 0x000000ff99ac7208 */ /* 0x000fe20001800000 */
[----:B------:R-:W-:Y:S01]  /*5df0*/  MUFU.EX2 R16, R16 ;  /* 0x0000001000107308 */ /* 0x000fe20000000800 */
[----:B------:R-:W-:Y:S01]  /*5e00*/  ISETP.NE.AND P3, PT, R4, RZ, PT ;  /* 0x000000ff0400720c */ /* 0x000fe20003f65270 */
[----:B------:R-:W-:Y:S02]  /*5e10*/  FADD.FTZ R15, -R15, R14 ;  /* 0x0000000e0f0f7221 */ /* 0x000fe40000010100 */
        /* <DEDUP_REMOVED lines=13> */
[----:B-1----:R-:W-:Y:S01]  /*5ef0*/  FMUL.FTZ R17, R22, UR7 ;  /* 0x0000000716117c20 */ /* 0x002fe20008410000 */
[----:B------:R-:W-:Y:S01]  /*5f00*/  FMUL.FTZ R22, R15, UR7 ;  /* 0x000000070f167c20 */ /* 0x000fe20008410000 */
[----:B------:R-:W-:-:S02]  /*5f10*/  @!P1 VIADD R15, R168, 0x28c40 ;  /* 0x00028c40a80f9836 */ /* 0x000fc40000000000 */
[--C-:B------:R-:W-:Y:S01]  /*5f20*/  FFMA.FTZ R175, R175, UR7, -R172.reuse ;  /* 0x00000007afaf7c23 */ /* 0x100fe200080108ac */
[--C-:B------:R-:W-:Y:S01]  /*5f30*/  FFMA.FTZ R178, R178, UR7, -R172.reuse ;  /* 0x00000007b2b27c23 */ /* 0x100fe200080108ac */
[--C-:B------:R-:W-:Y:S01]  /*5f40*/  FFMA.FTZ R179, R179, UR7, -R172.reuse ;  /* 0x00000007b3b37c23 */ /* 0x100fe200080108ac */
[--C-:B------:R-:W-:Y:S01]  /*5f50*/  FFMA.FTZ R182, R182, UR7, -R172.reuse ;  /* 0x00000007b6b67c23 */ /* 0x100fe200080108ac */
[----:B------:R-:W1:Y:S01]  /*5f60*/  MUFU.EX2 R14, R17 ;  /* 0x00000011000e7308 */ /* 0x000e620000000800 */
[----:B------:R-:W-:Y:S01]  /*5f70*/  @!P1 PRMT R15, RZ, 0x654, R15 ;  /* 0x00000654ff0f9816 */ /* 0x000fe2000000000f */
[----:B------:R-:W-:-:S03]  /*5f80*/  FFMA.FTZ R172, R183, UR7, -R172 ;  /* 0x00000007b7ac7c23 */ /* 0x000fc600080108ac */
[----:B------:R1:W-:Y:S03]  /*5f90*/  @!P1 SYNCS.ARRIVE.TRANS64.RED.A1T0 RZ, [R15+URZ], RZ ;  /* 0x000000ff0fff99a7 */ /* 0x0003e6000810043f */
[----:B------:R-:W2:Y:S08]  /*5fa0*/  MUFU.EX2 R22, R22 ;  /* 0x0000001600167308 */ /* 0x000eb00000000800 */
[----:B------:R-:W3:Y:S01]  /*5fb0*/  MUFU.EX2 R158, R158 ;  /* 0x0000009e009e7308 */ /* 0x000ee20000000800 */
[----:B-1----:R-:W-:Y:S01]  /*5fc0*/  FFMA.FTZ R15, R14, R10, R19 ;  /* 0x0000000a0e0f7223 */ /* 0x002fe20000010013 */
[-C--:B------:R-:W-:Y:S01]  /*5fd0*/  FMUL.FTZ R24, R24, R14.reuse ;  /* 0x0000000e18187220 */ /* 0x080fe20000410000 */
[-C--:B------:R-:W-:Y:S01]  /*5fe0*/  FMUL.FTZ R25, R25, R14.reuse ;  /* 0x0000000e19197220 */ /* 0x080fe20000410000 */
[-C--:B------:R-:W-:Y:S01]  /*5ff0*/  FMUL.FTZ R28, R28, R14.reuse ;  /* 0x0000000e1c1c7220 */ /* 0x080fe20000410000 */
[C---:B------:R-:W-:Y:S01]  /*6000*/  FADD.FTZ R15, R152.reuse, R15 ;  /* 0x0000000f980f7221 */ /* 0x040fe20000010000 */
[----:B------:R-:W-:Y:S01]  /*6010*/  F2FP.F16.F32.PACK_AB R152, R152, R19 ;  /* 0x000000139898723e */ /* 0x000fe200000000ff */
[----:B------:R-:W-:Y:S01]  /*6020*/  FMUL.FTZ R29, R29, R14 ;  /* 0x0000000e1d1d7220 */ /* 0x000fe20000410000 */
[----:B------:R-:W1:Y:S01]  /*6030*/  MUFU.EX2 R157, R157 ;  /* 0x0000009d009d7308 */ /* 0x000e620000000800 */
[----:B--2---:R-:W-:Y:S01]  /*6040*/  FFMA.FTZ R17, R22, R9, R153 ;  /* 0x0000000916117223 */ /* 0x004fe20000010099 */
[----:B------:R-:W-:-:S02]  /*6050*/  @!P3 IMAD R9, R180, 0x40, R3 ;  /* 0x00000040b409b824 */ /* 0x000fc400078e0203 */
[----:B------:R-:W-:Y:S01]  /*6060*/  FADD.FTZ R10, R154, R15 ;  /* 0x0000000f9a0a7221 */ /* 0x000fe20000010000 */
[C---:B------:R-:W-:Y:S01]  /*6070*/  F2FP.F16.F32.PACK_AB R153, R176.reuse, R153 ;  /* 0x00000099b099723e */ /* 0x040fe200000000ff */
[----:B------:R-:W-:Y:S01]  /*6080*/  FADD.FTZ R17, R176, R17 ;  /* 0x00000011b0117221 */ /* 0x000fe20000010000 */
[C---:B------:R-:W-:Y:S01]  /*6090*/  F2FP.F16.F32.PACK_AB R154, R21.reuse, R154 ;  /* 0x0000009a159a723e */ /* 0x040fe200000000ff */
[----:B------:R-:W-:Y:S01]  /*60a0*/  FADD.FTZ R15, R21, R10 ;  /* 0x0000000a150f7221 */ /* 0x000fe20000010000 */
[----:B------:R-:W2:Y:S01]  /*60b0*/  MUFU.EX2 R162, R162 ;  /* 0x000000a200a27308 */ /* 0x000ea20000000800 */
[----:B---3--:R-:W-:Y:S01]  /*60c0*/  FADD.FTZ R180, R158, R17 ;  /* 0x000000119eb47221 */ /* 0x008fe20000010000 */
[----:B------:R-:W-:Y:S01]  /*60d0*/  @!P3 LEA R9, R9, UR39, 0x2 ;  /* 0x000000270909bc11 */ /* 0x000fe2000f8e10ff */
[----:B------:R-:W-:Y:S01]  /*60e0*/  FADD.FTZ R10, R156, R15 ;  /* 0x0000000f9c0a7221 */ /* 0x000fe20000010000 */
[----:B------:R-:W-:Y:S01]  /*60f0*/  F2FP.F16.F32.PACK_AB R156, R23, R156 ;  /* 0x0000009c179c723e */ /* 0x000fe200000000ff */
[-C--:B------:R-:W-:Y:S01]  /*6100*/  FMUL.FTZ R32, R32, R14.reuse ;  /* 0x0000000e20207220 */ /* 0x080fe20000410000 */
[----:B------:R-:W-:Y:S01]  /*6110*/  FMUL.FTZ R33, R33, R14 ;  /* 0x0000000e21217220 */ /* 0x000fe20000410000 */
[----:B------:R-:W-:Y:S01]  /*6120*/  FADD.FTZ R15, R23, R10 ;  /* 0x0000000a170f7221 */ /* 0x000fe20000010000 */
[----:B------:R-:W3:Y:S01]  /*6130*/  MUFU.EX2 R163, R163 ;  /* 0x000000a300a37308 */ /* 0x000ee20000000800 */
[C---:B-1----:R-:W-:Y:S01]  /*6140*/  FADD.FTZ R17, R157.reuse, R180 ;  /* 0x000000b49d117221 */ /* 0x042fe20000010000 */
[----:B------:R-:W-:Y:S01]  /*6150*/  @!P3 STS [R9+0x28800], R14 ;  /* 0x0288000e0900b388 */ /* 0x000fe20000000800 */
[----:B------:R-:W-:Y:S01]  /*6160*/  FADD.FTZ R10, R16, R15 ;  /* 0x0000000f100a7221 */ /* 0x000fe20000010000 */
[----:B------:R-:W-:Y:S01]  /*6170*/  F2FP.F16.F32.PACK_AB R155, R157, R158 ;  /* 0x0000009e9d9b723e */ /* 0x000fe200000000ff */
[-C--:B------:R-:W-:Y:S01]  /*6180*/  FMUL.FTZ R36, R36, R14.reuse ;  /* 0x0000000e24247220 */ /* 0x080fe20000410000 */
[----:B------:R1:W-:Y:S01]  /*6190*/  @!P3 STS [R9+0x28820], R22 ;  /* 0x028820160900b388 */ /* 0x0003e20000000800 */
[-C--:B------:R-:W-:Y:S01]  /*61a0*/  FMUL.FTZ R37, R37, R14.reuse ;  /* 0x0000000e25257220 */ /* 0x080fe20000410000 */
[----:B------:R-:W4:Y:S01]  /*61b0*/  MUFU.EX2 R159, R159 ;  /* 0x0000009f009f7308 */ /* 0x000f220000000800 */
[----:B--2---:R-:W-:Y:S01]  /*61c0*/  FADD.FTZ R180, R162, R17 ;  /* 0x00000011a2b47221 */ /* 0x004fe20000010000 */
[----:B------:R-:W-:Y:S01]  /*61d0*/  BAR.SYNC.DEFER_BLOCKING 0xf, 0x100 ;  /* 0x03c4000000007b1d */ /* 0x000fe20000010000 */
        /* <DEDUP_REMOVED lines=24> */
[----:B------:R2:W-:Y:S01]  /*6360*/  STSM.16.M88.4 [R8+0x26800], R152 ;  /* 0x0268009808007844 */ /* 0x0005e20000000200 */
        /* <DEDUP_REMOVED lines=31> */
[-C--:B------:R-:W-:Y:S01]  /*6560*/  FMUL.FTZ R112, R112, R14.reuse ;  /* 0x0000000e70707220 */ /* 0x080fe20000410000 */
[-C--:B------:R-:W-:Y:S01]  /*6570*/  FMUL.FTZ R113, R113, R14.reuse ;  /* 0x0000000e71717220 */ /* 0x080fe20000410000 */
[-C--:B------:R-:W-:Y:S01]  /*6580*/  FMUL.FTZ R116, R116, R14.reuse ;  /* 0x0000000e74747220 */ /* 0x080fe20000410000 */
        /* <DEDUP_REMOVED lines=23> */
[----:B------:R-:W-:Y:S01]  /*6700*/  FMUL.FTZ R149, R149, R14 ;  /* 0x0000000e95957220 */ /* 0x000fe20000410000 */
        /* <DEDUP_REMOVED lines=10> */
[----:B------:R-:W3:Y:S01]  /*67b0*/  MUFU.EX2 R178, R178 ;  /* 0x000000b200b27308 */ /* 0x000ee20000000800 */
[----:B----4-:R-:W-:Y:S01]  /*67c0*/  FADD.FTZ R15, R175, R162 ;  /* 0x000000a2af0f7221 */ /* 0x010fe20000010000 */
[----:B------:R-:W-:Y:S01]  /*67d0*/  F2FP.F16.F32.PACK_AB R162, R169, R18 ;  /* 0x00000012a9a2723e */ /* 0x000fe200000000ff */
[----:B------:R-:W-:Y:S01]  /*67e0*/  FMUL.FTZ R42, R42, R22 ;  /* 0x000000162a2a7220 */ /* 0x000fe20000410000 */
[----:B------:R-:W-:Y:S01]  /*67f0*/  F2FP.F16.F32.PACK_AB R163, R175, R174 ;  /* 0x000000aeafa3723e */ /* 0x000fe200000000ff */
[-C--:B------:R-:W-:Y:S01]  /*6800*/  FMUL.FTZ R43, R43, R22.reuse ;  /* 0x000000162b2b7220 */ /* 0x080fe20000410000 */
[-C--:B------:R-:W-:Y:S01]  /*6810*/  FMUL.FTZ R46, R46, R22.reuse ;  /* 0x000000162e2e7220 */ /* 0x080fe20000410000 */
[-C--:B------:R-:W-:Y:S01]  /*6820*/  FMUL.FTZ R47, R47, R22.reuse ;  /* 0x000000162f2f7220 */ /* 0x080fe20000410000 */
[----:B------:R-:W4:Y:S01]  /*6830*/  MUFU.EX2 R173, R173 ;  /* 0x000000ad00ad7308 */ /* 0x000f220000000800 */
[----:B-1----:R-:W-:Y:S01]  /*6840*/  FADD.FTZ R10, R164, R9 ;  /* 0x00000009a40a7221 */ /* 0x002fe20000010000 */
[----:B------:R2:W-:Y:S01]  /*6850*/  STSM.16.M88.4 [R6], R160 ;  /* 0x000000a006007844 */ /* 0x0005e20000000200 */
        /* <DEDUP_REMOVED lines=45> */
[----:B------:R-:W-:Y:S01]  /*6b30*/  FMUL.FTZ R115, R115, R22 ;  /* 0x0000001673737220 */ /* 0x000fe20000410000 */
[C---:B-1----:R-:W-:Y:S01]  /*6b40*/  F2FP.F16.F32.PACK_AB R166, R177.reuse, R20 ;  /* 0x00000014b1a6723e */ /* 0x042fe200000000ff */
[----:B------:R-:W-:Y:S01]  /*6b50*/  FADD.FTZ R10, R177, R10 ;  /* 0x0000000ab10a7221 */ /* 0x000fe20000010000 */
[-C--:B------:R-:W-:Y:S01]  /*6b60*/  FMUL.FTZ R118, R118, R22.reuse ;  /* 0x0000001676767220 */ /* 0x080fe20000410000 */
[-C--:B------:R-:W-:Y:S01]  /*6b70*/  FMUL.FTZ R119, R119, R22.reuse ;  /* 0x0000001677777220 */ /* 0x080fe20000410000 */
[-C--:B------:R-:W-:Y:S01]  /*6b80*/  FMUL.FTZ R122, R122, R22.reuse ;  /* 0x000000167a7a7220 */ /* 0x080fe20000410000 */
[-C--:B------:R-:W-:Y:S01]  /*6b90*/  FMUL.FTZ R123, R123, R22.reuse ;  /* 0x000000167b7b7220 */ /* 0x080fe20000410000 */
[-C--:B------:R-:W-:Y:S01]  /*6ba0*/  FMUL.FTZ R126, R126, R22.reuse ;  /* 0x000000167e7e7220 */ /* 0x080fe20000410000 */
[-C--:B------:R-:W-:Y:S01]  /*6bb0*/  FMUL.FTZ R127, R127, R22.reuse ;  /* 0x000000167f7f7220 */ /* 0x080fe20000410000 */
        /* <DEDUP_REMOVED lines=17> */
.L_x_4043:
[----:B------:R1:W3:Y:S01]  /*6cd0*/  SYNCS.PHASECHK.TRANS64.TRYWAIT P3, [UR27+0x28c50], R13 ;  /* 0x028c500dff0075a7 */ /* 0x0002e2000806015b */
[----:B------:R-:W-:Y:S05]  /*6ce0*/  @!P0 BRA `(.L_x_4044) ;  /* 0x0000000000048947 */ /* 0x000fea0003800000 */
[----:B------:R-:W-:Y:S01]  /*6cf0*/  BPT.TRAP 0x1 ;  /* 0x000000040000795c */ /* 0x000fe20000300000 */
.L_x_4044:
[----:B---3--:R-:W-:Y:S05]  /*6d00*/  @P3 BRA `(.L_x_4045) ;  /* 0x0000000000083947 */ /* 0x008fea0003800000 */
[----:B------:R-:W3:Y:S02]  /*6d10*/  SYNCS.PHASECHK.TRANS64.TRYWAIT P3, [UR27+0x28c50], R13 ;  /* 0x028c500dff0075a7 */ /* 0x000ee4000806015b */
[----:B---3--:R-:W-:Y:S05]  /*6d20*/  @!P3 BRA `(.L_x_4046) ;  /* 0x0000009400bcb947 */ /* 0x008fea0003800000 */
.L_x_4045:
[----:B------:R-:W-:Y:S01]  /*6d30*/  ULEA UR6, UR4, UR38, 0xc ;  /* 0x0000002604067291 */ /* 0x000fe2000f8e603f */
[----:B------:R-:W-:Y:S01]  /*6d40*/  WARPGROUP.ARRIVE ;  /* 0x00000000000079c5 */ /* 0x000fe20000000000 */
[----:B------:R-:W-:Y:S01]  /*6d50*/  UMOV UR11, 0x40000040 ;  /* 0x40000040000b7882 */ /* 0x000fe20000000000 */
[----:B------:R-:W-:Y:S01]  /*6d60*/  UISETP.GT.AND UP1, UPT, UR41, UR25, UPT ;  /* 0x000000192900728c */ /* 0x000fe2000bf24270 */
[----:B---3--:R-:W-:Y:S01]  /*6d70*/  @!P1 IADD3 R168, R168, 0x28c60, RZ ;  /* 0x00028c60a8a89810 */ /* 0x008fe20007ffe0ff */
        /* <DEDUP_REMOVED lines=8> */
[----:B------:R-:W-:Y:S01]  /*6e00*/  IMAD.MOV.U32 R15, RZ, RZ, R0 ;  /* 0x000000ffff0f7224 */ /* 0x000fe200078e0000 */
[----:B------:R-:W-:-:S02]  /*6e10*/  WARPGROUP.DEPBAR.LE gsb0, 0x0 ;  /* 0x00008000000079c5 */ /* 0x000fc40000010000 */
[----:B------:R-:W-:-:S15]  /*6e20*/  WARPGROUP.ARRIVE ;  /* 0x00000000000079c5 */ /* 0x000fde0000000000 */
[----:B------:R-:W-:-:S06]  /*6e30*/  NOP ;  /* 0x0000000000007918 */ /* 0x000fcc0000000000 */
        /* <DEDUP_REMOVED lines=26> */
.L_x_4038:
[----:B------:R-:W-:-:S06]  /*6fe0*/  UISETP.GE.AND UP0, UPT, UR41, UR40, UPT ;  /* 0x000000282900728c */ /* 0x000fcc000bf06270 */
[----:B------:R-:W-:-:S13]  /*6ff0*/  PLOP3.LUT P2, PT, PT, PT, UP0, 0x80, 0x0 ;  /* 0x000000000000781c */ /* 0x000fda0003f4f008 */
[----:B------:R-:W-:Y:S05]  /*7000*/  @!P2 BRA `(.L_x_4048) ;  /* 0x000000180028a947 */ /* 0x000fea0003800000 */
[----:B01----:R-:W-:Y:S01]  /*7010*/  IMAD.MOV.U32 R13, RZ, RZ, R2 ;  /* 0x000000ffff0d7224 */ /* 0x003fe200078e0002 */
[----:B------:R-:W-:Y:S01]  /*7020*/  UMOV UR6, UR4 ;  /* 0x0000000400067c82 */ /* 0x000fe20008000000 */
[----:B------:R-:W-:Y:S01]  /*7030*/  IMAD.MOV.U32 R15, RZ, RZ, R0 ;  /* 0x000000ffff0f7224 */ /* 0x000fe200078e0000 */
[----:B------:R-:W-:-:S06]  /*7040*/  ULDC UR7, c[0x0][0x988] ;  /* 0x0002620000077ab9 */ /* 0x000fcc0000000800 */
.L_x_4057:
[----:B------:R-:W-:-:S04]  /*7050*/  UIADD3 UR4, UR6, 0x1, URZ ;  /* 0x0000000106047890 */ /* 0x000fc8000fffe03f */
[----:B------:R-:W-:-:S04]  /*7060*/  UISETP.NE.AND UP0, UPT, UR4, 0x2, UPT ;  /* 0x000000020400788c */ /* 0x000fc8000bf05270 */
[----:B------:R-:W-:Y:S02]  /*7070*/  USEL UR10, URZ, 0x1, UP0 ;  /* 0x000000013f0a7887 */ /* 0x000fe40008000000 */
[----:B------:R-:W-:Y:S02]  /*7080*/  USEL UR4, UR4, URZ, UP0 ;  /* 0x0000003f04047287 */ /* 0x000fe40008000000 */
[----:B------:R-:W-:Y:S01]  /*7090*/  ULOP3.LUT UR5, UR5, UR10, URZ, 0x3c, !UPT ;  /* 0x0000000a05057292 */ /* 0x000fe2000f8e3c3f */
[----:B0--3--:R-:W-:Y:S11]  /*70a0*/  @!P0 BRA `(.L_x_4049) ;  /* 0x0000000000048947 */ /* 0x009ff60003800000 */
[----:B------:R-:W-:Y:S01]  /*70b0*/  BPT.TRAP 0x1 ;  /* 0x000000040000795c */ /* 0x000fe20000300000 */
.L_x_4049:
[----:B------:R-:W-:Y:S01]  /*70c0*/  ULEA UR25, UR4, UR39, 0x3 ;  /* 0x0000002704197291 */ /* 0x000fe2000f8e183f */
[----:B------:R-:W-:-:S04]  /*70d0*/  MOV R11, UR5 ;  /* 0x00000005000b7c02 */ /* 0x000fc80008000f00 */
[----:B------:R-:W-:-:S04]  /*70e0*/  SHF.L.U32 R11, R11, 0x1f, RZ ;  /* 0x0000001f0b0b7819 */ /* 0x000fc800000006ff */
[----:B------:R0:W1:Y:S01]  /*70f0*/  SYNCS.PHASECHK.TRANS64.TRYWAIT P2, [UR25+0x28c30], R11 ;  /* 0x028c300bff0075a7 */ /* 0x0000620008040159 */
[----:B------:R-:W-:Y:S05]  /*7100*/  @!P0 BRA `(.L_x_4050) ;  /* 0x0000000000048947 */ /* 0x000fea0003800000 */
[----:B------:R-:W-:Y:S01]  /*7110*/  BPT.TRAP 0x1 ;  /* 0x000000040000795c */ /* 0x000fe20000300000 */
.L_x_4050:
[----:B-1----:R-:W-:Y:S05]  /*7120*/  @P2 BRA `(.L_x_4051) ;  /* 0x0000000000082947 */ /* 0x002fea0003800000 */
[----:B------:R-:W1:Y:S02]  /*7130*/  SYNCS.PHASECHK.TRANS64.TRYWAIT P2, [UR25+0x28c30], R11 ;  /* 0x028c300bff0075a7 */ /* 0x000e640008040159 */
[----:B-1----:R-:W-:Y:S05]  /*7140*/  @!P2 BRA `(.L_x_4052) ;  /* 0x0000009000c8a947 */ /* 0x002fea0003800000 */
.L_x_4051:
[----:B------:R-:W-:Y:S01]  /*7150*/  ULEA UR10, UR4, UR24, 0x9 ;  /* 0x00000018040a7291 */ /* 0x000fe2000f8e483f */
[----:B--2-4-:R-:W-:Y:S01]  /*7160*/  WARPGROUP.ARRIVE ;  /* 0x00000000000079c5 */ /* 0x014fe20000000000 */
        /* <DEDUP_REMOVED lines=36> */
[----:B------:R-:W3:Y:S02]  /*73b0*/  SHFL.BFLY PT, R17, R12, 0x2, 0x1f ;  /* 0x0c401f000c117f89 */ /* 0x000ee400000e0000 */
[----:B---3--:R-:W-:Y:S02]  /*73c0*/  FMNMX.FTZ R14, R12, R17, !PT ;  /* 0x000000110c0e7209 */ /* 0x008fe40007810000 */
        /* <DEDUP_REMOVED lines=15> */
[--C-:B------:R-:W-:Y:S01]  /*74c0*/  FFMA.FTZ R17, R153, UR7, -R22.reuse ;  /* 0x0000000799117c23 */ /* 0x100fe20008010816 */
[----:B------:R-:W-:Y:S01]  /*74d0*/  FMUL.FTZ R15, R15, UR7 ;  /* 0x000000070f0f7c20 */ /* 0x000fe20008410000 */
[--C-:B------:R-:W-:Y:S01]  /*74e0*/  FFMA.FTZ R152, R152, UR7, -R22.reuse ;  /* 0x0000000798987c23 */ /* 0x100fe20008010816 */
[----:B------:R-:W-:Y:S01]  /*74f0*/  FMNMX.FTZ R19, R175, R2, !PT ;  /* 0x00000002af137209 */ /* 0x000fe20007810000 */
[--C-:B------:R-:W-:Y:S01]  /*7500*/  FFMA.FTZ R12, R156, UR7, -R22.reuse ;  /* 0x000000079c0c7c23 */ /* 0x100fe20008010816 */
[--C-:B------:R-:W-:Y:S01]  /*7510*/  FFMA.FTZ R156, R160, UR7, -R22.reuse ;  /* 0x00000007a09c7c23 */ /* 0x100fe20008010816 */
[----:B------:R-:W-:Y:S01]  /*7520*/  MUFU.EX2 R17, R17 ;  /* 0x0000001100117308 */ /* 0x000fe20000000800 */
[----:B------:R-:W-:Y:S01]  /*7530*/  FMNMX.FTZ R2, R178, R19, !PT ;  /* 0x00000013b2027209 */ /* 0x000fe20007810000 */
[--C-:B------:R-:W-:Y:S01]  /*7540*/  FFMA.FTZ R21, R161, UR7, -R22.reuse ;  /* 0x00000007a1157c23 */ /* 0x100fe20008010816 */
[--C-:B------:R-:W-:Y:S01]  /*7550*/  FFMA.FTZ R14, R164, UR7, -R22.reuse ;  /* 0x00000007a40e7c23 */ /* 0x100fe20008010816 */
[--C-:B------:R-:W-:Y:S01]  /*7560*/  FFMA.FTZ R160, R168, UR7, -R22.reuse ;  /* 0x00000007a8a07c23 */ /* 0x100fe20008010816 */
[----:B------:R-:W-:Y:S01]  /*7570*/  FMNMX.FTZ R19, R179, R2, !PT ;  /* 0x00000002b3137209 */ /* 0x000fe20007810000 */
[--C-:B------:R-:W-:Y:S01]  /*7580*/  FFMA.FTZ R16, R172, UR7, -R22.reuse ;  /* 0x00000007ac107c23 */ /* 0x100fe20008010816 */
[--C-:B------:R-:W-:Y:S01]  /*7590*/  FFMA.FTZ R164, R176, UR7, -R22.reuse ;  /* 0x00000007b0a47c23 */ /* 0x100fe20008010816 */
[----:B------:R-:W1:Y:S01]  /*75a0*/  MUFU.EX2 R15, R15 ;  /* 0x0000000f000f7308 */ /* 0x000e620000000800 */
[----:B------:R-:W-:Y:S01]  /*75b0*/  FMNMX.FTZ R2, R182, R19, !PT ;  /* 0x00000013b6027209 */ /* 0x000fe20007810000 */
[--C-:B------:R-:W-:Y:S01]  /*75c0*/  FFMA.FTZ R19, R157, UR7, -R22.reuse ;  /* 0x000000079d137c23 */ /* 0x100fe20008010816 */
[--C-:B------:R-:W-:Y:S01]  /*75d0*/  FFMA.FTZ R157, R173, UR7, -R22.reuse ;  /* 0x00000007ad9d7c23 */ /* 0x100fe20008010816 */
[--C-:B------:R-:W-:Y:S01]  /*75e0*/  FFMA.FTZ R161, R177, UR7, -R22.reuse ;  /* 0x00000007b1a17c23 */ /* 0x100fe20008010816 */
[----:B------:R-:W-:Y:S01]  /*75f0*/  FMNMX.FTZ R2, R183, R2, !PT ;  /* 0x00000002b7027209 */ /* 0x000fe20007810000 */
[--C-:B------:R-:W-:Y:S01]  /*7600*/  FFMA.FTZ R20, R180, UR7, -R22.reuse ;  /* 0x00000007b4147c23 */ /* 0x100fe20008010816 */
[----:B------:R-:W-:Y:S01]  /*7610*/  FFMA.FTZ R181, R181, UR7, -R22 ;  /* 0x00000007b5b57c23 */ /* 0x000fe20008010816 */
[----:B------:R-:W2:Y:S01]  /*7620*/  MUFU.EX2 R152, R152 ;  /* 0x0000009800987308 */ /* 0x000ea20000000800 */
[----:B------:R-:W-:Y:S01]  /*7630*/  IMAD.U32 R180, RZ, RZ, UR25 ;  /* 0x00000019ffb47e24 */ /* 0x000fe2000f8e00ff */
[----:B------:R-:W3:Y:S06]  /*7640*/  SHFL.BFLY PT, R153, R2, 0x2, 0x1f ;  /* 0x0c401f0002997f89 */ /* 0x000eec00000e0000 */
        /* <DEDUP_REMOVED lines=8> */
[----:B------:R-:W-:Y:S01]  /*76d0*/  MUFU.EX2 R19, R19 ;  /* 0x0000001300137308 */ /* 0x000fe20000000800 */
[----:B--2---:R-:W-:Y:S01]  /*76e0*/  FFMA.FTZ R10, R15, R10, R152 ;  /* 0x0000000a0f0a7223 */ /* 0x004fe20000010098 */
        /* <DEDUP_REMOVED lines=9> */
[----:B------:R-:W-:Y:S01]  /*7780*/  FFMA.FTZ R153, R169, UR7, -R22 ;  /* 0x00000007a9997c23 */ /* 0x000fe20008010816 */
        /* <DEDUP_REMOVED lines=27> */
[----:B-1----:R-:W-:Y:S01]  /*7940*/  FMNMX.FTZ R2, R18, R165, !PT ;  /* 0x000000a512027209 */ /* 0x002fe20007810000 */
[----:B------:R-:W-:Y:S01]  /*7950*/  MUFU.EX2 R160, R160 ;  /* 0x000000a000a07308 */ /* 0x000fe20000000800 */
[-C--:B------:R-:W-:Y:S01]  /*7960*/  FMUL.FTZ R97, R97, R15.reuse ;  /* 0x0000000f61617220 */ /* 0x080fe20000410000 */
[-C--:B------:R-:W-:Y:S01]  /*7970*/  FMUL.FTZ R100, R100, R15.reuse ;  /* 0x0000000f64647220 */ /* 0x080fe20000410000 */
[-C--:B------:R-:W-:Y:S01]  /*7980*/  FMUL.FTZ R101, R101, R15.reuse ;  /* 0x0000000f65657220 */ /* 0x080fe20000410000 */
[C---:B------:R-:W-:Y:S01]  /*7990*/  FADD.FTZ R18, -R2.reuse, R13 ;  /* 0x0000000d02127221 */ /* 0x040fe20000010100 */
[----:B------:R-:W-:Y:S01]  /*79a0*/  FMUL.FTZ R169, R2, UR7 ;  /* 0x0000000702a97c20 */ /* 0x000fe20008410000 */
[-C--:B------:R-:W-:Y:S01]  /*79b0*/  FMUL.FTZ R104, R104, R15.reuse ;  /* 0x0000000f68687220 */ /* 0x080fe20000410000 */
[----:B------:R-:W-:Y:S01]  /*79c0*/  FMUL.FTZ R105, R105, R15 ;  /* 0x0000000f69697220 */ /* 0x000fe20000410000 */
[----:B------:R-:W-:Y:S01]  /*79d0*/  FMUL.FTZ R18, R18, UR7 ;  /* 0x0000000712127c20 */ /* 0x000fe20008410000 */
[--C-:B------:R-:W-:Y:S01]  /*79e0*/  FFMA.FTZ R165, R154, UR7, -R169.reuse ;  /* 0x000000079aa57c23 */ /* 0x100fe200080108a9 */
[--C-:B------:R-:W-:Y:S01]  /*79f0*/  FFMA.FTZ R22, R155, UR7, -R169.reuse ;  /* 0x000000079b167c23 */ /* 0x100fe200080108a9 */
[--C-:B------:R-:W-:Y:S01]  /*7a00*/  FFMA.FTZ R155, R158, UR7, -R169.reuse ;  /* 0x000000079e9b7c23 */ /* 0x100fe200080108a9 */
[--C-:B------:R-:W-:Y:S01]  /*7a10*/  FFMA.FTZ R167, R167, UR7, -R169.reuse ;  /* 0x00000007a7a77c23 */ /* 0x100fe200080108a9 */
[----:B------:R-:W-:Y:S01]  /*7a20*/  FFMA.FTZ R168, R159, UR7, -R169 ;  /* 0x000000079fa87c23 */ /* 0x000fe200080108a9 */
[----:B------:R-:W-:Y:S01]  /*7a30*/  MUFU.EX2 R18, R18 ;  /* 0x0000001200127308 */ /* 0x000fe20000000800 */
[----:B------:R-:W-:-:S02]  /*7a40*/  @!P1 VIADD R154, R180, 0x28c40 ;  /* 0x00028c40b49a9836 */ /* 0x000fc40000000000 */
[--C-:B------:R-:W-:Y:S01]  /*7a50*/  FFMA.FTZ R159, R162, UR7, -R169.reuse ;  /* 0x00000007a29f7c23 */ /* 0x100fe200080108a9 */
[--C-:B------:R-:W-:Y:S01]  /*7a60*/  FFMA.FTZ R172, R163, UR7, -R169.reuse ;  /* 0x00000007a3ac7c23 */ /* 0x100fe200080108a9 */
[--C-:B------:R-:W-:Y:S01]  /*7a70*/  FFMA.FTZ R163, R166, UR7, -R169.reuse ;  /* 0x00000007a6a37c23 */ /* 0x100fe200080108a9 */
[--C-:B------:R-:W-:Y:S01]  /*7a80*/  FFMA.FTZ R170, R170, UR7, -R169.reuse ;  /* 0x00000007aaaa7c23 */ /* 0x100fe200080108a9 */
[----:B------:R-:W-:Y:S01]  /*7a90*/  @!P1 PRMT R154, RZ, 0x654, R154 ;  /* 0x00000654ff9a9816 */ /* 0x000fe2000000009a */
[--C-:B------:R-:W-:Y:S01]  /*7aa0*/  FFMA.FTZ R171, R171, UR7, -R169.reuse ;  /* 0x00000007abab7c23 */ /* 0x100fe200080108a9 */
[----:B------:R-:W1:Y:S01]  /*7ab0*/  MUFU.EX2 R165, R165 ;  /* 0x000000a500a57308 */ /* 0x000e620000000800 */
[----:B------:R-:W-:Y:S01]  /*7ac0*/  IMAD.U32 R158, RZ, RZ, UR6 ;  /* 0x00000006ff9e7e24 */ /* 0x000fe2000f8e00ff */
[----:B------:R2:W-:Y:S01]  /*7ad0*/  @!P1 SYNCS.ARRIVE.TRANS64.RED.A1T0 RZ, [R154+URZ], RZ ;  /* 0x000000ff9aff99a7 */ /* 0x0005e2000810043f */
[--C-:B------:R-:W-:Y:S01]  /*7ae0*/  FFMA.FTZ R174, R174, UR7, -R169.reuse ;  /* 0x00000007aeae7c23 */ /* 0x100fe200080108a9 */
[----:B------:R-:W-:Y:S01]  /*7af0*/  FFMA.FTZ R175, R175, UR7, -R169 ;  /* 0x00000007afaf7c23 */ /* 0x000fe200080108a9 */
[----:B------:R-:W-:-:S02]  /*7b00*/  @!P2 IMAD R158, R158, 0x40, R3 ;  /* 0x000000409e9ea824 */ /* 0x000fc400078e0203 */
[--C-:B------:R-:W-:Y:S01]  /*7b10*/  FFMA.FTZ R178, R178, UR7, -R169.reuse ;  /* 0x00000007b2b27c23 */ /* 0x100fe200080108a9 */
[----:B------:R-:W-:Y:S01]  /*7b20*/  FFMA.FTZ R179, R179, UR7, -R169 ;  /* 0x00000007b3b37c23 */ /* 0x000fe200080108a9 */
[----:B------:R-:W3:Y:S01]  /*7b30*/  MUFU.EX2 R22, R22 ;  /* 0x0000001600167308 */ /* 0x000ee20000000800 */
[-C--:B------:R-:W-:Y:S01]  /*7b40*/  FMUL.FTZ R108, R108, R15.reuse ;  /* 0x0000000f6c6c7220 */ /* 0x080fe20000410000 */
[----:B------:R-:W-:Y:S01]  /*7b50*/  @!P2 LEA R158, R158, UR39, 0x2 ;  /* 0x000000279e9eac11 */ /* 0x000fe2000f8e10ff */
[-C--:B------:R-:W-:Y:S01]  /*7b60*/  FMUL.FTZ R109, R109, R15.reuse ;  /* 0x0000000f6d6d7220 */ /* 0x080fe20000410000 */
[-C--:B------:R-:W-:Y:S01]  /*7b70*/  FMUL.FTZ R112, R112, R15.reuse ;  /* 0x0000000f70707220 */ /* 0x080fe20000410000 */
[-C--:B------:R-:W-:Y:S01]  /*7b80*/  FMUL.FTZ R113, R113, R15.reuse ;  /* 0x0000000f71717220 */ /* 0x080fe20000410000 */
[----:B------:R-:W-:Y:S01]  /*7b90*/  FMUL.FTZ R116, R116, R15 ;  /* 0x0000000f74747220 */ /* 0x000fe20000410000 */
[----:B------:R-:W-:Y:S01]  /*7ba0*/  @!P2 STS [R158+0x28800], R15 ;  /* 0x0288000f9e00a388 */ /* 0x000fe20000000800 */
[----:B------:R4:W-:Y:S01]  /*7bb0*/  MUFU.EX2 R176, R167 ;  /* 0x000000a700b07308 */ /* 0x0009e20000000800 */
[----:B-1----:R-:W-:Y:S01]  /*7bc0*/  FFMA.FTZ R9, R18, R9, R165 ;  /* 0x0000000912097223 */ /* 0x002fe200000100a5 */
        /* <DEDUP_REMOVED lines=11> */
[----:B------:R-:W-:Y:S01]  /*7c80*/  FADD.FTZ R10, R12, R167 ;  /* 0x000000a70c0a7221 */ /* 0x000fe20000010000 */
[-C--:B------:R-:W-:Y:S01]  /*7c90*/  FMUL.FTZ R136, R136, R15.reuse ;  /* 0x0000000f88887220 */ /* 0x080fe20000410000 */
[-C--:B------:R-:W-:Y:S01]  /*7ca0*/  FMUL.FTZ R137, R137, R15.reuse ;  /* 0x0000000f89897220 */ /* 0x080fe20000410000 */
[----:B------:R-:W4:Y:S01]  /*7cb0*/  MUFU.EX2 R168, R168 ;  /* 0x000000a800a87308 */ /* 0x000f220000000800 */
[----:B------:R-:W-:Y:S01]  /*7cc0*/  FADD.FTZ R167, R19, R10 ;  /* 0x0000000a13a77221 */ /* 0x000fe20000010000 */
[----:B---3--:R-:W-:Y:S01]  /*7cd0*/  FADD.FTZ R10, R22, R9 ;  /* 0x00000009160a7221 */ /* 0x008fe20000010000 */
[-C--:B------:R-:W-:Y:S01]  /*7ce0*/  FMUL.FTZ R140, R140, R15.reuse ;  /* 0x0000000f8c8c7220 */ /* 0x080fe20000410000 */
[-C--:B------:R-:W-:Y:S01]  /*7cf0*/  FMUL.FTZ R141, R141, R15.reuse ;  /* 0x0000000f8d8d7220 */ /* 0x080fe20000410000 */
[----:B--2---:R-:W-:Y:S01]  /*7d00*/  FADD.FTZ R154, R156, R167 ;  /* 0x000000a79c9a7221 */ /* 0x004fe20000010000 */
[-C--:B------:R-:W-:Y:S01]  /*7d10*/  FMUL.FTZ R144, R144, R15.reuse ;  /* 0x0000000f90907220 */ /* 0x080fe20000410000 */
[-C--:B------:R-:W-:Y:S01]  /*7d20*/  FMUL.FTZ R145, R145, R15.reuse ;  /* 0x0000000f91917220 */ /* 0x080fe20000410000 */
[----:B------:R-:W2:Y:S01]  /*7d30*/  MUFU.EX2 R159, R159 ;  /* 0x0000009f009f7308 */ /* 0x000ea20000000800 */
[----:B------:R-:W-:Y:S01]  /*7d40*/  FADD.FTZ R167, R21, R154 ;  /* 0x0000009a15a77221 */ /* 0x000fe20000010000 */
[----:B-1----:R-:W-:Y:S01]  /*7d50*/  FADD.FTZ R9, R155, R10 ;  /* 0x0000000a9b097221 */ /* 0x002fe20000010000 */
[-C--:B------:R-:W-:Y:S01]  /*7d60*/  FMUL.FTZ R148, R148, R15.reuse ;  /* 0x0000000f94947220 */ /* 0x080fe20000410000 */
[----:B------:R-:W-:Y:S01]  /*7d70*/  FMUL.FTZ R149, R149, R15 ;  /* 0x0000000f95957220 */ /* 0x000fe20000410000 */
[----:B------:R-:W-:Y:S01]  /*7d80*/  FADD.FTZ R154, R14, R167 ;  /* 0x000000a70e9a7221 */ /* 0x000fe20000010000 */
[----:B------:R1:W-:Y:S01]  /*7d90*/  @!P2 STS [R158+0x28820], R18 ;  /* 0x028820129e00a388 */ /* 0x0003e20000000800 */
[----:B------:R-:W-:Y:S01]  /*7da0*/  FFMA.FTZ R182, R182, UR7, -R169 ;  /* 0x00000007b6b67c23 */ /* 0x000fe200080108a9 */
[----:B------:R-:W3:Y:S01]  /*7db0*/  MUFU.EX2 R172, R172 ;  /* 0x000000ac00ac7308 */ /* 0x000ee20000000800 */
[----:B----4-:R-:W-:Y:S01]  /*7dc0*/  FADD.FTZ R10, R168, R9 ;  /* 0x00000009a80a7221 */ /* 0x010fe20000010000 */
[----:B------:R-:W-:Y:S01]  /*7dd0*/  FADD.FTZ R167, R23, R154 ;  /* 0x0000009a17a77221 */ /* 0x000fe20000010000 */
[----:B------:R-:W-:Y:S01]  /*7de0*/  FFMA.FTZ R183, R183, UR7, -R169 ;  /* 0x00000007b7b77c23 */ /* 0x000fe200080108a9 */
[----:B------:R-:W-:Y:S01]  /*7df0*/  F2FP.F16.F32.PACK_AB R152, R17, R152 ;  /* 0x000000981198723e */ /* 0x000fe200000000ff */
[----:B------:R-:W-:Y:S01]  /*7e00*/  FMUL.FTZ R26, R26, R18 ;  /* 0x000000121a1a7220 */ /* 0x000fe20000410000 */
[----:B------:R-:W-:Y:S01]  /*7e10*/  FADD.FTZ R154, R160, R167 ;  /* 0x000000a7a09a7221 */ /* 0x000fe20000010000 */
[----:B------:R-:W-:Y:S01]  /*7e20*/  F2FP.F16.F32.PACK_AB R155, R168, R155 ;  /* 0x0000009ba89b723e */ /* 0x000fe200000000ff */
[----:B------:R-:W4:Y:S01]  /*7e30*/  MUFU.EX2 R153, R153 ;  /* 0x0000009900997308 */ /* 0x000f220000000800 */
[----:B--2---:R-:W-:Y:S01]  /*7e40*/  FADD.FTZ R9, R159, R10 ;  /* 0x0000000a9f097221 */ /* 0x004fe20000010000 */
[----:B-1----:R-:W-:Y:S01]  /*7e50*/  F2FP.F16.F32.PACK_AB R158, R23, R14 ;  /* 0x0000000e179e723e */ /* 0x002fe200000000ff */
[----:B------:R-:W-:Y:S01]  /*7e60*/  FMUL.FTZ R27, R27, R18 ;  /* 0x000000121b1b7220 */ /* 0x000fe20000410000 */
[----:B------:R-:W-:Y:S01]  /*7e70*/  F2FP.F16.F32.PACK_AB R156, R21, R156 ;  /* 0x0000009c159c723e */ /* 0x000fe200000000ff */
        /* <DEDUP_REMOVED lines=11> */
[----:B------:R-:W2:Y:S01]  /*7f30*/  MUFU.EX2 R16, R16 ;  /* 0x0000001000107308 */ /* 0x000ea20000000800 */
[C---:B----4-:R-:W-:Y:S01]  /*7f40*/  FADD.FTZ R167, R153.reuse, R154 ;  /* 0x0000009a99a77221 */ /* 0x050fe20000010000 */
[----:B------:R-:W-:Y:S01]  /*7f50*/  F2FP.F16.F32.PACK_AB R160, R153, R160 ;  /* 0x000000a099a0723e */ /* 0x000fe200000000ff */
[-C--:B------:R-:W-:Y:S01]  /*7f60*/  FMUL.FTZ R47, R47, R18.reuse ;  /* 0x000000122f2f7220 */ /* 0x080fe20000410000 */
[----:B------:R-:W-:Y:S01]  /*7f70*/  F2FP.F16.F32.PACK_AB R153, R22, R165 ;  /* 0x000000a51699723e */ /* 0x000fe200000000ff */
        /* <DEDUP_REMOVED lines=20> */
[----:B---3--:R-:W-:Y:S01]  /*80c0*/  FADD.FTZ R15, R157, R154 ;  /* 0x0000009a9d0f7221 */ /* 0x008fe20000010000 */
[----:B------:R-:W-:Y:S01]  /*80d0*/  F2FP.F16.F32.PACK_AB R154, R19, R12 ;  /* 0x0000000c139a723e */ /* 0x000fe200000000ff */
[----:B------:R-:W-:Y:S01]  /*80e0*/  BAR.SYNC.DEFER_BLOCKING 0xf, 0x100 ;  /* 0x03c4000000007b1d */ /* 0x000fe20000010000 */
[----:B------:R-:W-:Y:S01]  /*80f0*/  F2FP.F16.F32.PACK_AB R162, R157, R16 ;  /* 0x000000109da2723e */ /* 0x000fe200000000ff */
[-C--:B------:R-:W-:Y:S01]  /*8100*/  FMUL.FTZ R78, R78, R18.reuse ;  /* 0x000000124e4e7220 */ /* 0x080fe20000410000 */
[----:B------:R-:W-:Y:S01]  /*8110*/  F2FP.F16.F32.PACK_AB R157, R172, R159 ;  /* 0x0000009fac9d723e */ /* 0x000fe200000000ff */
[-C--:B------:R-:W-:Y:S01]  /*8120*/  FMUL.FTZ R79, R79, R18.reuse ;  /* 0x000000124f4f7220 */ /* 0x080fe20000410000 */
[----:B------:R-:W-:Y:S01]  /*8130*/  F2FP.F16.F32.PACK_AB R159, R176, R163 ;  /* 0x000000a3b09f723e */ /* 0x000fe200000000ff */
[----:B------:R-:W3:Y:S01]  /*8140*/  MUFU.EX2 R171, R171 ;  /* 0x000000ab00ab7308 */ /* 0x000ee20000000800 */
        /* <DEDUP_REMOVED lines=21> */
[----:B------:R3:W-:Y:S01]  /*82a0*/  STSM.16.M88.4 [R7], R156 ;  /* 0x0000009c07007844 */ /* 0x0007e20000000200 */
[----:B------:R-:W-:Y:S01]  /*82b0*/  FMUL.FTZ R111, R111, R18 ;  /* 0x000000126f6f7220 */ /* 0x000fe20000410000 */
[----:B------:R-:W4:Y:S01]  /*82c0*/  MUFU.EX2 R175, R175 ;  /* 0x000000af00af7308 */ /* 0x000f220000000800 */
[C---:B-1----:R-:W-:Y:S01]  /*82d0*/  FADD.FTZ R15, R161.reuse, R12 ;  /* 0x0000000ca10f7221 */ /* 0x042fe20000010000 */
[----:B------:R-:W-:Y:S01]  /*82e0*/  F2FP.F16.F32.PACK_AB R164, R161, R164 ;  /* 0x000000a4a1a4723e */ /* 0x000fe200000000ff */
[----:B------:R-:W-:Y:S01]  /*82f0*/  FMUL.FTZ R114, R114, R18 ;  /* 0x0000001272727220 */ /* 0x000fe20000410000 */
[----:B------:R-:W-:Y:S01]  /*8300*/  F2FP.F16.F32.PACK_AB R161, R171, R170 ;  /* 0x000000aaaba1723e */ /* 0x000fe200000000ff */
        /* <DEDUP_REMOVED lines=29> */
[----:B------:R-:W-:-:S06]  /*84e0*/  F2FP.F16.F32.PACK_AB R165, R179, R178 ;  /* 0x000000b2b3a5723e */ /* 0x000fcc00000000ff */
[----:B------:R-:W2:Y:S01]  /*84f0*/  MUFU.EX2 R13, R181 ;  /* 0x000000b5000d7308 */ /* 0x000ea20000000800 */
[----:B----4-:R-:W-:-:S07]  /*8500*/  FADD.FTZ R9, R167, R14 ;  /* 0x0000000ea7097221 */ /* 0x010fce0000010000 */
[----:B------:R-:W4:Y:S01]  /*8510*/  MUFU.EX2 R12, R183 ;  /* 0x000000b7000c7308 */ /* 0x000f220000000800 */
[----:B-1----:R-:W-:Y:S01]  /*8520*/  FADD.FTZ R10, R20, R15 ;  /* 0x0000000f140a7221 */ /* 0x002fe20000010000 */
[----:B--2---:R-:W-:-:S03]  /*8530*/  F2FP.F16.F32.PACK_AB R166, R13, R20 ;  /* 0x000000140da6723e */ /* 0x004fc600000000ff */
[----:B------:R-:W-:Y:S01]  /*8540*/  FADD.FTZ R10, R13, R10 ;  /* 0x0000000a0d0a7221 */ /* 0x000fe20000010000 */
[C---:B----4-:R-:W-:Y:S01]  /*8550*/  F2FP.F16.F32.PACK_AB R167, R12.reuse, R167 ;  /* 0x000000a70ca7723e */ /* 0x050fe200000000ff */
[----:B------:R-:W-:-:S04]  /*8560*/  FADD.FTZ R9, R12, R9 ;  /* 0x000000090c097221 */ /* 0x000fc80000010000 */
[----:B------:R3:W-:Y:S01]  /*8570*/  STSM.16.M88.4 [R5], R164 ;  /* 0x000000a405007844 */ /* 0x0007e20000000200 */
[----:B------:R-:W-:Y:S05]  /*8580*/  @!P0 BRA `(.L_x_4053) ;  /* 0x0000000000048947 */ /* 0x000fea0003800000 */
[----:B------:R-:W-:Y:S01]  /*8590*/  BPT.TRAP 0x1 ;  /* 0x000000040000795c */ /* 0x000fe20000300000 */
.L_x_4053:
[----:B------:R1:W2:Y:S01]  /*85a0*/  SYNCS.PHASECHK.TRANS64.TRYWAIT P2, [UR25+0x28c50], R11 ;  /* 0x028c500bff0075a7 */ /* 0x0002a20008040159 */
[----:B------:R-:W-:Y:S05]  /*85b0*/  @!P0 BRA `(.L_x_4054) ;  /* 0x0000000000048947 */ /* 0x000fea0003800000 */
[----:B------:R-:W-:Y:S01]  /*85c0*/  BPT.TRAP 0x1 ;  /* 0x000000040000795c */ /* 0x000fe20000300000 */
.L_x_4054:
[----:B--2---:R-:W-:Y:S05]  /*85d0*/  @P2 BRA `(.L_x_4055) ;  /* 0x0000000000082947 */ /* 0x004fea0003800000 */
[----:B------:R-:W2:Y:S02]  /*85e0*/  SYNCS.PHASECHK.TRANS64.TRYWAIT P2, [UR25+0x28c50], R11 ;  /* 0x028c500bff0075a7 */ /* 0x000ea40008040159 */
[----:B--2---:R-:W-:Y:S05]  /*85f0*/  @!P2 BRA `(.L_x_4056) ;  /* 0x0000007c00b4a947 */ /* 0x004fea0003800000 */
.L_x_4055:
[----:B------:R-:W-:Y:S01]  /*8600*/  ULEA UR6, UR4, UR38, 0xc ;  /* 0x0000002604067291 */ /* 0x000fe2000f8e603f */
[----:B------:R-:W-:Y:S01]  /*8610*/  WARPGROUP.ARRIVE ;  /* 0x00000000000079c5 */ /* 0x000fe20000000000 */
[----:B------:R-:W-:Y:S01]  /*8620*/  UMOV UR11, 0x40000040 ;  /* 0x40000040000b7882 */ /* 0x000fe20000000000 */
[----:B------:R-:W-:Y:S01]  /*8630*/  UISETP.GT.AND UP0, UPT, UR41, UR40, UPT ;  /* 0x000000282900728c */ /* 0x000fe2000bf04270 */
[----:B012---:R-:W-:Y:S01]  /*8640*/  @!P1 IADD3 R11, R180, 0x28c60, RZ ;  /* 0x00028c60b40b9810 */ /* 0x007fe20007ffe0ff */
        /* <DEDUP_REMOVED lines=38> */
.L_x_4048:
[----:B--23--:R-:W2:Y:S01]  /*88b0*/  SHFL.BFLY PT, R5, R10, 0x2, 0x1f ;  /* 0x0c401f000a057f89 */ /* 0x00cea200000e0000 */
[----:B------:R-:W-:Y:S08]  /*88c0*/  BAR.ARV 0x8, 0x100 ;  /* 0x0204000000007b1d */ /* 0x000ff00000002000 */
[----:B------:R-:W-:Y:S01]  /*88d0*/  BAR.SYNC.DEFER_BLOCKING 0xf, 0x100 ;  /* 0x03c4000000007b1d */ /* 0x000fe20000010000 */
[----:B------:R-:W-:Y:S01]  /*88e0*/  ISETP.NE.AND P0, PT, R4, RZ, PT ;  /* 0x000000ff0400720c */ /* 0x000fe20003f05270 */
[----:B------:R-:W-:-:S04]  /*88f0*/  IMAD.MOV.U32 R4, RZ, RZ, RZ ;  /* 0x000000ffff047224 */ /* 0x000fc800078e00ff */
[----:B------:R-:W3:Y:S01]  /*8900*/  SHFL.BFLY PT, R8, R9, 0x2, 0x1f ;  /* 0x0c401f0009087f89 */ /* 0x000ee200000e0000 */
[----:B--2---:R-:W-:Y:S01]  /*8910*/  FADD.FTZ R5, R5, R10 ;  /* 0x0000000a05057221 */ /* 0x004fe20000010000 */
[----:B------:R-:W-:-:S04]  /*8920*/  MOV R10, UR4 ;  /* 0x00000004000a7c02 */ /* 0x000fc80008000f00 */
[----:B------:R-:W0:Y:S01]  /*8930*/  SHFL.BFLY PT, R6, R5, 0x1, 0x1f ;  /* 0x0c201f0005067f89 */ /* 0x000e2200000e0000 */
[----:B------:R-:W-:Y:S02]  /*8940*/  IMAD R3, R10, 0x40, R3 ;  /* 0x000000400a037824 */ /* 0x000fe400078e0203 */
[----:B------:R-:W-:-:S03]  /*8950*/  IMAD.U32 R10, RZ, RZ, UR7 ;  /* 0x00000007ff0a7e24 */ /* 0x000fc6000f8e00ff */
[----:B------:R-:W-:Y:S01]  /*8960*/  @!P0 LEA R3, R3, UR39, 0x2 ;  /* 0x0000002703038c11 */ /* 0x000fe2000f8e10ff */
[----:B---3--:R-:W-:-:S05]  /*8970*/  FADD.FTZ R8, R8, R9 ;  /* 0x0000000908087221 */ /* 0x008fca0000010000 */
[----:B------:R-:W2:Y:S01]  /*8980*/  SHFL.BFLY PT, R7, R8, 0x1, 0x1f ;  /* 0x0c201f0008077f89 */ /* 0x000ea200000e0000 */
[----:B0-----:R-:W-:Y:S01]  /*8990*/  FADD.FTZ R11, R5, R6 ;  /* 0x00000006050b7221 */ /* 0x001fe20000010000 */
[----:B------:R-:W-:Y:S01]  /*89a0*/  IMAD.MOV.U32 R6, RZ, RZ, RZ ;  /* 0x000000ffff067224 */ /* 0x000fe200078e00ff */
[----:B------:R-:W-:-:S03]  /*89b0*/  MOV R5, 0xff800000 ;  /* 0xff80000000057802 */ /* 0x000fc60000000f00 */
[----:B------:R-:W-:-:S13]  /*89c0*/  FSETP.NE.FTZ.AND P1, PT, R11, RZ, PT ;  /* 0x000000ff0b00720b */ /* 0x000fda0003f35000 */
[----:B------:R-:W0:Y:S01]  /*89d0*/  @P1 MUFU.RCP R6, R11 ;  /* 0x0000000b00061308 */ /* 0x000e220000001000 */
[----:B--2---:R-:W-:-:S05]  /*89e0*/  FADD.FTZ R12, R8, R7 ;  /* 0x00000007080c7221 */ /* 0x004fca0000010000 */
[----:B------:R-:W-:Y:S02]  /*89f0*/  FSETP.NE.FTZ.AND P2, PT, R12, RZ, PT ;  /* 0x000000ff0c00720b */ /* 0x000fe40003f55000 */
[----:B------:R-:W2:Y:S01]  /*8a00*/  @P1 MUFU.LG2 R7, R11 ;  /* 0x0000000b00071308 */ /* 0x000ea20000000c00 */
[----:B0-----:R-:W-:Y:S01]  /*8a10*/  @!P0 STS [R3+0x28800], R6 ;  /* 0x0288000603008388 */ /* 0x001fe20000000800 */
[-C--:B------:R-:W-:Y:S01]  /*8a20*/  FMUL.FTZ R24, R24, R6.reuse ;  /* 0x0000000618187220 */ /* 0x080fe20000410000 */
[----:B------:R-:W-:-:S08]  /*8a30*/  FMUL.FTZ R25, R25, R6 ;  /* 0x0000000619197220 */ /* 0x000fd00000410000 */
[----:B------:R-:W0:Y:S01]  /*8a40*/  @P2 MUFU.RCP R4, R12 ;  /* 0x0000000c00042308 */ /* 0x000e220000001000 */
[----:B------:R-:W-:Y:S01]  /*8a50*/  @P2 FMUL.FTZ R10, R10, 0.69314718246459960938 ;  /* 0x3f3172180a0a2820 */ /* 0x000fe20000410000 */
[-C--:B------:R-:W-:Y:S01]  /*8a60*/  FMUL.FTZ R28, R28, R6.reuse ;  /* 0x000000061c1c7220 */ /* 0x080fe20000410000 */
[-C--:B------:R-:W-:Y:S01]  /*8a70*/  FMUL.FTZ R29, R29, R6.reuse ;  /* 0x000000061d1d7220 */ /* 0x080fe20000410000 */
[-C--:B------:R-:W-:Y:S01]  /*8a80*/  FMUL.FTZ R32, R32, R6.reuse ;  /* 0x0000000620207220 */ /* 0x080fe20000410000 */
[----:B--2---:R-:W-:Y:S01]  /*8a90*/  @P1 FMUL.FTZ R8, R7, 0.69314718246459960938 ;  /* 0x3f31721807081820 */ /* 0x004fe20000410000 */
        /* <DEDUP_REMOVED lines=19> */
[----:B--2---:R-:W-:Y:S01]  /*8bd0*/  @P2 FMUL.FTZ R9, R9, 0.69314718246459960938 ;  /* 0x3f31721809092820 */ /* 0x004fe20000410000 */
        /* <DEDUP_REMOVED lines=113> */
.L_x_4018:
[----:B------:R-:W-:Y:S05]  /*92f0*/  @P0 BRA `(.L_x_4058) ;  /* 0x0000002000f80947 */ /* 0x000fea0003800000 */
[----:B------:R-:W0:Y:S01]  /*9300*/  S2R R0, SR_TID.X ;  /* 0x0000000000007919 */ /* 0x000e220000002100 */
[----:B------:R-:W2:Y:S01]  /*9310*/  S2UR UR5, SR_CgaCtaId ;  /* 0x00000000000579c3 */ /* 0x000ea20000008800 */
[----:B------:R-:W-:Y:S01]  /*9320*/  UMOV UR4, 0x400 ;  /* 0x0000040000047882 */ /* 0x000fe20000000000 */
[----:B------:R-:W-:-:S06]  /*9330*/  IMAD R2, RZ, RZ, -UR36 ;  /* 0x80000024ff027e24 */ /* 0x000fcc000f8e02ff */
[----:B------:R-:W-:Y:S08]  /*9340*/  BAR.SYNC.DEFER_BLOCKING 0x1, 0x100 ;  /* 0x0044000000007b1d */ /* 0x000ff00000010000 */
[----:B------:R-:W3:Y:S08]  /*9350*/  S2UR UR6, SR_CTAID.Y ;  /* 0x00000000000679c3 */ /* 0x000ef00000002600 */
[----:B------:R-:W3:Y:S01]  /*9360*/  LDC R3, c[0x0][0xc50] ;  /* 0x00031400ff037b82 */ /* 0x000ee20000000800 */
[----:B--2---:R-:W-:-:S07]  /*9370*/  ULEA UR4, UR5, UR4, 0x18 ;  /* 0x0000000405047291 */ /* 0x004fce000f8ec03f */
[----:B------:R-:W2:Y:S01]  /*9380*/  LDC R7, c[0x0][0xbe8] ;  /* 0x0002fa00ff077b82 */ /* 0x000ea20000000800 */
[----:B------:R-:W-:Y:S01]  /*9390*/  UIADD3 UR4, UR4, 0x28c20, URZ ;  /* 0x00028c2004047890 */ /* 0x000fe2000fffe03f */
[----:B0-----:R-:W-:-:S03]  /*93a0*/  VIADD R18, R0, 0xffffff80 ;  /* 0xffffff8000127836 */ /* 0x001fc60000000000 */
[----:B------:R-:W-:Y:S02]  /*93b0*/  UPRMT UR4, URZ, 0x654, UR4 ;  /* 0x000006543f047896 */ /* 0x000fe40008000004 */
[----:B------:R-:W-:-:S04]  /*93c0*/  SHF.R.S32.HI R21, RZ, 0x1f, R18 ;  /* 0x0000001fff157819 */ /* 0x000fc80000011412 */
[----:B------:R-:W-:Y:S01]  /*93d0*/  LEA.HI R4, R21, R18, RZ, 0x7 ;  /* 0x0000001215047211 */ /* 0x000fe200078f38ff */
[----:B---3--:R-:W-:Y:S01]  /*93e0*/  IMAD R2, R3, R2, UR6 ;  /* 0x0000000603027e24 */ /* 0x008fe2000f8e0202 */
[----:B------:R-:W-:Y:S01]  /*93f0*/  USHF.R.S32.HI UR6, URZ, 0x1f, UR36 ;  /* 0x0000001f3f067899 */ /* 0x000fe20008011424 */
[----:B------:R-:W-:Y:S01]  /*9400*/  SYNCS.ARRIVE.TRANS64.RED.A1T0 RZ, [UR4], RZ ;  /* 0x000000ffffff79a7 */ /* 0x000fe20008100404 */
[----:B------:R-:W-:Y:S02]  /*9410*/  SHF.R.S32.HI R0, RZ, 0x7, R4 ;  /* 0x00000007ff007819 */ /* 0x000fe40000011404 */
[----:B------:R-:W-:Y:S02]  /*9420*/  LOP3.LUT R9, R4, 0xffffff80, RZ, 0xc0, !PT ;  /* 0xffffff8004097812 */ /* 0x000fe400078ec0ff */
[----:B------:R-:W-:Y:S01]  /*9430*/  SHF.R.S32.HI R3, RZ, 0x1f, R2 ;  /* 0x0000001fff037819 */ /* 0x000fe20000011402 */
[----:B------:R-:W0:Y:S01]  /*9440*/  SHFL.IDX PT, R10, R0, RZ, 0x1f ;  /* 0x00001fff000a7589 */ /* 0x000e2200000e0000 */
[----:B--2---:R-:W-:Y:S01]  /*9450*/  ISETP.NE.AND P1, PT, R7, 0x1, PT ;  /* 0x000000010700780c */ /* 0x004fe20003f25270 */
[----:B------:R-:W-:-:S05]  /*9460*/  IMAD.IADD R8, R18, 0x1, -R9 ;  /* 0x0000000112087824 */ /* 0x000fca00078e0a09 */
[----:B------:R-:W-:-:S04]  /*9470*/  SHF.R.S32.HI R155, RZ, 0x1f, R8 ;  /* 0x0000001fff9b7819 */ /* 0x000fc80000011408 */
[----:B------:R-:W-:-:S04]  /*9480*/  LEA.HI R9, R155, R8, RZ, 0x2 ;  /* 0x000000089b097211 */ /* 0x000fc800078f10ff */
[----:B------:R-:W-:Y:S02]  /*9490*/  SHF.R.S32.HI R154, RZ, 0x2, R9 ;  /* 0x00000002ff9a7819 */ /* 0x000fe40000011409 */
[----:B0-----:R-:W-:-:S13]  /*94a0*/  ISETP.NE.AND P0, PT, R10, RZ, PT ;  /* 0x000000ff0a00720c */ /* 0x001fda0003f05270 */
[----:B------:R-:W-:Y:S05]  /*94b0*/  @P0 BRA `(.L_x_4059) ;  /* 0x0000000400440947 */ /* 0x000fea0003800000 */
[----:B------:R-:W0:Y:S01]  /*94c0*/  LDC R19, c[0x0][0xbe8] ;  /* 0x0002fa00ff137b82 */ /* 0x000e220000000800 */
[----:B------:R-:W-:Y:S01]  /*94d0*/  LOP3.LUT R11, R4, 0xffffff80, RZ, 0xc0, !PT ;  /* 0xffffff80040b7812 */ /* 0x000fe200078ec0ff */
[----:B------:R-:W2:Y:S01]  /*94e0*/  S2R R23, SR_CTAID.X ;  /* 0x0000000000177919 */ /* 0x000ea20000002500 */
[----:B------:R-:W-:Y:S01]  /*94f0*/  LEA.HI R10, R21, R18, RZ, 0x2 ;  /* 0x00000012150a7211 */ /* 0x000fe200078f10ff */
[----:B------:R-:W-:Y:S02]  /*9500*/  ULDC.64 UR4, c[0x0][0xbd0] ;  /* 0x0002f40000047ab9 */ /* 0x000fe40000000a00 */
[----:B------:R-:W-:Y:S01]  /*9510*/  IMAD.IADD R20, R18, 0x1, -R11 ;  /* 0x0000000112147824 */ /* 0x000fe200078e0a0b */
[----:B------:R-:W-:Y:S01]  /*9520*/  LOP3.LUT R17, R10, 0xfffffffc, RZ, 0xc0, !PT ;  /* 0xfffffffc0a117812 */ /* 0x000fe200078ec0ff */
[----:B------:R-:W3:Y:S01]  /*9530*/  S2UR UR7, SR_CTAID.Z ;  /* 0x00000000000779c3 */ /* 0x000ee20000002700 */
[----:B------:R-:W-:Y:S02]  /*9540*/  UIMAD.WIDE.U32 UR8, UR36, UR4, URZ ;  /* 0x00000004240872a5 */ /* 0x000fe4000f8e003f */
[----:B------:R-:W-:Y:S01]  /*9550*/  SHF.R.S32.HI R11, RZ, 0x1f, R20 ;  /* 0x0000001fff0b7819 */ /* 0x000fe20000011414 */
[----:B------:R-:W-:Y:S01]  /*9560*/  UIMAD UR4, UR6, UR4, URZ ;  /* 0x00000004060472a4 */ /* 0x000fe2000f8e023f */
[----:B------:R-:W-:-:S02]  /*9570*/  IADD3 R10, R18, -R17, RZ ;  /* 0x80000011120a7210 */ /* 0x000fc40007ffe0ff */
[C---:B------:R-:W-:Y:S01]  /*9580*/  LEA.HI R22, R11.reuse, R20, RZ, 0x2 ;  /* 0x000000140b167211 */ /* 0x040fe200078f10ff */
[----:B------:R-:W5:Y:S01]  /*9590*/  LDC.64 R14, c[0x0][0xbd8] ;  /* 0x0002f600ff0e7b82 */ /* 0x000f620000000a00 */
[----:B------:R-:W-:Y:S01]  /*95a0*/  LEA.HI R12, R10, R10, RZ, 0x1 ;  /* 0x0000000a0a0c7211 */ /* 0x000fe200078f08ff */
[----:B------:R-:W-:Y:S01]  /*95b0*/  UIMAD UR4, UR36, UR5, UR4 ;  /* 0x00000005240472a4 */ /* 0x000fe2000f8e0204 */
[--C-:B------:R-:W-:Y:S02]  /*95c0*/  SHF.R.S32.HI R4, RZ, 0x2, R22.reuse ;  /* 0x00000002ff047819 */ /* 0x100fe40000011416 */
[----:B-1----:R-:W-:Y:S01]  /*95d0*/  SHF.R.S32.HI R13, RZ, 0x1f, R22 ;  /* 0x0000001fff0d7819 */ /* 0x002fe20000011416 */
[----:B------:R-:W-:Y:S01]  /*95e0*/  UIADD3 UR4, UR9, UR4, URZ ;  /* 0x0000000409047290 */ /* 0x000fe2000fffe03f */
[----:B------:R-:W-:Y:S02]  /*95f0*/  LEA.HI R11, R11, R20, RZ, 0x5 ;  /* 0x000000140b0b7211 */ /* 0x000fe400078f28ff */
[----:B0-----:R-:W-:-:S02]  /*9600*/  ISETP.NE.AND P0, PT, R19, 0x1, PT ;  /* 0x000000011300780c */ /* 0x001fc40003f05270 */
[----:B------:R-:W-:Y:S02]  /*9610*/  LEA.HI R13, R13, R4, RZ, 0x3 ;  /* 0x000000040d0d7211 */ /* 0x000fe400078f18ff */
[----:B------:R-:W-:Y:S02]  /*9620*/  LOP3.LUT R153, R12, 0x1ffffffe, RZ, 0xc0, !PT ;  /* 0x1ffffffe0c997812 */ /* 0x000fe400078ec0ff */
[----:B------:R-:W-:Y:S01]  /*9630*/  LOP3.LUT R13, R13, 0xfffffff8, RZ, 0xc0, !PT ;  /* 0xfffffff80d0d7812 */ /* 0x000fe200078ec0ff */
[----:B---3--:R-:W-:Y:S01]  /*9640*/  USHF.R.S32.HI UR5, URZ, 0x1f, UR7 ;  /* 0x0000001f3f057899 */ /* 0x008fe20008011407 */
[----:B------:R-:W-:Y:S01]  /*9650*/  SHF.R.S32.HI R11, RZ, 0x5, R11 ;  /* 0x00000005ff0b7819 */ /* 0x000fe2000001140b */
[----:B------:R-:W-:Y:S02]  /*9660*/  IMAD.IADD R153, R10, 0x1, -R153 ;  /* 0x000000010a997824 */ /* 0x000fe400078e0a99 */
[----:B------:R-:W-:Y:S02]  /*9670*/  IMAD.IADD R4, R4, 0x1, -R13 ;  /* 0x0000000104047824 */ /* 0x000fe400078e0a0d */
[----:B------:R-:W0:Y:S01]  /*9680*/  @P0 LDC R13, c[0x0][0xbec] ;  /* 0x0002fb00ff0d0b82 */ /* 0x000e220000000800 */
[----:B------:R-:W-:-:S02]  /*9690*/  IMAD.U32 R10, RZ, RZ, UR8 ;  /* 0x00000008ff0a7e24 */ /* 0x000fc4000f8e00ff */
[----:B------:R-:W-:Y:S01]  /*96a0*/  IMAD R152, R11, 0x10, R4 ;  /* 0x000000100b987824 */ /* 0x000fe200078e0204 */
[----:B------:R-:W-:Y:S01]  /*96b0*/  MOV R11, UR9 ;  /* 0x00000009000b7c02 */ /* 0x000fe20008000f00 */
[----:B-----5:R-:W-:Y:S02]  /*96c0*/  IMAD R12, R14, UR5, RZ ;  /* 0x000000050e0c7c24 */ /* 0x020fe4000f8e02ff */
[----:B------:R-:W-:Y:S01]  /*96d0*/  IMAD R4, R153, 0x8, R152 ;  /* 0x0000000899047824 */ /* 0x000fe200078e0298 */
[----:B------:R-:W1:Y:S01]  /*96e0*/  @P0 LDC R17, c[0x0][0xbf0] ;  /* 0x0002fc00ff110b82 */ /* 0x000e620000000800 */
[----:B------:R-:W-:Y:S01]  /*96f0*/  IMAD.U32 R11, RZ, RZ, UR4 ;  /* 0x00000004ff0b7e24 */ /* 0x000fe2000f8e00ff */
[----:B------:R-:W-:Y:S01]  /*9700*/  ULDC.64 UR4, c[0x0][0xbe0] ;  /* 0x0002f80000047ab9 */ /* 0x000fe20000000a00 */
[C---:B--2---:R-:W-:Y:S01]  /*9710*/  IMAD R4, R23.reuse, 0x40, R4 ;  /* 0x0000004017047824 */ /* 0x044fe200078e0204 */
[----:B------:R-:W-:Y:S01]  /*9720*/  LEA R23, R23, R152, 0x6 ;  /* 0x0000009817177211 */ /* 0x000fe200078e30ff */
[----:B------:R-:W-:-:S02]  /*9730*/  IMAD R15, R15, UR7, R12 ;  /* 0x000000070f0f7c24 */ /* 0x000fc4000f8e020c */
[----:B------:R-:W-:-:S05]  /*9740*/  IMAD.WIDE.U32 R10, R14, UR7, R10 ;  /* 0x000000070e0a7c25 */ /* 0x000fca000f8e000a */
[----:B------:R-:W-:Y:S01]  /*9750*/  IADD3 R11, R11, R15, RZ ;  /* 0x0000000f0b0b7210 */ /* 0x000fe20007ffe0ff */
[----:B0-----:R-:W-:-:S04]  /*9760*/  @P0 IMAD.HI.U32 R12, R4, R13, RZ ;  /* 0x0000000d040c0227 */ /* 0x001fc800078e00ff */
[----:B------:R-:W-:Y:S02]  /*9770*/  IMAD.MOV.U32 R13, RZ, RZ, R4 ;  /* 0x000000ffff0d7224 */ /* 0x000fe400078e0004 */
[----:B------:R-:W-:Y:S01]  /*9780*/  IMAD.WIDE.U32 R10, R2, UR4, R10 ;  /* 0x00000004020a7c25 */ /* 0x000fe2000f8e000a */
[----:B-1----:R-:W-:-:S03]  /*9790*/  @P0 SHF.R.U32.HI R13, RZ, R17, R12 ;  /* 0x00000011ff0d0219 */ /* 0x002fc6000001160c */
[----:B------:R-:W-:Y:S01]  /*97a0*/  IMAD R17, R3, UR4, RZ ;  /* 0x0000000403117c24 */ /* 0x000fe2000f8e02ff */
[----:B------:R-:W-:Y:S01]  /*97b0*/  IADD3 R10, P0, R13, R10, RZ ;  /* 0x0000000a0d0a7210 */ /* 0x000fe20007f1e0ff */
[----:B------:R-:W-:Y:S02]  /*97c0*/  IMAD.MOV R15, RZ, RZ, -R13 ;  /* 0x000000ffff0f7224 */ /* 0x000fe400078e0a0d */
[----:B------:R-:W-:Y:S01]  /*97d0*/  IMAD R12, R2, UR5, R17 ;  /* 0x00000005020c7c24 */ /* 0x000fe2000f8e0211 */
[----:B------:R-:W-:Y:S01]  /*97e0*/  SHF.R.S32.HI R17, RZ, 0x1f, R13 ;  /* 0x0000001fff117819 */ /* 0x000fe2000001140d */
[----:B------:R-:W-:Y:S01]  /*97f0*/  IMAD R15, R19, R15, R4 ;  /* 0x0000000f130f7224 */ /* 0x000fe200078e0204 */
[----:B------:R-:W-:Y:S01]  /*9800*/  ULDC.64 UR4, c[0x0][0xbc8] ;  /* 0x0002f20000047ab9 */ /* 0x000fe20000000a00 */
[----:B------:R-:W-:Y:S02]  /*9810*/  LOP3.LUT R13, R22, 0x7ffffffc, RZ, 0xc0, !PT ;  /* 0x7ffffffc160d7812 */ /* 0x000fe400078ec0ff */
[----:B------:R-:W-:-:S02]  /*9820*/  IADD3.X R11, R17, R11, R12, P0, !PT ;  /* 0x0000000b110b7210 */ /* 0x000fc400007fe40c */
[----:B------:R-:W-:Y:S01]  /*9830*/  SHF.R.S32.HI R4, RZ, 0x1f, R15 ;  /* 0x0000001fff047819 */ /* 0x000fe2000001140f */
[----:B------:R-:W-:Y:S02]  /*9840*/  IMAD.IADD R20, R20, 0x1, -R13 ;  /* 0x0000000114147824 */ /* 0x000fe400078e0a0d */
[----:B------:R-:W-:-:S04]  /*9850*/  IMAD.WIDE.U32 R10, R15, UR4, R10 ;  /* 0x000000040f0a7c25 */ /* 0x000fc8000f8e000a */
[----:B------:R-:W-:-:S04]  /*9860*/  IMAD R4, R4, UR4, RZ ;  /* 0x0000000404047c24 */ /* 0x000fc8000f8e02ff */
        /* <DEDUP_REMOVED lines=9> */
[----:B------:R-:W-:Y:S02]  /*9900*/  SHFL.IDX PT, R12, R16, 0x1, 0x1c1f ;  /* 0x003c1f00100c7f89 */ /* 0x000fe400000e0000 */
[----:B------:R-:W-:-:S02]  /*9910*/  IMAD.IADD R14, R0, 0x1, -R15 ;  /* 0x00000001000e7824 */ /* 0x000fc400078e0a0f */
[----:B------:R-:W-:Y:S01]  /*9920*/  SHFL.IDX PT, R10, R16, RZ, 0x1c1f ;  /* 0x001c1fff100a7589 */ /* 0x000fe200000e0000 */
[----:B------:R-:W-:Y:S02]  /*9930*/  IMAD.SHL.U32 R15, R20, 0x2, RZ ;  /* 0x00000002140f7824 */ /* 0x000fe400078e00ff */
        /* <DEDUP_REMOVED lines=9> */
.L_x_4059:
[----:B------:R-:W2:Y:S01]  /*99d0*/  S2R R14, SR_CTAID.X ;  /* 0x00000000000e7919 */ /* 0x000ea20000002500 */
[----:B------:R-:W-:Y:S01]  /*99e0*/  LEA.HI R21, R21, R18, RZ, 0x2 ;  /* 0x0000001215157211 */ /* 0x000fe200078f10ff */
[----:B------:R-:W3:Y:S01]  /*99f0*/  S2UR UR7, SR_CTAID.Z ;  /* 0x00000000000779c3 */ /* 0x000ee20000002700 */
[----:B0-----:R-:W-:Y:S01]  /*9a00*/  SHF.R.S32.HI R5, RZ, 0x1f, R9 ;  /* 0x0000001fff057819 */ /* 0x001fe20000011409 */
[----:B------:R-:W-:Y:S01]  /*9a10*/  ULDC.64 UR8, c[0x0][0xb38] ;  /* 0x0002ce0000087ab9 */ /* 0x000fe20000000a00 */
[----:B------:R-:W-:Y:S01]  /*9a20*/  LOP3.LUT R21, R21, 0xfffffffc, RZ, 0xc0, !PT ;  /* 0xfffffffc15157812 */ /* 0x000fe200078ec0ff */
[----:B------:R-:W-:Y:S01]  /*9a30*/  UIMAD UR6, UR6, UR8, URZ ;  /* 0x00000008060672a4 */ /* 0x000fe2000f8e023f */
[----:B------:R-:W-:Y:S01]  /*9a40*/  LEA.HI R5, R5, R154, RZ, 0x3 ;  /* 0x0000009a05057211 */ /* 0x000fe200078f18ff */
[----:B------:R-:W-:Y:S01]  /*9a50*/  UIMAD.WIDE.U32 UR4, UR36, UR8, URZ ;  /* 0x00000008240472a5 */ /* 0x000fe2000f8e003f */
[----:B------:R-:W-:Y:S01]  /*9a60*/  LEA.HI R155, R155, R8, RZ, 0x5 ;  /* 0x000000089b9b7211 */ /* 0x000fe200078f28ff */
[----:B-1----:R-:W0:Y:S01]  /*9a70*/  LDC.64 R12, c[0x0][0xb40] ;  /* 0x0002d000ff0c7b82 */ /* 0x002e220000000a00 */
[----:B------:R-:W-:Y:S01]  /*9a80*/  IMAD.IADD R21, R18, 0x1, -R21 ;  /* 0x0000000112157824 */ /* 0x000fe200078e0a15 */
[----:B------:R-:W-:Y:S01]  /*9a90*/  LOP3.LUT R5, R5, 0xfffffff8, RZ, 0xc0, !PT ;  /* 0xfffffff805057812 */ /* 0x000fe200078ec0ff */
[----:B------:R-:W-:Y:S01]  /*9aa0*/  UIMAD UR6, UR36, UR9, UR6 ;  /* 0x00000009240672a4 */ /* 0x000fe2000f8e0206 */
[----:B------:R-:W-:Y:S01]  /*9ab0*/  SHF.R.S32.HI R155, RZ, 0x5, R155 ;  /* 0x00000005ff9b7819 */ /* 0x000fe2000001149b */
[----:B------:R-:W-:Y:S01]  /*9ac0*/  BSSY B0, `(.L_x_4060) ;  /* 0x00000fa000007945 */ /* 0x000fe20003800000 */
[----:B------:R-:W-:Y:S01]  /*9ad0*/  LEA.HI R4, R21, R21, RZ, 0x1 ;  /* 0x0000001515047211 */ /* 0x000fe200078f08ff */
[----:B------:R-:W-:Y:S01]  /*9ae0*/  UIADD3 UR6, UR5, UR6, URZ ;  /* 0x0000000605067290 */ /* 0x000fe2000fffe03f */
[----:B------:R-:W1:Y:S01]  /*9af0*/  @P1 LDC R10, c[0x0][0xbec] ;  /* 0x0002fb00ff0a1b82 */ /* 0x000e620000000800 */
[----:B------:R-:W-:-:S02]  /*9b00*/  IADD3 R154, R154, -R5, RZ ;  /* 0x800000059a9a7210 */ /* 0x000fc40007ffe0ff */
[----:B------:R-:W-:Y:S02]  /*9b10*/  LOP3.LUT R4, R4, 0x1ffffffe, RZ, 0xc0, !PT ;  /* 0x1ffffffe04047812 */ /* 0x000fe400078ec0ff */
[----:B------:R-:W-:Y:S01]  /*9b20*/  MOV R5, UR5 ;  /* 0x0000000500057c02 */ /* 0x000fe20008000f00 */
[----:B------:R-:W-:Y:S01]  /*9b30*/  IMAD R155, R155, 0x10, R154 ;  /* 0x000000109b9b7824 */ /* 0x000fe200078e029a */
[----:B------:R-:W-:Y:S01]  /*9b40*/  LOP3.LUT R9, R9, 0x7ffffffc, RZ, 0xc0, !PT ;  /* 0x7ffffffc09097812 */ /* 0x000fe200078ec0ff */
[----:B------:R-:W5:Y:S01]  /*9b50*/  @P1 LDC R17, c[0x0][0xbf0] ;  /* 0x0002fc00ff111b82 */ /* 0x000f620000000800 */
[----:B------:R-:W-:Y:S01]  /*9b60*/  IMAD.IADD R4, R21, 0x1, -R4 ;  /* 0x0000000115047824 */ /* 0x000fe200078e0a04 */
[----:B---3--:R-:W-:Y:S01]  /*9b70*/  USHF.R.S32.HI UR8, URZ, 0x1f, UR7 ;  /* 0x0000001f3f087899 */ /* 0x008fe20008011407 */
[----:B------:R-:W-:Y:S02]  /*9b80*/  IMAD.U32 R5, RZ, RZ, UR6 ;  /* 0x00000006ff057e24 */ /* 0x000fe4000f8e00ff */
[----:B------:R-:W-:-:S02]  /*9b90*/  IMAD R11, R4, 0x8, R155 ;  /* 0x00000008040b7824 */ /* 0x000fc400078e029b */
[----:B------:R-:W-:Y:S01]  /*9ba0*/  IMAD.U32 R4, RZ, RZ, UR4 ;  /* 0x00000004ff047e24 */ /* 0x000fe2000f8e00ff */
[----:B------:R-:W-:Y:S01]  /*9bb0*/  ULDC.64 UR4, c[0x0][0xb48] ;  /* 0x0002d20000047ab9 */ /* 0x000fe20000000a00 */
[----:B--2---:R-:W-:Y:S02]  /*9bc0*/  IMAD R15, R14, 0x40, R11 ;  /* 0x000000400e0f7824 */ /* 0x004fe400078e020b */
[C---:B0-----:R-:W-:Y:S02]  /*9bd0*/  IMAD R6, R12.reuse, UR8, RZ ;  /* 0x000000080c067c24 */ /* 0x041fe4000f8e02ff */
[----:B------:R-:W-:-:S04]  /*9be0*/  IMAD.WIDE.U32 R4, R12, UR7, R4 ;  /* 0x000000070c047c25 */ /* 0x000fc8000f8e0004 */
[----:B-1----:R-:W-:-:S04]  /*9bf0*/  @P1 IMAD.HI.U32 R10, R15, R10, RZ ;  /* 0x0000000a0f0a1227 */ /* 0x002fc800078e00ff */
[----:B------:R-:W-:Y:S02]  /*9c00*/  IMAD R13, R13, UR7, R6 ;  /* 0x000000070d0d7c24 */ /* 0x000fe4000f8e0206 */
[----:B------:R-:W-:Y:S01]  /*9c10*/  IMAD.MOV.U32 R11, RZ, RZ, R15 ;  /* 0x000000ffff0b7224 */ /* 0x000fe200078e000f */
[----:B-----5:R-:W-:Y:S01]  /*9c20*/  @P1 SHF.R.U32.HI R11, RZ, R17, R10 ;  /* 0x00000011ff0b1219 */ /* 0x020fe2000001160a */
[----:B------:R-:W-:Y:S02]  /*9c30*/  IMAD R3, R3, UR4, RZ ;  /* 0x0000000403037c24 */ /* 0x000fe4000f8e02ff */
[----:B------:R-:W-:Y:S01]  /*9c40*/  IMAD.IADD R5, R5, 0x1, R13 ;  /* 0x0000000105057824 */ /* 0x000fe200078e020d */
[----:B------:R-:W-:Y:S01]  /*9c50*/  IADD3 R10, -R11, RZ, RZ ;  /* 0x000000ff0b0a7210 */ /* 0x000fe20007ffe1ff */
[C---:B------:R-:W-:Y:S01]  /*9c60*/  IMAD R13, R2.reuse, UR5, R3 ;  /* 0x00000005020d7c24 */ /* 0x040fe2000f8e0203 */
[----:B------:R-:W-:Y:S01]  /*9c70*/  SHF.R.S32.HI R6, RZ, 0x1f, R11 ;  /* 0x0000001fff067819 */ /* 0x000fe2000001140b */
[----:B------:R-:W-:Y:S01]  /*9c80*/  IMAD.WIDE.U32 R2, R2, UR4, R4 ;  /* 0x0000000402027c25 */ /* 0x000fe2000f8e0004 */
[----:B------:R-:W-:-:S03]  /*9c90*/  ULDC.64 UR4, c[0x0][0xb30] ;  /* 0x0002cc0000047ab9 */ /* 0x000fc60000000a00 */
[----:B------:R-:W-:Y:S02]  /*9ca0*/  IMAD R5, R7, R10, R15 ;  /* 0x0000000a07057224 */ /* 0x000fe400078e020f */
[----:B------:R-:W-:Y:S02]  /*9cb0*/  IMAD R6, R6, UR4, RZ ;  /* 0x0000000406067c24 */ /* 0x000fe4000f8e02ff */
[----:B------:R-:W-:Y:S01]  /*9cc0*/  IMAD.IADD R3, R3, 0x1, R13 ;  /* 0x0000000103037824 */ /* 0x000fe200078e020d */
[----:B------:R-:W-:Y:S01]  /*9cd0*/  SHF.R.S32.HI R4, RZ, 0x1f, R5 ;  /* 0x0000001fff047819 */ /* 0x000fe20000011405 */
[C---:B------:R-:W-:Y:S01]  /*9ce0*/  IMAD R13, R11.reuse, UR5, R6 ;  /* 0x000000050b0d7c24 */ /* 0x040fe2000f8e0206 */
[----:B------:R-:W-:Y:S01]  /*9cf0*/  LEA.HI R6, R0, R0, RZ, 0x1 ;  /* 0x0000000000067211 */ /* 0x000fe200078f08ff */
[----:B------:R-:W-:Y:S01]  /*9d00*/  IMAD.WIDE.U32 R2, R11, UR4, R2 ;  /* 0x000000040b027c25 */ /* 0x000fe2000f8e0002 */
        /* <DEDUP_REMOVED lines=8> */
[----:B------:R-:W-:Y:S01]  /*9d90*/  ULDC UR4, c[0x0][0xa88] ;  /* 0x0002a20000047ab9 */ /* 0x000fe20000000800 */
[----:B------:R-:W-:Y:S01]  /*9da0*/  LOP3.LUT R11, R6, 0xfffffe, RZ, 0xc0, !PT ;  /* 0x00fffffe060b7812 */ /* 0x000fe200078ec0ff */
[----:B------:R-:W-:Y:S02]  /*9db0*/  IMAD R6, R7, UR4, RZ ;  /* 0x0000000407067c24 */ /* 0x000fe4000f8e02ff */
[----:B------:R-:W-:Y:S01]  /*9dc0*/  IMAD R7, R14, 0x40, R155 ;  /* 0x000000400e077824 */ /* 0x000fe200078e029b */
[----:B------:R-:W-:-:S02]  /*9dd0*/  LEA.HI.X R5, R2, UR5, R5, 0x2, P0 ;  /* 0x0000000502057c11 */ /* 0x000fc400080f1405 */
[----:B------:R-:W-:Y:S01]  /*9de0*/  IADD3 R11, -R11, R0, RZ ;  /* 0x000000000b0b7210 */ /* 0x000fe20007ffe1ff */
[----:B------:R-:W-:Y:S01]  /*9df0*/  IMAD.IADD R0, R8, 0x1, -R9 ;  /* 0x0000000108007824 */ /* 0x000fe200078e0a09 */
[----:B------:R-:W-:Y:S01]  /*9e00*/  ISETP.GE.AND P0, PT, R7, R6, PT ;  /* 0x000000060700720c */ /* 0x000fe20003f06270 */
[----:B------:R0:W1:Y:S02]  /*9e10*/  SHFL.IDX PT, R2, R4, RZ, 0x1c1f ;  /* 0x001c1fff04027589 */ /* 0x00006400000e0000 */
[----:B------:R-:W-:Y:S02]  /*9e20*/  IMAD R0, R11, 0x80, R0 ;  /* 0x000000800b007824 */ /* 0x000fe400078e0200 */
[----:B------:R0:W2:Y:S02]  /*9e30*/  SHFL.IDX PT, R3, R5, RZ, 0x1c1f ;  /* 0x001c1fff05037589 */ /* 0x0000a400000e0000 */
        /* <DEDUP_REMOVED lines=41> */
[----:B------:R-:W-:Y:S02]  /*a0d0*/  ISETP.GE.AND P5, PT, R21, UR4, PT ;  /* 0x0000000415007c0c */ /* 0x000fe4000bfa6270 */
[----:B------:R-:W-:Y:S02]  /*a0e0*/  @!P1 LEA.HI R17, R17, R17, RZ, 0x1 ;  /* 0x0000001111119211 */ /* 0x000fe400078f08ff */
[----:B0-----:R-:W-:Y:S02]  /*a0f0*/  @!P0 LOP3.LUT R9, R16, 0xfffffffe, RZ, 0xc0, !PT ;  /* 0xfffffffe10098812 */ /* 0x001fe400078ec0ff */
        /* <DEDUP_REMOVED lines=16> */
[----:B------:R-:W-:Y:S02]  /*a200*/  @!P6 LOP3.LUT R17, R22, 0xfffffffe, RZ, 0xc0, !PT ;  /* 0xfffffffe1611e812 */ /* 0x000fe400078ec0ff */
[----:B------:R-:W-:Y:S01]  /*a210*/  IADD3 R24, R0, 0x60, RZ ;  /* 0x0000006000187810 */ /* 0x000fe20007ffe0ff */
[--C-:B0-----:R-:W-:Y:S01]  /*a220*/  @!P2 IMAD.WIDE R8, R13, 0x4, R2.reuse ;  /* 0x000000040d08a825 */ /* 0x101fe200078e0202 */
[----:B------:R-:W-:Y:S02]  /*a230*/  ISETP.GE.AND P1, PT, R23, UR4, PT ;  /* 0x0000000417007c0c */ /* 0x000fe4000bf26270 */
[----:B------:R-:W-:Y:S01]  /*a240*/  ISETP.GE.AND P0, PT, R24, UR4, PT ;  /* 0x0000000418007c0c */ /* 0x000fe2000bf06270 */
[--C-:B-1----:R-:W-:Y:S01]  /*a250*/  @!P3 IMAD.WIDE R10, R19, 0x4, R2.reuse ;  /* 0x00000004130ab825 */ /* 0x102fe200078e0202 */
[----:B------:R0:W-:Y:S01]  /*a260*/  @!P2 ST.E.64 desc[UR44][R8.64], R48 ;  /* 0x000000300800a985 */ /* 0x0001e2000c101b2c */
[----:B------:R-:W-:Y:S02]  /*a270*/  IADD3 R22, R0, 0x88, RZ ;  /* 0x0000008800167810 */ /* 0x000fe40007ffe0ff */
        /* <DEDUP_REMOVED lines=9> */
[C---:B------:R-:W-:Y:S01]  /*a310*/  VIADD R19, R0.reuse, 0x70 ;  /* 0x0000007000137836 */ /* 0x040fe20000000000 */
[----:B------:R5:W-:Y:S01]  /*a320*/  @!P6 ST.E.64 desc[UR44][R16.64], R64 ;  /* 0x000000401000e985 */ /* 0x000be2000c101b2c */
[----:B------:R-:W-:Y:S01]  /*a330*/  VIADD R21, R0, 0x80 ;  /* 0x0000008000157836 */ /* 0x000fe20000000000 */
[----:B------:R-:W-:-:S02]  /*a340*/  @!P1 LEA.HI R23, R23, R23, RZ, 0x1 ;  /* 0x0000001717179211 */ /* 0x000fc400078f08ff */
[----:B------:R-:W-:Y:S02]  /*a350*/  ISETP.GE.AND P6, PT, R19, UR4, PT ;  /* 0x0000000413007c0c */ /* 0x000fe4000bfc6270 */
[----:B------:R-:W-:Y:S02]  /*a360*/  ISETP.GE.AND P4, PT, R21, UR4, PT ;  /* 0x0000000415007c0c */ /* 0x000fe4000bf86270 */
[----:B------:R-:W-:Y:S02]  /*a370*/  @!P0 LEA.HI R24, R24, R24, RZ, 0x1 ;  /* 0x0000001818188211 */ /* 0x000fe400078f08ff */
[----:B0-----:R-:W-:Y:S01]  /*a380*/  @!P1 LOP3.LUT R9, R23, 0xfffffffe, RZ, 0xc0, !PT ;  /* 0xfffffffe17099812 */ /* 0x001fe200078ec0ff */
[----:B------:R-:W-:Y:S01]  /*a390*/  VIADD R23, R0, 0x90 ;  /* 0x0000009000177836 */ /* 0x000fe20000000000 */
[----:B-1----:R-:W-:Y:S01]  /*a3a0*/  @!P0 LOP3.LUT R11, R24, 0xfffffffe, RZ, 0xc0, !PT ;  /* 0xfffffffe180b8812 */ /* 0x002fe200078ec0ff */
[----:B------:R-:W-:Y:S01]  /*a3b0*/  VIADD R24, R0, 0x98 ;  /* 0x0000009800187836 */ /* 0x000fe20000000000 */
        /* <DEDUP_REMOVED lines=12> */
[----:B---3--:R-:W-:-:S02]  /*a480*/  @!P5 LOP3.LUT R15, R20, 0xfffffffe, RZ, 0xc0, !PT ;  /* 0xfffffffe140fd812 */ /* 0x008fc400078ec0ff */
[----:B------:R-:W-:Y:S02]  /*a490*/  @!P4 LOP3.LUT R21, R21, 0xfffffffe, RZ, 0xc0, !PT ;  /* 0xfffffffe1515c812 */ /* 0x000fe400078ec0ff */
[----:B-----5:R-:W-:Y:S01]  /*a4a0*/  @!P3 LOP3.LUT R17, R22, 0xfffffffe, RZ, 0xc0, !PT ;  /* 0xfffffffe1611b812 */ /* 0x020fe200078ec0ff */
[----:B------:R-:W-:Y:S01]  /*a4b0*/  VIADD R22, R0, 0xc0 ;  /* 0x000000c000167836 */ /* 0x000fe20000000000 */
[----:B------:R-:W-:Y:S01]  /*a4c0*/  ISETP.GE.AND P0, PT, R23, UR4, PT ;  /* 0x0000000417007c0c */ /* 0x000fe2000bf06270 */
[--C-:B0-----:R-:W-:Y:S01]  /*a4d0*/  @!P2 IMAD.WIDE R8, R13, 0x4, R2.reuse ;  /* 0x000000040d08a825 */ /* 0x101fe200078e0202 */
[----:B------:R-:W-:Y:S02]  /*a4e0*/  ISETP.GE.AND P1, PT, R24, UR4, PT ;  /* 0x0000000418007c0c */ /* 0x000fe4000bf26270 */
[----:B------:R-:W-:Y:S01]  /*a4f0*/  IADD3 R20, R0, 0xb0, RZ ;  /* 0x000000b000147810 */ /* 0x000fe20007ffe0ff */
[----:B-1----:R-:W-:Y:S01]  /*a500*/  @!P6 IMAD.WIDE R10, R19, 0x4, R2 ;  /* 0x00000004130ae825 */ /* 0x002fe200078e0202 */
[----:B------:R0:W-:Y:S01]  /*a510*/  @!P2 ST.E.64 desc[UR44][R8.64], R76 ;  /* 0x0000004c0800a985 */ /* 0x0001e2000c101b2c */
[----:B------:R-:W-:-:S02]  /*a520*/  ISETP.GE.AND P2, PT, R18, UR4, PT ;  /* 0x0000000412007c0c */ /* 0x000fc4000bf46270 */
[--C-:B------:R-:W-:Y:S01]  /*a530*/  @!P5 IMAD.WIDE R12, R15, 0x4, R2.reuse ;  /* 0x000000040f0cd825 */ /* 0x100fe200078e0202 */
        /* <DEDUP_REMOVED lines=8> */
[C---:B------:R-:W-:Y:S01]  /*a5c0*/  VIADD R19, R0.reuse, 0xa8 ;  /* 0x000000a800137836 */ /* 0x040fe20000000000 */
[----:B------:R5:W-:Y:S01]  /*a5d0*/  @!P3 ST.E.64 desc[UR44][R16.64], R92 ;  /* 0x0000005c1000b985 */ /* 0x000be2000c101b2c */
[----:B------:R-:W-:Y:S01]  /*a5e0*/  VIADD R21, R0, 0xb8 ;  /* 0x000000b800157836 */ /* 0x000fe20000000000 */
[----:B------:R-:W-:Y:S02]  /*a5f0*/  @!P1 LEA.HI R24, R24, R24, RZ, 0x1 ;  /* 0x0000001818189211 */ /* 0x000fe400078f08ff */
[----:B------:R-:W-:Y:S02]  /*a600*/  ISETP.GE.AND P3, PT, R19, UR4, PT ;  /* 0x0000000413007c0c */ /* 0x000fe4000bf66270 */
[----:B------:R-:W-:Y:S02]  /*a610*/  ISETP.GE.AND P5, PT, R21, UR4, PT ;  /* 0x0000000415007c0c */ /* 0x000fe4000bfa6270 */
[----:B0-----:R-:W-:Y:S02]  /*a620*/  @!P0 LOP3.LUT R9, R23, 0xfffffffe, RZ, 0xc0, !PT ;  /* 0xfffffffe17098812 */ /* 0x001fe400078ec0ff */
[----:B------:R-:W-:-:S02]  /*a630*/  @!P2 LEA.HI R18, R18, R18, RZ, 0x1 ;  /* 0x000000121212a211 */ /* 0x000fc400078f08ff */
        /* <DEDUP_REMOVED lines=15> */
[----:B------:R-:W-:-:S02]  /*a730*/  @!P5 LOP3.LUT R21, R21, 0xfffffffe, RZ, 0xc0, !PT ;  /* 0xfffffffe1515d812 */ /* 0x000fc400078ec0ff */
[----:B-----5:R-:W-:Y:S02]  /*a740*/  @!P6 LOP3.LUT R17, R22, 0xfffffffe, RZ, 0xc0, !PT ;  /* 0xfffffffe1611e812 */ /* 0x020fe400078ec0ff */
[----:B------:R-:W-:Y:S01]  /*a750*/  IADD3 R20, R0, 0xd8, RZ ;  /* 0x000000d800147810 */ /* 0x000fe20007ffe0ff */
[--C-:B0-----:R-:W-:Y:S01]  /*a760*/  @!P3 IMAD.WIDE R8, R19, 0x4, R2.reuse ;  /* 0x000000041308b825 */ /* 0x101fe200078e0202 */
[----:B------:R-:W-:Y:S02]  /*a770*/  ISETP.GE.AND P0, PT, R18, UR4, PT ;  /* 0x0000000412007c0c */ /* 0x000fe4000bf06270 */
[----:B------:R-:W-:Y:S01]  /*a780*/  ISETP.GE.AND P2, PT, R20, UR4, PT ;  /* 0x0000000414007c0c */ /* 0x000fe2000bf46270 */
        /* <DEDUP_REMOVED lines=45> */
.L_x_4061:
[----:B------:R-:W-:Y:S05]  /*aa60*/  BSYNC B0 ;  /* 0x0000000000007941 */ /* 0x000fea0003800000 */
.L_x_4060:
[----:B------:R-:W-:Y:S01]  /*aa70*/  IADD3 R7, R7, 0x8, RZ ;  /* 0x0000000807077810 */ /* 0x000fe20007ffe0ff */
[----:B0-2---:R0:W2:Y:S03]  /*aa80*/  SHFL.IDX PT, R3, R5, 0x1, 0x1c1f ;  /* 0x003c1f0005037f89 */ /* 0x0050a600000e0000 */
        /* <DEDUP_REMOVED lines=18> */
[C---:B------:R-:W-:Y:S01]  /*abb0*/  IADD3 R18, R0.reuse, 0x50, RZ ;  /* 0x0000005000127810 */ /* 0x040fe20007ffe0ff */
[C---:B------:R-:W-:Y:S01]  /*abc0*/  VIADD R19, R0.reuse, 0x58 ;  /* 0x0000005800137836 */ /* 0x040fe20000000000 */
[C---:B------:R-:W-:Y:S01]  /*abd0*/  @!P0 LEA.HI R4, R0.reuse, R0, RZ, 0x1 ;  /* 0x0000000000048211 */ /* 0x040fe200078f08ff */
[----:B------:R-:W-:Y:S01]  /*abe0*/  VIADD R20, R0, 0x80 ;  /* 0x0000008000147836 */ /* 0x000fe20000000000 */
[----:B------:R-:W-:-:S02]  /*abf0*/  @!P1 LEA.HI R6, R5, R5, RZ, 0x1 ;  /* 0x0000000505069211 */ /* 0x000fc400078f08ff */
[----:B------:R-:W-:Y:S02]  /*ac00*/  @!P2 LEA.HI R8, R7, R7, RZ, 0x1 ;  /* 0x000000070708a211 */ /* 0x000fe400078f08ff */
[----:B------:R-:W-:Y:S02]  /*ac10*/  @!P0 LOP3.LUT R5, R4, 0xfffffffe, RZ, 0xc0, !PT ;  /* 0xfffffffe04058812 */ /* 0x000fe400078ec0ff */
[----:B------:R-:W-:Y:S02]  /*ac20*/  @!P1 LOP3.LUT R7, R6, 0xfffffffe, RZ, 0xc0, !PT ;  /* 0xfffffffe06079812 */ /* 0x000fe400078ec0ff */
[----:B------:R-:W-:Y:S01]  /*ac30*/  @!P2 LOP3.LUT R9, R8, 0xfffffffe, RZ, 0xc0, !PT ;  /* 0xfffffffe0809a812 */ /* 0x000fe200078ec0ff */
[--C-:B-12---:R-:W-:Y:S01]  /*ac40*/  @!P0 IMAD.WIDE R4, R5, 0x4, R2.reuse ;  /* 0x0000000405048825 */ /* 0x106fe200078e0202 */
[----:B------:R-:W-:Y:S02]  /*ac50*/  ISETP.GE.AND P3, PT, R15, UR4, PT ;  /* 0x000000040f007c0c */ /* 0x000fe4000bf66270 */
[----:B------:R-:W-:Y:S01]  /*ac60*/  ISETP.GE.AND P4, PT, R16, UR4, PT ;  /* 0x0000000410007c0c */ /* 0x000fe2000bf86270 */
        /* <DEDUP_REMOVED lines=8> */
[----:B------:R-:W-:Y:S02]  /*acf0*/  ISETP.GE.AND P2, PT, R14, UR4, PT ;  /* 0x000000040e007c0c */ /* 0x000fe4000bf46270 */
[----:B------:R-:W-:Y:S02]  /*ad00*/  @!P6 LEA.HI R11, R11, R11, RZ, 0x1 ;  /* 0x0000000b0b0be211 */ /* 0x000fe400078f08ff */
[----:B------:R-:W-:-:S02]  /*ad10*/  @!P3 LEA.HI R15, R15, R15, RZ, 0x1 ;  /* 0x0000000f0f0fb211 */ /* 0x000fc400078f08ff */
[----:B0-----:R-:W-:Y:S02]  /*ad20*/  @!P5 LOP3.LUT R5, R10, 0xfffffffe, RZ, 0xc0, !PT ;  /* 0xfffffffe0a05d812 */ /* 0x001fe400078ec0ff */
[----:B------:R-:W-:Y:S02]  /*ad30*/  @!P0 LEA.HI R12, R12, R12, RZ, 0x1 ;  /* 0x0000000c0c0c8211 */ /* 0x000fe400078f08ff */
[----:B-1----:R-:W-:Y:S01]  /*ad40*/  @!P6 LOP3.LUT R7, R11, 0xfffffffe, RZ, 0xc0, !PT ;  /* 0xfffffffe0b07e812 */ /* 0x002fe200078ec0ff */
[--C-:B------:R-:W-:Y:S01]  /*ad50*/  @!P5 IMAD.WIDE R4, R5, 0x4, R2.reuse ;  /* 0x000000040504d825 */ /* 0x100fe200078e0202 */
[----:B------:R-:W-:Y:S02]  /*ad60*/  @!P1 LEA.HI R13, R13, R13, RZ, 0x1 ;  /* 0x0000000d0d0d9211 */ /* 0x000fe400078f08ff */
[----:B------:R-:W-:Y:S01]  /*ad70*/  @!P2 LEA.HI R14, R14, R14, RZ, 0x1 ;  /* 0x0000000e0e0ea211 */ /* 0x000fe200078f08ff */
[----:B------:R-:W-:Y:S01]  /*ad80*/  @!P6 IMAD.WIDE R6, R7, 0x4, R2 ;  /* 0x000000040706e825 */ /* 0x000fe200078e0202 */
[----:B------:R-:W-:Y:S01]  /*ad90*/  @!P4 LEA.HI R16, R16, R16, RZ, 0x1 ;  /* 0x000000101010c211 */ /* 0x000fe200078f08ff */
[----:B------:R0:W-:Y:S01]  /*ada0*/  @!P5 ST.E.64 desc[UR44][R4.64], R38 ;  /* 0x000000260400d985 */ /* 0x0001e2000c101b2c */
[----:B--2---:R-:W-:-:S02]  /*adb0*/  @!P0 LOP3.LUT R9, R12, 0xfffffffe, RZ, 0xc0, !PT ;  /* 0xfffffffe0c098812 */ /* 0x004fc400078ec0ff */
[----:B------:R-:W-:Y:S01]  /*adc0*/  @!P1 LOP3.LUT R13, R13, 0xfffffffe, RZ, 0xc0, !PT ;  /* 0xfffffffe0d0d9812 */ /* 0x000fe200078ec0ff */
[----:B------:R1:W-:Y:S01]  /*add0*/  @!P6 ST.E.64 desc[UR44][R6.64], R42 ;  /* 0x0000002a0600e985 */ /* 0x0003e2000c101b2c */
[----:B------:R-:W-:Y:S01]  /*ade0*/  @!P2 LOP3.LUT R11, R14, 0xfffffffe, RZ, 0xc0, !PT ;  /* 0xfffffffe0e0ba812 */ /* 0x000fe200078ec0ff */
[----:B------:R-:W-:Y:S01]  /*adf0*/  VIADD R14, R0, 0x60 ;  /* 0x00000060000e7836 */ /* 0x000fe20000000000 */
[----:B------:R-:W-:Y:S02]  /*ae00*/  @!P3 LOP3.LUT R15, R15, 0xfffffffe, RZ, 0xc0, !PT ;  /* 0xfffffffe0f0fb812 */ /* 0x000fe400078ec0ff */
        /* <DEDUP_REMOVED lines=16> */
[C---:B------:R-:W-:Y:S02]  /*af10*/  IADD3 R17, R0.reuse, 0x78, RZ ;  /* 0x0000007800117810 */ /* 0x040fe40007ffe0ff */
[----:B------:R-:W-:Y:S01]  /*af20*/  VIADD R15, R0, 0x68 ;  /* 0x00000068000f7836 */ /* 0x000fe20000000000 */
[----:B------:R5:W-:Y:S01]  /*af30*/  @!P4 ST.E.64 desc[UR44][R12.64], R62 ;  /* 0x0000003e0c00c985 */ /* 0x000be2000c101b2c */
        /* <DEDUP_REMOVED lines=30> */
[----:B------:R-:W-:Y:S02]  /*b120*/  IADD3 R15, R0, 0xa0, RZ ;  /* 0x000000a0000f7810 */ /* 0x000fe40007ffe0ff */
        /* <DEDUP_REMOVED lines=33> */
[----:B-----5:R-:W-:Y:S02]  /*b340*/  @!P1 LOP3.LUT R13, R20, 0xfffffffe, RZ, 0xc0, !PT ;  /* 0xfffffffe140d9812 */ /* 0x020fe400078ec0ff */
[----:B------:R-:W-:Y:S01]  /*b350*/  IADD3 R19, R0, 0xc8, RZ ;  /* 0x000000c800137810 */ /* 0x000fe20007ffe0ff */
[----:B0-----:R-:W-:Y:S01]  /*b360*/  @!P0 IMAD.WIDE R4, R9, 0x4, R2 ;  /* 0x0000000409048825 */ /* 0x001fe200078e0202 */
[----:B------:R-:W-:-:S02]  /*b370*/  ISETP.GE.AND P5, PT, R18, UR4, PT ;  /* 0x0000000412007c0c */ /* 0x000fc4000bfa6270 */
[----:B------:R-:W-:Y:S01]  /*b380*/  ISETP.GE.AND P6, PT, R19, UR4, PT ;  /* 0x0000000413007c0c */ /* 0x000fe2000bfc6270 */
        /* <DEDUP_REMOVED lines=12> */
[C---:B------:R-:W-:Y:S01]  /*b450*/  VIADD R15, R0.reuse, 0xd8 ;  /* 0x000000d8000f7836 */ /* 0x040fe20000000000 */
[----:B------:R5:W-:Y:S01]  /*b460*/  @!P1 ST.E.64 desc[UR44][R12.64], R118 ;  /* 0x000000760c009985 */ /* 0x000be2000c101b2c */
[----:B------:R-:W-:Y:S01]  /*b470*/  VIADD R17, R0, 0xe8 ;  /* 0x000000e800117836 */ /* 0x000fe20000000000 */
[----:B------:R-:W-:Y:S01]  /*b480*/  @!P5 LEA.HI R18, R18, R18, RZ, 0x1 ;  /* 0x000000121212d211 */ /* 0x000fe200078f08ff */
[----:B------:R-:W-:Y:S01]  /*b490*/  VIADD R0, R0, 0xf8 ;  /* 0x000000f800007836 */ /* 0x000fe20000000000 */
[----:B------:R-:W-:Y:S02]  /*b4a0*/  ISETP.GE.AND P1, PT, R15, UR4, PT ;  /* 0x000000040f007c0c */ /* 0x000fe4000bf26270 */
[----:B------:R-:W-:-:S02]  /*b4b0*/  ISETP.GE.AND P3, PT, R17, UR4, PT ;  /* 0x0000000411007c0c */ /* 0x000fc4000bf66270 */
[----:B------:R-:W-:Y:S02]  /*b4c0*/  @!P6 LEA.HI R19, R19, R19, RZ, 0x1 ;  /* 0x000000131313e211 */ /* 0x000fe400078f08ff */
        /* <DEDUP_REMOVED lines=15> */
[----:B-----5:R-:W-:Y:S01]  /*b5c0*/  @!P4 LOP3.LUT R13, R20, 0xfffffffe, RZ, 0xc0, !PT ;  /* 0xfffffffe140dc812 */ /* 0x020fe200078ec0ff */
        /* <DEDUP_REMOVED lines=17> */
.L_x_4058:
[----:B------:R-:W0:Y:S02]  /*b6e0*/  S2R R0, SR_TID.X ;  /* 0x0000000000007919 */ /* 0x000e240000002100 */
[----:B0-----:R-:W-:-:S05]  /*b6f0*/  VIADD R2, R0, 0xffffff80 ;  /* 0xffffff8000027836 */ /* 0x001fca0000000000 */
[----:B------:R-:W-:-:S13]  /*b700*/  ISETP.GT.AND P0, PT, R2, 0x3f, PT ;  /* 0x0000003f0200780c */ /* 0x000fda0003f04270 */
[----:B------:R-:W-:Y:S05]  /*b710*/  @P0 BRA `(.L_x_4015) ;  /* 0x0000004800ac0947 */ /* 0x000fea0003800000 */
[----:B------:R-:W0:Y:S01]  /*b720*/  S2R R3, SR_CTAID.X ;  /* 0x0000000000037919 */ /* 0x000e220000002500 */
[----:B------:R-:W2:Y:S01]  /*b730*/  LDC R6, c[0x0][0xbe8] ;  /* 0x0002fa00ff067b82 */ /* 0x000ea20000000800 */
[----:B------:R-:W-:Y:S01]  /*b740*/  ULDC UR4, c[0x0][0xa88] ;  /* 0x0002a20000047ab9 */ /* 0x000fe20000000800 */
[----:B0-----:R-:W-:Y:S02]  /*b750*/  IMAD R0, R3, 0x40, R0 ;  /* 0x0000004003007824 */ /* 0x001fe400078e0200 */
[----:B--2---:R-:W-:Y:S02]  /*b760*/  IMAD R3, R6, UR4, RZ ;  /* 0x0000000406037c24 */ /* 0x004fe4000f8e02ff */
[----:B------:R-:W-:-:S05]  /*b770*/  VIADD R0, R0, 0xffffff80 ;  /* 0xffffff8000007836 */ /* 0x000fca0000000000 */
[----:B------:R-:W-:-:S13]  /*b780*/  ISETP.GE.AND P0, PT, R0, R3, PT ;  /* 0x000000030000720c */ /* 0x000fda0003f06270 */
[----:B------:R-:W-:Y:S05]  /*b790*/  @P0 BRA `(.L_x_4015) ;  /* 0x00000048008c0947 */ /* 0x000fea0003800000 */
[----:B------:R-:W-:Y:S01]  /*b7a0*/  ISETP.NE.AND P0, PT, R6, 0x1, PT ;  /* 0x000000010600780c */ /* 0x000fe20003f05270 */
[----:B------:R-:W0:Y:S01]  /*b7b0*/  S2UR UR7, SR_CTAID.Z ;  /* 0x00000000000779c3 */ /* 0x000e220000002700 */
[----:B------:R-:W-:Y:S01]  /*b7c0*/  USHF.R.S32.HI UR6, URZ, 0x1f, UR36 ;  /* 0x0000001f3f067899 */ /* 0x000fe20008011424 */
[----:B------:R-:W-:Y:S01]  /*b7d0*/  MOV R5, R0 ;  /* 0x0000000000057202 */ /* 0x000fe20000000f00 */
[----:B------:R-:W-:Y:S02]  /*b7e0*/  ULDC.64 UR8, c[0x0][0xbd0] ;  /* 0x0002f40000087ab9 */ /* 0x000fe40000000a00 */
[----:B------:R-:W-:Y:S02]  /*b7f0*/  UIMAD UR6, UR6, UR8, URZ ;  /* 0x00000008060672a4 */ /* 0x000fe4000f8e023f */
[----:B------:R-:W-:Y:S01]  /*b800*/  UIMAD.WIDE.U32 UR4, UR36, UR8, URZ ;  /* 0x00000008240472a5 */ /* 0x000fe2000f8e003f */
[----:B------:R-:W2:Y:S01]  /*b810*/  LDC.64 R10, c[0x0][0xbd8] ;  /* 0x0002f600ff0a7b82 */ /* 0x000ea20000000a00 */
[----:B------:R-:W-:-:S04]  /*b820*/  UIMAD UR6, UR36, UR9, UR6 ;  /* 0x00000009240672a4 */ /* 0x000fc8000f8e0206 */
[----:B------:R-:W-:Y:S02]  /*b830*/  UIADD3 UR6, UR5, UR6, URZ ;  /* 0x0000000605067290 */ /* 0x000fe4000fffe03f */
[----:B------:R-:W-:Y:S01]  /*b840*/  IMAD.U32 R3, RZ, RZ, UR5 ;  /* 0x00000005ff037e24 */ /* 0x000fe2000f8e00ff */
[----:B------:R-:W3:Y:S01]  /*b850*/  @P0 LDC R7, c[0x0][0xbec] ;  /* 0x0002fb00ff070b82 */ /* 0x000ee20000000800 */
[----:B------:R-:W-:Y:S01]  /*b860*/  IMAD.U32 R2, RZ, RZ, UR4 ;  /* 0x00000004ff027e24 */ /* 0x000fe2000f8e00ff */
[----:B------:R-:W-:Y:S01]  /*b870*/  ULDC.64 UR4, c[0x0][0xbe0] ;  /* 0x0002f80000047ab9 */ /* 0x000fe20000000a00 */
[----:B------:R-:W-:-:S05]  /*b880*/  IMAD.U32 R3, RZ, RZ, UR6 ;  /* 0x00000006ff037e24 */ /* 0x000fca000f8e00ff */
[----:B------:R-:W5:Y:S01]  /*b890*/  @P0 LDC R9, c[0x0][0xbf0] ;  /* 0x0002fc00ff090b82 */ /* 0x000f620000000800 */
[----:B0-----:R-:W-:-:S07]  /*b8a0*/  USHF.R.S32.HI UR8, URZ, 0x1f, UR7 ;  /* 0x0000001f3f087899 */ /* 0x001fce0008011407 */
[----:B------:R-:W0:Y:S01]  /*b8b0*/  S2UR UR10, SR_CTAID.Y ;  /* 0x00000000000a79c3 */ /* 0x000e220000002600 */
[C---:B--2---:R-:W-:Y:S02]  /*b8c0*/  IMAD R12, R10.reuse, UR8, RZ ;  /* 0x000000080a0c7c24 */ /* 0x044fe4000f8e02ff */
[----:B------:R-:W-:-:S04]  /*b8d0*/  IMAD.WIDE.U32 R2, R10, UR7, R2 ;  /* 0x000000070a027c25 */ /* 0x000fc8000f8e0002 */
[----:B------:R-:W-:Y:S01]  /*b8e0*/  IMAD R11, R11, UR7, R12 ;  /* 0x000000070b0b7c24 */ /* 0x000fe2000f8e020c */
[----:B------:R-:W0:Y:S01]  /*b8f0*/  LDC R8, c[0x0][0xc50] ;  /* 0x00031400ff087b82 */ /* 0x000e220000000800 */
[----:B---3--:R-:W-:-:S04]  /*b900*/  @P0 IMAD.HI.U32 R4, R0, R7, RZ ;  /* 0x0000000700040227 */ /* 0x008fc800078e00ff */
[----:B------:R-:W-:Y:S02]  /*b910*/  IMAD R7, RZ, RZ, -UR36 ;  /* 0x80000024ff077e24 */ /* 0x000fe4000f8e02ff */
[----:B------:R-:W-:Y:S01]  /*b920*/  IMAD.IADD R3, R11, 0x1, R3 ;  /* 0x000000010b037824 */ /* 0x000fe200078e0203 */
[----:B-----5:R-:W-:Y:S01]  /*b930*/  @P0 SHF.R.U32.HI R5, RZ, R9, R4 ;  /* 0x00000009ff050219 */ /* 0x020fe20000011604 */
[----:B0-----:R-:W-:-:S03]  /*b940*/  IMAD R9, R8, R7, UR10 ;  /* 0x0000000a08097e24 */ /* 0x001fc6000f8e0207 */
[----:B------:R-:W-:Y:S01]  /*b950*/  IADD3 R7, -R5, RZ, RZ ;  /* 0x000000ff05077210 */ /* 0x000fe20007ffe1ff */
        /* <DEDUP_REMOVED lines=20> */
.L_x_4013:
        /* <DEDUP_REMOVED lines=18> */
.L_x_4062:
[----:B------:R-:W-:Y:S01]  /*bbc0*/  ULDC UR40, c[0x0][0xc50] ;  /* 0x0003140000287ab9 */ /* 0x000fe20000000800 */
[----:B------:R-:W-:Y:S01]  /*bbd0*/  UMOV UR36, UR6 ;  /* 0x0000000600247c82 */ /* 0x000fe20008000000 */
[----:B------:R-:W-:-:S11]  /*bbe0*/  UISETP.NE.AND UP0, UPT, UR40, 0x1, UPT ;  /* 0x000000012800788c */ /* 0x000fd6000bf05270 */
[----:B------:R-:W-:Y:S01]  /*bbf0*/  @UP0 ULDC UR4, c[0x0][0xc54] ;  /* 0x0003150000040ab9 */ /* 0x000fe20000000800 */
[----:B------:R-:W-:Y:S01]  /*bc00*/  @UP0 ULDC UR7, c[0x0][0xc58] ;  /* 0x0003160000070ab9 */ /* 0x000fe20000000800 */
[----:B------:R-:W-:-:S04]  /*bc10*/  UIMAD.WIDE.U32 UR4, UR6, UR4, URZ ;  /* 0x00000004060472a5 */ /* 0x000fc8000f8e003f */
[----:B------:R-:W-:-:S12]  /*bc20*/  @UP0 USHF.R.U32.HI UR36, URZ, UR7, UR5 ;  /* 0x000000073f240299 */ /* 0x000fd80008011605 */
.L_x_4063:
[----:B------:R-:W-:Y:S01]  /*bc30*/  ISETP.GE.AND P0, PT, R17, RZ, PT ;  /* 0x000000ff1100720c */ /* 0x000fe20003f06270 */
[----:B------:R-:W-:Y:S01]  /*bc40*/  UIADD3 UR4, -UR36, URZ, URZ ;  /* 0x0000003f24047290 */ /* 0x000fe2000fffe13f */
[----:B------:R-:W-:Y:S01]  /*bc50*/  IMAD.MOV.U32 R0, RZ, RZ, 0x1 ;  /* 0x00000001ff007424 */ /* 0x000fe200078e00ff */
[----:B------:R-:W-:Y:S01]  /*bc60*/  MOV R6, RZ ;  /* 0x000000ff00067202 */ /* 0x000fe20000000f00 */
[----:B------:R-:W-:Y:S01]  /*bc70*/  IMAD.MOV.U32 R9, RZ, RZ, 0x1 ;  /* 0x00000001ff097424 */ /* 0x000fe200078e00ff */
[----:B------:R-:W-:-:S08]  /*bc80*/  UIMAD UR40, UR40, UR4, UR6 ;  /* 0x00000004282872a4 */ /* 0x000fd0000f8e0206 */
[----:B------:R-:W-:Y:S05]  /*bc90*/  @!P0 BRA `(.L_x_4064) ;  /* 0x00000040008c8947 */ /* 0x000fea0003800000 */
[----:B------:R-:W0:Y:S01]  /*bca0*/  S2UR UR6, SR_CTAID.X ;  /* 0x00000000000679c3 */ /* 0x000e220000002500 */
[----:B------:R-:W-:Y:S01]  /*bcb0*/  ULDC UR7, c[0x0][0x448] ;  /* 0x0001120000077ab9 */ /* 0x000fe20000000800 */
[----:B------:R-:W-:Y:S01]  /*bcc0*/  ULDC.64 UR4, c[0x0][0x418] ;  /* 0x0001060000047ab9 */ /* 0x000fe20000000a00 */
[----:B------:R-:W-:Y:S02]  /*bcd0*/  UISETP.NE.AND UP1, UPT, UR7, 0x1, UPT ;  /* 0x000000010700788c */ /* 0x000fe4000bf25270 */
[----:B------:R-:W-:Y:S01]  /*bce0*/  UISETP.NE.U32.AND UP0, UPT, UR4, URZ, UPT ;  /* 0x0000003f0400728c */ /* 0x000fe2000bf05070 */
[----:B------:R-:W-:Y:S02]  /*bcf0*/  ULDC UR7, c[0x0][0x424] ;  /* 0x0001090000077ab9 */ /* 0x000fe40000000800 */
[----:B------:R-:W-:Y:S01]  /*bd00*/  ULDC UR4, c[0x0][0x288] ;  /* 0x0000a20000047ab9 */ /* 0x000fe20000000800 */
[----:B------:R-:W-:Y:S02]  /*bd10*/  UISETP.NE.AND.EX UP0, UPT, UR5, URZ, UPT, UP0 ;  /* 0x0000003f0500728c */ /* 0x000fe4000bf05300 */
[----:B------:R-:W-:-:S02]  /*bd20*/  UIADD3 UR9, -UR4, 0x40, URZ ;  /* 0x0000004004097890 */ /* 0x000fc4000fffe13f */
[----:B------:R-:W-:Y:S01]  /*bd30*/  USEL UR7, UR7, 0x1, UP0 ;  /* 0x0000000107077887 */ /* 0x000fe20008000000 */
[----:B------:R-:W-:Y:S01]  /*bd40*/  @UP1 ULDC UR4, c[0x0][0x44c] ;  /* 0x0001130000041ab9 */ /* 0x000fe20000000800 */
[----:B------:R-:W-:Y:S01]  /*bd50*/  ULDC UR8, c[0x0][0x2f0] ;  /* 0x0000bc0000087ab9 */ /* 0x000fe20000000800 */
[----:B------:R-:W-:Y:S01]  /*bd60*/  @UP1 ULDC UR10, c[0x0][0x450] ;  /* 0x00011400000a1ab9 */ /* 0x000fe20000000800 */
[----:B------:R-:W-:Y:S02]  /*bd70*/  UIMAD UR9, UR7, UR8, UR9 ;  /* 0x00000008070972a4 */ /* 0x000fe4000f8e0209 */
[----:B------:R-:W-:Y:S01]  /*bd80*/  UIMAD UR7, UR7, UR8, 0x3f ;  /* 0x0000003f070774a4 */ /* 0x000fe2000f8e0208 */
[----:B------:R-:W-:Y:S01]  /*bd90*/  UMOV UR43, URZ ;  /* 0x0000003f002b7c82 */ /* 0x000fe20008000000 */
[----:B0-----:R-:W-:-:S04]  /*bda0*/  ULEA UR6, UR6, 0x3f, 0x6 ;  /* 0x0000003f06067891 */ /* 0x001fc8000f8e303f */
[----:B------:R-:W-:-:S04]  /*bdb0*/  UIMAD.WIDE.U32 UR4, UR6, UR4, URZ ;  /* 0x00000004060472a5 */ /* 0x000fc8000f8e003f */
[----:B------:R-:W-:Y:S02]  /*bdc0*/  @UP1 USHF.R.U32.HI UR6, URZ, UR10, UR5 ;  /* 0x0000000a3f061299 */ /* 0x000fe40008011605 */
[----:B------:R-:W-:Y:S02]  /*bdd0*/  USHF.R.S32.HI UR5, URZ, 0x1f, UR7 ;  /* 0x0000001f3f057899 */ /* 0x000fe40008011407 */
[----:B------:R-:W-:Y:S02]  /*bde0*/  UIADD3 UR6, UR9, UR6, URZ ;  /* 0x0000000609067290 */ /* 0x000fe4000fffe03f */
[----:B------:R-:W-:Y:S02]  /*bdf0*/  ULEA.HI UR5, UR5, UR7, URZ, 0x6 ;  /* 0x0000000705057291 */ /* 0x000fe4000f8f303f */
[----:B------:R-:W-:Y:S02]  /*be00*/  USHF.R.S32.HI UR4, URZ, 0x1f, UR6 ;  /* 0x0000001f3f047899 */ /* 0x000fe40008011406 */
[----:B------:R-:W-:-:S02]  /*be10*/  USHF.R.S32.HI UR5, URZ, 0x6, UR5 ;  /* 0x000000063f057899 */ /* 0x000fc40008011405 */
[----:B------:R-:W-:Y:S02]  /*be20*/  ULEA.HI UR4, UR4, UR6, URZ, 0x6 ;  /* 0x0000000604047291 */ /* 0x000fe4000f8f303f */
[----:B------:R-:W-:Y:S02]  /*be30*/  USHF.R.U32.HI UR10, URZ, 0x10, UR40 ;  /* 0x000000103f0a7899 */ /* 0x000fe40008011628 */
[----:B------:R-:W-:Y:S02]  /*be40*/  USHF.R.S32.HI UR4, URZ, 0x6, UR4 ;  /* 0x000000063f047899 */ /* 0x000fe40008011404 */
[----:B------:R-:W-:Y:S02]  /*be50*/  ULOP3.LUT UR40, UR40, 0xffff, URZ, 0xc0, !UPT ;  /* 0x0000ffff28287892 */ /* 0x000fe4000f8ec03f */
[----:B------:R-:W-:-:S04]  /*be60*/  UISETP.LT.AND UP0, UPT, UR5, UR4, UPT ;  /* 0x000000040500728c */ /* 0x000fc8000bf01270 */
[----:B------:R-:W-:Y:S02]  /*be70*/  USEL UR41, UR5, UR4, UP0 ;  /* 0x0000000405297287 */ /* 0x000fe40008000000 */
[----:B------:R-:W-:Y:S02]  /*be80*/  UISETP.NE.AND UP0, UPT, UR10, URZ, UPT ;  /* 0x0000003f0a00728c */ /* 0x000fe4000bf05270 */
[----:B------:R-:W-:-:S06]  /*be90*/  UISETP.GE.AND UP1, UPT, UR41, 0x1, UPT ;  /* 0x000000012900788c */ /* 0x000fcc000bf26270 */
[----:B------:R-:W-:-:S03]  /*bea0*/  PLOP3.LUT P0, PT, PT, PT, UP1, 0x80, 0x0 ;  /* 0x000000000000781c */ /* 0x000fc60003f0f018 */
[----:B------:R-:W-:-:S10]  /*beb0*/  @!UP0 ULDC UR10, c[0x0][0x9f0] ;  /* 0x00027c00000a8ab9 */ /* 0x000fd40000000800 */
[----:B------:R-:W-:Y:S05]  /*bec0*/  @!P0 BRA `(.L_x_4065) ;  /* 0x0000000000848947 */ /* 0x000fea0003800000 */
[----:B------:R-:W-:Y:S01]  /*bed0*/  IMAD.U32 R4, RZ, RZ, UR10 ;  /* 0x0000000aff047e24 */ /* 0x000fe2000f8e00ff */
[----:B------:R-:W-:Y:S01]  /*bee0*/  UIADD3 UR6, UR10, -0x1, UR41 ;  /* 0xffffffff0a067890 */ /* 0x000fe2000fffe029 */
[----:B------:R-:W-:-:S03]  /*bef0*/  UMOV UR4, URZ ;  /* 0x0000003f00047c82 */ /* 0x000fc60008000000 */
[-C--:B------:R-:W-:Y:S02]  /*bf00*/  IABS R2, R4.reuse ;  /* 0x0000000400027213 */ /* 0x080fe40000000000 */
[----:B------:R-:W-:Y:S01]  /*bf10*/  IABS R5, R4 ;  /* 0x0000000400057213 */ /* 0x000fe20000000000 */
[----:B------:R-:W-:Y:S01]  /*bf20*/  IMAD.U32 R4, RZ, RZ, UR6 ;  /* 0x00000006ff047e24 */ /* 0x000fe2000f8e00ff */
[----:B------:R-:W-:Y:S01]  /*bf30*/  R2UR UR11, R2 ;  /* 0x00000000020b72ca */ /* 0x000fe200000e0000 */
[----:B------:R-:W-:Y:S01]  /*bf40*/  ULOP3.LUT UR6, UR6, UR10, URZ, 0x3c, !UPT ;  /* 0x0000000a06067292 */ /* 0x000fe2000f8e3c3f */
[----:B------:R-:W-:-:S11]  /*bf50*/  IADD3 R5, RZ, -R5, RZ ;  /* 0x80000005ff057210 */ /* 0x000fd60007ffe0ff */
        /* <DEDUP_REMOVED lines=24> */
.L_x_4065:
[----:B------:R-:W-:Y:S01]  /*c0e0*/  UIMAD UR39, UR40, UR43, URZ ;  /* 0x0000002b282772a4 */ /* 0x000fe2000f8e023f */
[----:B------:R-:W-:Y:S01]  /*c0f0*/  IMAD.U32 R2, RZ, RZ, UR41 ;  /* 0x00000029ff027e24 */ /* 0x000fe2000f8e00ff */
[----:B------:R-:W-:Y:S01]  /*c100*/  MOV R9, 0x1 ;  /* 0x0000000100097802 */ /* 0x000fe20000000f00 */
[----:B------:R-:W-:-:S03]  /*c110*/  IMAD.MOV.U32 R6, RZ, RZ, RZ ;  /* 0x000000ffff067224 */ /* 0x000fc600078e00ff */
        /* <DEDUP_REMOVED lines=28> */
.L_x_4066:
        /* <DEDUP_REMOVED lines=9> */
[----:B------:R-:W-:Y:S01]  /*c370*/  MOV R4, UR6 ;  /* 0x0000000600047c02 */ /* 0x000fe20008000f00 */
[----:B------:R-:W-:Y:S01]  /*c380*/  IMAD.U32 R5, RZ, RZ, UR7 ;  /* 0x00000007ff057e24 */ /* 0x000fe2000f8e00ff */
[----:B------:R-:W-:Y:S01]  /*c390*/  MOV R11, UR5 ;  /* 0x00000005000b7c02 */ /* 0x000fe20008000f00 */
        /* <DEDUP_REMOVED lines=8> */
.L_x_4068:
[----:B------:R0:W1:Y:S01]  /*c420*/  LDC.64 R2, c[0x4][R16] ;  /* 0x0100000010027b82 */ /* 0x0000620000000a00 */
[----:B------:R-:W-:Y:S01]  /*c430*/  ULDC.64 UR6, c[0x4][0x90] ;  /* 0x0100240000067ab9 */ /* 0x000fe20000000a00 */
[----:B------:R-:W-:Y:S01]  /*c440*/  ULDC.64 UR8, c[0x4][0x98] ;  /* 0x0100260000087ab9 */ /* 0x000fe20000000a00 */
[----:B------:R-:W-:Y:S01]  /*c450*/  ULDC.64 UR4, c[0x4][0x18] ;  /* 0x0100060000047ab9 */ /* 0x000fe20000000a00 */
[----:B------:R-:W-:Y:S01]  /*c460*/  IMAD.U32 R4, RZ, RZ, UR6 ;  /* 0x00000006ff047e24 */ /* 0x000fe2000f8e00ff */
[----:B------:R-:W-:Y:S01]  /*c470*/  MOV R5, UR7 ;  /* 0x0000000700057c02 */ /* 0x000fe20008000f00 */
[----:B------:R-:W-:Y:S01]  /*c480*/  IMAD.U32 R6, RZ, RZ, UR8 ;  /* 0x00000008ff067e24 */ /* 0x000fe2000f8e00ff */
[----:B------:R-:W-:Y:S01]  /*c490*/  MOV R8, 0x70 ;  /* 0x0000007000087802 */ /* 0x000fe20000000f00 */
[----:B------:R-:W-:Y:S02]  /*c4a0*/  IMAD.U32 R7, RZ, RZ, UR9 ;  /* 0x00000009ff077e24 */ /* 0x000fe4000f8e00ff */
[----:B------:R-:W-:-:S02]  /*c4b0*/  IMAD.U32 R10, RZ, RZ, UR4 ;  /* 0x00000004ff0a7e24 */ /* 0x000fc4000f8e00ff */
[----:B------:R-:W-:Y:S02]  /*c4c0*/  IMAD.U32 R11, RZ, RZ, UR5 ;  /* 0x00000005ff0b7e24 */ /* 0x000fe4000f8e00ff */
[----:B------:R-:W-:Y:S02]  /*c4d0*/  IMAD.MOV.U32 R12, RZ, RZ, 0x1 ;  /* 0x00000001ff0c7424 */ /* 0x000fe400078e00ff */
[----:B0-----:R-:W-:-:S07]  /*c4e0*/  IMAD.MOV.U32 R13, RZ, RZ, RZ ;  /* 0x000000ffff0d7224 */ /* 0x001fce00078e00ff */
[----:B------:R-:W-:-:S07]  /*c4f0*/  LEPC R20, `(.L_x_4067) ;  /* 0x000000001014794e */ /* 0x000fce0000000000 */
[----:B-1----:R-:W-:Y:S05]  /*c500*/  CALL.ABS.NOINC R2 ;  /* 0x0000000002007343 */ /* 0x002fea0003c00000 */
.L_x_4067:
        /* <DEDUP_REMOVED lines=17> */
.L_x_4165:
        /* <DEDUP_REMOVED lines=8> */
.L_x_4168:
[----:B------:R-:W-:Y:S05]  /*c6a0*/  @!P6 BRA `(.L_x_4070) ;  /* 0x0000000000d4e947 */ /* 0x000fea0003800000 */
[----:B------:R-:W-:Y:S01]  /*c6b0*/  IMAD.MOV.U32 R16, RZ, RZ, R17 ;  /* 0x000000ffff107224 */ /* 0x000fe200078e0011 */
[----:B------:R-:W-:Y:S06]  /*c6c0*/  @!P1 BRA `(.L_x_4072) ;  /* 0x0000000000509947 */ /* 0x000fec0003800000 */
[----:B------:R-:W-:Y:S01]  /*c6d0*/  MOV R8, R0 ;  /* 0x0000000000087202 */ /* 0x000fe20000000f00 */
        /* <DEDUP_REMOVED lines=19> */
.L_x_4072:
[----:B------:R-:W-:Y:S01]  /*c810*/  MOV R0, 0x1 ;  /* 0x0000000100007802 */ /* 0x000fe20000000f00 */
[----:B0-----:R-:W0:Y:S03]  /*c820*/  S2R R8, SR_TID.X ;  /* 0x0000000000087919 */ /* 0x001e260000002100 */
[----:B------:R-:W-:-:S04]  /*c830*/  SHF.L.U32 R0, R0, 0x1f, RZ ;  /* 0x0000001f00007819 */ /* 0x000fc800000006ff */
[----:B------:R-:W1:Y:S01]  /*c840*/  SYNCS.PHASECHK.TRANS64.TRYWAIT P0, [UR38+0x28c40], R0 ;  /* 0x028c4000ff0075a7 */ /* 0x000e620008000166 */
[----:B0-----:R-:W-:-:S04]  /*c850*/  LOP3.LUT R2, R8, 0x7f, RZ, 0xc0, !PT ;  /* 0x0000007f08027812 */ /* 0x001fc800078ec0ff */
[----:B------:R-:W-:Y:S01]  /*c860*/  ISETP.NE.AND P1, PT, R2, RZ, PT ;  /* 0x000000ff0200720c */ /* 0x000fe20003f25270 */
[----:B-1----:R-:W-:-:S12]  /*c870*/  @!P0 BRA `(.L_x_4073) ;  /* 0x0000003c00688947 */ /* 0x002fd80003800000 */
.L_x_4169:
[----:B------:R-:W-:Y:S05]  /*c880*/  @P1 BRA `(.L_x_4074) ;  /* 0x0000000000181947 */ /* 0x000fea0003800000 */
[----:B------:R-:W1:Y:S01]  /*c890*/  S2R R2, SR_TID.X ;  /* 0x0000000000027919 */ /* 0x000e620000002100 */
[----:B0-----:R-:W-:-:S04]  /*c8a0*/  IMAD.MOV.U32 R0, RZ, RZ, 0x2000 ;  /* 0x00002000ff007424 */ /* 0x001fc800078e00ff */
[----:B------:R2:W-:Y:S01]  /*c8b0*/  SYNCS.ARRIVE.TRANS64 RZ, [UR38+0x28c30], R0 ;  /* 0x028c3000ffff79a7 */ /* 0x0005e20008000026 */
[----:B-1----:R-:W-:-:S13]  /*c8c0*/  LOP3.LUT P0, RZ, R2, 0x1f, RZ, 0xc0, !PT ;  /* 0x0000001f02ff7812 */ /* 0x002fda000780c0ff */
[----:B--2---:R-:W-:Y:S05]  /*c8d0*/  @!P0 BRA `(.L_x_4074) ;  /* 0x0000000000048947 */ /* 0x004fea0003800000 */
[----:B------:R-:W-:Y:S01]  /*c8e0*/  BPT.TRAP 0x1 ;  /* 0x000000040000795c */ /* 0x000fe20000300000 */
.L_x_4074:
        /* <DEDUP_REMOVED lines=17> */
.L_x_4070:
        /* <DEDUP_REMOVED lines=13> */
[----:B------:R-:W-:Y:S01]  /*cad0*/  IMAD.U32 R5, RZ, RZ, UR5 ;  /* 0x00000005ff057e24 */ /* 0x000fe2000f8e00ff */
[----:B------:R-:W-:Y:S01]  /*cae0*/  MOV R13, RZ ;  /* 0x000000ff000d7202 */ /* 0x000fe20000000f00 */
[----:B------:R-:W-:Y:S02]  /*caf0*/  IMAD.U32 R6, RZ, RZ, UR6 ;  /* 0x00000006ff067e24 */ /* 0x000fe4000f8e00ff */
[----:B------:R-:W-:-:S02]  /*cb00*/  IMAD.U32 R10, RZ, RZ, UR8 ;  /* 0x00000008ff0a7e24 */ /* 0x000fc4000f8e00ff */
[----:B------:R-:W-:Y:S02]  /*cb10*/  IMAD.U32 R11, RZ, RZ, UR9 ;  /* 0x00000009ff0b7e24 */ /* 0x000fe4000f8e00ff */
[----:B------:R-:W-:Y:S02]  /*cb20*/  IMAD.MOV.U32 R8, RZ, RZ, 0x70 ;  /* 0x00000070ff087424 */ /* 0x000fe400078e00ff */
[----:B------:R-:W-:-:S07]  /*cb30*/  IMAD.MOV.U32 R12, RZ, RZ, 0x1 ;  /* 0x00000001ff0c7424 */ /* 0x000fce00078e00ff */
[----:B------:R-:W-:-:S07]  /*cb40*/  LEPC R20, `(.L_x_4075) ;  /* 0x000000001014794e */ /* 0x000fce0000000000 */
[----:B0-----:R-:W-:Y:S05]  /*cb50*/  CALL.ABS.NOINC R2 ;  /* 0x0000000002007343 */ /* 0x001fea0003c00000 */
.L_x_4075:
[----:B------:R-:W0:Y:S01]  /*cb60*/  LDC R4, c[0x0][0x448] ;  /* 0x00011200ff047b82 */ /* 0x000e220000000800 */
[----:B------:R-:W1:Y:S01]  /*cb70*/  S2R R13, SR_TID.X ;  /* 0x00000000000d7919 */ /* 0x000e620000002100 */
[----:B------:R-:W-:Y:S01]  /*cb80*/  USHF.R.S32.HI UR6, URZ, 0x1f, UR36 ;  /* 0x0000001f3f067899 */ /* 0x000fe20008011424 */
[----:B------:R-:W-:Y:S01]  /*cb90*/  ULDC.64 UR8, c[0x0][0x2d8] ;  /* 0x0000b60000087ab9 */ /* 0x000fe20000000a00 */
[----:B------:R-:W2:Y:S02]  /*cba0*/  S2R R14, SR_CTAID.Z ;  /* 0x00000000000e7919 */ /* 0x000ea40000002700 */
[----:B------:R-:W-:Y:S02]  /*cbb0*/  UIMAD UR6, UR6, UR8, URZ ;  /* 0x00000008060672a4 */ /* 0x000fe4000f8e023f */
[----:B------:R-:W3:Y:S01]  /*cbc0*/  LDC.64 R2, c[0x0][0x2e0] ;  /* 0x0000b800ff027b82 */ /* 0x000ee20000000a00 */
[----:B------:R-:W4:Y:S01]  /*cbd0*/  S2R R10, SR_CTAID.X ;  /* 0x00000000000a7919 */ /* 0x000f220000002500 */
[----:B------:R-:W-:-:S02]  /*cbe0*/  UIMAD.WIDE.U32 UR4, UR36, UR8, URZ ;  /* 0x00000008240472a5 */ /* 0x000fc4000f8e003f */
[----:B------:R-:W-:-:S04]  /*cbf0*/  UIMAD UR6, UR36, UR9, UR6 ;  /* 0x00000009240672a4 */ /* 0x000fc8000f8e0206 */
[----:B------:R-:W-:Y:S01]  /*cc00*/  UIADD3 UR5, UR5, UR6, URZ ;  /* 0x0000000605057290 */ /* 0x000fe2000fffe03f */
[----:B0-----:R-:W-:Y:S02]  /*cc10*/  ISETP.NE.AND P0, PT, R4, 0x1, PT ;  /* 0x000000010400780c */ /* 0x001fe40003f05270 */
[C---:B-1----:R-:W-:Y:S01]  /*cc20*/  LOP3.LUT R12, R13.reuse, 0x7f, RZ, 0xc0, !PT ;  /* 0x0000007f0d0c7812 */ /* 0x042fe200078ec0ff */
[----:B------:R-:W-:-:S10]  /*cc30*/  IMAD.SHL.U32 R0, R13, 0x10, RZ ;  /* 0x000000100d007824 */ /* 0x000fd400078e00ff */
[----:B------:R-:W0:Y:S01]  /*cc40*/  @P0 LDC R5, c[0x0][0x44c] ;  /* 0x00011300ff050b82 */ /* 0x000e220000000800 */
[----:B------:R-:W-:Y:S02]  /*cc50*/  SHF.R.U32.HI R7, RZ, 0x3, R12 ;  /* 0x00000003ff077819 */ /* 0x000fe4000001160c */
[----:B--2---:R-:W-:Y:S02]  /*cc60*/  SHF.R.S32.HI R11, RZ, 0x1f, R14 ;  /* 0x0000001fff0b7819 */ /* 0x004fe4000001140e */
[----:B------:R-:W-:-:S03]  /*cc70*/  LOP3.LUT R9, R7, 0x70, R0, 0xf8, !PT ;  /* 0x0000007007097812 */ /* 0x000fc600078ef800 */
[----:B------:R-:W1:Y:S01]  /*cc80*/  @P0 LDC R6, c[0x0][0x450] ;  /* 0x00011400ff060b82 */ /* 0x000e620000000800 */
[----:B---3--:R-:W-:Y:S02]  /*cc90*/  IMAD R8, R11, R2, RZ ;  /* 0x000000020b087224 */ /* 0x008fe400078e02ff */
[----:B----4-:R-:W-:Y:S02]  /*cca0*/  IMAD R0, R10, 0x40, R9 ;  /* 0x000000400a007824 */ /* 0x010fe400078e0209 */
[----:B------:R-:W-:Y:S02]  /*ccb0*/  IMAD R9, R14, R3, R8 ;  /* 0x000000030e097224 */ /* 0x000fe400078e0208 */
[----:B0-----:R-:W-:-:S04]  /*ccc0*/  @P0 IMAD.HI.U32 R3, R0, R5, RZ ;  /* 0x0000000500030227 */ /* 0x001fc800078e00ff */
[----:B------:R-:W-:Y:S01]  /*ccd0*/  IMAD.MOV.U32 R5, RZ, RZ, R0 ;  /* 0x000000ffff057224 */ /* 0x000fe200078e0000 */
[----:B-1----:R-:W-:Y:S01]  /*cce0*/  @P0 SHF.R.U32.HI R5, RZ, R6, R3 ;  /* 0x00000006ff050219 */ /* 0x002fe20000011603 */
[----:B------:R-:W-:Y:S01]  /*ccf0*/  IMAD.WIDE.U32 R2, R14, R2, UR4 ;  /* 0x000000040e027e25 */ /* 0x000fe2000f8e0002 */
[----:B------:R-:W-:Y:S02]  /*cd00*/  ULDC.64 UR4, c[0x0][0x2d0] ;  /* 0x0000b40000047ab9 */ /* 0x000fe40000000a00 */
[----:B------:R-:W-:Y:S01]  /*cd10*/  SHF.R.S32.HI R6, RZ, 0x1f, R5 ;  /* 0x0000001fff067819 */ /* 0x000fe20000011405 */
[----:B------:R-:W-:Y:S01]  /*cd20*/  IMAD.IADD R3, R3, 0x1, R9 ;  /* 0x0000000103037824 */ /* 0x000fe200078e0209 */
[----:B------:R-:W-:-:S03]  /*cd30*/  IADD3 R9, -R5, RZ, RZ ;  /* 0x000000ff05097210 */ /* 0x000fc60007ffe1ff */
[----:B------:R-:W-:Y:S02]  /*cd40*/  IMAD R6, R6, UR4, RZ ;  /* 0x0000000406067c24 */ /* 0x000fe4000f8e02ff */
[----:B------:R-:W-:Y:S02]  /*cd50*/  IMAD R0, R4, R9, R0 ;  /* 0x0000000904007224 */ /* 0x000fe400078e0200 */
[C---:B------:R-:W-:Y:S02]  /*cd60*/  IMAD R9, R5.reuse, UR5, R6 ;  /* 0x0000000505097c24 */ /* 0x040fe4000f8e0206 */
[----:B------:R-:W-:Y:S01]  /*cd70*/  IMAD.WIDE.U32 R2, R5, UR4, R2 ;  /* 0x0000000405027c25 */ /* 0x000fe2000f8e0002 */
[----:B------:R-:W-:Y:S01]  /*cd80*/  SHF.R.S32.HI R5, RZ, 0x1f, R0 ;  /* 0x0000001fff057819 */ /* 0x000fe20000011400 */
[----:B------:R-:W-:Y:S02]  /*cd90*/  ULDC.64 UR4, c[0x0][0x2c8] ;  /* 0x0000b20000047ab9 */ /* 0x000fe40000000a00 */
[----:B------:R-:W-:-:S02]  /*cda0*/  IMAD.IADD R3, R3, 0x1, R9 ;  /* 0x0000000103037824 */ /* 0x000fc400078e0209 */
[----:B------:R-:W-:Y:S02]  /*cdb0*/  IMAD R5, R5, UR4, RZ ;  /* 0x0000000405057c24 */ /* 0x000fe4000f8e02ff */
[----:B------:R-:W-:-:S04]  /*cdc0*/  IMAD.WIDE.U32 R2, R0, UR4, R2 ;  /* 0x0000000400027c25 */ /* 0x000fc8000f8e0002 */
[----:B------:R-:W-:Y:S01]  /*cdd0*/  IMAD R5, R0, UR5, R5 ;  /* 0x0000000500057c24 */ /* 0x000fe2000f8e0205 */
[----:B------:R-:W-:Y:S02]  /*cde0*/  ULDC.64 UR4, c[0x0][0x280] ;  /* 0x0000a00000047ab9 */ /* 0x000fe40000000a00 */
[----:B------:R-:W-:Y:S01]  /*cdf0*/  LEA R0, P0, R2, UR4, 0x1 ;  /* 0x0000000402007c11 */ /* 0x000fe2000f8008ff */
[----:B------:R-:W-:Y:S01]  /*ce00*/  IMAD.IADD R3, R3, 0x1, R5 ;  /* 0x0000000103037824 */ /* 0x000fe200078e0205 */
[----:B------:R-:W-:Y:S01]  /*ce10*/  ULDC UR4, c[0x0][0x2b8] ;  /* 0x0000ae0000047ab9 */ /* 0x000fe20000000800 */
        /* <DEDUP_REMOVED lines=12> */
[----:B------:R-:W-:Y:S01]  /*cee0*/  LEA R7, R10, R7, 0x6 ;  /* 0x000000070a077211 */ /* 0x000fe200078e30ff */
[----:B------:R-:W-:Y:S01]  /*cef0*/  IMAD R4, R4, UR4, RZ ;  /* 0x0000000404047c24 */ /* 0x000fe2000f8e02ff */
[----:B------:R-:W1:Y:S03]  /*cf00*/  SHFL.IDX PT, R2, R6, RZ, 0x181f ;  /* 0x00181fff06027589 */ /* 0x000e6600000e0000 */
[C---:B------:R-:W-:Y:S01]  /*cf10*/  VIADD R11, R7.reuse, 0x10 ;  /* 0x00000010070b7836 */ /* 0x040fe20000000000 */
        /* <DEDUP_REMOVED lines=25> */
.L_x_4178:
[----:B------:R-:W-:-:S05]  /*d0b0*/  VIADD R7, R7, 0x30 ;  /* 0x0000003007077836 */ /* 0x000fca0000000000 */
[----:B------:R-:W-:Y:S01]  /*d0c0*/  ISETP.GE.AND P1, PT, R7, R4, PT ;  /* 0x000000040700720c */ /* 0x000fe20003f26270 */
[----:B------:R-:W-:-:S05]  /*d0d0*/  IMAD.MOV.U32 R4, RZ, RZ, 0x1 ;  /* 0x00000001ff047424 */ /* 0x000fca00078e00ff */
[----:B------:R-:W-:-:S07]  /*d0e0*/  SHF.L.U32 R4, R4, 0x1f, RZ ;  /* 0x0000001f04047819 */ /* 0x000fce00000006ff */
[----:B01----:R-:W-:Y:S02]  /*d0f0*/  @!P1 LEA R2, P2, R8, R14, 0x1 ;  /* 0x0000000e08029211 */ /* 0x003fe400078408ff */
[----:B------:R-:W-:Y:S02]  /*d100*/  @!P1 LEA R5, R5, UR38, 0x1 ;  /* 0x0000002605059c11 */ /* 0x000fe4000f8e08ff */
[----:B------:R-:W-:-:S05]  /*d110*/  @!P1 IADD3.X R3, RZ, R6, RZ, P2, !PT ;  /* 0x00000006ff039210 */ /* 0x000fca00017fe4ff */
        /* <DEDUP_REMOVED lines=11> */
.L_x_4179:
        /* <DEDUP_REMOVED lines=9> */
.L_x_4180:
        /* <DEDUP_REMOVED lines=8> */
.L_x_4082:
[----:B------:R-:W-:Y:S05]  /*d2e0*/  BSYNC B1 ;  /* 0x0000000000017941 */ /* 0x000fea0003800000 */
.L_x_4081:
        /* <DEDUP_REMOVED lines=11> */
.L_x_4083:
        /* <DEDUP_REMOVED lines=13> */
.L_x_4084:
        /* <DEDUP_REMOVED lines=13> */
.L_x_4085:
        /* <DEDUP_REMOVED lines=13> */
.L_x_4086:
        /* <DEDUP_REMOVED lines=13> */
.L_x_4087:
        /* <DEDUP_REMOVED lines=13> */
.L_x_4088:
        /* <DEDUP_REMOVED lines=13> */
.L_x_4089:
        /* <DEDUP_REMOVED lines=13> */
.L_x_4090:
        /* <DEDUP_REMOVED lines=8> */
.L_x_4079:
[----:B------:R-:W-:Y:S05]  /*d9d0*/  BSYNC B0 ;  /* 0x0000000000007941 */ /* 0x000fea0003800000 */
.L_x_4078:
[----:B0-----:R-:W2:Y:S01]  /*d9e0*/  LDL.LU R3, [R1+0x8] ;  /* 0x0000080001037983 */ /* 0x001ea20000300800 */
[----:B------:R-:W-:Y:S02]  /*d9f0*/  IMAD.MOV.U32 R9, RZ, RZ, RZ ;  /* 0x000000ffff097224 */ /* 0x000fe400078e00ff */
[----:B------:R-:W-:Y:S01]  /*da00*/  IMAD.MOV.U32 R6, RZ, RZ, 0x1 ;  /* 0x00000001ff067424 */ /* 0x000fe200078e00ff */
[----:B--2---:R-:W-:-:S04]  /*da10*/  IADD3 R7, R3, -0x2, RZ ;  /* 0xfffffffe03077810 */ /* 0x004fc80007ffe0ff */
[----:B------:R-:W-:-:S13]  /*da20*/  ISETP.GE.AND P0, PT, R7, UR39, PT ;  /* 0x0000002707007c0c */ /* 0x000fda000bf06270 */
[----:B------:R-:W-:Y:S05]  /*da30*/  @!P0 BRA `(.L_x_4064) ;  /* 0x0000002400248947 */ /* 0x000fea0003800000 */
[----:B------:R-:W-:Y:S01]  /*da40*/  UIADD3 UR4, UR40, 0x1, URZ ;  /* 0x0000000128047890 */ /* 0x000fe2000fffe03f */
[----:B------:R-:W-:Y:S01]  /*da50*/  LOP3.LUT R0, RZ, UR39, RZ, 0x33, !PT ;  /* 0x00000027ff007c12 */ /* 0x000fe2000f8e33ff */
[----:B------:R-:W0:Y:S01]  /*da60*/  S2R R4, SR_TID.X ;  /* 0x0000000000047919 */ /* 0x000e220000002100 */
[----:B------:R-:W-:Y:S01]  /*da70*/  MOV R6, 0x1 ;  /* 0x0000000100067802 */ /* 0x000fe20000000f00 */
        /* <DEDUP_REMOVED lines=20> */
.L_x_4132:
[----:B------:R-:W-:Y:S01]  /*dbc0*/  ISETP.NE.AND P0, PT, R19, RZ, PT ;  /* 0x000000ff1300720c */ /* 0x000fe20003f05270 */
[----:B------:R-:W-:Y:S01]  /*dbd0*/  VIADD R8, R8, 0xfffffffe ;  /* 0xfffffffe08087836 */ /* 0x000fe20000000000 */
[----:B------:R-:W-:Y:S04]  /*dbe0*/  BSSY B1, `(.L_x_4092) ;  /* 0x00000b6000017945 */ /* 0x000fe80003800000 */
[----:B------:R-:W-:-:S07]  /*dbf0*/  ISETP.NE.AND P1, PT, R8, RZ, PT ;  /* 0x000000ff0800720c */ /* 0x000fce0003f25270 */
[----:B0-----:R-:W-:Y:S06]  /*dc00*/  @!P0 BRA `(.L_x_4093) ;  /* 0x0000000800cc8947 */ /* 0x001fec0003800000 */
[----:B------:R-:W2:Y:S01]  /*dc10*/  LDL R2, [R1] ;  /* 0x0000000001027983 */ /* 0x000ea20000100800 */
[----:B------:R-:W-:Y:S02]  /*dc20*/  MOV R13, R7 ;  /* 0x00000007000d7202 */ /* 0x000fe40000000f00 */
        /* <DEDUP_REMOVED lines=21> */
.L_x_4094:
[----:B------:R-:W1:Y:S01]  /*dd80*/  S2R R2, SR_TID.X ;  /* 0x0000000000027919 */ /* 0x000e620000002100 */
[----:B------:R-:W-:Y:S01]  /*dd90*/  BSSY B2, `(.L_x_4095) ;  /* 0x0000006000027945 */ /* 0x000fe20003800000 */
[----:B-1----:R-:W-:Y:S02]  /*dda0*/  LOP3.LUT R3, R2, 0x7f, RZ, 0xc0, !PT ;  /* 0x0000007f02037812 */ /* 0x002fe400078ec0ff */
[----:B------:R-:W-:Y:S02]  /*ddb0*/  SHF.L.U32 R2, R0, 0x1f, RZ ;  /* 0x0000001f00027819 */ /* 0x000fe400000006ff */
[----:B------:R-:W-:Y:S02]  /*ddc0*/  ISETP.NE.AND P2, PT, R3, RZ, PT ;  /* 0x000000ff0300720c */ /* 0x000fe40003f45270 */
[----:B------:R-:W1:Y:S02]  /*ddd0*/  SYNCS.PHASECHK.TRANS64.TRYWAIT P0, [UR38+0x28c48], R2 ;  /* 0x028c4802ff0075a7 */ /* 0x000e640008000166 */
[----:B-1----:R-:W-:Y:S09]  /*dde0*/  @!P0 BRA `(.L_x_4096) ;  /* 0x0000002c00808947 */ /* 0x002ff20003800000 */
.L_x_4181:
[----:B------:R-:W-:Y:S05]  /*ddf0*/  BSYNC B2 ;  /* 0x0000000000027941 */ /* 0x000fea0003800000 */
.L_x_4095:
[----:B------:R-:W-:Y:S04]  /*de00*/  BSSY B2, `(.L_x_4097) ;  /* 0x0000007000027945 */ /* 0x000fe80003800000 */
[----:B------:R-:W-:Y:S05]  /*de10*/  @P2 BRA `(.L_x_4098) ;  /* 0x0000000000142947 */ /* 0x000fea0003800000 */
[----:B------:R-:W-:Y:S02]  /*de20*/  ISETP.NE.AND P0, PT, R10, RZ, PT ;  /* 0x000000ff0a00720c */ /* 0x000fe40003f05270 */
[----:B-1----:R-:W-:-:S04]  /*de30*/  MOV R3, 0x2000 ;  /* 0x0000200000037802 */ /* 0x002fc80000000f00 */
[----:B------:R2:W-:Y:S07]  /*de40*/  SYNCS.ARRIVE.TRANS64 RZ, [UR38+0x28c38], R3 ;  /* 0x028c3803ffff79a7 */ /* 0x0005ee0008000026 */
[----:B------:R-:W-:Y:S05]  /*de50*/  @!P0 BRA `(.L_x_4098) ;  /* 0x0000000000048947 */ /* 0x000fea0003800000 */
[----:B------:R-:W-:Y:S01]  /*de60*/  BPT.TRAP 0x1 ;  /* 0x000000040000795c */ /* 0x000fe20000300000 */
.L_x_4098:
[----:B------:R-:W-:Y:S05]  /*de70*/  BSYNC B2 ;  /* 0x0000000000027941 */ /* 0x000fea0003800000 */
.L_x_4097:
        /* <DEDUP_REMOVED lines=11> */
.L_x_4099:
        /* <DEDUP_REMOVED lines=10> */
.L_x_4182:
[----:B------:R-:W-:Y:S05]  /*dfd0*/  BSYNC B2 ;  /* 0x0000000000027941 */ /* 0x000fea0003800000 */
.L_x_4100:
[----:B------:R-:W-:Y:S01]  /*dfe0*/  BSSY B2, `(.L_x_4102) ;  /* 0x0000009000027945 */ /* 0x000fe20003800000 */
[----:B01----:R-:W-:Y:S02]  /*dff0*/  IMAD.MOV.U32 R2, RZ, RZ, 0x0 ;  /* 0x00000000ff027424 */ /* 0x003fe400078e00ff */
[----:B--2---:R-:W-:Y:S01]  /*e000*/  IMAD.MOV.U32 R3, RZ, RZ, 0x14f00000 ;  /* 0x14f00000ff037424 */ /* 0x004fe200078e00ff */
[----:B------:R-:W-:Y:S06]  /*e010*/  @P2 BRA `(.L_x_4103) ;  /* 0x0000000000142947 */ /* 0x000fec0003800000 */
[----:B------:R-:W-:Y:S02]  /*e020*/  ISETP.NE.AND P0, PT, R10, RZ, PT ;  /* 0x000000ff0a00720c */ /* 0x000fe40003f05270 */
[----:B------:R-:W-:-:S04]  /*e030*/  MOV R12, 0x10000 ;  /* 0x00010000000c7802 */ /* 0x000fc80000000f00 */
[----:B------:R0:W-:Y:S07]  /*e040*/  SYNCS.ARRIVE.TRANS64 RZ, [UR38+0x28c58], R12 ;  /* 0x028c580cffff79a7 */ /* 0x0001ee0008000026 */
[----:B------:R-:W-:Y:S05]  /*e050*/  @!P0 BRA `(.L_x_4103) ;  /* 0x0000000000048947 */ /* 0x000fea0003800000 */
[----:B------:R-:W-:Y:S01]  /*e060*/  BPT.TRAP 0x1 ;  /* 0x000000040000795c */ /* 0x000fe20000300000 */
.L_x_4103:
[----:B------:R-:W-:Y:S05]  /*e070*/  BSYNC B2 ;  /* 0x0000000000027941 */ /* 0x000fea0003800000 */
.L_x_4102:
        /* <DEDUP_REMOVED lines=9> */
.L_x_4104:
        /* <DEDUP_REMOVED lines=13> */
.L_x_4105:
        /* <DEDUP_REMOVED lines=13> */
.L_x_4106:
        /* <DEDUP_REMOVED lines=13> */
.L_x_4107:
        /* <DEDUP_REMOVED lines=13> */
.L_x_4108:
        /* <DEDUP_REMOVED lines=13> */
.L_x_4109:
        /* <DEDUP_REMOVED lines=13> */
.L_x_4110:
        /* <DEDUP_REMOVED lines=13> */
.L_x_4111:
        /* <DEDUP_REMOVED lines=8> */
.L_x_4093:
[----:B------:R-:W-:Y:S05]  /*e740*/  BSYNC B1 ;  /* 0x0000000000017941 */ /* 0x000fea0003800000 */
.L_x_4092:
        /* <DEDUP_REMOVED lines=27> */
.L_x_4114:
[----:B------:R-:W1:Y:S01]  /*e900*/  S2R R2, SR_TID.X ;  /* 0x0000000000027919 */ /* 0x000e620000002100 */
[----:B------:R-:W-:Y:S01]  /*e910*/  BSSY B2, `(.L_x_4115) ;  /* 0x0000006000027945 */ /* 0x000fe20003800000 */
[----:B-1----:R-:W-:Y:S02]  /*e920*/  LOP3.LUT R3, R2, 0x7f, RZ, 0xc0, !PT ;  /* 0x0000007f02037812 */ /* 0x002fe400078ec0ff */
[----:B------:R-:W-:Y:S02]  /*e930*/  SHF.L.U32 R2, R0, 0x1f, RZ ;  /* 0x0000001f00027819 */ /* 0x000fe400000006ff */
[----:B------:R-:W-:Y:S02]  /*e940*/  ISETP.NE.AND P2, PT, R3, RZ, PT ;  /* 0x000000ff0300720c */ /* 0x000fe40003f45270 */
[----:B------:R-:W1:Y:S02]  /*e950*/  SYNCS.PHASECHK.TRANS64.TRYWAIT P0, [UR38+0x28c40], R2 ;  /* 0x028c4002ff0075a7 */ /* 0x000e640008000166 */
[----:B-1----:R-:W-:Y:S09]  /*e960*/  @!P0 BRA `(.L_x_4116) ;  /* 0x0000002000d08947 */ /* 0x002ff20003800000 */
.L_x_4183:
[----:B------:R-:W-:Y:S05]  /*e970*/  BSYNC B2 ;  /* 0x0000000000027941 */ /* 0x000fea0003800000 */
.L_x_4115:
[----:B------:R-:W-:Y:S04]  /*e980*/  BSSY B2, `(.L_x_4117) ;  /* 0x0000007000027945 */ /* 0x000fe80003800000 */
[----:B------:R-:W-:Y:S05]  /*e990*/  @P2 BRA `(.L_x_4118) ;  /* 0x0000000000142947 */ /* 0x000fea0003800000 */
[----:B------:R-:W-:Y:S01]  /*e9a0*/  ISETP.NE.AND P0, PT, R10, RZ, PT ;  /* 0x000000ff0a00720c */ /* 0x000fe20003f05270 */
[----:B-1----:R-:W-:-:S04]  /*e9b0*/  IMAD.MOV.U32 R3, RZ, RZ, 0x2000 ;  /* 0x00002000ff037424 */ /* 0x002fc800078e00ff */
[----:B------:R2:W-:Y:S08]  /*e9c0*/  SYNCS.ARRIVE.TRANS64 RZ, [UR38+0x28c30], R3 ;  /* 0x028c3003ffff79a7 */ /* 0x0005f00008000026 */
[----:B--2---:R-:W-:Y:S05]  /*e9d0*/  @!P0 BRA `(.L_x_4118) ;  /* 0x0000000000048947 */ /* 0x004fea0003800000 */
[----:B------:R-:W-:Y:S01]  /*e9e0*/  BPT.TRAP 0x1 ;  /* 0x000000040000795c */ /* 0x000fe20000300000 */
.L_x_4118:
[----:B------:R-:W-:Y:S05]  /*e9f0*/  BSYNC B2 ;  /* 0x0000000000027941 */ /* 0x000fea0003800000 */
.L_x_4117:
        /* <DEDUP_REMOVED lines=11> */
.L_x_4119:
        /* <DEDUP_REMOVED lines=11> */
.L_x_4184:
[----:B------:R-:W-:Y:S05]  /*eb60*/  BSYNC B2 ;  /* 0x0000000000027941 */ /* 0x000fea0003800000 */
.L_x_4120:
        /* <DEDUP_REMOVED lines=9> */
.L_x_4123:
[----:B------:R-:W-:Y:S05]  /*ec00*/  BSYNC B2 ;  /* 0x0000000000027941 */ /* 0x000fea0003800000 */
.L_x_4122:
        /* <DEDUP_REMOVED lines=9> */
.L_x_4124:
        /* <DEDUP_REMOVED lines=13> */
.L_x_4125:
        /* <DEDUP_REMOVED lines=13> */
.L_x_4126:
        /* <DEDUP_REMOVED lines=13> */
.L_x_4127:
        /* <DEDUP_REMOVED lines=13> */
.L_x_4128:
        /* <DEDUP_REMOVED lines=13> */
.L_x_4129:
        /* <DEDUP_REMOVED lines=13> */
.L_x_4130:
        /* <DEDUP_REMOVED lines=13> */
.L_x_4131:
        /* <DEDUP_REMOVED lines=8> */
.L_x_4113:
[----:B------:R-:W-:Y:S05]  /*f2d0*/  BSYNC B1 ;  /* 0x0000000000017941 */ /* 0x000fea0003800000 */
.L_x_4112:
[----:B------:R-:W-:Y:S01]  /*f2e0*/  VIADD R7, R7, 0xfffffffe ;  /* 0xfffffffe07077836 */ /* 0x000fe20000000000 */
[----:B------:R-:W-:Y:S06]  /*f2f0*/  @P1 BRA `(.L_x_4132) ;  /* 0xffffffe800301947 */ /* 0x000fec000383ffff */
[----:B------:R-:W-:Y:S05]  /*f300*/  BSYNC B0 ;  /* 0x0000000000007941 */ /* 0x000fea0003800000 */
.L_x_4091:
        /* <DEDUP_REMOVED lines=17> */
[----:B------:R-:W-:Y:S02]  /*f420*/  SHF.R.S32.HI R3, RZ, 0x1f, R5 ;  /* 0x0000001fff037819 */ /* 0x000fe40000011405 */
        /* <DEDUP_REMOVED lines=9> */
.L_x_4135:
[----:B------:R-:W2:Y:S01]  /*f4c0*/  S2R R2, SR_TID.X ;  /* 0x0000000000027919 */ /* 0x000ea20000002100 */
[----:B------:R-:W-:Y:S01]  /*f4d0*/  BSSY B1, `(.L_x_4136) ;  /* 0x0000006000017945 */ /* 0x000fe20003800000 */
[----:B--2---:R-:W-:Y:S02]  /*f4e0*/  LOP3.LUT R3, R2, 0x7f, RZ, 0xc0, !PT ;  /* 0x0000007f02037812 */ /* 0x004fe400078ec0ff */
[----:B------:R-:W-:Y:S02]  /*f4f0*/  SHF.L.U32 R2, R0, 0x1f, RZ ;  /* 0x0000001f00027819 */ /* 0x000fe400000006ff */
[----:B------:R-:W-:Y:S02]  /*f500*/  ISETP.NE.AND P1, PT, R3, RZ, PT ;  /* 0x000000ff0300720c */ /* 0x000fe40003f25270 */
[----:B------:R-:W2:Y:S02]  /*f510*/  SYNCS.PHASECHK.TRANS64.TRYWAIT P0, [UR38+0x28c48], R2 ;  /* 0x028c4802ff0075a7 */ /* 0x000ea40008000166 */
[----:B--2---:R-:W-:Y:S09]  /*f520*/  @!P0 BRA `(.L_x_4137) ;  /* 0x0000001800108947 */ /* 0x004ff20003800000 */
.L_x_4185:
[----:B------:R-:W-:Y:S05]  /*f530*/  BSYNC B1 ;  /* 0x0000000000017941 */ /* 0x000fea0003800000 */
.L_x_4136:
[----:B------:R-:W-:Y:S04]  /*f540*/  BSSY B1, `(.L_x_4138) ;  /* 0x0000007000017945 */ /* 0x000fe80003800000 */
[----:B------:R-:W-:Y:S05]  /*f550*/  @P1 BRA `(.L_x_4139) ;  /* 0x0000000000141947 */ /* 0x000fea0003800000 */
[----:B------:R-:W-:Y:S01]  /*f560*/  ISETP.NE.AND P0, PT, R10, RZ, PT ;  /* 0x000000ff0a00720c */ /* 0x000fe20003f05270 */
[----:B--2---:R-:W-:-:S04]  /*f570*/  IMAD.MOV.U32 R3, RZ, RZ, 0x2000 ;  /* 0x00002000ff037424 */ /* 0x004fc800078e00ff */
[----:B------:R3:W-:Y:S08]  /*f580*/  SYNCS.ARRIVE.TRANS64 RZ, [UR38+0x28c38], R3 ;  /* 0x028c3803ffff79a7 */ /* 0x0007f00008000026 */
[----:B---3--:R-:W-:Y:S05]  /*f590*/  @!P0 BRA `(.L_x_4139) ;  /* 0x0000000000048947 */ /* 0x008fea0003800000 */
[----:B------:R-:W-:Y:S01]  /*f5a0*/  BPT.TRAP 0x1 ;  /* 0x000000040000795c */ /* 0x000fe20000300000 */
.L_x_4139:
[----:B------:R-:W-:Y:S05]  /*f5b0*/  BSYNC B1 ;  /* 0x0000000000017941 */ /* 0x000fea0003800000 */
.L_x_4138:
[----:B------:R-:W-:Y:S01]  /*f5c0*/  MOV R4, RZ ;  /* 0x000000ff00047202 */ /* 0x000fe20000000f00 */
[----:B------:R-:W-:Y:S01]  /*f5d0*/  ULDC.64 UR4, c[0x0][0x198] ;  /* 0x0000660000047ab9 */ /* 0x000fe20000000a00 */
[----:B------:R-:W-:Y:S01]  /*f5e0*/  PLOP3.LUT P0, PT, PT, PT, PT, 0x80, 0x0 ;  /* 0x000000000000781c */ /* 0x000fe20003f0f070 */
[----:B------:R-:W-:Y:S01]  /*f5f0*/  UIADD3 UR4, UP0, UR4, 0x370, URZ ;  /* 0x0000037004047890 */ /* 0x000fe2000ff1e03f */
[----:B------:R-:W-:Y:S01]  /*f600*/  R2UR UR10, R4 ;  /* 0x00000000040a72ca */ /* 0x000fe200000e0000 */
[----:B------:R-:W-:Y:S01]  /*f610*/  IMAD.SHL.U32 R7, R7, 0x40, RZ ;  /* 0x0000004007077824 */ /* 0x000fe200078e00ff */
[----:B------:R-:W-:Y:S02]  /*f620*/  UIADD3 UR8, UR38, 0x24400, URZ ;  /* 0x0002440026087890 */ /* 0x000fe4000fffe03f */
[----:B------:R-:W-:Y:S02]  /*f630*/  UIADD3 UR9, UR38, 0x28c38, URZ ;  /* 0x00028c3826097890 */ /* 0x000fe4000fffe03f */
[----:B------:R-:W-:Y:S01]  /*f640*/  UIADD3.X UR5, URZ, UR5, URZ, UP0, !UPT ;  /* 0x000000053f057290 */ /* 0x000fe200087fe43f */
[----:B------:R-:W-:Y:S01]  /*f650*/  UMOV UR6, 0x0 ;  /* 0x0000000000067882 */ /* 0x000fe20000000000 */
[----:B------:R-:W-:-:S10]  /*f660*/  UMOV UR7, 0x14f00000 ;  /* 0x14f0000000077882 */ /* 0x000fd40000000000 */
.L_x_4140:
        /* <DEDUP_REMOVED lines=11> */
.L_x_4186:
[----:B------:R-:W-:Y:S05]  /*f720*/  BSYNC B1 ;  /* 0x0000000000017941 */ /* 0x000fea0003800000 */
.L_x_4141:
[----:B------:R-:W-:Y:S01]  /*f730*/  BSSY B1, `(.L_x_4143) ;  /* 0x0000009000017945 */ /* 0x000fe20003800000 */
[----:B--2---:R-:W-:Y:S02]  /*f740*/  IMAD.MOV.U32 R2, RZ, RZ, 0x0 ;  /* 0x00000000ff027424 */ /* 0x004fe400078e00ff */
[----:B------:R-:W-:Y:S01]  /*f750*/  IMAD.MOV.U32 R3, RZ, RZ, 0x14f00000 ;  /* 0x14f00000ff037424 */ /* 0x000fe200078e00ff */
[----:B------:R-:W-:Y:S06]  /*f760*/  @P1 BRA `(.L_x_4144) ;  /* 0x0000000000141947 */ /* 0x000fec0003800000 */
[----:B------:R-:W-:Y:S02]  /*f770*/  ISETP.NE.AND P0, PT, R10, RZ, PT ;  /* 0x000000ff0a00720c */ /* 0x000fe40003f05270 */
[----:B------:R-:W-:-:S04]  /*f780*/  MOV R5, 0x10000 ;  /* 0x0001000000057802 */ /* 0x000fc80000000f00 */
[----:B------:R2:W-:Y:S07]  /*f790*/  SYNCS.ARRIVE.TRANS64 RZ, [UR38+0x28c58], R5 ;  /* 0x028c5805ffff79a7 */ /* 0x0005ee0008000026 */
[----:B------:R-:W-:Y:S05]  /*f7a0*/  @!P0 BRA `(.L_x_4144) ;  /* 0x0000000000048947 */ /* 0x000fea0003800000 */
[----:B------:R-:W-:Y:S01]  /*f7b0*/  BPT.TRAP 0x1 ;  /* 0x000000040000795c */ /* 0x000fe20000300000 */
.L_x_4144:
[----:B------:R-:W-:Y:S05]  /*f7c0*/  BSYNC B1 ;  /* 0x0000000000017941 */ /* 0x000fea0003800000 */
.L_x_4143:
        /* <DEDUP_REMOVED lines=9> */
.L_x_4145:
        /* <DEDUP_REMOVED lines=8> */
[----:B------:R-:W-:Y:S01]  /*f8e0*/  R2UR UR6, R2 ;  /* 0x00000000020672ca */ /* 0x000fe200000e0000 */
[----:B------:R-:W-:Y:S01]  /*f8f0*/  UIADD3 UR8, UR38, 0x12400, URZ ;  /* 0x0001240026087890 */ /* 0x000fe2000fffe03f */
[----:B------:R-:W-:Y:S01]  /*f900*/  R2UR UR7, R3 ;  /* 0x00000000030772ca */ /* 0x000fe200000e0000 */
[----:B------:R-:W-:Y:S01]  /*f910*/  UMOV UR10, 0x40 ;  /* 0x00000040000a7882 */ /* 0x000fe20000000000 */
[----:B------:R-:W-:-:S13]  /*f920*/  PLOP3.LUT P0, PT, PT, PT, PT, 0x80, 0x0 ;  /* 0x000000000000781c */ /* 0x000fda0003f0f070 */
.L_x_4146:
        /* <DEDUP_REMOVED lines=13> */
.L_x_4147:
        /* <DEDUP_REMOVED lines=13> */
.L_x_4148:
        /* <DEDUP_REMOVED lines=13> */
.L_x_4149:
        /* <DEDUP_REMOVED lines=13> */
.L_x_4150:
        /* <DEDUP_REMOVED lines=13> */
.L_x_4151:
        /* <DEDUP_REMOVED lines=13> */
.L_x_4152:
        /* <DEDUP_REMOVED lines=8> */
.L_x_4134:
[----:B------:R-:W-:Y:S05]  /*fe90*/  BSYNC B0 ;  /* 0x0000000000007941 */ /* 0x000fea0003800000 */
.L_x_4133:
[----:B------:R-:W-:Y:S01]  /*fea0*/  LOP3.LUT R0, R0, 0x1, RZ, 0x3c, !PT ;  /* 0x0000000100007812 */ /* 0x000fe200078e3cff */
[----:B------:R-:W-:Y:S02]  /*feb0*/  IMAD.MOV.U32 R6, RZ, RZ, RZ ;  /* 0x000000ffff067224 */ /* 0x000fe400078e00ff */
[----:B------:R-:W-:-:S07]  /*fec0*/  IMAD.MOV.U32 R9, RZ, RZ, RZ ;  /* 0x000000ffff097224 */ /* 0x000fce00078e00ff */
.L_x_4064:
[----:B------:R-:W3:Y:S01]  /*fed0*/  S2R R3, SR_CgaCtaId ;  /* 0x0000000000037919 */ /* 0x000ee20000008800 */
[----:B------:R-:W-:Y:S02]  /*fee0*/  MOV R2, 0x400 ;  /* 0x0000040000027802 */ /* 0x000fe40000000f00 */
[----:B------:R-:W-:Y:S02]  /*fef0*/  SHF.L.U32 R9, R9, 0x1f, RZ ;  /* 0x0000001f09097819 */ /* 0x000fe400000006ff */
[----:B---3--:R-:W-:-:S04]  /*ff00*/  LEA R2, R3, R2, 0x18 ;  /* 0x0000000203027211 */ /* 0x008fc800078ec0ff */
[----:B------:R-:W3:Y:S02]  /*ff10*/  SYNCS.PHASECHK.TRANS64.TRYWAIT P0, [R2+URZ+0x28c20], R9 ;  /* 0x028c2009020075a7 */ /* 0x000ee4000800017f */
[----:B---3--:R-:W-:Y:S05]  /*ff20*/  @!P0 BRA `(.L_x_4153) ;  /* 0x0000000c00c08947 */ /* 0x008fea0003800000 */
.L_x_4187:
[----:B------:R-:W-:-:S03]  /*ff30*/  UMOV UR4, 0xffffffff ;  /* 0xffffffff00047882 */ /* 0x000fc60000000000 */
[----:B------:R-:W-:Y:S05]  /*ff40*/  BRA.DIV UR4, `(.L_x_4154) ;  /* 0x0000000e04cc7947 */ /* 0x000fea000b800000 */
[----:B------:R-:W4:Y:S02]  /*ff50*/  S2R R3, SR_TID.X ;  /* 0x0000000000037919 */ /* 0x000f240000002100 */
[----:B----4-:R-:W-:-:S04]  /*ff60*/  SHF.R.U32.HI R3, RZ, 0x5, R3 ;  /* 0x00000005ff037819 */ /* 0x010fc80000011603 */
[----:B------:R-:W-:-:S05]  /*ff70*/  LOP3.LUT R3, R3, 0x3, RZ, 0xc0, !PT ;  /* 0x0000000303037812 */ /* 0x000fca00078ec0ff */
[----:B------:R4:W0:Y:S02]  /*ff80*/  SHFL.IDX PT, R14, R3, RZ, 0x1f ;  /* 0x00001fff030e7589 */ /* 0x00082400000e0000 */
.L_x_4190:
[----:B0-----:R-:W-:-:S13]  /*ff90*/  ISETP.NE.AND P0, PT, R14, RZ, PT ;  /* 0x000000ff0e00720c */ /* 0x001fda0003f05270 */
[----:B------:R-:W-:Y:S05]  /*ffa0*/  @P0 BRA `(.L_x_4015) ;  /* 0x0000000000880947 */ /* 0x000fea0003800000 */
[----:B------:R-:W-:-:S03]  /*ffb0*/  UMOV UR4, 0xffffffff ;  /* 0xffffffff00047882 */ /* 0x000fc60000000000 */
[----:B------:R-:W-:Y:S05]  /*ffc0*/  BRA.DIV UR4, `(.L_x_4155) ;  /* 0x0000000e04e07947 */ /* 0x000fea000b800000 */
[----:B------:R-:W-:-:S13]  /*ffd0*/  ELECT P6, URZ, PT ;  /* 0x00000000003f782f */ /* 0x000fda00038c0000 */
.L_x_4193:
[----:B------:R-:W-:Y:S05]  /*ffe0*/  @!P6 BRA `(.L_x_4015) ;  /* 0x000000000078e947 */ /* 0x000fea0003800000 */
[----:B------:R-:W-:-:S06]  /*fff0*/  ULOP3.LUT UR4, UR42, 0x2, URZ, 0xfc, !UPT ;  /* 0x000000022a047892 */ /* 0x000fcc000f8efc3f */
[----:B----4-:R-:W-:-:S05]  /*10000*/  IMAD.U32 R3, RZ, RZ, UR4 ;  /* 0x00000004ff037e24 */ /* 0x010fca000f8e00ff */
[----:B------:R-:W-:-:S13]  /*10010*/  ISETP.NE.AND P2, PT, R3, 0x3, PT ;  /* 0x000000030300780c */ /* 0x000fda0003f45270 */
[----:B------:R-:W-:Y:S05]  /*10020*/  @!P2 BRA `(.L_x_4156) ;  /* 0x000000000004a947 */ /* 0x000fea0003800000 */
[----:B------:R-:W-:Y:S01]  /*10030*/  BPT.TRAP 0x1 ;  /* 0x000000040000795c */ /* 0x000fe20000300000 */
.L_x_4156:
[----:B------:R-:W-:Y:S01]  /*10040*/  IADD3 R8, R2, 0x28c40, RZ ;  /* 0x00028c4002087810 */ /* 0x000fe20007ffe0ff */
[----:B------:R-:W-:Y:S01]  /*10050*/  VIADD R3, R6, 0x1 ;  /* 0x0000000106037836 */ /* 0x000fe20000000000 */
[----:B------:R-:W-:-:S03]  /*10060*/  SHF.L.U32 R4, R0, 0x1f, RZ ;  /* 0x0000001f00047819 */ /* 0x000fc600000006ff */
[----:B------:R-:W-:Y:S01]  /*10070*/  IMAD R7, R6, 0x8, R8 ;  /* 0x0000000806077824 */ /* 0x000fe200078e0208 */
[----:B------:R-:W-:-:S03]  /*10080*/  ISETP.NE.AND P1, PT, R3, 0x2, PT ;  /* 0x000000020300780c */ /* 0x000fc60003f25270 */
[----:B------:R-:W0:Y:S01]  /*10090*/  SYNCS.PHASECHK.TRANS64.TRYWAIT P0, [R7+URZ], R4 ;  /* 0x00000004070075a7 */ /* 0x000e22000800017f */
[----:B--2---:R-:W-:Y:S02]  /*100a0*/  SEL R5, RZ, 0x1, P1 ;  /* 0x00000001ff057807 */ /* 0x004fe40000800000 */
[----:B------:R-:W-:Y:S02]  /*100b0*/  SEL R3, R3, RZ, P1 ;  /* 0x000000ff03037207 */ /* 0x000fe40000800000 */
[----:B------:R-:W-:-:S03]  /*100c0*/  LOP3.LUT R0, R0, R5, RZ, 0x3c, !PT ;  /* 0x0000000500007212 */ /* 0x000fc600078e3cff */
[----:B------:R-:W-:Y:S01]  /*100d0*/  IMAD R5, R3, 0x8, R8 ;  /* 0x0000000803057824 */ /* 0x000fe200078e0208 */
[----:B------:R-:W-:Y:S01]  /*100e0*/  SHF.L.U32 R0, R0, 0x1f, RZ ;  /* 0x0000001f00007819 */ /* 0x000fe200000006ff */
[----:B0-----:R-:W-:Y:S06]  /*100f0*/  @!P0 BRA `(.L_x_4157) ;  /* 0x0000000c00b48947 */ /* 0x001fec0003800000 */
.L_x_4194:
[----:B------:R-:W2:Y:S02]  /*10100*/  SYNCS.PHASECHK.TRANS64.TRYWAIT P0, [R5+URZ], R0 ;  /* 0x00000000050075a7 */ /* 0x000ea4000800017f */
[----:B--2---:R-:W-:Y:S05]  /*10110*/  @!P0 BRA `(.L_x_4158) ;  /* 0x0000000c00c08947 */ /* 0x004fea0003800000 */
.L_x_4195:
[----:B------:R-:W-:Y:S05]  /*10120*/  @!P2 BRA `(.L_x_4159) ;  /* 0x000000000004a947 */ /* 0x000fea0003800000 */
[----:B------:R-:W-:Y:S01]  /*10130*/  BPT.TRAP 0x1 ;  /* 0x000000040000795c */ /* 0x000fe20000300000 */
.L_x_4159:
[----:B---3--:R-:W-:-:S05]  /*10140*/  IADD3 R2, R2, 0x28c60, RZ ;  /* 0x00028c6002027810 */ /* 0x008fca0007ffe0ff */
[----:B--2---:R-:W-:-:S04]  /*10150*/  IMAD R5, R6, 0x8, R2 ;  /* 0x0000000806057824 */ /* 0x004fc800078e0202 */
[----:B------:R-:W2:Y:S02]  /*10160*/  SYNCS.PHASECHK.TRANS64.TRYWAIT P0, [R5+URZ], R4 ;  /* 0x00000004050075a7 */ /* 0x000ea4000800017f */
[----:B--2---:R-:W-:Y:S05]  /*10170*/  @!P0 BRA `(.L_x_4160) ;  /* 0x0000000c00bc8947 */ /* 0x004fea0003800000 */
.L_x_4196:
[----:B------:R-:W-:-:S07]  /*10180*/  IMAD R3, R3, 0x8, R2 ;  /* 0x0000000803037824 */ /* 0x000fce00078e0202 */
.L_x_4161:
[----:B---3--:R3:W4:Y:S02]  /*10190*/  SYNCS.PHASECHK.TRANS64.TRYWAIT P0, [R3+URZ], R0 ;  /* 0x00000000030075a7 */ /* 0x008724000800017f */
[----:B----4-:R-:W-:Y:S05]  /*101a0*/  @!P0 NANOSLEEP.SYNCS 0x989680 ;  /* 0x009896800000895d */ /* 0x010fea0003900000 */
[----:B------:R-:W4:Y:S02]  /*101b0*/  @!P0 SYNCS.PHASECHK.TRANS64 P0, [R3+URZ], R0 ;  /* 0x00000000030085a7 */ /* 0x000f24000800007f */
[----:B----4-:R-:W-:Y:S05]  /*101c0*/  @!P0 BRA `(.L_x_4161) ;  /* 0xfffffffc00f08947 */ /* 0x010fea000383ffff */
.L_x_4015:
[----:B------:R-:W-:Y:S05]  /*101d0*/  BSYNC B6 ;  /* 0x0000000000067941 */ /* 0x000fea0003800000 */
.L_x_4012:
[----:B------:R-:W-:Y:S05]  /*101e0*/  EXIT ;  /* 0x000000000000794d */ /* 0x000fea0003800000 */
.L_x_4020:
[----:B0-----:R-:W-:-:S04]  /*101f0*/  IMAD.U32 R5, RZ, RZ, UR5 ;  /* 0x00000005ff057e24 */ /* 0x001fc8000f8e00ff */
[----:B------:R0:W1:Y:S03]  /*10200*/  SYNCS.PHASECHK.TRANS64.TRYWAIT P1, [R5+URZ+0x28c50], R2 ;  /* 0x028c5002050075a7 */ /* 0x000066000802017f */
[----:B-1----:R-:W-:Y:S05]  /*10210*/  @!P1 NANOSLEEP.SYNCS 0x989680 ;  /* 0x009896800000995d */ /* 0x002fea0003900000 */
[----:B------:R-:W1:Y:S02]  /*10220*/  @!P1 SYNCS.PHASECHK.TRANS64 P1, [R5+URZ+0x28c50], R2 ;  /* 0x028c5002050095a7 */ /* 0x000e64000802007f */
[----:B-1----:R-:W-:Y:S05]  /*10230*/  @!P1 BRA `(.L_x_4020) ;  /* 0xfffffffc00ec9947 */ /* 0x002fea000383ffff */
[----:B------:R-:W-:Y:S05]  /*10240*/  BRA `(.L_x_4162) ;  /* 0xffffff1000d47947 */ /* 0x000fea000383ffff */
.L_x_4025:
[----:B-1----:R-:W-:-:S04]  /*10250*/  MOV R5, UR7 ;  /* 0x0000000700057c02 */ /* 0x002fc80008000f00 */
[----:B------:R1:W2:Y:S03]  /*10260*/  SYNCS.PHASECHK.TRANS64.TRYWAIT P1, [R5+URZ+0x28c50], R2 ;  /* 0x028c5002050075a7 */ /* 0x0002a6000802017f */
[----:B--2---:R-:W-:Y:S05]  /*10270*/  @!P1 NANOSLEEP.SYNCS 0x989680 ;  /* 0x009896800000995d */ /* 0x004fea0003900000 */
[----:B------:R-:W2:Y:S02]  /*10280*/  @!P1 SYNCS.PHASECHK.TRANS64 P1, [R5+URZ+0x28c50], R2 ;  /* 0x028c5002050095a7 */ /* 0x000ea4000802007f */
[----:B--2---:R-:W-:Y:S05]  /*10290*/  @!P1 BRA `(.L_x_4025) ;  /* 0xfffffffc00ec9947 */ /* 0x004fea000383ffff */
[----:B------:R-:W-:Y:S05]  /*102a0*/  BRA `(.L_x_4024) ;  /* 0xffffff1c00dc7947 */ /* 0x000fea000383ffff */
.L_x_4029:
[----:B0-----:R-:W-:-:S04]  /*102b0*/  IMAD.U32 R6, RZ, RZ, UR39 ;  /* 0x00000027ff067e24 */ /* 0x001fc8000f8e00ff */
[----:B------:R0:W1:Y:S03]  /*102c0*/  SYNCS.PHASECHK.TRANS64.TRYWAIT P0, [R6+URZ+0x28c00], R13 ;  /* 0x028c000d060075a7 */ /* 0x000066000800017f */
[----:B-1----:R-:W-:Y:S05]  /*102d0*/  @!P0 NANOSLEEP.SYNCS 0x989680 ;  /* 0x009896800000895d */ /* 0x002fea0003900000 */
[----:B------:R-:W1:Y:S02]  /*102e0*/  @!P0 SYNCS.PHASECHK.TRANS64 P0, [R6+URZ+0x28c00], R13 ;  /* 0x028c000d060085a7 */ /* 0x000e64000800007f */
[----:B-1----:R-:W-:Y:S05]  /*102f0*/  @!P0 BRA `(.L_x_4029) ;  /* 0xfffffffc00ec8947 */ /* 0x002fea000383ffff */
[----:B------:R-:W-:Y:S05]  /*10300*/  BRA `(.L_x_4163) ;  /* 0xffffff3400307947 */ /* 0x000fea000383ffff */
.L_x_4033:
[----:B-1----:R-:W-:-:S04]  /*10310*/  IMAD.U32 R0, RZ, RZ, UR39 ;  /* 0x00000027ff007e24 */ /* 0x002fc8000f8e00ff */
[----:B------:R1:W2:Y:S03]  /*10320*/  SYNCS.PHASECHK.TRANS64.TRYWAIT P2, [R0+URZ+0x28c30], R13 ;  /* 0x028c300d000075a7 */ /* 0x0002a6000804017f */
[----:B--2---:R-:W-:Y:S05]  /*10330*/  @!P2 NANOSLEEP.SYNCS 0x989680 ;  /* 0x009896800000a95d */ /* 0x004fea0003900000 */
[----:B------:R-:W2:Y:S02]  /*10340*/  @!P2 SYNCS.PHASECHK.TRANS64 P2, [R0+URZ+0x28c30], R13 ;  /* 0x028c300d0000a5a7 */ /* 0x000ea4000804007f */
[----:B--2---:R-:W-:Y:S05]  /*10350*/  @!P2 BRA `(.L_x_4033) ;  /* 0xfffffffc00eca947 */ /* 0x004fea000383ffff */
[----:B------:R-:W-:Y:S05]  /*10360*/  BRA `(.L_x_4032) ;  /* 0xffffff34007c7947 */ /* 0x000fea000383ffff */
.L_x_4037:
[----:B---3--:R3:W4:Y:S02]  /*10370*/  SYNCS.PHASECHK.TRANS64.TRYWAIT P3, [R14+URZ+0x28c50], R13 ;  /* 0x028c500d0e0075a7 */ /* 0x008724000806017f */
[----:B----4-:R-:W-:Y:S05]  /*10380*/  @!P3 NANOSLEEP.SYNCS 0x989680 ;  /* 0x009896800000b95d */ /* 0x010fea0003900000 */
[----:B------:R-:W4:Y:S02]  /*10390*/  @!P3 SYNCS.PHASECHK.TRANS64 P3, [R14+URZ+0x28c50], R13 ;  /* 0x028c500d0e00b5a7 */ /* 0x000f24000806007f */
[----:B----4-:R-:W-:Y:S05]  /*103a0*/  @!P3 BRA `(.L_x_4037) ;  /* 0xfffffffc00f0b947 */ /* 0x010fea000383ffff */
[----:B------:R-:W-:Y:S05]  /*103b0*/  BRA `(.L_x_4036) ;  /* 0xffffff4800a07947 */ /* 0x000fea000383ffff */
.L_x_4042:
[----:B-1----:R-:W-:-:S04]  /*103c0*/  IMAD.U32 R0, RZ, RZ, UR27 ;  /* 0x0000001bff007e24 */ /* 0x002fc8000f8e00ff */
[----:B------:R1:W3:Y:S03]  /*103d0*/  SYNCS.PHASECHK.TRANS64.TRYWAIT P3, [R0+URZ+0x28c30], R13 ;  /* 0x028c300d000075a7 */ /* 0x0002e6000806017f */
[----:B---3--:R-:W-:Y:S05]  /*103e0*/  @!P3 NANOSLEEP.SYNCS 0x989680 ;  /* 0x009896800000b95d */ /* 0x008fea0003900000 */
[----:B------:R-:W3:Y:S02]  /*103f0*/  @!P3 SYNCS.PHASECHK.TRANS64 P3, [R0+URZ+0x28c30], R13 ;  /* 0x028c300d0000b5a7 */ /* 0x000ee4000806007f */
[----:B---3--:R-:W-:Y:S05]  /*10400*/  @!P3 BRA `(.L_x_4042) ;  /* 0xfffffffc00ecb947 */ /* 0x008fea000383ffff */
[----:B------:R-:W-:Y:S05]  /*10410*/  BRA `(.L_x_4041) ;  /* 0xffffff4c00c47947 */ /* 0x000fea000383ffff */
.L_x_4046:
[----:B---3--:R3:W4:Y:S02]  /*10420*/  SYNCS.PHASECHK.TRANS64.TRYWAIT P3, [R168+URZ+0x28c50], R13 ;  /* 0x028c500da80075a7 */ /* 0x008724000806017f */
[----:B----4-:R-:W-:Y:S05]  /*10430*/  @!P3 NANOSLEEP.SYNCS 0x989680 ;  /* 0x009896800000b95d */ /* 0x010fea0003900000 */
[----:B------:R-:W4:Y:S02]  /*10440*/  @!P3 SYNCS.PHASECHK.TRANS64 P3, [R168+URZ+0x28c50], R13 ;  /* 0x028c500da800b5a7 */ /* 0x000f24000806007f */
[----:B----4-:R-:W-:Y:S05]  /*10450*/  @!P3 BRA `(.L_x_4046) ;  /* 0xfffffffc00f0b947 */ /* 0x010fea000383ffff */
[----:B------:R-:W-:Y:S05]  /*10460*/  BRA `(.L_x_4045) ;  /* 0xffffff6800307947 */ /* 0x000fea000383ffff */
.L_x_4052:
[----:B-1----:R-:W-:-:S04]  /*10470*/  MOV R0, UR25 ;  /* 0x0000001900007c02 */ /* 0x002fc80008000f00 */
[----:B------:R1:W0:Y:S03]  /*10480*/  SYNCS.PHASECHK.TRANS64.TRYWAIT P2, [R0+URZ+0x28c30], R11 ;  /* 0x028c300b000075a7 */ /* 0x000226000804017f */
[----:B0-----:R-:W-:Y:S05]  /*10490*/  @!P2 NANOSLEEP.SYNCS 0x989680 ;  /* 0x009896800000a95d */ /* 0x001fea0003900000 */
[----:B------:R-:W0:Y:S02]  /*104a0*/  @!P2 SYNCS.PHASECHK.TRANS64 P2, [R0+URZ+0x28c30], R11 ;  /* 0x028c300b0000a5a7 */ /* 0x000e24000804007f */
[----:B0-----:R-:W-:Y:S05]  /*104b0*/  @!P2 BRA `(.L_x_4052) ;  /* 0xfffffffc00eca947 */ /* 0x001fea000383ffff */
[----:B------:R-:W-:Y:S05]  /*104c0*/  BRA `(.L_x_4051) ;  /* 0xffffff6c00207947 */ /* 0x000fea000383ffff */
.L_x_4056:
[----:B--2---:R2:W4:Y:S02]  /*104d0*/  SYNCS.PHASECHK.TRANS64.TRYWAIT P2, [R180+URZ+0x28c50], R11 ;  /* 0x028c500bb40075a7 */ /* 0x004524000804017f */
[----:B----4-:R-:W-:Y:S05]  /*104e0*/  @!P2 NANOSLEEP.SYNCS 0x989680 ;  /* 0x009896800000a95d */ /* 0x010fea0003900000 */
[----:B------:R-:W4:Y:S02]  /*104f0*/  @!P2 SYNCS.PHASECHK.TRANS64 P2, [R180+URZ+0x28c50], R11 ;  /* 0x028c500bb400a5a7 */ /* 0x000f24000804007f */
[----:B----4-:R-:W-:Y:S05]  /*10500*/  @!P2 BRA `(.L_x_4056) ;  /* 0xfffffffc00f0a947 */ /* 0x010fea000383ffff */
[----:B------:R-:W-:Y:S05]  /*10510*/  BRA `(.L_x_4055) ;  /* 0xffffff8000387947 */ /* 0x000fea000383ffff */
.L_x_4069:
[----:B------:R-:W-:Y:S01]  /*10520*/  IMAD.MOV.U32 R13, RZ, RZ, R19 ;  /* 0x000000ffff0d7224 */ /* 0x000fe200078e0013 */
[----:B------:R-:W-:Y:S01]  /*10530*/  MOV R15, 0xffffffff ;  /* 0xffffffff000f7802 */ /* 0x000fe20000000f00 */
[----:B------:R-:W-:Y:S02]  /*10540*/  IMAD.MOV.U32 R12, RZ, RZ, RZ ;  /* 0x000000ffff0c7224 */ /* 0x000fe400078e00ff */
[----:B------:R-:W-:-:S07]  /*10550*/  IMAD.MOV.U32 R11, RZ, RZ, 0x1f ;  /* 0x0000001fff0b7424 */ /* 0x000fce00078e00ff */
[----:B------:R-:W-:Y:S05]  /*10560*/  WARPSYNC.COLLECTIVE R15, `(.L_x_4164) ;  /* 0x000000000f087348 */ /* 0x000fea0003c00000 */
[----:B------:R0:W1:Y:S02]  /*10570*/  SHFL.IDX P6, R14, R13, R12, R11 ;  /* 0x0000000c0d0e7389 */ /* 0x00006400000c000b */
[----:B01----:R-:W-:Y:S01]  /*10580*/  ENDCOLLECTIVE ;  /* 0x000000000000791b */ /* 0x003fe20003800000 */
.L_x_4164:
[----:B------:R-:W-:Y:S05]  /*10590*/  BRA `(.L_x_4165) ;  /* 0xffffffc000207947 */ /* 0x000fea000383ffff */
.L_x_4071:
[----:B------:R-:W-:Y:S01]  /*105a0*/  BSSY B0, `(.L_x_4166) ;  /* 0x0000006000007945 */ /* 0x000fe20003800000 */
[----:B------:R-:W-:-:S07]  /*105b0*/  IMAD.MOV.U32 R15, RZ, RZ, -0x1 ;  /* 0xffffffffff0f7424 */ /* 0x000fce00078e00ff */
[----:B------:R-:W-:Y:S05]  /*105c0*/  WARPSYNC.COLLECTIVE R15, `(.L_x_4167) ;  /* 0x000000000f0c7348 */ /* 0x000fea0003c00000 */
[----:B------:R-:W-:Y:S02]  /*105d0*/  ELECT P6, UR62, PT ;  /* 0x00000000003e782f */ /* 0x000fe400038c0000 */
[----:B------:R-:W-:Y:S01]  /*105e0*/  MOV R14, UR62 ;  /* 0x0000003e000e7c02 */ /* 0x000fe20008000f00 */
[----:B------:R-:W-:Y:S10]  /*105f0*/  ENDCOLLECTIVE ;  /* 0x000000000000791b */ /* 0x000ff40003800000 */
.L_x_4167:
[----:B------:R-:W-:Y:S05]  /*10600*/  BSYNC B0 ;  /* 0x0000000000007941 */ /* 0x000fea0003800000 */
.L_x_4166:
[----:B------:R-:W-:Y:S05]  /*10610*/  BRA `(.L_x_4168) ;  /* 0xffffffc000207947 */ /* 0x000fea000383ffff */
.L_x_4073:
[----:B0-----:R-:W-:-:S04]  /*10620*/  IMAD.U32 R3, RZ, RZ, UR38 ;  /* 0x00000026ff037e24 */ /* 0x001fc8000f8e00ff */
[----:B------:R0:W1:Y:S03]  /*10630*/  SYNCS.PHASECHK.TRANS64.TRYWAIT P0, [R3+URZ+0x28c40], R0 ;  /* 0x028c4000030075a7 */ /* 0x000066000800017f */
[----:B-1----:R-:W-:Y:S05]  /*10640*/  @!P0 NANOSLEEP.SYNCS 0x989680 ;  /* 0x009896800000895d */ /* 0x002fea0003900000 */
[----:B------:R-:W1:Y:S02]  /*10650*/  @!P0 SYNCS.PHASECHK.TRANS64 P0, [R3+URZ+0x28c40], R0 ;  /* 0x028c4000030085a7 */ /* 0x000e64000800007f */
[----:B-1----:R-:W-:Y:S05]  /*10660*/  @!P0 BRA `(.L_x_4073) ;  /* 0xfffffffc00ec8947 */ /* 0x002fea000383ffff */
[----:B------:R-:W-:Y:S05]  /*10670*/  BRA `(.L_x_4169) ;  /* 0xffffffc000807947 */ /* 0x000fea000383ffff */
.L_x_4076:
[----:B------:R-:W-:Y:S01]  /*10680*/  MOV R13, R6 ;  /* 0x00000006000d7202 */ /* 0x000fe20000000f00 */
[----:B------:R-:W-:Y:S02]  /*10690*/  IMAD.MOV.U32 R12, RZ, RZ, RZ ;  /* 0x000000ffff0c7224 */ /* 0x000fe400078e00ff */
[----:B------:R-:W-:Y:S02]  /*106a0*/  IMAD.MOV.U32 R11, RZ, RZ, 0x181f ;  /* 0x0000181fff0b7424 */ /* 0x000fe400078e00ff */
[----:B------:R-:W-:Y:S02]  /*106b0*/  IMAD.MOV.U32 R15, RZ, RZ, -0x1 ;  /* 0xffffffffff0f7424 */ /* 0x000fe400078e00ff */
[----:B------:R-:W-:-:S07]  /*106c0*/  IMAD R7, R10, 0x40, R7 ;  /* 0x000000400a077824 */ /* 0x000fce00078e0207 */
[----:B------:R-:W-:Y:S05]  /*106d0*/  WARPSYNC.COLLECTIVE R15, `(.L_x_4170) ;  /* 0x000000000f087348 */ /* 0x000fea0003c00000 */
[----:B------:R0:W1:Y:S02]  /*106e0*/  SHFL.IDX P6, R14, R13, R12, R11 ;  /* 0x0000000c0d0e7389 */ /* 0x00006400000c000b */
[----:B01----:R-:W-:Y:S01]  /*106f0*/  ENDCOLLECTIVE ;  /* 0x000000000000791b */ /* 0x003fe20003800000 */
.L_x_4170:
[----:B------:R-:W-:Y:S01]  /*10700*/  IADD3 R21, R7, 0x10, RZ ;  /* 0x0000001007157810 */ /* 0x000fe20007ffe0ff */
[----:B------:R-:W-:Y:S01]  /*10710*/  IMAD.MOV.U32 R13, RZ, RZ, R0 ;  /* 0x000000ffff0d7224 */ /* 0x000fe200078e0000 */
[----:B------:R-:W-:-:S07]  /*10720*/  MOV R2, R14 ;  /* 0x0000000e00027202 */ /* 0x000fce0000000f00 */
[----:B------:R-:W-:Y:S05]  /*10730*/  WARPSYNC.COLLECTIVE R15, `(.L_x_4171) ;  /* 0x000000000f087348 */ /* 0x000fea0003c00000 */
[----:B------:R0:W1:Y:S02]  /*10740*/  SHFL.IDX P6, R14, R13, R12, R11 ;  /* 0x0000000c0d0e7389 */ /* 0x00006400000c000b */
[----:B01----:R-:W-:Y:S01]  /*10750*/  ENDCOLLECTIVE ;  /* 0x000000000000791b */ /* 0x003fe20003800000 */
.L_x_4171:
[----:B------:R-:W-:Y:S02]  /*10760*/  ULDC UR4, c[0x0][0x288] ;  /* 0x0000a20000047ab9 */ /* 0x000fe40000000800 */
[----:B------:R-:W-:-:S05]  /*10770*/  IMAD R4, R4, UR4, RZ ;  /* 0x0000000404047c24 */ /* 0x000fca000f8e02ff */
[----:B------:R-:W-:Y:S01]  /*10780*/  ISETP.GE.AND P1, PT, R7, R4, PT ;  /* 0x000000040700720c */ /* 0x000fe20003f26270 */
[----:B------:R-:W-:Y:S02]  /*10790*/  IMAD.MOV.U32 R13, RZ, RZ, R6 ;  /* 0x000000ffff0d7224 */ /* 0x000fe400078e0006 */
[----:B------:R-:W-:-:S10]  /*107a0*/  IMAD.MOV.U32 R12, RZ, RZ, 0x1 ;  /* 0x00000001ff0c7424 */ /* 0x000fd400078e00ff */
[----:B------:R-:W-:Y:S02]  /*107b0*/  @!P1 LEA R9, R5, UR38, 0x1 ;  /* 0x0000002605099c11 */ /* 0x000fe4000f8e08ff */
[----:B------:R-:W-:-:S05]  /*107c0*/  @!P1 LEA R14, P2, R8, R14, 0x1 ;  /* 0x0000000e080e9211 */ /* 0x000fca00078408ff */
[----:B------:R-:W-:Y:S02]  /*107d0*/  @!P1 IMAD.X R3, RZ, RZ, R2, P2 ;  /* 0x000000ffff039224 */ /* 0x000fe400010e0602 */
[----:B------:R-:W-:-:S07]  /*107e0*/  @!P1 IMAD.MOV.U32 R2, RZ, RZ, R14 ;  /* 0x000000ffff029224 */ /* 0x000fce00078e000e */
[----:B------:R-:W-:Y:S05]  /*107f0*/  WARPSYNC.COLLECTIVE R15, `(.L_x_4172) ;  /* 0x000000000f087348 */ /* 0x000fea0003c00000 */
[----:B------:R0:W1:Y:S02]  /*10800*/  SHFL.IDX P6, R14, R13, R12, R11 ;  /* 0x0000000c0d0e7389 */ /* 0x00006400000c000b */
[----:B01----:R-:W-:Y:S01]  /*10810*/  ENDCOLLECTIVE ;  /* 0x000000000000791b */ /* 0x003fe20003800000 */
.L_x_4172:
[----:B------:R-:W-:Y:S01]  /*10820*/  @!PT LDS RZ, [RZ] ;  /* 0x00000000fffff984 */ /* 0x000fe20000000800 */
[----:B------:R-:W-:Y:S01]  /*10830*/  @!PT LDS RZ, [RZ] ;  /* 0x00000000fffff984 */ /* 0x000fe20000000800 */
[----:B------:R-:W-:Y:S01]  /*10840*/  @!PT LDS RZ, [RZ] ;  /* 0x00000000fffff984 */ /* 0x000fe20000000800 */
[----:B------:R0:W-:Y:S01]  /*10850*/  @!P1 LDGSTS.E.BYPASS.LTC128B.128 [R9+0x20400], desc[UR44][R2.64], !P0 ;  /* 0x2040000002099fae */ /* 0x0001e2000c101d6c */
[----:B------:R-:W-:Y:S02]  /*10860*/  ISETP.GE.AND P1, PT, R21, R4, PT ;  /* 0x000000041500720c */ /* 0x000fe40003f26270 */
[----:B------:R-:W-:Y:S01]  /*10870*/  MOV R13, R0 ;  /* 0x00000000000d7202 */ /* 0x000fe20000000f00 */
[----:B0-----:R-:W-:-:S10]  /*10880*/  VIADD R9, R7, 0x20 ;  /* 0x0000002007097836 */ /* 0x001fd40000000000 */
[----:B------:R-:W-:Y:S01]  /*10890*/  @!P1 LEA R21, R5, UR38, 0x1 ;  /* 0x0000002605159c11 */ /* 0x000fe2000f8e08ff */
[----:B------:R-:W-:-:S07]  /*108a0*/  IMAD.MOV.U32 R2, RZ, RZ, R14 ;  /* 0x000000ffff027224 */ /* 0x000fce00078e000e */
[----:B------:R-:W-:Y:S05]  /*108b0*/  WARPSYNC.COLLECTIVE R15, `(.L_x_4173) ;  /* 0x000000000f087348 */ /* 0x000fea0003c00000 */
[----:B------:R0:W1:Y:S02]  /*108c0*/  SHFL.IDX P6, R14, R13, R12, R11 ;  /* 0x0000000c0d0e7389 */ /* 0x00006400000c000b */
[----:B01----:R-:W-:Y:S01]  /*108d0*/  ENDCOLLECTIVE ;  /* 0x000000000000791b */ /* 0x003fe20003800000 */
.L_x_4173:
        /* <DEDUP_REMOVED lines=8> */
.L_x_4174:
        /* <DEDUP_REMOVED lines=11> */
.L_x_4175:
[----:B------:R-:W-:Y:S02]  /*10a10*/  IMAD.MOV.U32 R13, RZ, RZ, R6 ;  /* 0x000000ffff0d7224 */ /* 0x000fe400078e0006 */
[----:B------:R-:W-:Y:S01]  /*10a20*/  IMAD.MOV.U32 R12, RZ, RZ, 0x3 ;  /* 0x00000003ff0c7424 */ /* 0x000fe200078e00ff */
[----:B------:R-:W-:-:S04]  /*10a30*/  @!P1 LEA R14, P2, R8, R14, 0x1 ;  /* 0x0000000e080e9211 */ /* 0x000fc800078408ff */
[----:B------:R-:W-:Y:S01]  /*10a40*/  @!P1 IADD3.X R3, RZ, R2, RZ, P2, !PT ;  /* 0x00000002ff039210 */ /* 0x000fe200017fe4ff */
[----:B------:R-:W-:-:S08]  /*10a50*/  @!P1 IMAD.MOV.U32 R2, RZ, RZ, R14 ;  /* 0x000000ffff029224 */ /* 0x000fd000078e000e */
[----:B------:R-:W-:Y:S05]  /*10a60*/  WARPSYNC.COLLECTIVE R15, `(.L_x_4176) ;  /* 0x000000000f087348 */ /* 0x000fea0003c00000 */
[----:B------:R0:W1:Y:S02]  /*10a70*/  SHFL.IDX P6, R14, R13, R12, R11 ;  /* 0x0000000c0d0e7389 */ /* 0x00006400000c000b */
[----:B01----:R-:W-:Y:S01]  /*10a80*/  ENDCOLLECTIVE ;  /* 0x000000000000791b */ /* 0x003fe20003800000 */
.L_x_4176:
        /* <DEDUP_REMOVED lines=9> */
.L_x_4177:
[----:B------:R-:W-:Y:S05]  /*10b20*/  BRA `(.L_x_4178) ;  /* 0xffffffc400607947 */ /* 0x000fea000383ffff */
.L_x_4077:
[----:B0-----:R-:W-:-:S04]  /*10b30*/  IMAD.U32 R3, RZ, RZ, UR38 ;  /* 0x00000026ff037e24 */ /* 0x001fc8000f8e00ff */
[----:B------:R0:W1:Y:S03]  /*10b40*/  SYNCS.PHASECHK.TRANS64.TRYWAIT P0, [R3+URZ+0x28c20], R4 ;  /* 0x028c2004030075a7 */ /* 0x000066000800017f */
[----:B-1----:R-:W-:Y:S05]  /*10b50*/  @!P0 NANOSLEEP.SYNCS 0x989680 ;  /* 0x009896800000895d */ /* 0x002fea0003900000 */
[----:B------:R-:W1:Y:S02]  /*10b60*/  @!P0 SYNCS.PHASECHK.TRANS64 P0, [R3+URZ+0x28c20], R4 ;  /* 0x028c2004030085a7 */ /* 0x000e64000800007f */
[----:B-1----:R-:W-:Y:S05]  /*10b70*/  @!P0 BRA `(.L_x_4077) ;  /* 0xfffffffc00ec8947 */ /* 0x002fea000383ffff */
[----:B------:R-:W-:Y:S05]  /*10b80*/  BRA `(.L_x_4179) ;  /* 0xffffffc400907947 */ /* 0x000fea000383ffff */
.L_x_4080:
[----:B0-----:R-:W-:-:S04]  /*10b90*/  IMAD.U32 R3, RZ, RZ, UR38 ;  /* 0x00000026ff037e24 */ /* 0x001fc8000f8e00ff */
[----:B------:R0:W1:Y:S03]  /*10ba0*/  SYNCS.PHASECHK.TRANS64.TRYWAIT P0, [R3+URZ+0x28c60], R4 ;  /* 0x028c6004030075a7 */ /* 0x000066000800017f */
[----:B-1----:R-:W-:Y:S05]  /*10bb0*/  @!P0 NANOSLEEP.SYNCS 0x989680 ;  /* 0x009896800000895d */ /* 0x002fea0003900000 */
[----:B------:R-:W1:Y:S02]  /*10bc0*/  @!P0 SYNCS.PHASECHK.TRANS64 P0, [R3+URZ+0x28c60], R4 ;  /* 0x028c6004030085a7 */ /* 0x000e64000800007f */
[----:B-1----:R-:W-:Y:S05]  /*10bd0*/  @!P0 BRA `(.L_x_4080) ;  /* 0xfffffffc00ec8947 */ /* 0x002fea000383ffff */
[----:B------:R-:W-:Y:S05]  /*10be0*/  BRA `(.L_x_4180) ;  /* 0xffffffc4009c7947 */ /* 0x000fea000383ffff */
.L_x_4096:
[----:B-1----:R-:W-:-:S04]  /*10bf0*/  MOV R3, UR38 ;  /* 0x0000002600037c02 */ /* 0x002fc80008000f00 */
[----:B------:R1:W2:Y:S03]  /*10c00*/  SYNCS.PHASECHK.TRANS64.TRYWAIT P0, [R3+URZ+0x28c48], R2 ;  /* 0x028c4802030075a7 */ /* 0x0002a6000800017f */
[----:B--2---:R-:W-:Y:S05]  /*10c10*/  @!P0 NANOSLEEP.SYNCS 0x989680 ;  /* 0x009896800000895d */ /* 0x004fea0003900000 */
[----:B------:R-:W2:Y:S02]  /*10c20*/  @!P0 SYNCS.PHASECHK.TRANS64 P0, [R3+URZ+0x28c48], R2 ;  /* 0x028c4802030085a7 */ /* 0x000ea4000800007f */
[----:B--2---:R-:W-:Y:S05]  /*10c30*/  @!P0 BRA `(.L_x_4096) ;  /* 0xfffffffc00ec8947 */ /* 0x004fea000383ffff */
[----:B------:R-:W-:Y:S05]  /*10c40*/  BRA `(.L_x_4181) ;  /* 0xffffffd000687947 */ /* 0x000fea000383ffff */
.L_x_4101:
[----:B012---:R-:W-:-:S04]  /*10c50*/  IMAD.U32 R3, RZ, RZ, UR38 ;  /* 0x00000026ff037e24 */ /* 0x007fc8000f8e00ff */
[----:B------:R0:W1:Y:S03]  /*10c60*/  SYNCS.PHASECHK.TRANS64.TRYWAIT P0, [R3+URZ+0x28c68], R2 ;  /* 0x028c6802030075a7 */ /* 0x000066000800017f */
[----:B-1----:R-:W-:Y:S05]  /*10c70*/  @!P0 NANOSLEEP.SYNCS 0x989680 ;  /* 0x009896800000895d */ /* 0x002fea0003900000 */
[----:B------:R-:W1:Y:S02]  /*10c80*/  @!P0 SYNCS.PHASECHK.TRANS64 P0, [R3+URZ+0x28c68], R2 ;  /* 0x028c6802030085a7 */ /* 0x000e64000800007f */
[----:B-1----:R-:W-:Y:S05]  /*10c90*/  @!P0 BRA `(.L_x_4101) ;  /* 0xfffffffc00ec8947 */ /* 0x002fea000383ffff */
[----:B------:R-:W-:Y:S05]  /*10ca0*/  BRA `(.L_x_4182) ;  /* 0xffffffd000c87947 */ /* 0x000fea000383ffff */
.L_x_4116:
[----:B-1----:R-:W-:-:S04]  /*10cb0*/  IMAD.U32 R3, RZ, RZ, UR38 ;  /* 0x00000026ff037e24 */ /* 0x002fc8000f8e00ff */
[----:B------:R1:W2:Y:S03]  /*10cc0*/  SYNCS.PHASECHK.TRANS64.TRYWAIT P0, [R3+URZ+0x28c40], R2 ;  /* 0x028c4002030075a7 */ /* 0x0002a6000800017f */
[----:B--2---:R-:W-:Y:S05]  /*10cd0*/  @!P0 NANOSLEEP.SYNCS 0x989680 ;  /* 0x009896800000895d */ /* 0x004fea0003900000 */
[----:B------:R-:W2:Y:S02]  /*10ce0*/  @!P0 SYNCS.PHASECHK.TRANS64 P0, [R3+URZ+0x28c40], R2 ;  /* 0x028c4002030085a7 */ /* 0x000ea4000800007f */
[----:B--2---:R-:W-:Y:S05]  /*10cf0*/  @!P0 BRA `(.L_x_4116) ;  /* 0xfffffffc00ec8947 */ /* 0x004fea000383ffff */
[----:B------:R-:W-:Y:S05]  /*10d00*/  BRA `(.L_x_4183) ;  /* 0xffffffdc00187947 */ /* 0x000fea000383ffff */
.L_x_4121:
[----:B01----:R-:W-:-:S04]  /*10d10*/  IMAD.U32 R3, RZ, RZ, UR38 ;  /* 0x00000026ff037e24 */ /* 0x003fc8000f8e00ff */
[----:B------:R0:W1:Y:S03]  /*10d20*/  SYNCS.PHASECHK.TRANS64.TRYWAIT P0, [R3+URZ+0x28c60], R2 ;  /* 0x028c6002030075a7 */ /* 0x000066000800017f */
[----:B-1----:R-:W-:Y:S05]  /*10d30*/  @!P0 NANOSLEEP.SYNCS 0x989680 ;  /* 0x009896800000895d */ /* 0x002fea0003900000 */
[----:B------:R-:W1:Y:S02]  /*10d40*/  @!P0 SYNCS.PHASECHK.TRANS64 P0, [R3+URZ+0x28c60], R2 ;  /* 0x028c6002030085a7 */ /* 0x000e64000800007f */
[----:B-1----:R-:W-:Y:S05]  /*10d50*/  @!P0 BRA `(.L_x_4121) ;  /* 0xfffffffc00ec8947 */ /* 0x002fea000383ffff */
[----:B------:R-:W-:Y:S05]  /*10d60*/  BRA `(.L_x_4184) ;  /* 0xffffffdc007c7947 */ /* 0x000fea000383ffff */
.L_x_4137:
[----:B--2---:R-:W-:-:S04]  /*10d70*/  MOV R3, UR38 ;  /* 0x0000002600037c02 */ /* 0x004fc80008000f00 */
[----:B------:R2:W3:Y:S03]  /*10d80*/  SYNCS.PHASECHK.TRANS64.TRYWAIT P0, [R3+URZ+0x28c48], R2 ;  /* 0x028c4802030075a7 */ /* 0x0004e6000800017f */
[----:B---3--:R-:W-:Y:S05]  /*10d90*/  @!P0 NANOSLEEP.SYNCS 0x989680 ;  /* 0x009896800000895d */ /* 0x008fea0003900000 */
[----:B------:R-:W3:Y:S02]  /*10da0*/  @!P0 SYNCS.PHASECHK.TRANS64 P0, [R3+URZ+0x28c48], R2 ;  /* 0x028c4802030085a7 */ /* 0x000ee4000800007f */
[----:B---3--:R-:W-:Y:S05]  /*10db0*/  @!P0 BRA `(.L_x_4137) ;  /* 0xfffffffc00ec8947 */ /* 0x008fea000383ffff */
[----:B------:R-:W-:Y:S05]  /*10dc0*/  BRA `(.L_x_4185) ;  /* 0xffffffe400d87947 */ /* 0x000fea000383ffff */
.L_x_4142:
[----:B--2---:R-:W-:-:S04]  /*10dd0*/  IMAD.U32 R3, RZ, RZ, UR38 ;  /* 0x00000026ff037e24 */ /* 0x004fc8000f8e00ff */
[----:B------:R2:W3:Y:S03]  /*10de0*/  SYNCS.PHASECHK.TRANS64.TRYWAIT P0, [R3+URZ+0x28c68], R2 ;  /* 0x028c6802030075a7 */ /* 0x0004e6000800017f */
[----:B---3--:R-:W-:Y:S05]  /*10df0*/  @!P0 NANOSLEEP.SYNCS 0x989680 ;  /* 0x009896800000895d */ /* 0x008fea0003900000 */
[----:B------:R-:W3:Y:S02]  /*10e00*/  @!P0 SYNCS.PHASECHK.TRANS64 P0, [R3+URZ+0x28c68], R2 ;  /* 0x028c6802030085a7 */ /* 0x000ee4000800007f */
[----:B---3--:R-:W-:Y:S05]  /*10e10*/  @!P0 BRA `(.L_x_4142) ;  /* 0xfffffffc00ec8947 */ /* 0x008fea000383ffff */
[----:B------:R-:W-:Y:S05]  /*10e20*/  BRA `(.L_x_4186) ;  /* 0xffffffe8003c7947 */ /* 0x000fea000383ffff */
.L_x_4153:
[----:B---3--:R3:W4:Y:S02]  /*10e30*/  SYNCS.PHASECHK.TRANS64.TRYWAIT P0, [R2+URZ+0x28c20], R9 ;  /* 0x028c2009020075a7 */ /* 0x008724000800017f */
[----:B----4-:R-:W-:Y:S05]  /*10e40*/  @!P0 NANOSLEEP.SYNCS 0x989680 ;  /* 0x009896800000895d */ /* 0x010fea0003900000 */
[----:B------:R-:W4:Y:S02]  /*10e50*/  @!P0 SYNCS.PHASECHK.TRANS64 P0, [R2+URZ+0x28c20], R9 ;  /* 0x028c2009020085a7 */ /* 0x000f24000800007f */
[----:B----4-:R-:W-:Y:S05]  /*10e60*/  @!P0 BRA `(.L_x_4153) ;  /* 0xfffffffc00f08947 */ /* 0x010fea000383ffff */
[----:B------:R-:W-:Y:S05]  /*10e70*/  BRA `(.L_x_4187) ;  /* 0xfffffff0002c7947 */ /* 0x000fea000383ffff */
.L_x_4154:
[----:B------:R-:W4:Y:S01]  /*10e80*/  S2R R3, SR_TID.X ;  /* 0x0000000000037919 */ /* 0x000f220000002100 */
[----:B------:R-:W-:Y:S01]  /*10e90*/  BSSY B0, `(.L_x_4188) ;  /* 0x000000a000007945 */ /* 0x000fe20003800000 */
[----:B0-----:R-:W-:Y:S01]  /*10ea0*/  IMAD.MOV.U32 R12, RZ, RZ, RZ ;  /* 0x000000ffff0c7224 */ /* 0x001fe200078e00ff */
[----:B------:R-:W-:Y:S01]  /*10eb0*/  MOV R11, 0x1f ;  /* 0x0000001f000b7802 */ /* 0x000fe20000000f00 */
[----:B------:R-:W-:Y:S01]  /*10ec0*/  IMAD.MOV.U32 R15, RZ, RZ, -0x1 ;  /* 0xffffffffff0f7424 */ /* 0x000fe200078e00ff */
[----:B----4-:R-:W-:-:S04]  /*10ed0*/  SHF.R.U32.HI R3, RZ, 0x5, R3 ;  /* 0x00000005ff037819 */ /* 0x010fc80000011603 */
[----:B------:R-:W-:-:S05]  /*10ee0*/  LOP3.LUT R3, R3, 0x3, RZ, 0xc0, !PT ;  /* 0x0000000303037812 */ /* 0x000fca00078ec0ff */
[----:B------:R-:W-:-:S07]  /*10ef0*/  IMAD.MOV.U32 R13, RZ, RZ, R3 ;  /* 0x000000ffff0d7224 */ /* 0x000fce00078e0003 */
[----:B-123--:R-:W-:Y:S05]  /*10f00*/  WARPSYNC.COLLECTIVE R15, `(.L_x_4189) ;  /* 0x000000000f087348 */ /* 0x00efea0003c00000 */
[----:B------:R0:W4:Y:S02]  /*10f10*/  SHFL.IDX P6, R14, R13, R12, R11 ;  /* 0x0000000c0d0e7389 */ /* 0x00012400000c000b */
[----:B01234-:R-:W-:Y:S01]  /*10f20*/  ENDCOLLECTIVE ;  /* 0x000000000000791b */ /* 0x01ffe20003800000 */
.L_x_4189:
[----:B------:R-:W-:Y:S05]  /*10f30*/  BSYNC B0 ;  /* 0x0000000000007941 */ /* 0x000fea0003800000 */
.L_x_4188:
[----:B------:R-:W-:Y:S05]  /*10f40*/  BRA `(.L_x_4190) ;  /* 0xfffffff000107947 */ /* 0x000fea000383ffff */
.L_x_4155:
[----:B------:R-:W-:Y:S01]  /*10f50*/  BSSY B0, `(.L_x_4191) ;  /* 0x0000006000007945 */ /* 0x000fe20003800000 */
[----:B------:R-:W-:-:S07]  /*10f60*/  IMAD.MOV.U32 R15, RZ, RZ, -0x1 ;  /* 0xffffffffff0f7424 */ /* 0x000fce00078e00ff */
[----:B-1234-:R-:W-:Y:S05]  /*10f70*/  WARPSYNC.COLLECTIVE R15, `(.L_x_4192) ;  /* 0x000000000f0c7348 */ /* 0x01efea0003c00000 */
[----:B------:R-:W-:Y:S02]  /*10f80*/  ELECT P6, UR62, PT ;  /* 0x00000000003e782f */ /* 0x000fe400038c0000 */
[----:B------:R-:W-:Y:S01]  /*10f90*/  MOV R14, UR62 ;  /* 0x0000003e000e7c02 */ /* 0x000fe20008000f00 */
[----:B-1234-:R-:W-:Y:S10]  /*10fa0*/  ENDCOLLECTIVE ;  /* 0x000000000000791b */ /* 0x01eff40003800000 */
.L_x_4192:
[----:B------:R-:W-:Y:S05]  /*10fb0*/  BSYNC B0 ;  /* 0x0000000000007941 */ /* 0x000fea0003800000 */
.L_x_4191:
[----:B------:R-:W-:Y:S05]  /*10fc0*/  BRA `(.L_x_4193) ;  /* 0xfffffff000047947 */ /* 0x000fea000383ffff */
.L_x_4157:
[----:B0-----:R0:W2:Y:S02]  /*10fd0*/  SYNCS.PHASECHK.TRANS64.TRYWAIT P0, [R7+URZ], R4 ;  /* 0x00000004070075a7 */ /* 0x0010a4000800017f */
[----:B--2---:R-:W-:Y:S05]  /*10fe0*/  @!P0 NANOSLEEP.SYNCS 0x989680 ;  /* 0x009896800000895d */ /* 0x004fea0003900000 */
[----:B------:R-:W2:Y:S02]  /*10ff0*/  @!P0 SYNCS.PHASECHK.TRANS64 P0, [R7+URZ], R4 ;  /* 0x00000004070085a7 */ /* 0x000ea4000800007f */
[----:B--2---:R-:W-:Y:S05]  /*11000*/  @!P0 BRA `(.L_x_4157) ;  /* 0xfffffffc00f08947 */ /* 0x004fea000383ffff */
[----:B------:R-:W-:Y:S05]  /*11010*/  BRA `(.L_x_4194) ;  /* 0xfffffff000387947 */ /* 0x000fea000383ffff */
.L_x_4158:
[----:B--2---:R2:W4:Y:S02]  /*11020*/  SYNCS.PHASECHK.TRANS64.TRYWAIT P0, [R5+URZ], R0 ;  /* 0x00000000050075a7 */ /* 0x004524000800017f */
[----:B----4-:R-:W-:Y:S05]  /*11030*/  @!P0 NANOSLEEP.SYNCS 0x989680 ;  /* 0x009896800000895d */ /* 0x010fea0003900000 */
[----:B------:R-:W4:Y:S02]  /*11040*/  @!P0 SYNCS.PHASECHK.TRANS64 P0, [R5+URZ], R0 ;  /* 0x00000000050085a7 */ /* 0x000f24000800007f */
[----:B----4-:R-:W-:Y:S05]  /*11050*/  @!P0 BRA `(.L_x_4158) ;  /* 0xfffffffc00f08947 */ /* 0x010fea000383ffff */
[----:B------:R-:W-:Y:S05]  /*11060*/  BRA `(.L_x_4195) ;  /* 0xfffffff0002c7947 */ /* 0x000fea000383ffff */
.L_x_4160:
[----:B--2---:R2:W3:Y:S02]  /*11070*/  SYNCS.PHASECHK.TRANS64.TRYWAIT P0, [R5+URZ], R4 ;  /* 0x00000004050075a7 */ /* 0x0044e4000800017f */
[----:B---3--:R-:W-:Y:S05]  /*11080*/  @!P0 NANOSLEEP.SYNCS 0x989680 ;  /* 0x009896800000895d */ /* 0x008fea0003900000 */
[----:B------:R-:W3:Y:S02]  /*11090*/  @!P0 SYNCS.PHASECHK.TRANS64 P0, [R5+URZ], R4 ;  /* 0x00000004050085a7 */ /* 0x000ee4000800007f */
[----:B---3--:R-:W-:Y:S05]  /*110a0*/  @!P0 BRA `(.L_x_4160) ;  /* 0xfffffffc00f08947 */ /* 0x008fea000383ffff */
[----:B------:R-:W-:Y:S05]  /*110b0*/  BRA `(.L_x_4196) ;  /* 0xfffffff000307947 */ /* 0x000fea000383ffff */
.L_x_4197:
        /* <DEDUP_REMOVED lines=12> */
.L_x_5878:


//--------------------- .text._ZN7cutlass13device_kernelIN5flash11enable_sm90INS1_16FlashAttnFwdSm90INS1_25CollectiveMainloopFwdSm90ILi2EN4cute5tupleIJNS5_1CILi1EEES8_S8_EEENS6_IJNS7_ILi64EEESA_SA_EEELi512ENS_6half_tEfNS_4arch4Sm90ELb1ELb0ELb0ELb0ELb0ELb0ELb1ELb0ELb0ELb1ELb1ELb0EEENS1_21CollectiveEpilogueFwdINS6_IJSA_NS7_ILi512EEESA_EEES9_SC_SE_Li256ELb0ELb1ELb1ELb0EEENS1_19SingleTileSchedulerILb0ELb1ELb1ELi64EEEEEEEEEvNT_6ParamsE --------------------------
	.section	.text._ZN7cutlass13device_kernelIN5flash11enable_sm90INS1_16FlashAttnFwdSm90INS1_25CollectiveMainloopFwdSm90ILi2EN4cute5tupleIJNS5_1CILi1EEES8_S8_EEENS6_IJNS7_ILi64EEESA_SA_EEELi512ENS_6half_tEfNS_4arch4Sm90ELb1ELb0ELb0ELb0ELb0ELb0ELb1ELb0ELb0ELb1ELb1ELb0EEENS1_21CollectiveEpilogueFwdINS6_IJSA_NS7_ILi512EEESA_EEES9_SC_SE_Li256ELb0ELb1ELb1ELb0EEENS1_19SingleTileSchedulerILb0ELb1ELb1ELi64EEEEEEEEEvNT_6ParamsE,"ax",@progbits
	.align	128
.text._ZN7cutlass13device_kernelIN5flash11enable_sm90INS1_16FlashAttnFwdSm90INS1_25CollectiveMainloopFwdSm90ILi2EN4cute5tupleIJNS5_1CILi1EEES8_S8_EEENS6_IJNS7_ILi64EEESA_SA_EEELi512ENS_6half_tEfNS_4arch4Sm90ELb1ELb0ELb0ELb0ELb0ELb0ELb1ELb0ELb0ELb1ELb1ELb0EEENS1_21CollectiveEpilogueFwdINS6_IJSA_NS7_ILi512EEESA_EEES9_SC_SE_Li256ELb0ELb1ELb1ELb0EEENS1_19SingleTileSchedulerILb0ELb1ELb1ELi64EEEEEEEEEvNT_6ParamsE:
        .type           _ZN7cutlass13device_kernelIN5flash11enable_sm90INS1_16FlashAttnFwdSm90INS1_25CollectiveMainloopFwdSm90ILi2EN4cute5tupleIJNS5_1CILi1EEES8_S8_EEENS6_IJNS7_ILi64EEESA_SA_EEELi512ENS_6half_tEfNS_4arch4Sm90ELb1ELb0ELb0ELb0ELb0ELb0ELb1ELb0ELb0ELb1ELb1ELb0EEENS1_21CollectiveEpilogueFwdINS6_IJSA_NS7_ILi512EEESA_EEES9_SC_SE_Li256ELb0ELb1ELb1ELb0EEENS1_19SingleTileSchedulerILb0ELb1ELb1ELi64EEEEEEEEEvNT_6ParamsE,@function
        .size           _ZN7cutlass13device_kernelIN5flash11enable_sm90INS1_16FlashAttnFwdSm90INS1_25CollectiveMainloopFwdSm90ILi2EN4cute5tupleIJNS5_1CILi1EEES8_S8_EEENS6_IJNS7_ILi64EEESA_SA_EEELi512ENS_6half_tEfNS_4arch4Sm90ELb1ELb0ELb0ELb0ELb0ELb0ELb1ELb0ELb0ELb1ELb1ELb0EEENS1_21CollectiveEpilogueFwdINS6_IJSA_NS7_ILi512EEESA_EEES9_SC_SE_Li256ELb0ELb1ELb1ELb0EEENS1_19SingleTileSchedulerILb0ELb1ELb1ELi64EEEEEEEEEvNT_6ParamsE,(.L_x_5879 - _ZN7cutlass13device_kernelIN5flash11enable_sm90INS1_16FlashAttnFwdSm90INS1_25CollectiveMainloopFwdSm90ILi2EN4cute5tupleIJNS5_1CILi1EEES8_S8_EEENS6_IJNS7_ILi64EEESA_SA_EEELi512ENS_6half_tEfNS_4arch4Sm90ELb1ELb0ELb0ELb0ELb0ELb0ELb1ELb0ELb0ELb1ELb1ELb0EEENS1_21CollectiveEpilogueFwdINS6_IJSA_NS7_ILi512EEESA_EEES9_SC_SE_Li256ELb0ELb1ELb1ELb0EEENS1_19SingleTileSchedulerILb0ELb1ELb1ELi64EEEEEEEEEvNT_6ParamsE)
        .other          _ZN7cutlass13device_kernelIN5flash11enable_sm90INS1_16FlashAttnFwdSm90INS1_25CollectiveMainloopFwdSm90ILi2EN4cute5tupleIJNS5_1CILi1EEES8_S8_EEENS6_IJNS7_ILi64EEESA_SA_EEELi512ENS_6half_tEfNS_4arch4Sm90ELb1ELb0ELb0ELb0ELb0ELb0ELb1ELb0ELb0ELb1ELb1ELb0EEENS1_21CollectiveEpilogueFwdINS6_IJSA_NS7_ILi512EEESA_EEES9_SC_SE_Li256ELb0ELb1ELb1ELb0EEENS1_19SingleTileSchedulerILb0ELb1ELb1ELi64EEEEEEEEEvNT_6ParamsE,@"STO_CUDA_ENTRY STV_DEFAULT"
_ZN7cutlass13device_kernelIN5flash11enable_sm90INS1_16FlashAttnFwdSm90INS1_25CollectiveMainloopFwdSm90ILi2EN4cute5tupleIJNS5_1CILi1EEES8_S8_EEENS6_IJNS7_ILi64EEESA_SA_EEELi512ENS_6half_tEfNS_4arch4Sm90ELb1ELb0ELb0ELb0ELb0ELb0ELb1ELb0ELb0ELb1ELb1ELb0EEENS1_21CollectiveEpilogueFwdINS6_IJSA_NS7_ILi512EEESA_EEES9_SC_SE_Li256ELb0ELb1ELb1ELb0EEENS1_19SingleTileSchedulerILb0ELb1ELb1ELi64EEEEEEEEEvNT_6ParamsE:
        /* <DEDUP_REMOVED lines=18> */
.L_x_4199:
[----:B------:R-:W-:Y:S05]  /*0120*/  BSYNC B0 ;  /* 0x0000000000007941 */ /* 0x000fea0003800000 */
.L_x_4198:
        /* <DEDUP_REMOVED lines=39> */
.L_x_4200:
        /* <DEDUP_REMOVED lines=22> */
.L_x_4201:
        /* <DEDUP_REMOVED lines=18> */
.L_x_4202:
        /* <DEDUP_REMOVED lines=22> */
.L_x_4203:
        /* <DEDUP_REMOVED lines=22> */
.L_x_4204:
        /* <DEDUP_REMOVED lines=9> */
.L_x_4207:
        /* <DEDUP_REMOVED lines=25> */
[----:B------:R-:W1:Y:S01]  /*0b00*/  LDC.64 R4, c[0x0][0x418] ;  /* 0x00010600ff047b82 */ /* 0x000e620000000a00 */
[----:B------:R-:W-:Y:S01]  /*0b10*/  UISETP.NE.AND UP0, UPT, UR10, 0x1, UPT ;  /* 0x000000010a00788c */ /* 0x000fe2000bf05270 */
[----:B------:R-:W-:-:S06]  /*0b20*/  VIADD R23, R11, 0xffffff80 ;  /* 0xffffff800b177836 */ /* 0x000fcc0000000000 */
[----:B------:R-:W2:Y:S08]  /*0b30*/  LDC R193, c[0x0][0x424] ;  /* 0x00010900ffc17b82 */ /* 0x000eb00000000800 */
[----:B0-----:R-:W0:Y:S08]  /*0b40*/  LDC R2, c[0x0][0x2f0] ;  /* 0x0000bc00ff027b82 */ /* 0x001e300000000800 */
[----:B------:R-:W3:Y:S01]  /*0b50*/  S2UR UR60, SR_CTAID.X ;  /* 0x00000000003c79c3 */ /* 0x000ee20000002500 */
[----:B-1----:R-:W-:-:S04]  /*0b60*/  ISETP.NE.U32.AND P0, PT, R4, RZ, PT ;  /* 0x000000ff0400720c */ /* 0x002fc80003f05070 */
[----:B------:R-:W-:-:S04]  /*0b70*/  ISETP.NE.AND.EX P0, PT, R5, RZ, PT, P0 ;  /* 0x000000ff0500720c */ /* 0x000fc80003f05300 */
[----:B--2---:R-:W-:Y:S02]  /*0b80*/  SEL R193, R193, 0x1, P0 ;  /* 0x00000001c1c17807 */ /* 0x004fe40000000000 */
[----:B------:R-:W-:-:S03]  /*0b90*/  PLOP3.LUT P0, PT, PT, PT, UP0, 0x80, 0x0 ;  /* 0x000000000000781c */ /* 0x000fc60003f0f008 */
[----:B0-----:R-:W-:-:S05]  /*0ba0*/  IMAD R0, R193, R2, 0x3f ;  /* 0x0000003fc1007424 */ /* 0x001fca00078e0202 */
[----:B------:R-:W-:Y:S01]  /*0bb0*/  SHF.R.S32.HI R3, RZ, 0x1f, R0 ;  /* 0x0000001fff037819 */ /* 0x000fe20000011400 */
[----:B---3--:R-:W-:-:S03]  /*0bc0*/  USHF.L.U32 UR60, UR60, 0x6, URZ ;  /* 0x000000063c3c7899 */ /* 0x008fc6000800063f */
[----:B------:R-:W-:-:S04]  /*0bd0*/  LEA.HI R3, R3, R0, RZ, 0x6 ;  /* 0x0000000003037211 */ /* 0x000fc800078f30ff */
[----:B------:R-:W-:Y:S01]  /*0be0*/  SHF.R.S32.HI R3, RZ, 0x6, R3 ;  /* 0x00000006ff037819 */ /* 0x000fe20000011403 */
[----:B------:R-:W-:Y:S06]  /*0bf0*/  @!P0 BRA `(.L_x_4209) ;  /* 0x0000001c00f48947 */ /* 0x000fec0003800000 */
[----:B------:R-:W0:Y:S01]  /*0c00*/  LDC R0, c[0x0][0x288] ;  /* 0x0000a200ff007b82 */ /* 0x000e220000000800 */
[----:B------:R-:W-:Y:S01]  /*0c10*/  ULDC UR5, c[0x0][0x448] ;  /* 0x0001120000057ab9 */ /* 0x000fe20000000800 */
[----:B------:R-:W-:Y:S01]  /*0c20*/  UIADD3 UR60, UR60, 0x3f, URZ ;  /* 0x0000003f3c3c7890 */ /* 0x000fe2000fffe03f */
[----:B------:R-:W-:Y:S01]  /*0c30*/  R2UR UR8, R3 ;  /* 0x00000000030872ca */ /* 0x000fe200000e0000 */
[----:B------:R-:W-:Y:S01]  /*0c40*/  UISETP.NE.AND UP0, UPT, UR5, 0x1, UPT ;  /* 0x000000010500788c */ /* 0x000fe2000bf05270 */
[----:B------:R-:W-:Y:S01]  /*0c50*/  PLOP3.LUT P0, PT, PT, PT, PT, 0x80, 0x0 ;  /* 0x000000000000781c */ /* 0x000fe20003f0f070 */
[----:B------:R-:W-:Y:S01]  /*0c60*/  USHF.R.U32.HI UR9, URZ, 0x10, UR4 ;  /* 0x000000103f097899 */ /* 0x000fe20008011604 */
[----:B------:R-:W-:Y:S01]  /*0c70*/  IMAD.MOV.U32 R4, RZ, RZ, RZ ;  /* 0x000000ffff047224 */ /* 0x000fe200078e00ff */
[----:B------:R-:W-:Y:S01]  /*0c80*/  ULOP3.LUT UR6, UR4, 0xffff, URZ, 0xc0, !UPT ;  /* 0x0000ffff04067892 */ /* 0x000fe2000f8ec03f */
[----:B------:R-:W-:Y:S02]  /*0c90*/  CS2R R150, SRZ ;  /* 0x0000000000967805 */ /* 0x000fe4000001ff00 */
[----:B------:R-:W-:-:S02]  /*0ca0*/  CS2R R148, SRZ ;  /* 0x0000000000947805 */ /* 0x000fc4000001ff00 */
[----:B------:R-:W-:Y:S02]  /*0cb0*/  CS2R R146, SRZ ;  /* 0x0000000000927805 */ /* 0x000fe4000001ff00 */
[----:B------:R-:W-:Y:S02]  /*0cc0*/  CS2R R144, SRZ ;  /* 0x0000000000907805 */ /* 0x000fe4000001ff00 */
[----:B------:R-:W-:Y:S02]  /*0cd0*/  CS2R R142, SRZ ;  /* 0x00000000008e7805 */ /* 0x000fe4000001ff00 */
        /* <DEDUP_REMOVED lines=10> */
[----:B0-----:R-:W-:Y:S02]  /*0d80*/  IADD3 R0, -R0, 0x40, RZ ;  /* 0x0000004000007810 */ /* 0x001fe40007ffe1ff */
[----:B------:R-:W-:-:S02]  /*0d90*/  CS2R R128, SRZ ;  /* 0x0000000000807805 */ /* 0x000fc4000001ff00 */
[----:B------:R-:W-:Y:S02]  /*0da0*/  CS2R R126, SRZ ;  /* 0x00000000007e7805 */ /* 0x000fe4000001ff00 */
[----:B------:R-:W-:Y:S02]  /*0db0*/  CS2R R124, SRZ ;  /* 0x00000000007c7805 */ /* 0x000fe4000001ff00 */
[----:B------:R-:W-:Y:S01]  /*0dc0*/  CS2R R122, SRZ ;  /* 0x00000000007a7805 */ /* 0x000fe2000001ff00 */
[----:B------:R-:W-:Y:S01]  /*0dd0*/  IMAD R0, R193, R2, R0 ;  /* 0x00000002c1007224 */ /* 0x000fe200078e0200 */
[----:B------:R-:W-:Y:S02]  /*0de0*/  CS2R R2, SRZ ;  /* 0x0000000000027805 */ /* 0x000fe4000001ff00 */
        /* <DEDUP_REMOVED lines=16> */
[----:B------:R-:W-:Y:S01]  /*0ef0*/  UIADD3 UR60, UR7, UR60, URZ ;  /* 0x0000003c073c7290 */ /* 0x000fe2000fffe03f */
[----:B------:R-:W-:Y:S02]  /*0f00*/  CS2R R90, SRZ ;  /* 0x00000000005a7805 */ /* 0x000fe4000001ff00 */
[----:B------:R-:W-:Y:S02]  /*0f10*/  CS2R R88, SRZ ;  /* 0x0000000000587805 */ /* 0x000fe4000001ff00 */
[----:B------:R-:W-:Y:S01]  /*0f20*/  CS2R R86, SRZ ;  /* 0x0000000000567805 */ /* 0x000fe2000001ff00 */
[----:B------:R-:W-:Y:S01]  /*0f30*/  USHF.R.S32.HI UR4, URZ, 0x1f, UR60 ;  /* 0x0000001f3f047899 */ /* 0x000fe2000801143c */
[----:B------:R-:W-:-:S02]  /*0f40*/  CS2R R84, SRZ ;  /* 0x0000000000547805 */ /* 0x000fc4000001ff00 */
[----:B------:R-:W-:Y:S02]  /*0f50*/  CS2R R82, SRZ ;  /* 0x0000000000527805 */ /* 0x000fe4000001ff00 */
[----:B------:R-:W-:Y:S01]  /*0f60*/  CS2R R80, SRZ ;  /* 0x0000000000507805 */ /* 0x000fe2000001ff00 */
[----:B------:R-:W-:Y:S01]  /*0f70*/  ULEA.HI UR4, UR4, UR60, URZ, 0x6 ;  /* 0x0000003c04047291 */ /* 0x000fe2000f8f303f */
[----:B------:R-:W-:Y:S02]  /*0f80*/  CS2R R78, SRZ ;  /* 0x00000000004e7805 */ /* 0x000fe4000001ff00 */
[----:B------:R-:W-:Y:S02]  /*0f90*/  CS2R R76, SRZ ;  /* 0x00000000004c7805 */ /* 0x000fe4000001ff00 */
[----:B------:R-:W-:Y:S01]  /*0fa0*/  CS2R R74, SRZ ;  /* 0x00000000004a7805 */ /* 0x000fe2000001ff00 */
[----:B------:R-:W-:Y:S01]  /*0fb0*/  USHF.R.S32.HI UR4, URZ, 0x6, UR4 ;  /* 0x000000063f047899 */ /* 0x000fe20008011404 */
[----:B------:R-:W-:-:S02]  /*0fc0*/  CS2R R72, SRZ ;  /* 0x0000000000487805 */ /* 0x000fc4000001ff00 */
[----:B------:R-:W-:Y:S02]  /*0fd0*/  CS2R R70, SRZ ;  /* 0x0000000000467805 */ /* 0x000fe4000001ff00 */
[----:B------:R-:W-:Y:S01]  /*0fe0*/  CS2R R68, SRZ ;  /* 0x0000000000447805 */ /* 0x000fe2000001ff00 */
[----:B------:R-:W-:Y:S01]  /*0ff0*/  UISETP.LT.AND UP0, UPT, UR8, UR4, UPT ;  /* 0x000000040800728c */ /* 0x000fe2000bf01270 */
[----:B------:R-:W-:Y:S02]  /*1000*/  CS2R R66, SRZ ;  /* 0x0000000000427805 */ /* 0x000fe4000001ff00 */
[----:B------:R-:W-:Y:S02]  /*1010*/  CS2R R64, SRZ ;  /* 0x0000000000407805 */ /* 0x000fe4000001ff00 */
[----:B------:R-:W-:Y:S01]  /*1020*/  CS2R R62, SRZ ;  /* 0x00000000003e7805 */ /* 0x000fe2000001ff00 */
[----:B------:R-:W-:Y:S01]  /*1030*/  USEL UR5, UR8, UR4, UP0 ;  /* 0x0000000408057287 */ /* 0x000fe20008000000 */
[----:B------:R-:W-:Y:S01]  /*1040*/  CS2R R60, SRZ ;  /* 0x00000000003c7805 */ /* 0x000fe2000001ff00 */
[----:B------:R-:W-:Y:S01]  /*1050*/  UISETP.NE.AND UP0, UPT, UR9, URZ, UPT ;  /* 0x0000003f0900728c */ /* 0x000fe2000bf05270 */
[----:B------:R-:W-:Y:S01]  /*1060*/  CS2R R58, SRZ ;  /* 0x00000000003a7805 */ /* 0x000fe2000001ff00 */
[----:B------:R-:W-:Y:S01]  /*1070*/  UISETP.GE.AND UP1, UPT, UR5, 0x1, UPT ;  /* 0x000000010500788c */ /* 0x000fe2000bf26270 */
[----:B------:R-:W-:-:S02]  /*1080*/  CS2R R56, SRZ ;  /* 0x0000000000387805 */ /* 0x000fc4000001ff00 */
[----:B------:R-:W-:Y:S02]  /*1090*/  CS2R R54, SRZ ;  /* 0x0000000000367805 */ /* 0x000fe4000001ff00 */
[----:B------:R-:W-:Y:S02]  /*10a0*/  CS2R R52, SRZ ;  /* 0x0000000000347805 */ /* 0x000fe4000001ff00 */
[----:B------:R-:W-:Y:S02]  /*10b0*/  CS2R R50, SRZ ;  /* 0x0000000000327805 */ /* 0x000fe4000001ff00 */
[----:B------:R-:W-:Y:S02]  /*10c0*/  CS2R R48, SRZ ;  /* 0x0000000000307805 */ /* 0x000fe4000001ff00 */
[----:B------:R-:W-:Y:S02]  /*10d0*/  PLOP3.LUT P1, PT, PT, PT, UP1, 0x80, 0x0 ;  /* 0x000000000000781c */ /* 0x000fe40003f2f018 */
[----:B------:R-:W-:-:S02]  /*10e0*/  CS2R R46, SRZ ;  /* 0x00000000002e7805 */ /* 0x000fc4000001ff00 */
[----:B------:R-:W-:Y:S01]  /*10f0*/  CS2R R44, SRZ ;  /* 0x00000000002c7805 */ /* 0x000fe2000001ff00 */
[----:B------:R-:W-:Y:S01]  /*1100*/  @!UP0 ULDC UR9, c[0x0][0xae8] ;  /* 0x0002ba0000098ab9 */ /* 0x000fe20000000800 */
[----:B------:R-:W-:Y:S02]  /*1110*/  CS2R R42, SRZ ;  /* 0x00000000002a7805 */ /* 0x000fe4000001ff00 */
[----:B------:R-:W-:Y:S02]  /*1120*/  CS2R R40, SRZ ;  /* 0x0000000000287805 */ /* 0x000fe4000001ff00 */
[----:B------:R-:W-:Y:S01]  /*1130*/  CS2R R38, SRZ ;  /* 0x0000000000267805 */ /* 0x000fe2000001ff00 */
[----:B------:R-:W-:Y:S02]  /*1140*/  IMAD.MOV.U32 R37, RZ, RZ, RZ ;  /* 0x000000ffff257224 */ /* 0x000fe400078e00ff */
[----:B------:R-:W-:Y:S05]  /*1150*/  @!P1 BRA `(.L_x_4210) ;  /* 0x0000000000749947 */ /* 0x000fea0003800000 */
[----:B------:R-:W-:Y:S01]  /*1160*/  IMAD.U32 R5, RZ, RZ, UR9 ;  /* 0x00000009ff057e24 */ /* 0x000fe2000f8e00ff */
[----:B------:R-:W-:-:S04]  /*1170*/  UIADD3 UR4, UR9, -0x1, UR5 ;  /* 0xffffffff09047890 */ /* 0x000fc8000fffe005 */
[-C--:B------:R-:W-:Y:S02]  /*1180*/  IABS R3, R5.reuse ;  /* 0x0000000500037213 */ /* 0x080fe40000000000 */
[----:B------:R-:W-:Y:S01]  /*1190*/  IABS R9, R5 ;  /* 0x0000000500097213 */ /* 0x000fe20000000000 */
[----:B------:R-:W-:Y:S01]  /*11a0*/  IMAD.U32 R8, RZ, RZ, UR4 ;  /* 0x00000004ff087e24 */ /* 0x000fe2000f8e00ff */
[----:B------:R-:W0:Y:S01]  /*11b0*/  I2F.RP R0, R3 ;  /* 0x0000000300007306 */ /* 0x000e220000209400 */
[----:B------:R-:W-:Y:S02]  /*11c0*/  ULOP3.LUT UR4, UR4, UR9, URZ, 0x3c, !UPT ;  /* 0x0000000904047292 */ /* 0x000fe4000f8e3c3f */
[----:B------:R-:W-:-:S04]  /*11d0*/  IMAD.MOV R9, RZ, RZ, -R9 ;  /* 0x000000ffff097224 */ /* 0x000fc800078e0a09 */
[----:B------:R-:W-:Y:S01]  /*11e0*/  ISETP.LE.AND P3, PT, RZ, UR4, PT ;  /* 0x00000004ff007c0c */ /* 0x000fe2000bf63270 */
        /* <DEDUP_REMOVED lines=20> */
.L_x_4210:
        /* <DEDUP_REMOVED lines=31> */
[----:B------:R-:W-:-:S04]  /*1520*/  WARPGROUP.ARRIVE ;  /* 0x00000000000079c5 */ /* 0x000fc80000000000 */
[----:B------:R-:W-:Y:S02]  /*1530*/  SHF.R.S32.HI R5, RZ, 0x1f, R2 ;  /* 0x0000001fff057819 */ /* 0x000fe40000011402 */
[----:B-1----:R-:W-:Y:S02]  /*1540*/  R2UR UR4, R4 ;  /* 0x00000000040472ca */ /* 0x002fe400000e0000 */
[CC--:B------:R-:W-:Y:S02]  /*1550*/  LEA.HI R4, R5.reuse, R2.reuse, RZ, 0x2 ;  /* 0x0000000205047211 */ /* 0x0c0fe400078f10ff */
[----:B------:R-:W-:Y:S02]  /*1560*/  LEA.HI R2, R5, R2, RZ, 0x5 ;  /* 0x0000000205027211 */ /* 0x000fe400078f28ff */
[----:B------:R-:W-:Y:S02]  /*1570*/  SHF.R.S32.HI R7, RZ, 0x1f, R4 ;  /* 0x0000001fff077819 */ /* 0x000fe40000011404 */
[----:B------:R-:W-:-:S05]  /*1580*/  SHF.R.S32.HI R2, RZ, 0x5, R2 ;  /* 0x00000005ff027819 */ /* 0x000fca0000011402 */
        /* <DEDUP_REMOVED lines=48> */
.L_x_4213:
        /* <DEDUP_REMOVED lines=170> */
.L_x_4212:
        /* <DEDUP_REMOVED lines=138> */
.L_x_4209:
[----:B------:R-:W0:Y:S01]  /*2bd0*/  LDC R0, c[0x0][0x448] ;  /* 0x00011200ff007b82 */ /* 0x000e220000000800 */
[----:B------:R-:W-:Y:S02]  /*2be0*/  UIADD3 UR5, UR60, 0x3f, URZ ;  /* 0x0000003f3c057890 */ /* 0x000fe4000fffe03f */
[----:B------:R-:W-:Y:S02]  /*2bf0*/  USHF.R.U32.HI UR10, URZ, 0x10, UR4 ;  /* 0x000000103f0a7899 */ /* 0x000fe40008011604 */
[----:B------:R-:W-:Y:S02]  /*2c00*/  ULOP3.LUT UR8, UR4, 0xffff, URZ, 0xc0, !UPT ;  /* 0x0000ffff04087892 */ /* 0x000fe4000f8ec03f */
[----:B------:R-:W-:Y:S01]  /*2c10*/  UISETP.NE.AND UP0, UPT, UR10, URZ, UPT ;  /* 0x0000003f0a00728c */ /* 0x000fe2000bf05270 */
[----:B------:R-:W1:Y:S01]  /*2c20*/  LDC R4, c[0x0][0x288] ;  /* 0x0000a200ff047b82 */ /* 0x000e620000000800 */
[----:B------:R-:W-:-:S09]  /*2c30*/  UMOV UR4, URZ ;  /* 0x0000003f00047c82 */ /* 0x000fd20008000000 */
[----:B------:R-:W-:Y:S01]  /*2c40*/  @!UP0 ULDC UR10, c[0x0][0xae8] ;  /* 0x0002ba00000a8ab9 */ /* 0x000fe20000000800 */
[----:B0-----:R-:W-:Y:S02]  /*2c50*/  ISETP.NE.AND P0, PT, R0, 0x1, PT ;  /* 0x000000010000780c */ /* 0x001fe40003f05270 */
[----:B-1----:R-:W-:-:S11]  /*2c60*/  IADD3 R6, -R4, 0x40, RZ ;  /* 0x0000004004067810 */ /* 0x002fd60007ffe1ff */
[----:B------:R-:W0:Y:S01]  /*2c70*/  @P0 LDC R0, c[0x0][0x44c] ;  /* 0x00011300ff000b82 */ /* 0x000e220000000800 */
[----:B------:R-:W-:-:S07]  /*2c80*/  IMAD R7, R193, R2, R6 ;  /* 0x00000002c1077224 */ /* 0x000fce00078e0206 */
[----:B------:R-:W1:Y:S01]  /*2c90*/  @P0 LDC R5, c[0x0][0x450] ;  /* 0x00011400ff050b82 */ /* 0x000e620000000800 */
[----:B0-----:R-:W-:-:S04]  /*2ca0*/  @P0 IMAD.HI.U32 R4, R0, UR5, RZ ;  /* 0x0000000500040c27 */ /* 0x001fc8000f8e00ff */
[----:B------:R-:W-:Y:S01]  /*2cb0*/  IMAD.U32 R0, RZ, RZ, UR5 ;  /* 0x00000005ff007e24 */ /* 0x000fe2000f8e00ff */
[----:B-1----:R-:W-:-:S05]  /*2cc0*/  @P0 SHF.R.U32.HI R0, RZ, R5, R4 ;  /* 0x00000005ff000219 */ /* 0x002fca0000011604 */
[----:B------:R-:W-:-:S05]  /*2cd0*/  IMAD.IADD R0, R7, 0x1, R0 ;  /* 0x0000000107007824 */ /* 0x000fca00078e0200 */
[----:B------:R-:W-:-:S04]  /*2ce0*/  SHF.R.S32.HI R5, RZ, 0x1f, R0 ;  /* 0x0000001fff057819 */ /* 0x000fc80000011400 */
[----:B------:R-:W-:-:S04]  /*2cf0*/  LEA.HI R5, R5, R0, RZ, 0x6 ;  /* 0x0000000005057211 */ /* 0x000fc800078f30ff */
[----:B------:R-:W-:-:S04]  /*2d00*/  SHF.R.S32.HI R0, RZ, 0x6, R5 ;  /* 0x00000006ff007819 */ /* 0x000fc80000011405 */
[----:B------:R-:W-:-:S04]  /*2d10*/  VIMNMX R22, R3, R0, PT ;  /* 0x0000000003167248 */ /* 0x000fc80003fe0100 */
[----:B------:R-:W-:-:S13]  /*2d20*/  ISETP.GE.AND P0, PT, R22, 0x1, PT ;  /* 0x000000011600780c */ /* 0x000fda0003f06270 */
[----:B------:R-:W-:Y:S05]  /*2d30*/  @!P0 BRA `(.L_x_4214) ;  /* 0x0000000000808947 */ /* 0x000fea0003800000 */
[----:B------:R-:W-:Y:S01]  /*2d40*/  IMAD.U32 R5, RZ, RZ, UR10 ;  /* 0x0000000aff057e24 */ /* 0x000fe2000f8e00ff */
[----:B------:R-:W-:-:S04]  /*2d50*/  UMOV UR4, URZ ;  /* 0x0000003f00047c82 */ /* 0x000fc80008000000 */
[----:B------:R-:W-:-:S04]  /*2d60*/  IABS R0, R5 ;  /* 0x0000000500007213 */ /* 0x000fc80000000000 */
[----:B------:R-:W-:Y:S02]  /*2d70*/  R2UR UR9, R0 ;  /* 0x00000000000972ca */ /* 0x000fe400000e0000 */
[----:B------:R-:W-:Y:S02]  /*2d80*/  IADD3 R0, R5, -0x1, R22 ;  /* 0xffffffff05007810 */ /* 0x000fe40007ffe016 */
[----:B------:R-:W-:Y:S02]  /*2d90*/  IABS R5, R5 ;  /* 0x0000000500057213 */ /* 0x000fe40000000000 */
[----:B------:R-:W-:-:S04]  /*2da0*/  IABS R4, R0 ;  /* 0x0000000000047213 */ /* 0x000fc80000000000 */
[----:B------:R-:W-:-:S03]  /*2db0*/  R2UR UR7, R4 ;  /* 0x00000000040772ca */ /* 0x000fc600000e0000 */
        /* <DEDUP_REMOVED lines=11> */
[----:B------:R-:W-:Y:S01]  /*2e70*/  UIMAD UR4, UR5, UR6, UR7 ;  /* 0x00000006050472a4 */ /* 0x000fe2000f8e0207 */
[----:B------:R-:W-:-:S03]  /*2e80*/  R2UR UR6, R0 ;  /* 0x00000000000672ca */ /* 0x000fc600000e0000 */
[----:B------:R-:W-:-:S11]  /*2e90*/  UISETP.GT.U32.AND UP1, UPT, UR9, UR4, UPT ;  /* 0x000000040900728c */ /* 0x000fd6000bf24070 */
[----:B------:R-:W-:Y:S02]  /*2ea0*/  @!UP1 UIADD3 UR4, UR4, -UR9, URZ ;  /* 0x8000000904049290 */ /* 0x000fe4000fffe03f */
[----:B------:R-:W-:Y:S02]  /*2eb0*/  @!UP1 UIADD3 UR5, UR5, 0x1, URZ ;  /* 0x0000000105059890 */ /* 0x000fe4000fffe03f */
[----:B------:R-:W-:Y:S02]  /*2ec0*/  UISETP.GE.U32.AND UP0, UPT, UR4, UR9, UPT ;  /* 0x000000090400728c */ /* 0x000fe4000bf06070 */
[----:B------:R-:W-:-:S04]  /*2ed0*/  ULOP3.LUT UR4, UR6, UR10, URZ, 0x3c, !UPT ;  /* 0x0000000a06047292 */ /* 0x000fc8000f8e3c3f */
[----:B------:R-:W-:-:S05]  /*2ee0*/  UISETP.GE.AND UP1, UPT, UR4, URZ, UPT ;  /* 0x0000003f0400728c */ /* 0x000fca000bf26270 */
[----:B------:R-:W-:Y:S02]  /*2ef0*/  @UP0 UIADD3 UR5, UR5, 0x1, URZ ;  /* 0x0000000105050890 */ /* 0x000fe4000fffe03f */
[----:B------:R-:W-:-:S05]  /*2f00*/  UISETP.NE.AND UP0, UPT, UR10, URZ, UPT ;  /* 0x0000003f0a00728c */ /* 0x000fca000bf05270 */
[----:B------:R-:W-:Y:S02]  /*2f10*/  UMOV UR4, UR5 ;  /* 0x0000000500047c82 */ /* 0x000fe40008000000 */
[----:B------:R-:W-:-:S04]  /*2f20*/  @!UP1 UIADD3 UR4, -UR4, URZ, URZ ;  /* 0x0000003f04049290 */ /* 0x000fc8000fffe13f */
[----:B------:R-:W-:-:S12]  /*2f30*/  @!UP0 ULOP3.LUT UR4, URZ, UR10, URZ, 0x33, !UPT ;  /* 0x0000000a3f048292 */ /* 0x000fd8000f8e333f */
.L_x_4214:
[----:B------:R-:W-:Y:S02]  /*2f40*/  UIMAD UR5, UR8, UR4, URZ ;  /* 0x00000004080572a4 */ /* 0x000fe4000f8e023f */
        /* <DEDUP_REMOVED lines=106> */
.L_x_4215:
        /* <DEDUP_REMOVED lines=11> */
.L_x_4354:
[----:B------:R-:W2:Y:S01]  /*36a0*/  LDL R0, [R1+0x30] ;  /* 0x0000300001007983 */ /* 0x000ea20000100800 */
[----:B------:R-:W-:Y:S02]  /*36b0*/  LEA.HI R7, R7, R6, RZ, 0x3 ;  /* 0x0000000607077211 */ /* 0x000fe400078f18ff */
[----:B------:R-:W-:Y:S02]  /*36c0*/  LEA.HI R4, R4, R5, RZ, 0x5 ;  /* 0x0000000504047211 */ /* 0x000fe400078f28ff */
[----:B------:R-:W-:Y:S02]  /*36d0*/  LOP3.LUT R7, R7, 0xfffffff8, RZ, 0xc0, !PT ;  /* 0xfffffff807077812 */ /* 0x000fe400078ec0ff */
[----:B------:R-:W-:-:S03]  /*36e0*/  SHF.R.S32.HI R4, RZ, 0x5, R4 ;  /* 0x00000005ff047819 */ /* 0x000fc60000011404 */
[----:B------:R-:W-:-:S04]  /*36f0*/  IMAD.IADD R7, R6, 0x1, -R7 ;  /* 0x0000000106077824 */ /* 0x000fc800078e0a07 */
[----:B------:R-:W-:Y:S01]  /*3700*/  IMAD R190, R4, 0x10, R7 ;  /* 0x0000001004be7824 */ /* 0x000fe200078e0207 */
[----:B--2---:R-:W-:Y:S02]  /*3710*/  R2UR UR4, R0 ;  /* 0x00000000000472ca */ /* 0x004fe400000e0000 */
[----:B------:R-:W-:Y:S01]  /*3720*/  LOP3.LUT R0, R3, 0x7ffffffc, RZ, 0xc0, !PT ;  /* 0x7ffffffc03007812 */ /* 0x000fe200078ec0ff */
[----:B------:R-:W-:-:S04]  /*3730*/  IMAD.IADD R3, R17, 0x1, -R2 ;  /* 0x0000000111037824 */ /* 0x000fc800078e0a02 */
[----:B------:R-:W-:-:S04]  /*3740*/  IMAD.IADD R0, R5, 0x1, -R0 ;  /* 0x0000000105007824 */ /* 0x000fc800078e0a00 */
[----:B------:R-:W-:Y:S02]  /*3750*/  IMAD.SHL.U32 R194, R0, 0x2, RZ ;  /* 0x0000000200c27824 */ /* 0x000fe400078e00ff */
[----:B------:R-:W-:Y:S02]  /*3760*/  ULOP3.LUT UR4, UR4, 0x1, URZ, 0xfc, !UPT ;  /* 0x0000000104047892 */ /* 0x000fe4000f8efc3f */
[----:B------:R-:W-:-:S04]  /*3770*/  IMAD R192, R3, 0x100, R194 ;  /* 0x0000010003c07824 */ /* 0x000fc800078e02c2 */
[----:B------:R-:W-:-:S05]  /*3780*/  IMAD.U32 R2, RZ, RZ, UR4 ;  /* 0x00000004ff027e24 */ /* 0x000fca000f8e00ff */
[----:B------:R-:W-:-:S13]  /*3790*/  ISETP.NE.AND P0, PT, R2, 0x3, PT ;  /* 0x000000030200780c */ /* 0x000fda0003f05270 */
[----:B------:R-:W-:Y:S05]  /*37a0*/  @!P0 BRA `(.L_x_4217) ;  /* 0x0000000000048947 */ /* 0x000fea0003800000 */
[----:B------:R-:W-:Y:S01]  /*37b0*/  BPT.TRAP 0x1 ;  /* 0x000000040000795c */ /* 0x000fe20000300000 */
.L_x_4217:
[----:B------:R1:W2:Y:S01]  /*37c0*/  SYNCS.PHASECHK.TRANS64.TRYWAIT P1, [R196+URZ+0x38830], R9 ;  /* 0x03883009c40075a7 */ /* 0x0002a2000802017f */
[----:B------:R-:W-:Y:S05]  /*37d0*/  @!P0 BRA `(.L_x_4218) ;  /* 0x0000000000048947 */ /* 0x000fea0003800000 */
[----:B------:R-:W-:Y:S01]  /*37e0*/  BPT.TRAP 0x1 ;  /* 0x000000040000795c */ /* 0x000fe20000300000 */
.L_x_4218:
[----:B--2---:R-:W-:Y:S05]  /*37f0*/  @P1 BRA `(.L_x_4219) ;  /* 0x0000000000081947 */ /* 0x004fea0003800000 */
[----:B------:R-:W2:Y:S02]  /*3800*/  SYNCS.PHASECHK.TRANS64.TRYWAIT P1, [R196+URZ+0x38830], R9 ;  /* 0x03883009c40075a7 */ /* 0x000ea4000802017f */
[----:B--2---:R-:W-:Y:S05]  /*3810*/  @!P1 BRA `(.L_x_4220) ;  /* 0x0000011800289947 */ /* 0x004fea0003800000 */
.L_x_4219:
        /* <DEDUP_REMOVED lines=65> */
.L_x_4355:
[----:B------:R-:W-:Y:S05]  /*3c30*/  @!P0 BRA `(.L_x_4222) ;  /* 0x0000000000048947 */ /* 0x000fea0003800000 */
[----:B------:R-:W-:Y:S01]  /*3c40*/  BPT.TRAP 0x1 ;  /* 0x000000040000795c */ /* 0x000fe20000300000 */
.L_x_4222:
[----:B------:R4:W0:Y:S01]  /*3c50*/  SYNCS.PHASECHK.TRANS64.TRYWAIT P1, [R196+URZ+0x38850], R9 ;  /* 0x03885009c40075a7 */ /* 0x000822000802017f */
[----:B------:R-:W-:Y:S05]  /*3c60*/  @!P0 BRA `(.L_x_4223) ;  /* 0x0000000000048947 */ /* 0x000fea0003800000 */
[----:B------:R-:W-:Y:S01]  /*3c70*/  BPT.TRAP 0x1 ;  /* 0x000000040000795c */ /* 0x000fe20000300000 */
.L_x_4223:
        /* <DEDUP_REMOVED lines=11> */
.L_x_4224:
[----:B------:R-:W-:Y:S01]  /*3d30*/  R2UR UR4, R0 ;  /* 0x00000000000472ca */ /* 0x000fe200000e0000 */
[----:B------:R-:W-:Y:S01]  /*3d40*/  WARPGROUP.ARRIVE ;  /* 0x00000000000079c5 */ /* 0x000fe20000000000 */
[----:B------:R-:W-:Y:S01]  /*3d50*/  R2UR UR6, R16 ;  /* 0x00000000100672ca */ /* 0x000fe200000e0000 */
[----:B------:R-:W-:Y:S01]  /*3d60*/  UMOV UR9, 0x40000040 ;  /* 0x4000004000097882 */ /* 0x000fe20000000000 */
[----:B------:R-:W-:Y:S01]  /*3d70*/  UMOV UR7, 0x40000040 ;  /* 0x4000004000077882 */ /* 0x000fe20000000000 */
[----:B------:R-:W-:Y:S01]  /*3d80*/  UMOV UR5, UR9 ;  /* 0x0000000900057c82 */ /* 0x000fe20008000000 */
[----:B------:R-:W-:Y:S01]  /*3d90*/  VIADD R10, R0, 0x2 ;  /* 0x00000002000a7836 */ /* 0x000fe20000000000 */
[----:B------:R-:W-:Y:S01]  /*3da0*/  UMOV UR11, 0x40000040 ;  /* 0x40000040000b7882 */ /* 0x000fe20000000000 */
[----:B------:R-:W-:Y:S01]  /*3db0*/  VIADD R11, R16, 0x2 ;  /* 0x00000002100b7836 */ /* 0x000fe20000000000 */
[----:B------:R-:W-:Y:S01]  /*3dc0*/  UMOV UR13, 0x40000040 ;  /* 0x40000040000d7882 */ /* 0x000fe20000000000 */
[----:B-1234-:R-:W-:Y:S01]  /*3dd0*/  IMAD.U32 R9, RZ, RZ, UR9 ;  /* 0x00000009ff097e24 */ /* 0x01efe2000f8e00ff */
[----:B------:R-:W-:Y:S01]  /*3de0*/  UMOV UR9, 0x40000040 ;  /* 0x4000004000097882 */ /* 0x000fe20000000000 */
[----:B------:R-:W-:Y:S01]  /*3df0*/  VIADD R12, R0, 0x4 ;  /* 0x00000004000c7836 */ /* 0x000fe20000000000 */
[----:B------:R-:W-:Y:S01]  /*3e00*/  UMOV UR8, UR4 ;  /* 0x0000000400087c82 */ /* 0x000fe20008000000 */
[----:B------:R-:W-:Y:S01]  /*3e10*/  VIADD R13, R16, 0x4 ;  /* 0x00000004100d7836 */ /* 0x000fe20000000000 */
[----:B------:R-:W-:Y:S01]  /*3e20*/  UMOV UR4, UR8 ;  /* 0x0000000800047c82 */ /* 0x000fe20008000000 */
[----:B------:R-:W-:Y:S01]  /*3e30*/  IMAD.U32 R8, RZ, RZ, UR8 ;  /* 0x00000008ff087e24 */ /* 0x000fe2000f8e00ff */
[----:B------:R-:W-:Y:S01]  /*3e40*/  HGMMA.64x64x16.F32 R24, gdesc[UR4], R24, gsb0 ;  /* 0x00e00000041879f0 */ /* 0x000fe20008000818 */
[----:B------:R-:W-:Y:S01]  /*3e50*/  R2UR UR4, R10 ;  /* 0x000000000a0472ca */ /* 0x000fe200000e0000 */
[----:B------:R-:W-:Y:S01]  /*3e60*/  UMOV UR5, UR9 ;  /* 0x0000000900057c82 */ /* 0x000fe20008000000 */
[----:B------:R-:W-:Y:S01]  /*3e70*/  R2UR UR6, R11 ;  /* 0x000000000b0672ca */ /* 0x000fe200000e0000 */
[----:B------:R-:W-:Y:S01]  /*3e80*/  UMOV UR7, 0x40000040 ;  /* 0x4000004000077882 */ /* 0x000fe20000000000 */
[----:B------:R-:W-:Y:S01]  /*3e90*/  IMAD.U32 R11, RZ, RZ, UR9 ;  /* 0x00000009ff0b7e24 */ /* 0x000fe2000f8e00ff */
[----:B------:R-:W-:Y:S01]  /*3ea0*/  UMOV UR9, 0x40000040 ;  /* 0x4000004000097882 */ /* 0x000fe20000000000 */
[----:B------:R-:W-:Y:S01]  /*3eb0*/  VIADD R17, R0, 0x6 ;  /* 0x0000000600117836 */ /* 0x000fe20000000000 */
[----:B------:R-:W-:Y:S01]  /*3ec0*/  UMOV UR15, 0x40000040 ;  /* 0x40000040000f7882 */ /* 0x000fe20000000000 */
[----:B------:R-:W-:Y:S01]  /*3ed0*/  VIADD R18, R16, 0x6 ;  /* 0x0000000610127836 */ /* 0x000fe20000000000 */
        /* <DEDUP_REMOVED lines=27> */
[----:B------:R-:W1:Y:S01]  /*4090*/  S2R R62, SR_TID.X ;  /* 0x00000000003e7919 */ /* 0x000e620000002100 */
[----:B------:R-:W-:Y:S01]  /*40a0*/  VIADD R197, R0, 0xe00 ;  /* 0x00000e0000c57836 */ /* 0x000fe20000000000 */
[----:B------:R-:W-:Y:S01]  /*40b0*/  R2UR UR61, R195 ;  /* 0x00000000c33d72ca */ /* 0x000fe200000e0000 */
[----:B------:R-:W-:-:S02]  /*40c0*/  VIADD R186, R190, UR60 ;  /* 0x0000003cbeba7c36 */ /* 0x000fc40008000000 */
        /* <DEDUP_REMOVED lines=10> */
[----:B------:R-:W-:Y:S01]  /*4170*/  IMAD.U32 R13, RZ, RZ, UR9 ;  /* 0x00000009ff0d7e24 */ /* 0x000fe2000f8e00ff */
[----:B------:R-:W-:-:S08]  /*4180*/  UMOV UR9, 0x40000040 ;  /* 0x4000004000097882 */ /* 0x000fd00000000000 */
        /* <DEDUP_REMOVED lines=63> */
[----:B------:R-:W-:Y:S01]  /*4580*/  ULDC UR7, c[0x0][0x2f0] ;  /* 0x0000bc0000077ab9 */ /* 0x000fe20000000800 */
[----:B------:R-:W-:Y:S01]  /*4590*/  UISETP.NE.AND UP0, UPT, UR6, 0x1, UPT ;  /* 0x000000010600788c */ /* 0x000fe2000bf05270 */
[----:B0-----:R-:W-:-:S10]  /*45a0*/  VIADD R19, R0, 0x800 ;  /* 0x0000080000137836 */ /* 0x001fd40000000000 */
[----:B------:R-:W-:Y:S01]  /*45b0*/  @UP0 ULDC UR6, c[0x0][0x44c] ;  /* 0x0001130000060ab9 */ /* 0x000fe20000000800 */
        /* <DEDUP_REMOVED lines=19> */
[----:B------:R-:W-:Y:S01]  /*46f0*/  HGMMA.64x64x16.F32 R24, gdesc[UR12], R24, gsb0 ;  /* 0x00e000000c1879f0 */ /* 0x000fe20008000818 */
[----:B------:R-:W-:Y:S02]  /*4700*/  @UP0 ULDC UR14, c[0x0][0x450] ;  /* 0x00011400000e0ab9 */ /* 0x000fe40000000800 */
        /* <DEDUP_REMOVED lines=53> */
[----:B------:R-:W-:Y:S01]  /*4a60*/  VIADD R18, R0, 0xa00 ;  /* 0x00000a0000127836 */ /* 0x000fe20000000000 */
        /* <DEDUP_REMOVED lines=123> */
[----:B------:R-:W-:Y:S01]  /*5220*/  UMOV UR57, 0x40000040 ;  /* 0x4000004000397882 */ /* 0x000fe20000000000 */
[----:B------:R-:W-:Y:S01]  /*5230*/  R2UR UR58, R21 ;  /* 0x00000000153a72ca */ /* 0x000fe200000e0000 */
[----:B------:R-:W-:Y:S01]  /*5240*/  UMOV UR59, 0x40000040 ;  /* 0x40000040003b7882 */ /* 0x000fe20000000000 */
[----:B------:R-:W-:Y:S02]  /*5250*/  SEL R20, R57, 0x3e, P1 ;  /* 0x0000003e39147807 */ /* 0x000fe40000800000 */
[----:B------:R-:W-:Y:S02]  /*5260*/  PLOP3.LUT P1, PT, PT, PT, UP0, 0x80, 0x0 ;  /* 0x000000000000781c */ /* 0x000fe40003f2f008 */
[----:B------:R-:W-:-:S04]  /*5270*/  LOP3.LUT R21, R20, 0x6, RZ, 0xc0, !PT ;  /* 0x0000000614157812 */ /* 0x000fc800078ec0ff */
[CC--:B------:R-:W-:Y:S02]  /*5280*/  IADD3 R20, R21.reuse, R58.reuse, R0 ;  /* 0x0000003a15147210 */ /* 0x0c0fe40007ffe000 */
[----:B------:R-:W-:Y:S01]  /*5290*/  IADD3 R21, R21, R58, R16 ;  /* 0x0000003a15157210 */ /* 0x000fe20007ffe010 */
[----:B------:R-:W-:-:S04]  /*52a0*/  IMAD R58, R22, -0x40, R57 ;  /* 0xffffffc0163a7824 */ /* 0x000fc800078e0239 */
[----:B------:R-:W-:Y:S02]  /*52b0*/  VIADD R60, R58, 0x1 ;  /* 0x000000013a3c7836 */ /* 0x000fe40000000000 */
[C---:B------:R-:W-:Y:S02]  /*52c0*/  IMAD R59, R193.reuse, UR7, R58 ;  /* 0x00000007c13b7c24 */ /* 0x040fe4000f8e023a */
[----:B------:R-:W-:Y:S02]  /*52d0*/  IMAD R60, R193, UR7, R60 ;  /* 0x00000007c13c7c24 */ /* 0x000fe4000f8e023c */
[----:B------:R-:W-:Y:S01]  /*52e0*/  IMAD.IADD R59, R59, 0x1, -R194 ;  /* 0x000000013b3b7824 */ /* 0x000fe200078e0ac2 */
[----:B------:R-:W-:Y:S02]  /*52f0*/  WARPGROUP.DEPBAR.LE gsb0, 0x0 ;  /* 0x00008000000079c5 */ /* 0x000fe40000010000 */
        /* <DEDUP_REMOVED lines=11> */
[----:B------:R-:W-:-:S04]  /*53b0*/  IMAD.IADD R21, R20, 0x1, -R21 ;  /* 0x0000000114157824 */ /* 0x000fc800078e0a15 */
[----:B------:R-:W-:-:S04]  /*53c0*/  IMAD R186, R21, 0x8, R186 ;  /* 0x0000000815ba7824 */ /* 0x000fc800078e02ba */
[----:B------:R-:W-:Y:S01]  /*53d0*/  @P1 IMAD.HI.U32 R21, R186, UR6, RZ ;  /* 0x00000006ba151c27 */ /* 0x000fe2000f8e00ff */
[----:B------:R-:W-:-:S03]  /*53e0*/  @UP0 ULDC UR6, c[0x0][0x450] ;  /* 0x0001140000060ab9 */ /* 0x000fc60000000800 */
[----:B------:R-:W-:Y:S01]  /*53f0*/  IMAD.MOV.U32 R20, RZ, RZ, R186 ;  /* 0x000000ffff147224 */ /* 0x000fe200078e00ba */
[----:B------:R-:W-:Y:S01]  /*5400*/  @P1 SHF.R.U32.HI R20, RZ, UR6, R21 ;  /* 0x00000006ff141c19 */ /* 0x000fe20008011615 */
[----:B------:R-:W-:Y:S01]  /*5410*/  ULDC UR6, c[0x0][0xa80] ;  /* 0x0002a00000067ab9 */ /* 0x000fe20000000800 */
[----:B------:R-:W0:Y:S03]  /*5420*/  LDC R21, c[0x0][0x288] ;  /* 0x0000a200ff157b82 */ /* 0x000e260000000800 */
[----:B------:R-:W1:Y:S04]  /*5430*/  SHFL.IDX PT, R61, R20, RZ, 0x1c1f ;  /* 0x001c1fff143d7589 */ /* 0x000e6800000e0000 */
[----:B------:R-:W2:Y:S01]  /*5440*/  SHFL.IDX PT, R20, R20, 0x1, 0x1c1f ;  /* 0x003c1f0014147f89 */ /* 0x000ea200000e0000 */
[----:B0-----:R-:W-:Y:S01]  /*5450*/  IADD3 R60, R60, -R21, -R194 ;  /* 0x800000153c3c7210 */ /* 0x001fe20007ffe8c2 */
[----:B------:R-:W-:-:S03]  /*5460*/  IMAD R21, R193, UR7, -R21 ;  /* 0x00000007c1157c24 */ /* 0x000fc6000f8e0a15 */
[----:B-1----:R-:W-:Y:S02]  /*5470*/  VIADDMNMX R61, R61, R60, R59, PT ;  /* 0x0000003c3d3d7246 */ /* 0x002fe4000380013b */
[----:B------:R-:W-:Y:S02]  /*5480*/  R2UR UR7, R21 ;  /* 0x00000000150772ca */ /* 0x000fe400000e0000 */
[C---:B------:R-:W-:Y:S01]  /*5490*/  ISETP.GT.AND P2, PT, R61.reuse, RZ, PT ;  /* 0x000000ff3d00720c */ /* 0x040fe20003f44270 */
[----:B------:R-:W-:Y:S02]  /*54a0*/  WARPGROUP.DEPBAR.LE gsb0, 0x0 ;  /* 0x00008000000079c5 */ /* 0x000fe40000010000 */
[----:B------:R-:W-:Y:S01]  /*54b0*/  WARPGROUP.ARRIVE ;  /* 0x00000000000079c5 */ /* 0x000fe20000000000 */
[C---:B------:R-:W-:Y:S02]  /*54c0*/  ISETP.GT.AND P3, PT, R61.reuse, 0x1, PT ;  /* 0x000000013d00780c */ /* 0x040fe40003f64270 */
[----:B------:R-:W-:-:S02]  /*54d0*/  ISETP.GT.AND P4, PT, R61, 0x8, PT ;  /* 0x000000083d00780c */ /* 0x000fc40003f84270 */
[----:B--2---:R-:W-:Y:S01]  /*54e0*/  VIADDMNMX R59, R20, R60, R59, PT ;  /* 0x0000003c143b7246 */ /* 0x004fe2000380013b */
[----:B------:R-:W-:Y:S03]  /*54f0*/  HGMMA.64x64x16.F32 R24, gdesc[UR56], R24, gsb0 ;  /* 0x00e00000381879f0 */ /* 0x000fe60008000818 */
[----:B------:R-:W-:Y:S02]  /*5500*/  WARPGROUP.DEPBAR.LE gsb0, 0x0 ;  /* 0x00008000000079c5 */ /* 0x000fe40000010000 */
[----:B------:R-:W-:Y:S02]  /*5510*/  FSEL R24, R24, -INF , P2 ;  /* 0xff80000018187808 */ /* 0x000fe40001000000 */
[----:B------:R-:W-:Y:S02]  /*5520*/  FSEL R25, R25, -INF , P3 ;  /* 0xff80000019197808 */ /* 0x000fe40001800000 */
[----:B------:R-:W-:-:S02]  /*5530*/  ISETP.GT.AND P2, PT, R61, 0x9, PT ;  /* 0x000000093d00780c */ /* 0x000fc40003f44270 */
[----:B------:R-:W-:Y:S02]  /*5540*/  FSEL R28, R28, -INF , P4 ;  /* 0xff8000001c1c7808 */ /* 0x000fe40002000000 */
[----:B------:R-:W-:Y:S02]  /*5550*/  FMNMX.FTZ R63, R24, R25, !PT ;  /* 0x00000019183f7209 */ /* 0x000fe40007810000 */
[----:B------:R-:W-:Y:S02]  /*5560*/  ISETP.GT.AND P3, PT, R61, 0x10, PT ;  /* 0x000000103d00780c */ /* 0x000fe40003f64270 */
[----:B------:R-:W-:Y:S02]  /*5570*/  FSEL R29, R29, -INF , P2 ;  /* 0xff8000001d1d7808 */ /* 0x000fe40001000000 */
[----:B------:R-:W-:Y:S02]  /*5580*/  FMNMX.FTZ R58, R28, R63, !PT ;  /* 0x0000003f1c3a7209 */ /* 0x000fe40007810000 */
        /* <DEDUP_REMOVED lines=33> */
[----:B------:R-:W-:Y:S02]  /*57a0*/  FSEL R53, R53, -INF , P2 ;  /* 0xff80000035357808 */ /* 0x000fe40001000000 */
[----:B------:R-:W-:Y:S02]  /*57b0*/  FMNMX.FTZ R58, R52, R61, !PT ;  /* 0x0000003d343a7209 */ /* 0x000fe40007810000 */
[----:B------:R-:W-:Y:S02]  /*57c0*/  ISETP.GT.AND P2, PT, R59, RZ, PT ;  /* 0x000000ff3b00720c */ /* 0x000fe40003f44270 */
[----:B------:R-:W-:-:S02]  /*57d0*/  FMNMX.FTZ R58, R53, R58, !PT ;  /* 0x0000003a353a7209 */ /* 0x000fc40007810000 */
[C---:B------:R-:W-:Y:S02]  /*57e0*/  ISETP.GT.AND P3, PT, R59.reuse, 0x1, PT ;  /* 0x000000013b00780c */ /* 0x040fe40003f64270 */
[----:B------:R-:W-:Y:S01]  /*57f0*/  ISETP.GT.AND P4, PT, R59, 0x8, PT ;  /* 0x000000083b00780c */ /* 0x000fe20003f84270 */
[----:B------:R-:W0:Y:S01]  /*5800*/  SHFL.BFLY PT, R61, R58, 0x2, 0x1f ;  /* 0x0c401f003a3d7f89 */ /* 0x000e2200000e0000 */
[----:B------:R-:W-:Y:S02]  /*5810*/  FSEL R26, R26, -INF , P2 ;  /* 0xff8000001a1a7808 */ /* 0x000fe40001000000 */
[----:B------:R-:W-:Y:S02]  /*5820*/  FSEL R27, R27, -INF , P3 ;  /* 0xff8000001b1b7808 */ /* 0x000fe40001800000 */
[----:B------:R-:W-:Y:S02]  /*5830*/  ISETP.GT.AND P2, PT, R59, 0x9, PT ;  /* 0x000000093b00780c */ /* 0x000fe40003f44270 */
[----:B------:R-:W-:-:S02]  /*5840*/  FSEL R30, R30, -INF , P4 ;  /* 0xff8000001e1e7808 */ /* 0x000fc40002000000 */
[----:B------:R-:W-:Y:S02]  /*5850*/  ISETP.GT.AND P3, PT, R59, 0x10, PT ;  /* 0x000000103b00780c */ /* 0x000fe40003f64270 */
[----:B------:R-:W-:Y:S02]  /*5860*/  FSEL R31, R31, -INF , P2 ;  /* 0xff8000001f1f7808 */ /* 0x000fe40001000000 */
[C---:B------:R-:W-:Y:S02]  /*5870*/  ISETP.GT.AND P2, PT, R59.reuse, 0x11, PT ;  /* 0x000000113b00780c */ /* 0x040fe40003f44270 */
[----:B------:R-:W-:Y:S02]  /*5880*/  FSEL R34, R34, -INF , P3 ;  /* 0xff80000022227808 */ /* 0x000fe40001800000 */
[----:B------:R-:W-:Y:S02]  /*5890*/  ISETP.GT.AND P3, PT, R59, 0x18, PT ;  /* 0x000000183b00780c */ /* 0x000fe40003f64270 */
[----:B------:R-:W-:-:S02]  /*58a0*/  FSEL R35, R35, -INF , P2 ;  /* 0xff80000023237808 */ /* 0x000fc40001000000 */
[C---:B------:R-:W-:Y:S02]  /*58b0*/  ISETP.GT.AND P2, PT, R59.reuse, 0x19, PT ;  /* 0x000000193b00780c */ /* 0x040fe40003f44270 */
[----:B------:R-:W-:Y:S02]  /*58c0*/  FSEL R38, R38, -INF , P3 ;  /* 0xff80000026267808 */ /* 0x000fe40001800000 */
[----:B0-----:R-:W-:Y:S02]  /*58d0*/  FMNMX.FTZ R185, R58, R61, !PT ;  /* 0x0000003d3ab97209 */ /* 0x001fe40007810000 */
[----:B------:R-:W-:Y:S02]  /*58e0*/  FMNMX.FTZ R61, R26, R27, !PT ;  /* 0x0000001b1a3d7209 */ /* 0x000fe40007810000 */
[----:B------:R-:W-:Y:S01]  /*58f0*/  ISETP.GT.AND P3, PT, R59, 0x20, PT ;  /* 0x000000203b00780c */ /* 0x000fe20003f64270 */
[----:B------:R-:W0:Y:S01]  /*5900*/  SHFL.BFLY PT, R60, R185, 0x1, 0x1f ;  /* 0x0c201f00b93c7f89 */ /* 0x000e2200000e0000 */
[----:B------:R-:W-:-:S02]  /*5910*/  FMNMX.FTZ R20, R30, R61, !PT ;  /* 0x0000003d1e147209 */ /* 0x000fc40007810000 */
[----:B------:R-:W-:Y:S02]  /*5920*/  FSEL R39, R39, -INF , P2 ;  /* 0xff80000027277808 */ /* 0x000fe40001000000 */
[----:B------:R-:W-:Y:S02]  /*5930*/  FMNMX.FTZ R61, R31, R20, !PT ;  /* 0x000000141f3d7209 */ /* 0x000fe40007810000 */
[----:B------:R-:W-:Y:S02]  /*5940*/  ISETP.GT.AND P2, PT, R59, 0x21, PT ;  /* 0x000000213b00780c */ /* 0x000fe40003f44270 */
[----:B------:R-:W-:Y:S02]  /*5950*/  FMNMX.FTZ R20, R34, R61, !PT ;  /* 0x0000003d22147209 */ /* 0x000fe40007810000 */
[----:B------:R-:W-:Y:S02]  /*5960*/  FSEL R42, R42, -INF , P3 ;  /* 0xff8000002a2a7808 */ /* 0x000fe40001800000 */
[----:B------:R-:W-:-:S02]  /*5970*/  FMNMX.FTZ R61, R35, R20, !PT ;  /* 0x00000014233d7209 */ /* 0x000fc40007810000 */
[----:B------:R-:W-:Y:S02]  /*5980*/  ISETP.GT.AND P3, PT, R59, 0x28, PT ;  /* 0x000000283b00780c */ /* 0x000fe40003f64270 */
[----:B------:R-:W-:Y:S02]  /*5990*/  FMNMX.FTZ R20, R38, R61, !PT ;  /* 0x0000003d26147209 */ /* 0x000fe40007810000 */
[----:B------:R-:W-:Y:S02]  /*59a0*/  FSEL R43, R43, -INF , P2 ;  /* 0xff8000002b2b7808 */ /* 0x000fe40001000000 */
[----:B------:R-:W-:Y:S02]  /*59b0*/  FMNMX.FTZ R61, R39, R20, !PT ;  /* 0x00000014273d7209 */ /* 0x000fe40007810000 */
[----:B------:R-:W-:Y:S02]  /*59c0*/  ISETP.GT.AND P4, PT, R59, 0x29, PT ;  /* 0x000000293b00780c */ /* 0x000fe40003f84270 */
[----:B------:R-:W-:-:S02]  /*59d0*/  FMNMX.FTZ R20, R42, R61, !PT ;  /* 0x0000003d2a147209 */ /* 0x000fc40007810000 */
[----:B0-----:R-:W-:Y:S02]  /*59e0*/  FMNMX.FTZ R185, R185, R60, !PT ;  /* 0x0000003cb9b97209 */ /* 0x001fe40007810000 */
[----:B------:R-:W-:Y:S02]  /*59f0*/  FSEL R46, R46, -INF , P3 ;  /* 0xff8000002e2e7808 */ /* 0x000fe40001800000 */
[----:B------:R-:W-:Y:S01]  /*5a00*/  FMNMX.FTZ R61, R43, R20, !PT ;  /* 0x000000142b3d7209 */ /* 0x000fe20007810000 */
[----:B------:R-:W-:Y:S01]  /*5a10*/  FMUL.FTZ R58, R185, UR6 ;  /* 0x00000006b93a7c20 */ /* 0x000fe20008410000 */
[----:B------:R-:W-:Y:S02]  /*5a20*/  ISETP.GT.AND P2, PT, R59, 0x30, PT ;  /* 0x000000303b00780c */ /* 0x000fe40003f44270 */
[----:B------:R-:W-:Y:S02]  /*5a30*/  FSEL R47, R47, -INF , P4 ;  /* 0xff8000002f2f7808 */ /* 0x000fe40002000000 */
[----:B------:R-:W-:-:S02]  /*5a40*/  FMNMX.FTZ R20, R46, R61, !PT ;  /* 0x0000003d2e147209 */ /* 0x000fc40007810000 */
[----:B------:R-:W-:Y:S02]  /*5a50*/  FSETP.NEU.FTZ.AND P5, PT, R185, -INF , PT ;  /* 0xff800000b900780b */ /* 0x000fe40003fbd000 */
[----:B------:R-:W-:Y:S02]  /*5a60*/  ISETP.GT.AND P3, PT, R59, 0x31, PT ;  /* 0x000000313b00780c */ /* 0x000fe40003f64270 */
[----:B------:R-:W-:Y:S02]  /*5a70*/  FSEL R50, R50, -INF , P2 ;  /* 0xff80000032327808 */ /* 0x000fe40001000000 */
[----:B------:R-:W-:Y:S02]  /*5a80*/  FMNMX.FTZ R61, R47, R20, !PT ;  /* 0x000000142f3d7209 */ /* 0x000fe40007810000 */
[----:B------:R-:W-:Y:S02]  /*5a90*/  FSEL R58, R58, RZ, P5 ;  /* 0x000000ff3a3a7208 */ /* 0x000fe40002800000 */
[----:B------:R-:W-:-:S02]  /*5aa0*/  ISETP.GT.AND P2, PT, R59, 0x38, PT ;  /* 0x000000383b00780c */ /* 0x000fc40003f44270 */
[----:B------:R-:W-:Y:S01]  /*5ab0*/  FSEL R51, R51, -INF , P3 ;  /* 0xff80000033337808 */ /* 0x000fe20001800000 */
[--C-:B------:R-:W-:Y:S01]  /*5ac0*/  FFMA.FTZ R170, R25, UR6, -R58.reuse ;  /* 0x0000000619aa7c23 */ /* 0x100fe2000801083a */
[----:B------:R-:W-:Y:S01]  /*5ad0*/  FMNMX.FTZ R20, R50, R61, !PT ;  /* 0x0000003d32147209 */ /* 0x000fe20007810000 */
[--C-:B------:R-:W-:Y:S01]  /*5ae0*/  FFMA.FTZ R171, R28, UR6, -R58.reuse ;  /* 0x000000061cab7c23 */ /* 0x100fe2000801083a */
[----:B------:R-:W-:Y:S01]  /*5af0*/  ISETP.GT.AND P3, PT, R59, 0x39, PT ;  /* 0x000000393b00780c */ /* 0x000fe20003f64270 */
[--C-:B------:R-:W-:Y:S01]  /*5b00*/  FFMA.FTZ R169, R24, UR6, -R58.reuse ;  /* 0x0000000618a97c23 */ /* 0x100fe2000801083a */
[----:B------:R-:W-:Y:S01]  /*5b10*/  FSEL R54, R54, -INF , P2 ;  /* 0xff80000036367808 */ /* 0x000fe20001000000 */
[--C-:B------:R-:W-:Y:S01]  /*5b20*/  FFMA.FTZ R172, R29, UR6, -R58.reuse ;  /* 0x000000061dac7c23 */ /* 0x100fe2000801083a */
[----:B------:R-:W-:Y:S01]  /*5b30*/  FMNMX.FTZ R25, R51, R20, !PT ;  /* 0x0000001433197209 */ /* 0x000fe20007810000 */
[--C-:B------:R-:W-:Y:S01]  /*5b40*/  FFMA.FTZ R173, R32, UR6, -R58.reuse ;  /* 0x0000000620ad7c23 */ /* 0x100fe2000801083a */
[----:B------:R-:W-:Y:S01]  /*5b50*/  FSEL R55, R55, -INF , P3 ;  /* 0xff80000037377808 */ /* 0x000fe20001800000 */
        /* <DEDUP_REMOVED lines=13> */
[----:B------:R-:W-:Y:S01]  /*5c30*/  FFMA.FTZ R198, R53, UR6, -R58 ;  /* 0x0000000635c67c23 */ /* 0x000fe2000801083a */
[----:B------:R-:W-:Y:S08]  /*5c40*/  MUFU.EX2 R169, R169 ;  /* 0x000000a900a97308 */ /* 0x000ff00000000800 */
[----:B------:R-:W1:Y:S08]  /*5c50*/  MUFU.EX2 R170, R170 ;  /* 0x000000aa00aa7308 */ /* 0x000e700000000800 */
[----:B------:R-:W-:Y:S01]  /*5c60*/  MUFU.EX2 R171, R171 ;  /* 0x000000ab00ab7308 */ /* 0x000fe20000000800 */
[----:B0-----:R-:W-:-:S07]  /*5c70*/  FMNMX.FTZ R25, R20, R25, !PT ;  /* 0x0000001914197209 */ /* 0x001fce0007810000 */
[----:B------:R-:W0:Y:S01]  /*5c80*/  MUFU.EX2 R172, R172 ;  /* 0x000000ac00ac7308 */ /* 0x000e220000000800 */
[----:B------:R-:W2:Y:S01]  /*5c90*/  SHFL.BFLY PT, R168, R25, 0x1, 0x1f ;  /* 0x0c201f0019a87f89 */ /* 0x000ea200000e0000 */
[----:B-1----:R-:W-:Y:S01]  /*5ca0*/  F2FP.F16.F32.PACK_AB R152, R170, R169 ;  /* 0x000000a9aa98723e */ /* 0x002fe200000000ff */
[----:B------:R-:W-:-:S05]  /*5cb0*/  FADD.FTZ R170, R169, R170 ;  /* 0x000000aaa9aa7221 */ /* 0x000fca0000010000 */
[----:B------:R-:W-:Y:S08]  /*5cc0*/  MUFU.EX2 R173, R173 ;  /* 0x000000ad00ad7308 */ /* 0x000ff00000000800 */
[----:B------:R-:W1:Y:S01]  /*5cd0*/  MUFU.EX2 R174, R174 ;  /* 0x000000ae00ae7308 */ /* 0x000e620000000800 */
[----:B0-----:R-:W-:Y:S01]  /*5ce0*/  F2FP.F16.F32.PACK_AB R154, R172, R171 ;  /* 0x000000abac9a723e */ /* 0x001fe200000000ff */
[----:B------:R-:W-:-:S04]  /*5cf0*/  FADD.FTZ R171, R171, R170 ;  /* 0x000000aaabab7221 */ /* 0x000fc80000010000 */
[----:B------:R-:W-:Y:S02]  /*5d00*/  FADD.FTZ R172, R172, R171 ;  /* 0x000000abacac7221 */ /* 0x000fe40000010000 */
[----:B------:R-:W-:Y:S01]  /*5d10*/  MUFU.EX2 R175, R175 ;  /* 0x000000af00af7308 */ /* 0x000fe20000000800 */
[----:B--2---:R-:W-:-:S04]  /*5d20*/  FMNMX.FTZ R168, R25, R168, !PT ;  /* 0x000000a819a87209 */ /* 0x004fc80007810000 */
[C---:B------:R-:W-:Y:S01]  /*5d30*/  FSETP.NEU.FTZ.AND P2, PT, R168.reuse, -INF , PT ;  /* 0xff800000a800780b */ /* 0x040fe20003f5d000 */
[----:B------:R-:W-:Y:S02]  /*5d40*/  FMUL.FTZ R20, R168, UR6 ;  /* 0x00000006a8147c20 */ /* 0x000fe40008410000 */
[----:B------:R-:W0:Y:S01]  /*5d50*/  MUFU.EX2 R176, R176 ;  /* 0x000000b000b07308 */ /* 0x000e220000000800 */
[----:B-1----:R-:W-:Y:S01]  /*5d60*/  F2FP.F16.F32.PACK_AB R156, R174, R173 ;  /* 0x000000adae9c723e */ /* 0x002fe200000000ff */
[----:B------:R-:W-:Y:S01]  /*5d70*/  FADD.FTZ R173, R173, R172 ;  /* 0x000000acadad7221 */ /* 0x000fe20000010000 */
[----:B------:R-:W-:Y:S02]  /*5d80*/  FSEL R28, R20, RZ, P2 ;  /* 0x000000ff141c7208 */ /* 0x000fe40001000000 */
[-C--:B------:R-:W-:Y:S01]  /*5d90*/  LEA.HI R20, R56, R23.reuse, RZ, 0x4 ;  /* 0x0000001738147211 */ /* 0x080fe200078f20ff */
[----:B------:R-:W-:Y:S01]  /*5da0*/  FADD.FTZ R174, R174, R173 ;  /* 0x000000adaeae7221 */ /* 0x000fe20000010000 */
[----:B------:R-:W-:Y:S01]  /*5db0*/  ISETP.NE.AND P2, PT, R62, RZ, PT ;  /* 0x000000ff3e00720c */ /* 0x000fe20003f45270 */
[--C-:B------:R-:W-:Y:S01]  /*5dc0*/  FFMA.FTZ R200, R27, UR6, -R28.reuse ;  /* 0x000000061bc87c23 */ /* 0x100fe2000801081c */
[----:B------:R-:W-:Y:S01]  /*5dd0*/  LOP3.LUT R24, R20, 0xfffffff0, RZ, 0xc0, !PT ;  /* 0xfffffff014187812 */ /* 0x000fe200078ec0ff */
[--C-:B------:R-:W-:Y:S01]  /*5de0*/  FFMA.FTZ R199, R26, UR6, -R28.reuse ;  /* 0x000000061ac77c23 */ /* 0x100fe2000801081c */
[----:B------:R-:W-:Y:S01]  /*5df0*/  LEA.HI R56, R56, R23, RZ, 0x5 ;  /* 0x0000001738387211 */ /* 0x000fe200078f28ff */
[----:B------:R-:W-:Y:S01]  /*5e00*/  FFMA.FTZ R201, R30, UR6, -R28 ;  /* 0x000000061ec97c23 */ /* 0x000fe2000801081c */
[----:B------:R-:W-:Y:S01]  /*5e10*/  SHF.R.U32.HI R29, RZ, 0x1, R20 ;  /* 0x00000001ff1d7819 */ /* 0x000fe20000011614 */
[----:B------:R-:W-:-:S02]  /*5e20*/  IMAD.IADD R24, R23, 0x1, -R24 ;  /* 0x0000000117187824 */ /* 0x000fc400078e0a18 */
[--C-:B------:R-:W-:Y:S01]  /*5e30*/  FFMA.FTZ R202, R31, UR6, -R28.reuse ;  /* 0x000000061fca7c23 */ /* 0x100fe2000801081c */
[----:B------:R-:W-:Y:S02]  /*5e40*/  IMAD.SHL.U32 R56, R56, 0x20, RZ ;  /* 0x0000002038387824 */ /* 0x000fe400078e00ff */
[--C-:B------:R-:W-:Y:S01]  /*5e50*/  FFMA.FTZ R203, R34, UR6, -R28.reuse ;  /* 0x0000000622cb7c23 */ /* 0x100fe2000801081c */
[----:B------:R-:W-:Y:S01]  /*5e60*/  FFMA.FTZ R204, R35, UR6, -R28 ;  /* 0x0000000623cc7c23 */ /* 0x000fe2000801081c */
[----:B------:R-:W-:Y:S01]  /*5e70*/  SHF.R.S32.HI R25, RZ, 0x1f, R24 ;  /* 0x0000001fff197819 */ /* 0x000fe20000011418 */
[----:B------:R-:W-:Y:S01]  /*5e80*/  @!P2 VIADD R20, R196, 0x38840 ;  /* 0x00038840c414a836 */ /* 0x000fe20000000000 */
[----:B------:R-:W-:Y:S01]  /*5e90*/  LOP3.LUT R56, R56, 0x7ffffc00, RZ, 0xc0, !PT ;  /* 0x7ffffc0038387812 */ /* 0x000fe200078ec0ff */
        /* <DEDUP_REMOVED lines=13> */
[--C-:B------:R-:W-:Y:S01]  /*5f70*/  FFMA.FTZ R211, R54, UR6, -R28.reuse ;  /* 0x0000000636d37c23 */ /* 0x100fe2000801081c */
[----:B------:R-:W-:Y:S02]  /*5f80*/  IMAD.SHL.U32 R24, R27, 0x40, RZ ;  /* 0x000000401b187824 */ /* 0x000fe400078e00ff */
[----:B------:R-:W-:Y:S01]  /*5f90*/  FFMA.FTZ R214, R55, UR6, -R28 ;  /* 0x0000000637d67c23 */ /* 0x000fe2000801081c */
[----:B------:R-:W-:Y:S01]  /*5fa0*/  MUFU.EX2 R199, R199 ;  /* 0x000000c700c77308 */ /* 0x000fe20000000800 */
[----:B------:R-:W-:Y:S01]  /*5fb0*/  LOP3.LUT P4, RZ, R27, 0x2, RZ, 0xc0, !PT ;  /* 0x000000021bff7812 */ /* 0x000fe2000788c0ff */
[----:B------:R-:W-:Y:S01]  /*5fc0*/  @!P2 VIADD R21, R196, 0x38860 ;  /* 0x00038860c415a836 */ /* 0x000fe20000000000 */
[----:B------:R-:W-:-:S02]  /*5fd0*/  LOP3.LUT R24, R24, 0x1c0, RZ, 0xc0, !PT ;  /* 0x000001c018187812 */ /* 0x000fc400078ec0ff */
[----:B------:R-:W-:Y:S02]  /*5fe0*/  LOP3.LUT P3, RZ, R27, 0x4, RZ, 0xc0, !PT ;  /* 0x000000041bff7812 */ /* 0x000fe4000786c0ff */
[----:B------:R-:W-:Y:S01]  /*5ff0*/  LOP3.LUT R29, R24, 0x8, R29, 0xf8, !PT ;  /* 0x00000008181d7812 */ /* 0x000fe200078ef81d */
[----:B------:R-:W1:Y:S01]  /*6000*/  MUFU.EX2 R200, R200 ;  /* 0x000000c800c87308 */ /* 0x000e620000000800 */
[----:B------:R-:W-:Y:S02]  /*6010*/  SHF.R.U32.HI R24, RZ, 0x3, R24 ;  /* 0x00000003ff187819 */ /* 0x000fe40000011618 */
[----:B------:R-:W-:Y:S02]  /*6020*/  SEL R57, R57, 0xffffffc0, !P3 ;  /* 0xffffffc039397807 */ /* 0x000fe40005800000 */
[----:B------:R-:W-:Y:S02]  /*6030*/  LOP3.LUT R24, R29, R24, RZ, 0x3c, !PT ;  /* 0x000000181d187212 */ /* 0x000fe400078e3cff */
[----:B0-----:R-:W-:Y:S01]  /*6040*/  F2FP.F16.F32.PACK_AB R158, R176, R175 ;  /* 0x000000afb09e723e */ /* 0x001fe200000000ff */
[----:B------:R-:W-:Y:S01]  /*6050*/  MUFU.EX2 R201, R201 ;  /* 0x000000c900c97308 */ /* 0x000fe20000000800 */
[----:B------:R-:W-:Y:S01]  /*6060*/  IADD3 R25, R24, R25, R56 ;  /* 0x0000001918197210 */ /* 0x000fe20007ffe038 */
[----:B------:R-:W-:Y:S01]  /*6070*/  FADD.FTZ R175, R175, R174 ;  /* 0x000000aeafaf7221 */ /* 0x000fe20000010000 */
[----:B------:R-:W-:-:S02]  /*6080*/  @!P2 PRMT R24, RZ, 0x654, R20 ;  /* 0x00000654ff18a816 */ /* 0x000fc40000000014 */
[----:B------:R-:W-:Y:S01]  /*6090*/  @!P2 PRMT R21, RZ, 0x654, R21 ;  /* 0x00000654ff15a816 */ /* 0x000fe20000000015 */
[----:B------:R-:W-:Y:S01]  /*60a0*/  IMAD R184, R25, 0x2, R196 ;  /* 0x0000000219b87824 */ /* 0x000fe200078e02c4 */
[----:B------:R0:W-:Y:S01]  /*60b0*/  @!P2 SYNCS.ARRIVE.TRANS64.RED.A1T0 RZ, [R24+URZ], RZ ;  /* 0x000000ff18ffa9a7 */ /* 0x0001e2000810043f */
[----:B------:R-:W2:Y:S01]  /*60c0*/  MUFU.EX2 R202, R202 ;  /* 0x000000ca00ca7308 */ /* 0x000ea20000000800 */
[----:B-1----:R-:W-:Y:S01]  /*60d0*/  F2FP.F16.F32.PACK_AB R153, R200, R199 ;  /* 0x000000c7c899723e */ /* 0x002fe200000000ff */
[C---:B------:R-:W-:Y:S02]  /*60e0*/  VIADD R188, R184.reuse, 0x36400 ;  /* 0x00036400b8bc7836 */ /* 0x040fe40000000000 */
[----:B------:R-:W-:Y:S01]  /*60f0*/  FADD.FTZ R200, R199, R200 ;  /* 0x000000c8c7c87221 */ /* 0x000fe20000010000 */
[----:B------:R-:W-:Y:S02]  /*6100*/  VIADD R20, R184, 0x36420 ;  /* 0x00036420b8147836 */ /* 0x000fe40000000000 */
[----:B------:R-:W-:Y:S01]  /*6110*/  FADD.FTZ R176, R176, R175 ;  /* 0x000000afb0b07221 */ /* 0x000fe20000010000 */
[C---:B------:R-:W-:Y:S01]  /*6120*/  @P4 VIADD R20, R188.reuse, 0xffffffe0 ;  /* 0xffffffe0bc144836 */ /* 0x040fe20000000000 */
[----:B------:R-:W-:Y:S01]  /*6130*/  MUFU.EX2 R203, R203 ;  /* 0x000000cb00cb7308 */ /* 0x000fe20000000800 */
[----:B------:R-:W-:-:S02]  /*6140*/  IMAD.IADD R188, R188, 0x1, R57 ;  /* 0x00000001bcbc7824 */ /* 0x000fc400078e0239 */
[----:B------:R-:W-:Y:S02]  /*6150*/  IMAD.IADD R187, R57, 0x1, R20 ;  /* 0x0000000139bb7824 */ /* 0x000fe400078e0214 */
[----:B------:R-:W-:-:S03]  /*6160*/  VIADD R199, R22, 0xfffffffe ;  /* 0xfffffffe16c77836 */ /* 0x000fc60000000000 */
[----:B------:R-:W1:Y:S01]  /*6170*/  MUFU.EX2 R204, R204 ;  /* 0x000000cc00cc7308 */ /* 0x000e620000000800 */
[----:B--2---:R-:W-:Y:S01]  /*6180*/  F2FP.F16.F32.PACK_AB R155, R202, R201 ;  /* 0x000000c9ca9b723e */ /* 0x004fe200000000ff */
[----:B------:R-:W-:Y:S01]  /*6190*/  BAR.SYNC.DEFER_BLOCKING 0xf, 0x100 ;  /* 0x03c4000000007b1d */ /* 0x000fe20000010000 */
[----:B------:R-:W-:-:S04]  /*61a0*/  FADD.FTZ R201, R201, R200 ;  /* 0x000000c8c9c97221 */ /* 0x000fc80000010000 */
[----:B------:R-:W-:Y:S01]  /*61b0*/  FADD.FTZ R202, R202, R201 ;  /* 0x000000c9caca7221 */ /* 0x000fe20000010000 */
[----:B------:R-:W-:Y:S08]  /*61c0*/  MUFU.EX2 R205, R205 ;  /* 0x000000cd00cd7308 */ /* 0x000ff00000000800 */
[----:B------:R-:W2:Y:S01]  /*61d0*/  MUFU.EX2 R206, R206 ;  /* 0x000000ce00ce7308 */ /* 0x000ea20000000800 */
[----:B-1----:R-:W-:Y:S01]  /*61e0*/  F2FP.F16.F32.PACK_AB R157, R204, R203 ;  /* 0x000000cbcc9d723e */ /* 0x002fe200000000ff */
[----:B------:R-:W-:-:S04]  /*61f0*/  FADD.FTZ R203, R203, R202 ;  /* 0x000000cacbcb7221 */ /* 0x000fc80000010000 */
[----:B------:R-:W-:Y:S02]  /*6200*/  FADD.FTZ R204, R204, R203 ;  /* 0x000000cbcccc7221 */ /* 0x000fe40000010000 */
[----:B------:R-:W-:Y:S01]  /*6210*/  MUFU.EX2 R177, R177 ;  /* 0x000000b100b17308 */ /* 0x000fe20000000800 */
[----:B------:R1:W-:Y:S07]  /*6220*/  STSM.16.M88.4 [R184+0x36400], R152 ;  /* 0x03640098b8007844 */ /* 0x0003ee0000000200 */
[----:B------:R-:W3:Y:S01]  /*6230*/  MUFU.EX2 R178, R178 ;  /* 0x000000b200b27308 */ /* 0x000ee20000000800 */
[----:B--2---:R-:W-:Y:S01]  /*6240*/  F2FP.F16.F32.PACK_AB R159, R206, R205 ;  /* 0x000000cdce9f723e */ /* 0x004fe200000000ff */
        /* <DEDUP_REMOVED lines=31> */
[----:B----4-:R-:W-:-:S07]  /*6440*/  F2FP.F16.F32.PACK_AB R166, R198, R183 ;  /* 0x000000b7c6a6723e */ /* 0x010fce00000000ff */
[----:B------:R-:W-:Y:S08]  /*6450*/  MUFU.EX2 R211, R211 ;  /* 0x000000d300d37308 */ /* 0x000ff00000000800 */
[----:B------:R-:W4:Y:S01]  /*6460*/  MUFU.EX2 R214, R214 ;  /* 0x000000d600d67308 */ /* 0x000f220000000800 */
[----:B---3--:R-:W-:Y:S01]  /*6470*/  F2FP.F16.F32.PACK_AB R165, R212, R23 ;  /* 0x00000017d4a5723e */ /* 0x008fe200000000ff */
[----:B------:R-:W-:-:S04]  /*6480*/  FADD.FTZ R23, R23, R210 ;  /* 0x000000d217177221 */ /* 0x000fc80000010000 */
[----:B------:R-:W-:Y:S01]  /*6490*/  FADD.FTZ R212, R212, R23 ;  /* 0x00000017d4d47221 */ /* 0x000fe20000010000 */
[----:B------:R-:W-:Y:S01]  /*64a0*/  IMAD.MOV.U32 R23, RZ, RZ, RZ ;  /* 0x000000ffff177224 */ /* 0x000fe200078e00ff */
[----:B----4-:R-:W-:Y:S02]  /*64b0*/  F2FP.F16.F32.PACK_AB R167, R214, R211 ;  /* 0x000000d3d6a7723e */ /* 0x010fe400000000ff */
[----:B------:R-:W-:-:S03]  /*64c0*/  FADD.FTZ R211, R211, R212 ;  /* 0x000000d4d3d37221 */ /* 0x000fc60000010000 */
[----:B------:R2:W-:Y:S01]  /*64d0*/  STSM.16.M88.4 [R187], R164 ;  /* 0x000000a4bb007844 */ /* 0x0005e20000000200 */
[----:B0-----:R-:W-:Y:S01]  /*64e0*/  WARPGROUP.ARRIVE ;  /* 0x00000000000079c5 */ /* 0x001fe20000000000 */
[----:B------:R-:W-:-:S05]  /*64f0*/  FADD.FTZ R22, R214, R211 ;  /* 0x000000d3d6167221 */ /* 0x000fca0000010000 */
[----:B------:R-:W-:Y:S01]  /*6500*/  HGMMA.64x256x16.F32 R24, R152, gdesc[UR8].tnspB, RZ, !UPT, gsb0 ;  /* 0x43e0000898187df0 */ /* 0x000fe2000c0008ff */
[----:B------:R-:W-:Y:S01]  /*6510*/  R2UR UR10, R213 ;  /* 0x00000000d50a72ca */ /* 0x000fe200000e0000 */
[----:B------:R-:W-:Y:S01]  /*6520*/  UMOV UR11, 0x40000040 ;  /* 0x40000040000b7882 */ /* 0x000fe20000000000 */
[C---:B------:R-:W-:Y:S01]  /*6530*/  VIADD R213, R191.reuse, 0x100 ;  /* 0x00000100bfd57836 */ /* 0x040fe20000000000 */
[----:B------:R-:W-:Y:S02]  /*6540*/  WARPGROUP.DEPBAR.LE gsb0, 0x0 ;  /* 0x00008000000079c5 */ /* 0x000fe40000010000 */
[----:B------:R-:W-:Y:S01]  /*6550*/  WARPGROUP.ARRIVE ;  /* 0x00000000000079c5 */ /* 0x000fe20000000000 */
[----:B-1----:R-:W-:-:S15]  /*6560*/  VIADD R152, R191, 0x180 ;  /* 0x00000180bf987836 */ /* 0x002fde0000000000 */
        /* <DEDUP_REMOVED lines=18> */
[----:B------:R-:W-:-:S04]  /*6690*/  USHF.R.S32.HI UR7, URZ, 0x1f, UR60 ;  /* 0x0000001f3f077899 */ /* 0x000fc8000801143c */
[----:B------:R-:W-:-:S03]  /*66a0*/  ULEA.HI UR7, UR7, UR60, URZ, 0x6 ;  /* 0x0000003c07077291 */ /* 0x000fc6000f8f303f */
[----:B------:R-:W-:Y:S01]  /*66b0*/  UMOV UR60, URZ ;  /* 0x0000003f003c7c82 */ /* 0x000fe20008000000 */
[----:B------:R-:W-:-:S04]  /*66c0*/  USHF.R.S32.HI UR7, URZ, 0x6, UR7 ;  /* 0x000000063f077899 */ /* 0x000fc80008011407 */
[----:B------:R-:W-:-:S04]  /*66d0*/  UISETP.LT.AND UP1, UPT, UR61, UR7, UPT ;  /* 0x000000073d00728c */ /* 0x000fc8000bf21270 */
[----:B------:R-:W-:-:S06]  /*66e0*/  USEL UR61, UR61, UR7, !UP1 ;  /* 0x000000073d3d7287 */ /* 0x000fcc000c800000 */
[----:B------:R-:W-:Y:S01]  /*66f0*/  ISETP.GE.AND P3, PT, R199, UR61, PT ;  /* 0x0000003dc7007c0c */ /* 0x000fe2000bf66270 */
        /* <DEDUP_REMOVED lines=9> */
[----:B------:R0:W-:Y:S02]  /*6790*/  @!P2 SYNCS.ARRIVE.TRANS64.RED.A1T0 RZ, [R21+URZ], RZ ;  /* 0x000000ff15ffa9a7 */ /* 0x0001e4000810043f */
[----:B0-----:R-:W-:-:S04]  /*67a0*/  FADD.FTZ R21, R183, R182 ;  /* 0x000000b6b7157221 */ /* 0x001fc80000010000 */
[----:B------:R-:W-:Y:S01]  /*67b0*/  FADD.FTZ R21, R198, R21 ;  /* 0x00000015c6157221 */ /* 0x000fe20000010000 */
[----:B--2---:R-:W-:Y:S06]  /*67c0*/  @!P3 BRA `(.L_x_4226) ;  /* 0x000000300088b947 */ /* 0x004fec0003800000 */
[----:B------:R-:W-:Y:S01]  /*67d0*/  IMAD.MOV.U32 R200, RZ, RZ, R168 ;  /* 0x000000ffffc87224 */ /* 0x000fe200078e00a8 */
[----:B------:R-:W-:Y:S01]  /*67e0*/  UMOV UR60, URZ ;  /* 0x0000003f003c7c82 */ /* 0x000fe20008000000 */
[----:B------:R-:W-:Y:S02]  /*67f0*/  IMAD.MOV.U32 R201, RZ, RZ, R185 ;  /* 0x000000ffffc97224 */ /* 0x000fe400078e00b9 */
[----:B------:R-:W-:-:S07]  /*6800*/  IMAD.MOV.U32 R203, RZ, RZ, RZ ;  /* 0x000000ffffcb7224 */ /* 0x000fce00078e00ff */
.L_x_4235:
        /* <DEDUP_REMOVED lines=8> */
.L_x_4227:
[----:B------:R-:W-:Y:S02]  /*6890*/  IMAD.U32 R205, RZ, RZ, UR60 ;  /* 0x0000003cffcd7e24 */ /* 0x000fe4000f8e00ff */
[----:B------:R-:W-:-:S03]  /*68a0*/  IMAD R198, R23, 0x8, R196 ;  /* 0x0000000817c67824 */ /* 0x000fc600078e02c4 */
[----:B------:R-:W-:-:S04]  /*68b0*/  SHF.L.U32 R205, R205, 0x1f, RZ ;  /* 0x0000001fcdcd7819 */ /* 0x000fc800000006ff */
[----:B------:R0:W1:Y:S01]  /*68c0*/  SYNCS.PHASECHK.TRANS64.TRYWAIT P3, [R198+URZ+0x38830], R205 ;  /* 0x038830cdc60075a7 */ /* 0x000062000806017f */
[----:B------:R-:W-:Y:S05]  /*68d0*/  @!P0 BRA `(.L_x_4228) ;  /* 0x0000000000048947 */ /* 0x000fea0003800000 */
[----:B------:R-:W-:Y:S01]  /*68e0*/  BPT.TRAP 0x1 ;  /* 0x000000040000795c */ /* 0x000fe20000300000 */
.L_x_4228:
[----:B------:R-:W-:Y:S01]  /*68f0*/  IMAD R185, R23, 0x200, R189 ;  /* 0x0000020017b97824 */ /* 0x000fe200078e02bd */
[----:B-1----:R-:W-:Y:S06]  /*6900*/  @P3 BRA `(.L_x_4229) ;  /* 0x0000000000083947 */ /* 0x002fec0003800000 */
[----:B------:R-:W1:Y:S02]  /*6910*/  SYNCS.PHASECHK.TRANS64.TRYWAIT P3, [R198+URZ+0x38830], R205 ;  /* 0x038830cdc60075a7 */ /* 0x000e64000806017f */
[----:B-1----:R-:W-:Y:S05]  /*6920*/  @!P3 BRA `(.L_x_4230) ;  /* 0x000000e80020b947 */ /* 0x002fea0003800000 */
.L_x_4229:
        /* <DEDUP_REMOVED lines=49> */
.L_x_4231:
[----:B------:R2:W3:Y:S01]  /*6c40*/  SYNCS.PHASECHK.TRANS64.TRYWAIT P3, [R198+URZ+0x38850], R205 ;  /* 0x038850cdc60075a7 */ /* 0x0004e2000806017f */
[----:B------:R-:W-:Y:S05]  /*6c50*/  @!P0 BRA `(.L_x_4232) ;  /* 0x0000000000048947 */ /* 0x000fea0003800000 */
[----:B------:R-:W-:Y:S01]  /*6c60*/  BPT.TRAP 0x1 ;  /* 0x000000040000795c */ /* 0x000fe20000300000 */
.L_x_4232:
[----:B---3--:R-:W-:Y:S05]  /*6c70*/  @P3 BRA `(.L_x_4233) ;  /* 0x0000000000083947 */ /* 0x008fea0003800000 */
[----:B------:R-:W3:Y:S02]  /*6c80*/  SYNCS.PHASECHK.TRANS64.TRYWAIT P3, [R198+URZ+0x38850], R205 ;  /* 0x038850cdc60075a7 */ /* 0x000ee4000806017f */
[----:B---3--:R-:W-:Y:S05]  /*6c90*/  @!P3 BRA `(.L_x_4234) ;  /* 0x000000e40058b947 */ /* 0x008fea0003800000 */
.L_x_4233:
[----:B------:R-:W-:Y:S01]  /*6ca0*/  IMAD R185, R23, 0x1000, R16 ;  /* 0x0000100017b97824 */ /* 0x000fe200078e0210 */
[----:B------:R-:W-:Y:S01]  /*6cb0*/  MOV R202, UR49 ;  /* 0x0000003100ca7c02 */ /* 0x000fe20008000f00 */
[----:B------:R-:W-:Y:S01]  /*6cc0*/  WARPGROUP.ARRIVE ;  /* 0x00000000000079c5 */ /* 0x000fe20000000000 */
[----:B------:R-:W-:Y:S01]  /*6cd0*/  MOV R204, UR48 ;  /* 0x0000003000cc7c02 */ /* 0x000fe20008000f00 */
[----:B------:R-:W-:Y:S01]  /*6ce0*/  UMOV UR51, 0x40000040 ;  /* 0x4000004000337882 */ /* 0x000fe20000000000 */
[----:B------:R-:W-:Y:S01]  /*6cf0*/  R2UR UR6, R185 ;  /* 0x00000000b90672ca */ /* 0x000fe200000e0000 */
[----:B------:R-:W-:Y:S01]  /*6d00*/  UMOV UR55, 0x40000040 ;  /* 0x4000004000377882 */ /* 0x000fe20000000000 */
[----:B------:R-:W-:Y:S01]  /*6d10*/  R2UR UR48, R8 ;  /* 0x00000000083072ca */ /* 0x000fe200000e0000 */
[----:B------:R-:W-:Y:S01]  /*6d20*/  UMOV UR59, 0x40000040 ;  /* 0x40000040003b7882 */ /* 0x000fe20000000000 */
[----:B------:R-:W-:Y:S01]  /*6d30*/  R2UR UR49, R9 ;  /* 0x00000000093172ca */ /* 0x000fe200000e0000 */
[----:B------:R-:W-:Y:S01]  /*6d40*/  UMOV UR7, 0x40000040 ;  /* 0x4000004000077882 */ /* 0x000fe20000000000 */
[----:B0123--:R-:W-:Y:S01]  /*6d50*/  MOV R205, UR53 ;  /* 0x0000003500cd7c02 */ /* 0x00ffe20008000f00 */
        /* <DEDUP_REMOVED lines=24> */
[----:B------:R-:W-:-:S06]  /*6ee0*/  IMAD R221, R23, 0x1000, R191 ;  /* 0x0000100017dd7824 */ /* 0x000fcc00078e02bf */
        /* <DEDUP_REMOVED lines=28> */
[----:B------:R-:W-:Y:S01]  /*70b0*/  R2UR UR52, R206 ;  /* 0x00000000ce3472ca */ /* 0x000fe200000e0000 */
[C---:B------:R-:W-:Y:S01]  /*70c0*/  VIADD R205, R185.reuse, 0x800 ;  /* 0x00000800b9cd7836 */ /* 0x040fe20000000000 */
        /* <DEDUP_REMOVED lines=8> */
[----:B0-----:R-:W-:-:S04]  /*7150*/  ISETP.GT.AND P3, PT, R202, 0x7f, PT ;  /* 0x0000007fca00780c */ /* 0x001fc80003f64270 */
        /* <DEDUP_REMOVED lines=24> */
[----:B------:R-:W-:Y:S01]  /*72e0*/  ULDC UR11, c[0x0][0x2f0] ;  /* 0x0000bc00000b7ab9 */ /* 0x000fe20000000800 */
        /* <DEDUP_REMOVED lines=186> */
[----:B------:R-:W-:Y:S01]  /*7e90*/  @P1 IMAD.HI.U32 R202, R186, UR6, RZ ;  /* 0x00000006baca1c27 */ /* 0x000fe2000f8e00ff */
[----:B------:R-:W-:Y:S01]  /*7ea0*/  @UP0 ULDC UR6, c[0x0][0x450] ;  /* 0x0001140000060ab9 */ /* 0x000fe20000000800 */
[----:B------:R-:W-:Y:S02]  /*7eb0*/  WARPGROUP.DEPBAR.LE gsb0, 0x0 ;  /* 0x00008000000079c5 */ /* 0x000fe40000010000 */
[----:B------:R-:W-:-:S06]  /*7ec0*/  WARPGROUP.ARRIVE ;  /* 0x00000000000079c5 */ /* 0x000fcc0000000000 */
[----:B------:R-:W-:Y:S01]  /*7ed0*/  HGMMA.64x64x16.F32 R152, gdesc[UR56], R152, gsb0 ;  /* 0x00e00000389879f0 */ /* 0x000fe20008000898 */
[----:B------:R-:W-:Y:S01]  /*7ee0*/  R2UR UR56, R204 ;  /* 0x00000000cc3872ca */ /* 0x000fe200000e0000 */
[----:B------:R-:W-:Y:S01]  /*7ef0*/  UMOV UR57, 0x40000040 ;  /* 0x4000004000397882 */ /* 0x000fe20000000000 */
[----:B------:R-:W-:Y:S01]  /*7f00*/  R2UR UR58, R185 ;  /* 0x00000000b93a72ca */ /* 0x000fe200000e0000 */
[----:B------:R-:W-:Y:S01]  /*7f10*/  UMOV UR59, 0x40000040 ;  /* 0x40000040003b7882 */ /* 0x000fe20000000000 */
[----:B------:R-:W-:Y:S01]  /*7f20*/  IMAD.MOV.U32 R185, RZ, RZ, R186 ;  /* 0x000000ffffb97224 */ /* 0x000fe200078e00ba */
[----:B------:R-:W-:Y:S01]  /*7f30*/  @P1 SHF.R.U32.HI R185, RZ, UR6, R202 ;  /* 0x00000006ffb91c19 */ /* 0x000fe200080116ca */
[----:B------:R-:W-:Y:S01]  /*7f40*/  IMAD.MOV.U32 R202, RZ, RZ, -0x40 ;  /* 0xffffffc0ffca7424 */ /* 0x000fe200078e00ff */
[----:B------:R-:W-:-:S03]  /*7f50*/  ULDC UR6, c[0x0][0xa80] ;  /* 0x0002a00000067ab9 */ /* 0x000fc60000000800 */
[----:B------:R-:W0:Y:S01]  /*7f60*/  SHFL.IDX PT, R204, R185, RZ, 0x1c1f ;  /* 0x001c1fffb9cc7589 */ /* 0x000e2200000e0000 */
[----:B------:R-:W-:-:S04]  /*7f70*/  IMAD R205, R199, R202, 0x1 ;  /* 0x00000001c7cd7424 */ /* 0x000fc800078e02ca */
[----:B------:R-:W-:-:S04]  /*7f80*/  IMAD.IADD R202, R205, 0x1, -R194 ;  /* 0x00000001cdca7824 */ /* 0x000fc800078e0ac2 */
[----:B------:R-:W-:Y:S01]  /*7f90*/  IMAD R207, R193, UR11, R202 ;  /* 0x0000000bc1cf7c24 */ /* 0x000fe2000f8e02ca */
[----:B------:R-:W-:-:S04]  /*7fa0*/  UMOV UR11, 0x40000040 ;  /* 0x40000040000b7882 */ /* 0x000fc80000000000 */
[----:B0-----:R-:W-:-:S04]  /*7fb0*/  IADD3 R208, R204, -UR7, R207 ;  /* 0x80000007ccd07c10 */ /* 0x001fc8000fffe0cf */
[C---:B------:R-:W-:Y:S02]  /*7fc0*/  ISETP.GT.AND P3, PT, R208.reuse, RZ, PT ;  /* 0x000000ffd000720c */ /* 0x040fe40003f64270 */
[----:B------:R-:W-:Y:S01]  /*7fd0*/  ISETP.GT.AND P4, PT, R208, 0x1, PT ;  /* 0x00000001d000780c */ /* 0x000fe20003f84270 */
        /* <DEDUP_REMOVED lines=47> */
[----:B------:R-:W-:Y:S01]  /*82d0*/  FSEL R181, R181, -INF , P4 ;  /* 0xff800000b5b57808 */ /* 0x000fe20002000000 */
[----:B------:R-:W0:Y:S01]  /*82e0*/  SHFL.IDX PT, R172, R185, 0x1, 0x1c1f ;  /* 0x003c1f00b9ac7f89 */ /* 0x000e2200000e0000 */
[----:B------:R-:W-:-:S04]  /*82f0*/  FMNMX.FTZ R208, R180, R153, !PT ;  /* 0x00000099b4d07209 */ /* 0x000fc80007810000 */
[----:B------:R-:W-:-:S05]  /*8300*/  FMNMX.FTZ R208, R181, R208, !PT ;  /* 0x000000d0b5d07209 */ /* 0x000fca0007810000 */
[----:B------:R-:W1:Y:S01]  /*8310*/  SHFL.BFLY PT, R153, R208, 0x2, 0x1f ;  /* 0x0c401f00d0997f89 */ /* 0x000e6200000e0000 */
[----:B0-----:R-:W-:-:S04]  /*8320*/  IADD3 R169, R172, -UR7, R207 ;  /* 0x80000007aca97c10 */ /* 0x001fc8000fffe0cf */
[C---:B------:R-:W-:Y:S02]  /*8330*/  ISETP.GT.AND P3, PT, R169.reuse, RZ, PT ;  /* 0x000000ffa900720c */ /* 0x040fe40003f64270 */
[C---:B------:R-:W-:Y:S02]  /*8340*/  ISETP.GT.AND P4, PT, R169.reuse, 0x1, PT ;  /* 0x00000001a900780c */ /* 0x040fe40003f84270 */
[C---:B------:R-:W-:Y:S02]  /*8350*/  ISETP.GT.AND P5, PT, R169.reuse, 0x28, PT ;  /* 0x00000028a900780c */ /* 0x040fe40003fa4270 */
[----:B-1----:R-:W-:Y:S02]  /*8360*/  FMNMX.FTZ R172, R208, R153, !PT ;  /* 0x00000099d0ac7209 */ /* 0x002fe40007810000 */
[----:B------:R-:W-:Y:S02]  /*8370*/  FSEL R153, R154, -INF , P3 ;  /* 0xff8000009a997808 */ /* 0x000fe40001800000 */
[----:B------:R-:W-:Y:S01]  /*8380*/  ISETP.GT.AND P3, PT, R169, 0x8, PT ;  /* 0x00000008a900780c */ /* 0x000fe20003f64270 */
[----:B------:R-:W0:Y:S01]  /*8390*/  SHFL.BFLY PT, R207, R172, 0x1, 0x1f ;  /* 0x0c201f00accf7f89 */ /* 0x000e2200000e0000 */
        /* <DEDUP_REMOVED lines=17> */
[----:B0-----:R-:W-:Y:S02]  /*84b0*/  FMNMX.FTZ R185, R172, R207, !PT ;  /* 0x000000cfacb97209 */ /* 0x001fe40007810000 */
[----:B------:R-:W-:-:S02]  /*84c0*/  ISETP.GT.AND P3, PT, R169, 0x20, PT ;  /* 0x00000020a900780c */ /* 0x000fc40003f64270 */
[----:B------:R-:W-:Y:S01]  /*84d0*/  FSEL R167, R167, -INF , P4 ;  /* 0xff800000a7a77808 */ /* 0x000fe20002000000 */
[----:B------:R-:W-:Y:S01]  /*84e0*/  FMUL.FTZ R213, R185, UR6 ;  /* 0x00000006b9d57c20 */ /* 0x000fe20008410000 */
[----:B------:R-:W-:Y:S02]  /*84f0*/  FMNMX.FTZ R172, R166, R173, !PT ;  /* 0x000000ada6ac7209 */ /* 0x000fe40007810000 */
[----:B------:R-:W-:Y:S02]  /*8500*/  ISETP.GT.AND P4, PT, R169, 0x21, PT ;  /* 0x00000021a900780c */ /* 0x000fe40003f84270 */
[----:B------:R-:W-:Y:S02]  /*8510*/  FSEL R154, R170, -INF , P3 ;  /* 0xff800000aa9a7808 */ /* 0x000fe40001800000 */
[----:B------:R-:W-:Y:S02]  /*8520*/  FMNMX.FTZ R173, R167, R172, !PT ;  /* 0x000000aca7ad7209 */ /* 0x000fe40007810000 */
[----:B------:R-:W-:-:S02]  /*8530*/  FSEL R207, R171, -INF , P4 ;  /* 0xff800000abcf7808 */ /* 0x000fc40002000000 */
[----:B------:R-:W-:Y:S02]  /*8540*/  FMNMX.FTZ R170, R154, R173, !PT ;  /* 0x000000ad9aaa7209 */ /* 0x000fe40007810000 */
[----:B------:R-:W-:Y:S02]  /*8550*/  ISETP.GT.AND P3, PT, R169, 0x29, PT ;  /* 0x00000029a900780c */ /* 0x000fe40003f64270 */
[----:B------:R-:W-:Y:S02]  /*8560*/  FSEL R208, R174, -INF , P5 ;  /* 0xff800000aed07808 */ /* 0x000fe40002800000 */
[----:B------:R-:W-:Y:S02]  /*8570*/  FMNMX.FTZ R171, R207, R170, !PT ;  /* 0x000000aacfab7209 */ /* 0x000fe40007810000 */
[----:B------:R-:W-:Y:S02]  /*8580*/  FSETP.NEU.FTZ.AND P4, PT, R185, -INF , PT ;  /* 0xff800000b900780b */ /* 0x000fe40003f9d000 */
[----:B------:R-:W-:-:S02]  /*8590*/  ISETP.GT.AND P5, PT, R169, 0x30, PT ;  /* 0x00000030a900780c */ /* 0x000fc40003fa4270 */
[----:B------:R-:W-:Y:S02]  /*85a0*/  FSEL R209, R175, -INF , P3 ;  /* 0xff800000afd17808 */ /* 0x000fe40001800000 */
[----:B------:R-:W-:Y:S02]  /*85b0*/  FMNMX.FTZ R170, R208, R171, !PT ;  /* 0x000000abd0aa7209 */ /* 0x000fe40007810000 */
[----:B------:R-:W-:Y:S02]  /*85c0*/  FSEL R213, R213, RZ, P4 ;  /* 0x000000ffd5d57208 */ /* 0x000fe40002000000 */
[----:B------:R-:W-:Y:S02]  /*85d0*/  ISETP.GT.AND P3, PT, R169, 0x31, PT ;  /* 0x00000031a900780c */ /* 0x000fe40003f64270 */
[----:B------:R-:W-:Y:S01]  /*85e0*/  FSEL R210, R178, -INF , P5 ;  /* 0xff800000b2d27808 */ /* 0x000fe20002800000 */
[--C-:B------:R-:W-:Y:S01]  /*85f0*/  FFMA.FTZ R173, R206, UR6, -R213.reuse ;  /* 0x00000006cead7c23 */ /* 0x100fe200080108d5 */
[----:B------:R-:W-:Y:S01]  /*8600*/  FMNMX.FTZ R171, R209, R170, !PT ;  /* 0x000000aad1ab7209 */ /* 0x000fe20007810000 */
[--C-:B------:R-:W-:Y:S01]  /*8610*/  FFMA.FTZ R178, R156, UR6, -R213.reuse ;  /* 0x000000069cb27c23 */ /* 0x100fe200080108d5 */
[----:B------:R-:W-:Y:S01]  /*8620*/  ISETP.GT.AND P5, PT, R169, 0x38, PT ;  /* 0x00000038a900780c */ /* 0x000fe20003fa4270 */
[----:B------:R0:W-:Y:S01]  /*8630*/  MUFU.EX2 R170, R173 ;  /* 0x000000ad00aa7308 */ /* 0x0001e20000000800 */
        /* <DEDUP_REMOVED lines=9> */
[--C-:B0-----:R-:W-:Y:S01]  /*86d0*/  FFMA.FTZ R173, R160, UR6, -R213.reuse ;  /* 0x00000006a0ad7c23 */ /* 0x101fe200080108d5 */
        /* <DEDUP_REMOVED lines=12> */
[----:B------:R-:W-:Y:S01]  /*87a0*/  FFMA.FTZ R181, R181, UR6, -R213 ;  /* 0x00000006b5b57c23 */ /* 0x000fe200080108d5 */
[----:B------:R-:W-:Y:S08]  /*87b0*/  MUFU.EX2 R169, R169 ;  /* 0x000000a900a97308 */ /* 0x000ff00000000800 */
[----:B------:R-:W-:Y:S08]  /*87c0*/  MUFU.EX2 R171, R178 ;  /* 0x000000b200ab7308 */ /* 0x000ff00000000800 */
[----:B------:R-:W-:Y:S01]  /*87d0*/  MUFU.EX2 R172, R172 ;  /* 0x000000ac00ac7308 */ /* 0x000fe20000000800 */
[----:B0-----:R-:W-:-:S07]  /*87e0*/  FMNMX.FTZ R157, R156, R157, !PT ;  /* 0x0000009d9c9d7209 */ /* 0x001fce0007810000 */
[----:B------:R-:W-:Y:S01]  /*87f0*/  MUFU.EX2 R173, R173 ;  /* 0x000000ad00ad7308 */ /* 0x000fe20000000800 */
[----:B------:R-:W0:Y:S07]  /*8800*/  SHFL.BFLY PT, R168, R157, 0x1, 0x1f ;  /* 0x0c201f009da87f89 */ /* 0x000e2e00000e0000 */
[----:B------:R-:W1:Y:S08]  /*8810*/  MUFU.EX2 R174, R174 ;  /* 0x000000ae00ae7308 */ /* 0x000e700000000800 */
[----:B------:R-:W-:Y:S08]  /*8820*/  MUFU.EX2 R175, R175 ;  /* 0x000000af00af7308 */ /* 0x000ff00000000800 */
[----:B------:R-:W2:Y:S01]  /*8830*/  MUFU.EX2 R178, R165 ;  /* 0x000000a500b27308 */ /* 0x000ea20000000800 */
[----:B-1----:R-:W-:-:S02]  /*8840*/  F2FP.F16.F32.PACK_AB R156, R174, R173 ;  /* 0x000000adae9c723e */ /* 0x002fc400000000ff */
[----:B0-----:R-:W-:-:S04]  /*8850*/  FMNMX.FTZ R168, R157, R168, !PT ;  /* 0x000000a89da87209 */ /* 0x001fc80007810000 */
[C---:B------:R-:W-:Y:S01]  /*8860*/  FSETP.NEU.FTZ.AND P3, PT, R168.reuse, -INF , PT ;  /* 0xff800000a800780b */ /* 0x040fe20003f7d000 */
[----:B------:R-:W-:Y:S01]  /*8870*/  FMUL.FTZ R152, R168, UR6 ;  /* 0x00000006a8987c20 */ /* 0x000fe20008410000 */
[----:B------:R-:W-:Y:S04]  /*8880*/  MUFU.EX2 R179, R179 ;  /* 0x000000b300b37308 */ /* 0x000fe80000000800 */
[----:B------:R-:W-:-:S04]  /*8890*/  FSEL R152, R152, RZ, P3 ;  /* 0x000000ff98987208 */ /* 0x000fc80001800000 */
[----:B------:R-:W-:Y:S01]  /*88a0*/  MUFU.EX2 R182, R182 ;  /* 0x000000b600b67308 */ /* 0x000fe20000000800 */
[--C-:B------:R-:W-:Y:S01]  /*88b0*/  FFMA.FTZ R205, R153, UR6, -R152.reuse ;  /* 0x0000000699cd7c23 */ /* 0x100fe20008010898 */
[----:B------:R-:W-:Y:S01]  /*88c0*/  FSEL R153, R168, RZ, P3 ;  /* 0x000000ffa8997208 */ /* 0x000fe20001800000 */
[--C-:B------:R-:W-:Y:S01]  /*88d0*/  FFMA.FTZ R219, R154, UR6, -R152.reuse ;  /* 0x000000069adb7c23 */ /* 0x100fe20008010898 */
[----:B------:R-:W-:Y:S01]  /*88e0*/  FSEL R154, R185, RZ, P4 ;  /* 0x000000ffb99a7208 */ /* 0x000fe20002000000 */
[--C-:B------:R-:W-:Y:S01]  /*88f0*/  FFMA.FTZ R204, R155, UR6, -R152.reuse ;  /* 0x000000069bcc7c23 */ /* 0x100fe20008010898 */
[----:B------:R-:W-:Y:S01]  /*8900*/  FFMA.FTZ R155, R210, UR6, -R152 ;  /* 0x00000006d29b7c23 */ /* 0x000fe20008010898 */
[----:B------:R-:W-:Y:S01]  /*8910*/  FADD.FTZ R153, -R153, R200 ;  /* 0x000000c899997221 */ /* 0x000fe20000010100 */
[----:B------:R-:W-:Y:S01]  /*8920*/  ISETP.NE.AND P3, PT, R192, RZ, PT ;  /* 0x000000ffc000720c */ /* 0x000fe20003f65270 */
[----:B------:R-:W-:Y:S01]  /*8930*/  FADD.FTZ R154, -R154, R201 ;  /* 0x000000c99a9a7221 */ /* 0x000fe20000010100 */
[--C-:B------:R-:W-:Y:S01]  /*8940*/  FFMA.FTZ R220, R207, UR6, -R152.reuse ;  /* 0x00000006cfdc7c23 */ /* 0x100fe20008010898 */
[----:B------:R-:W-:Y:S01]  /*8950*/  FMUL.FTZ R210, R153, UR6 ;  /* 0x0000000699d27c20 */ /* 0x000fe20008410000 */
[--C-:B------:R-:W-:Y:S01]  /*8960*/  FFMA.FTZ R207, R208, UR6, -R152.reuse ;  /* 0x00000006d0cf7c23 */ /* 0x100fe20008010898 */
[----:B------:R-:W-:Y:S01]  /*8970*/  FMUL.FTZ R154, R154, UR6 ;  /* 0x000000069a9a7c20 */ /* 0x000fe20008410000 */
[----:B------:R-:W-:Y:S01]  /*8980*/  FFMA.FTZ R208, R209, UR6, -R152 ;  /* 0x00000006d1d07c23 */ /* 0x000fe20008010898 */
[----:B------:R0:W-:Y:S01]  /*8990*/  MUFU.EX2 R201, R155 ;  /* 0x0000009b00c97308 */ /* 0x0001e20000000800 */
[----:B------:R-:W-:-:S02]  /*89a0*/  @!P2 VIADD R153, R198, 0x38840 ;  /* 0x00038840c699a836 */ /* 0x000fc40000000000 */
[--C-:B------:R-:W-:Y:S01]  /*89b0*/  FFMA.FTZ R213, R158, UR6, -R152.reuse ;  /* 0x000000069ed57c23 */ /* 0x100fe20008010898 */
[--C-:B------:R-:W-:Y:S01]  /*89c0*/  FFMA.FTZ R214, R159, UR6, -R152.reuse ;  /* 0x000000069fd67c23 */ /* 0x100fe20008010898 */
[--C-:B------:R-:W-:Y:S01]  /*89d0*/  FFMA.FTZ R215, R162, UR6, -R152.reuse ;  /* 0x00000006a2d77c23 */ /* 0x100fe20008010898 */
[--C-:B------:R-:W-:Y:S01]  /*89e0*/  FFMA.FTZ R216, R163, UR6, -R152.reuse ;  /* 0x00000006a3d87c23 */ /* 0x100fe20008010898 */
[----:B------:R-:W-:Y:S01]  /*89f0*/  @!P2 PRMT R153, RZ, 0x654, R153 ;  /* 0x00000654ff99a816 */ /* 0x000fe20000000099 */
[----:B------:R-:W-:Y:S01]  /*8a00*/  FFMA.FTZ R217, R166, UR6, -R152 ;  /* 0x00000006a6d97c23 */ /* 0x000fe20008010898 */
[----:B------:R1:W3:Y:S01]  /*8a10*/  MUFU.EX2 R209, R154 ;  /* 0x0000009a00d17308 */ /* 0x0002e20000000800 */
[----:B0-----:R-:W-:Y:S02]  /*8a20*/  @!P3 IMAD R155, R203, 0x40, R190 ;  /* 0x00000040cb9bb824 */ /* 0x001fe400078e02be */
[--C-:B------:R-:W-:Y:S01]  /*8a30*/  FFMA.FTZ R218, R167, UR6, -R152.reuse ;  /* 0x00000006a7da7c23 */ /* 0x100fe20008010898 */
[----:B------:R-:W-:Y:S01]  /*8a40*/  FFMA.FTZ R200, R206, UR6, -R152 ;  /* 0x00000006cec87c23 */ /* 0x000fe20008010898 */
[----:B------:R0:W-:Y:S01]  /*8a50*/  @!P2 SYNCS.ARRIVE.TRANS64.RED.A1T0 RZ, [R153+URZ], RZ ;  /* 0x000000ff99ffa9a7 */ /* 0x0001e2000810043f */
[----:B------:R-:W-:-:S02]  /*8a60*/  @!P3 IMAD R160, R155, 0x4, R196 ;  /* 0x000000049ba0b824 */ /* 0x000fc400078e02c4 */
[--C-:B------:R-:W-:Y:S01]  /*8a70*/  FFMA.FTZ R206, R212, UR6, -R152.reuse ;  /* 0x00000006d4ce7c23 */ /* 0x100fe20008010898 */
[----:B------:R-:W-:Y:S01]  /*8a80*/  FFMA.FTZ R211, R211, UR6, -R152 ;  /* 0x00000006d3d37c23 */ /* 0x000fe20008010898 */
[----:B------:R-:W4:Y:S01]  /*8a90*/  MUFU.EX2 R210, R210 ;  /* 0x000000d200d27308 */ /* 0x000f220000000800 */
[----:B------:R-:W-:Y:S01]  /*8aa0*/  F2FP.F16.F32.PACK_AB R152, R169, R170 ;  /* 0x000000aaa998723e */ /* 0x000fe200000000ff */
[----:B------:R-:W-:Y:S01]  /*8ab0*/  @!P2 VIADD R198, R198, 0x38860 ;  /* 0x00038860c6c6a836 */ /* 0x000fe20000000000 */
[----:B-1----:R-:W-:Y:S02]  /*8ac0*/  F2FP.F16.F32.PACK_AB R154, R172, R171 ;  /* 0x000000abac9a723e */ /* 0x002fe400000000ff */
[----:B--2---:R-:W-:Y:S02]  /*8ad0*/  F2FP.F16.F32.PACK_AB R158, R178, R175 ;  /* 0x000000afb29e723e */ /* 0x004fe400000000ff */
[----:B------:R-:W-:Y:S01]  /*8ae0*/  @!P2 PRMT R198, RZ, 0x654, R198 ;  /* 0x00000654ffc6a816 */ /* 0x000fe200000000c6 */
[----:B------:R-:W-:Y:S01]  /*8af0*/  MUFU.EX2 R205, R205 ;  /* 0x000000cd00cd7308 */ /* 0x000fe20000000800 */
[----:B---3--:R-:W-:Y:S01]  /*8b00*/  @!P3 STS [R160+0x38400], R209 ;  /* 0x038400d1a000b388 */ /* 0x008fe20000000800 */
[-C--:B------:R-:W-:Y:S01]  /*8b10*/  FMUL.FTZ R24, R24, R209.reuse ;  /* 0x000000d118187220 */ /* 0x080fe20000410000 */
[-C--:B------:R-:W-:Y:S01]  /*8b20*/  FMUL.FTZ R25, R25, R209.reuse ;  /* 0x000000d119197220 */ /* 0x080fe20000410000 */
[-C--:B------:R-:W-:Y:S01]  /*8b30*/  FMUL.FTZ R28, R28, R209.reuse ;  /* 0x000000d11c1c7220 */ /* 0x080fe20000410000 */
[-C--:B------:R-:W-:Y:S01]  /*8b40*/  FMUL.FTZ R29, R29, R209.reuse ;  /* 0x000000d11d1d7220 */ /* 0x080fe20000410000 */
[-C--:B------:R-:W-:Y:S01]  /*8b50*/  FMUL.FTZ R32, R32, R209.reuse ;  /* 0x000000d120207220 */ /* 0x080fe20000410000 */
[-C--:B------:R-:W-:Y:S01]  /*8b60*/  FMUL.FTZ R33, R33, R209.reuse ;  /* 0x000000d121217220 */ /* 0x080fe20000410000 */
[----:B------:R-:W0:Y:S01]  /*8b70*/  MUFU.EX2 R204, R204 ;  /* 0x000000cc00cc7308 */ /* 0x000e220000000800 */
[----:B----4-:R1:W-:Y:S01]  /*8b80*/  @!P3 STS [R160+0x38420], R210 ;  /* 0x038420d2a000b388 */ /* 0x0103e20000000800 */
        /* <DEDUP_REMOVED lines=9> */
[----:B-1----:R-:W-:Y:S01]  /*8c20*/  F2FP.F16.F32.PACK_AB R160, R182, R179 ;  /* 0x000000b3b6a0723e */ /* 0x002fe200000000ff */
        /* <DEDUP_REMOVED lines=19> */
[-C--:B------:R-:W-:Y:S01]  /*8d60*/  FMUL.FTZ R54, R54, R210.reuse ;  /* 0x000000d236367220 */ /* 0x080fe20000410000 */
        /* <DEDUP_REMOVED lines=110> */
[----:B------:R-:W-:Y:S01]  /*9450*/  FMUL.FTZ R143, R143, R210 ;  /* 0x000000d28f8f7220 */ /* 0x000fe20000410000 */
[-C--:B------:R-:W-:Y:S01]  /*9460*/  FMUL.FTZ R144, R144, R209.reuse ;  /* 0x000000d190907220 */ /* 0x080fe20000410000 */
[----:B------:R2:W-:Y:S01]  /*9470*/  MUFU.EX2 R203, R211 ;  /* 0x000000d300cb7308 */ /* 0x0005e20000000800 */
[----:B0-----:R-:W-:Y:S01]  /*9480*/  F2FP.F16.F32.PACK_AB R166, R181, R180 ;  /* 0x000000b4b5a6723e */ /* 0x001fe200000000ff */
        /* <DEDUP_REMOVED lines=8> */
[----:B------:R-:W-:Y:S01]  /*9510*/  FMUL.FTZ R151, R151, R210 ;  /* 0x000000d297977220 */ /* 0x000fe20000410000 */
[----:B------:R1:W-:Y:S01]  /*9520*/  STSM.16.M88.4 [R184+0x36400], R152 ;  /* 0x03640098b8007844 */ /* 0x0003e20000000200 */
[----:B--2---:R-:W-:-:S02]  /*9530*/  VIADD R211, R221, 0x80 ;  /* 0x00000080ddd37836 */ /* 0x004fc40000000000 */
[----:B------:R-:W-:Y:S01]  /*9540*/  FFMA.FTZ R205, R210, R22, R205 ;  /* 0x00000016d2cd7223 */ /* 0x000fe200000100cd */
[----:B------:R-:W-:Y:S01]  /*9550*/  FFMA.FTZ R170, R209, R21, R170 ;  /* 0x00000015d1aa7223 */ /* 0x000fe200000100aa */
[----:B------:R2:W-:Y:S01]  /*9560*/  STSM.16.M88.4 [R20], R156 ;  /* 0x0000009c14007844 */ /* 0x0005e20000000200 */
[----:B------:R-:W-:Y:S01]  /*9570*/  ISETP.GT.AND P3, PT, R199, UR61, PT ;  /* 0x0000003dc7007c0c */ /* 0x000fe2000bf64270 */
[----:B------:R-:W-:Y:S01]  /*9580*/  FADD.FTZ R204, R204, R205 ;  /* 0x000000cdcccc7221 */ /* 0x000fe20000010000 */
[----:B------:R-:W-:Y:S01]  /*9590*/  FADD.FTZ R170, R169, R170 ;  /* 0x000000aaa9aa7221 */ /* 0x000fe20000010000 */
[----:B------:R2:W-:Y:S02]  /*95a0*/  STSM.16.M88.4 [R188], R160 ;  /* 0x000000a0bc007844 */ /* 0x0005e40000000200 */
[----:B------:R-:W-:Y:S01]  /*95b0*/  FADD.FTZ R213, R213, R204 ;  /* 0x000000ccd5d57221 */ /* 0x000fe20000010000 */
[----:B------:R-:W-:Y:S01]  /*95c0*/  FADD.FTZ R171, R171, R170 ;  /* 0x000000aaabab7221 */ /* 0x000fe20000010000 */
[----:B0-----:R-:W-:-:S02]  /*95d0*/  F2FP.F16.F32.PACK_AB R167, R206, R203 ;  /* 0x000000cbcea7723e */ /* 0x001fc400000000ff */
        /* <DEDUP_REMOVED lines=10> */
[C---:B------:R-:W-:Y:S02]  /*9680*/  VIADD R211, R221.reuse, 0x100 ;  /* 0x00000100ddd37836 */ /* 0x040fe40000000000 */
        /* <DEDUP_REMOVED lines=17> */
[----:B------:R-:W-:Y:S02]  /*97a0*/  IMAD.MOV.U32 R201, RZ, RZ, R185 ;  /* 0x000000ffffc97224 */ /* 0x000fe400078e00b9 */
[----:B------:R-:W-:Y:S01]  /*97b0*/  FADD.FTZ R177, R177, R176 ;  /* 0x000000b0b1b17221 */ /* 0x000fe20000010000 */
[----:B------:R-:W-:Y:S01]  /*97c0*/  FADD.FTZ R203, R203, R200 ;  /* 0x000000c8cbcb7221 */ /* 0x000fe20000010000 */
[----:B------:R-:W-:Y:S02]  /*97d0*/  IMAD.MOV.U32 R200, RZ, RZ, R168 ;  /* 0x000000ffffc87224 */ /* 0x000fe400078e00a8 */
[----:B------:R-:W-:Y:S01]  /*97e0*/  FADD.FTZ R180, R180, R177 ;  /* 0x000000b1b4b47221 */ /* 0x000fe20000010000 */
[----:B------:R-:W-:Y:S01]  /*97f0*/  FADD.FTZ R22, R206, R203 ;  /* 0x000000cbce167221 */ /* 0x000fe20000010000 */
[----:B------:R-:W-:Y:S02]  /*9800*/  IMAD.MOV.U32 R203, RZ, RZ, R23 ;  /* 0x000000ffffcb7224 */ /* 0x000fe400078e0017 */
[----:B------:R-:W-:Y:S01]  /*9810*/  FADD.FTZ R21, R181, R180 ;  /* 0x000000b4b5157221 */ /* 0x000fe20000010000 */
[----:B------:R-:W-:-:S02]  /*9820*/  WARPGROUP.DEPBAR.LE gsb0, 0x0 ;  /* 0x00008000000079c5 */ /* 0x000fc40000010000 */
[----:B------:R-:W-:Y:S01]  /*9830*/  WARPGROUP.ARRIVE ;  /* 0x00000000000079c5 */ /* 0x000fe20000000000 */
[----:B-1----:R-:W-:-:S04]  /*9840*/  VIADD R152, R199, 0xffffffff ;  /* 0xffffffffc7987836 */ /* 0x002fc80000000000 */
        /* <DEDUP_REMOVED lines=25> */
[----:B------:R-:W-:-:S07]  /*99e0*/  IMAD.MOV.U32 R199, RZ, RZ, R152 ;  /* 0x000000ffffc77224 */ /* 0x000fce00078e0098 */
.L_x_4226:
[----:B------:R-:W-:-:S13]  /*99f0*/  R2UR UR7, R195 ;  /* 0x00000000c30772ca */ /* 0x000fda00000e0000 */
[----:B------:R-:W-:-:S13]  /*9a00*/  ISETP.GE.AND P1, PT, R199, UR7, PT ;  /* 0x00000007c7007c0c */ /* 0x000fda000bf26270 */
[----:B------:R-:W-:Y:S05]  /*9a10*/  @!P1 BRA `(.L_x_4236) ;  /* 0x0000002800c89947 */ /* 0x000fea0003800000 */
[----:B------:R-:W-:Y:S01]  /*9a20*/  IMAD.MOV.U32 R209, RZ, RZ, R168 ;  /* 0x000000ffffd17224 */ /* 0x000fe200078e00a8 */
[----:B------:R-:W-:Y:S01]  /*9a30*/  ULDC UR61, c[0x0][0xa80] ;  /* 0x0002a000003d7ab9 */ /* 0x000fe20000000800 */
[----:B------:R-:W-:Y:S02]  /*9a40*/  IMAD.MOV.U32 R193, RZ, RZ, R185 ;  /* 0x000000ffffc17224 */ /* 0x000fe400078e00b9 */
[----:B------:R-:W-:-:S07]  /*9a50*/  IMAD.MOV.U32 R207, RZ, RZ, R23 ;  /* 0x000000ffffcf7224 */ /* 0x000fce00078e0017 */
.L_x_4245:
        /* <DEDUP_REMOVED lines=8> */
.L_x_4237:
[----:B------:R-:W-:Y:S02]  /*9ae0*/  IMAD.U32 R185, RZ, RZ, UR60 ;  /* 0x0000003cffb97e24 */ /* 0x000fe4000f8e00ff */
[----:B------:R-:W-:-:S03]  /*9af0*/  IMAD R186, R23, 0x8, R196 ;  /* 0x0000000817ba7824 */ /* 0x000fc600078e02c4 */
[----:B------:R-:W-:-:S04]  /*9b00*/  SHF.L.U32 R185, R185, 0x1f, RZ ;  /* 0x0000001fb9b97819 */ /* 0x000fc800000006ff */
[----:B------:R0:W1:Y:S01]  /*9b10*/  SYNCS.PHASECHK.TRANS64.TRYWAIT P1, [R186+URZ+0x38830], R185 ;  /* 0x038830b9ba0075a7 */ /* 0x000062000802017f */
[----:B------:R-:W-:Y:S05]  /*9b20*/  @!P0 BRA `(.L_x_4238) ;  /* 0x0000000000048947 */ /* 0x000fea0003800000 */
[----:B------:R-:W-:Y:S01]  /*9b30*/  BPT.TRAP 0x1 ;  /* 0x000000040000795c */ /* 0x000fe20000300000 */
.L_x_4238:
[----:B------:R-:W-:Y:S01]  /*9b40*/  IMAD R194, R23, 0x200, R189 ;  /* 0x0000020017c27824 */ /* 0x000fe200078e02bd */
[----:B-1----:R-:W-:Y:S06]  /*9b50*/  @P1 BRA `(.L_x_4239) ;  /* 0x0000000000081947 */ /* 0x002fec0003800000 */
[----:B------:R-:W1:Y:S02]  /*9b60*/  SYNCS.PHASECHK.TRANS64.TRYWAIT P1, [R186+URZ+0x38830], R185 ;  /* 0x038830b9ba0075a7 */ /* 0x000e64000802017f */
[----:B-1----:R-:W-:Y:S05]  /*9b70*/  @!P1 BRA `(.L_x_4240) ;  /* 0x000000b400b49947 */ /* 0x002fea0003800000 */
.L_x_4239:
        /* <DEDUP_REMOVED lines=33> */
.L_x_4241:
[----:B------:R2:W3:Y:S01]  /*9d90*/  SYNCS.PHASECHK.TRANS64.TRYWAIT P1, [R186+URZ+0x38850], R185 ;  /* 0x038850b9ba0075a7 */ /* 0x0004e2000802017f */
[----:B------:R-:W-:Y:S05]  /*9da0*/  @!P0 BRA `(.L_x_4242) ;  /* 0x0000000000048947 */ /* 0x000fea0003800000 */
[----:B------:R-:W-:Y:S01]  /*9db0*/  BPT.TRAP 0x1 ;  /* 0x000000040000795c */ /* 0x000fe20000300000 */
.L_x_4242:
[----:B---3--:R-:W-:Y:S05]  /*9dc0*/  @P1 BRA `(.L_x_4243) ;  /* 0x0000000000081947 */ /* 0x008fea0003800000 */
[----:B------:R-:W3:Y:S02]  /*9dd0*/  SYNCS.PHASECHK.TRANS64.TRYWAIT P1, [R186+URZ+0x38850], R185 ;  /* 0x038850b9ba0075a7 */ /* 0x000ee4000802017f */
[----:B---3--:R-:W-:Y:S05]  /*9de0*/  @!P1 BRA `(.L_x_4244) ;  /* 0x000000b4002c9947 */ /* 0x008fea0003800000 */
.L_x_4243:
        /* <DEDUP_REMOVED lines=27> */
[----:B------:R-:W-:-:S02]  /*9fa0*/  VIADD R201, R185, 0x800 ;  /* 0x00000800b9c97836 */ /* 0x000fc40000000000 */
        /* <DEDUP_REMOVED lines=41> */
[----:B0-----:R-:W-:-:S04]  /*a240*/  ISETP.GT.AND P1, PT, R194, 0x7f, PT ;  /* 0x0000007fc200780c */ /* 0x001fc80003f24270 */
[----:B------:R-:W-:-:S05]  /*a250*/  SEL R194, RZ, 0x2, !P1 ;  /* 0x00000002ffc27807 */ /* 0x000fca0004800000 */
[----:B------:R-:W-:Y:S02]  /*a260*/  IMAD.IADD R198, R19, 0x1, R194 ;  /* 0x0000000113c67824 */ /* 0x000fe400078e02c2 */
[----:B------:R-:W-:-:S03]  /*a270*/  IMAD.IADD R200, R194, 0x1, R201 ;  /* 0x00000001c2c87824 */ /* 0x000fc600078e02c9 */
[----:B------:R-:W-:Y:S02]  /*a280*/  R2UR UR56, R198 ;  /* 0x00000000c63872ca */ /* 0x000fe400000e0000 */
[----:B------:R-:W-:Y:S01]  /*a290*/  R2UR UR58, R200 ;  /* 0x00000000c83a72ca */ /* 0x000fe200000e0000 */
        /* <DEDUP_REMOVED lines=9> */
[----:B------:R-:W-:Y:S01]  /*a330*/  UMOV UR6, UR61 ;  /* 0x0000003d00067c82 */ /* 0x000fe20008000000 */
[----:B------:R-:W-:Y:S01]  /*a340*/  R2UR UR7, R195 ;  /* 0x00000000c30772ca */ /* 0x000fe200000e0000 */
        /* <DEDUP_REMOVED lines=186> */
[----:B------:R-:W-:Y:S02]  /*aef0*/  SEL R194, R194, 0x3e, P1 ;  /* 0x0000003ec2c27807 */ /* 0x000fe40000800000 */
[----:B------:R-:W-:Y:S02]  /*af00*/  ISETP.NE.AND P1, PT, R192, RZ, PT ;  /* 0x000000ffc000720c */ /* 0x000fe40003f25270 */
        /* <DEDUP_REMOVED lines=152> */
[----:B------:R-:W-:Y:S01]  /*b890*/  FFMA.FTZ R213, R159, UR6, -R152 ;  /* 0x000000069fd57c23 */ /* 0x000fe20008010898 */
        /* <DEDUP_REMOVED lines=118> */
[----:B------:R-:W-:Y:S01]  /*c000*/  ISETP.GT.AND P1, PT, R199, UR7, PT ;  /* 0x00000007c7007c0c */ /* 0x000fe2000bf24270 */
        /* <DEDUP_REMOVED lines=40> */
[----:B------:R-:W4:Y:S01]  /*c290*/  MUFU.EX2 R183, R183 ;  /* 0x000000b700b77308 */ /* 0x000f220000000800 */
[----:B-1----:R-:W-:Y:S01]  /*c2a0*/  F2FP.F16.F32.PACK_AB R165, R179, R178 ;  /* 0x000000b2b3a5723e */ /* 0x002fe200000000ff */
[----:B------:R-:W-:-:S04]  /*c2b0*/  FADD.FTZ R178, R178, R175 ;  /* 0x000000afb2b27221 */ /* 0x000fc80000010000 */
[----:B------:R-:W-:-:S04]  /*c2c0*/  FADD.FTZ R179, R179, R178 ;  /* 0x000000b2b3b37221 */ /* 0x000fc80000010000 */
[----:B--2---:R-:W-:Y:S01]  /*c2d0*/  FADD.FTZ R22, R182, R179 ;  /* 0x000000b3b6167221 */ /* 0x004fe20000010000 */
[----:B----4-:R-:W-:-:S03]  /*c2e0*/  F2FP.F16.F32.PACK_AB R167, R183, R182 ;  /* 0x000000b6b7a7723e */ /* 0x010fc600000000ff */
        /* <DEDUP_REMOVED lines=9> */
[----:B------:R-:W-:Y:S01]  /*c380*/  WARPGROUP.ARRIVE ;  /* 0x00000000000079c5 */ /* 0x000fe20000000000 */
[----:B0-----:R-:W-:-:S04]  /*c390*/  VIADD R152, R199, 0xffffffff ;  /* 0xffffffffc7987836 */ /* 0x001fc80000000000 */
[----:B------:R-:W-:-:S15]  /*c3a0*/  IMAD.MOV.U32 R199, RZ, RZ, R152 ;  /* 0x000000ffffc77224 */ /* 0x000fde00078e0098 */
        /* <DEDUP_REMOVED lines=25> */
.L_x_4236:
[----:B------:R-:W0:Y:S01]  /*c540*/  SHFL.BFLY PT, R0, R21, 0x2, 0x1f ;  /* 0x0c401f0015007f89 */ /* 0x000e2200000e0000 */
[----:B------:R-:W-:Y:S08]  /*c550*/  BAR.ARV 0x8, 0x100 ;  /* 0x0204000000007b1d */ /* 0x000ff00000002000 */
[----:B------:R-:W-:Y:S01]  /*c560*/  BAR.SYNC.DEFER_BLOCKING 0xf, 0x100 ;  /* 0x03c4000000007b1d */ /* 0x000fe20000010000 */
[----:B------:R-:W-:Y:S01]  /*c570*/  ISETP.NE.AND P0, PT, R192, RZ, PT ;  /* 0x000000ffc000720c */ /* 0x000fe20003f05270 */
[----:B------:R-:W-:-:S02]  /*c580*/  IMAD R23, R23, 0x40, R190 ;  /* 0x0000004017177824 */ /* 0x000fc400078e02be */
[----:B------:R-:W-:Y:S02]  /*c590*/  IMAD.U32 R8, RZ, RZ, UR6 ;  /* 0x00000006ff087e24 */ /* 0x000fe4000f8e00ff */
[----:B------:R-:W1:Y:S01]  /*c5a0*/  SHFL.BFLY PT, R5, R22, 0x2, 0x1f ;  /* 0x0c401f0016057f89 */ /* 0x000e6200000e0000 */
[----:B0-----:R-:W-:-:S07]  /*c5b0*/  FADD.FTZ R2, R0, R21 ;  /* 0x0000001500027221 */ /* 0x001fce0000010000 */
[----:B------:R-:W-:Y:S01]  /*c5c0*/  @!P0 IMAD R196, R23, 0x4, R196 ;  /* 0x0000000417c48824 */ /* 0x000fe200078e02c4 */
[----:B------:R-:W0:Y:S01]  /*c5d0*/  SHFL.BFLY PT, R3, R2, 0x1, 0x1f ;  /* 0x0c201f0002037f89 */ /* 0x000e2200000e0000 */
[----:B-1----:R-:W-:-:S05]  /*c5e0*/  FADD.FTZ R5, R5, R22 ;  /* 0x0000001605057221 */ /* 0x002fca0000010000 */
[----:B------:R-:W1:Y:S01]  /*c5f0*/  SHFL.BFLY PT, R0, R5, 0x1, 0x1f ;  /* 0x0c201f0005007f89 */ /* 0x000e6200000e0000 */
[----:B0-----:R-:W-:Y:S01]  /*c600*/  FADD.FTZ R4, R2, R3 ;  /* 0x0000000302047221 */ /* 0x001fe20000010000 */
[----:B------:R-:W-:Y:S02]  /*c610*/  IMAD.MOV.U32 R3, RZ, RZ, RZ ;  /* 0x000000ffff037224 */ /* 0x000fe400078e00ff */
[----:B------:R-:W-:Y:S02]  /*c620*/  IMAD.MOV.U32 R2, RZ, RZ, -0x800000 ;  /* 0xff800000ff027424 */ /* 0x000fe400078e00ff */
[----:B------:R-:W-:-:S13]  /*c630*/  FSETP.NE.FTZ.AND P1, PT, R4, RZ, PT ;  /* 0x000000ff0400720b */ /* 0x000fda0003f35000 */
[----:B------:R-:W0:Y:S01]  /*c640*/  @P1 MUFU.RCP R3, R4 ;  /* 0x0000000400031308 */ /* 0x000e220000001000 */
[----:B-1----:R-:W-:Y:S01]  /*c650*/  FADD.FTZ R6, R5, R0 ;  /* 0x0000000005067221 */ /* 0x002fe20000010000 */
[----:B------:R-:W-:-:S04]  /*c660*/  IMAD.MOV.U32 R0, RZ, RZ, RZ ;  /* 0x000000ffff007224 */ /* 0x000fc800078e00ff */
[----:B------:R-:W-:Y:S02]  /*c670*/  FSETP.NE.FTZ.AND P2, PT, R6, RZ, PT ;  /* 0x000000ff0600720b */ /* 0x000fe40003f55000 */
[----:B------:R1:W4:Y:S01]  /*c680*/  @P1 MUFU.LG2 R5, R4 ;  /* 0x0000000400051308 */ /* 0x0003220000000c00 */
[----:B0-----:R0:W-:Y:S01]  /*c690*/  @!P0 STS [R196+0x38400], R3 ;  /* 0x03840003c4008388 */ /* 0x0011e20000000800 */
[----:B-1----:R-:W-:Y:S02]  /*c6a0*/  IMAD.MOV.U32 R4, RZ, RZ, -0x800000 ;  /* 0xff800000ff047424 */ /* 0x002fe400078e00ff */
[----:B------:R-:W-:-:S07]  /*c6b0*/  FMUL.FTZ R24, R24, R3 ;  /* 0x0000000318187220 */ /* 0x000fce0000410000 */
[----:B------:R-:W1:Y:S01]  /*c6c0*/  @P2 MUFU.RCP R0, R6 ;  /* 0x0000000600002308 */ /* 0x000e620000001000 */
[----:B------:R-:W-:Y:S01]  /*c6d0*/  @P2 FMUL.FTZ R8, R8, 0.69314718246459960938 ;  /* 0x3f31721808082820 */ /* 0x000fe20000410000 */
[-C--:B------:R-:W-:Y:S01]  /*c6e0*/  FMUL.FTZ R25, R25, R3.reuse ;  /* 0x0000000319197220 */ /* 0x080fe20000410000 */
        /* <DEDUP_REMOVED lines=135> */
[----:B0-----:R-:W-:Y:S06]  /*cf60*/  BAR.ARV 0xe, 0x100 ;  /* 0x0384000000007b1d */ /* 0x001fec0000002000 */
.L_x_4211:
        /* <DEDUP_REMOVED lines=114> */
.L_x_4247:
        /* <DEDUP_REMOVED lines=267> */
.L_x_4249:
[----:B------:R-:W-:Y:S05]  /*e740*/  BSYNC B0 ;  /* 0x0000000000007941 */ /* 0x000fea0003800000 */
.L_x_4248:
        /* <DEDUP_REMOVED lines=201> */
.L_x_4246:
        /* <DEDUP_REMOVED lines=63> */
.L_x_4206:
        /* <DEDUP_REMOVED lines=18> */
.L_x_4250:
[----:B------:R-:W-:Y:S01]  /*f8f0*/  ULDC UR43, c[0x0][0xd50] ;  /* 0x00035400002b7ab9 */ /* 0x000fe20000000800 */
[----:B------:R-:W-:Y:S01]  /*f900*/  UMOV UR36, UR6 ;  /* 0x0000000600247c82 */ /* 0x000fe20008000000 */
[----:B------:R-:W-:-:S11]  /*f910*/  UISETP.NE.AND UP0, UPT, UR43, 0x1, UPT ;  /* 0x000000012b00788c */ /* 0x000fd6000bf05270 */
[----:B------:R-:W-:Y:S01]  /*f920*/  @UP0 ULDC UR4, c[0x0][0xd54] ;  /* 0x0003550000040ab9 */ /* 0x000fe20000000800 */
[----:B------:R-:W-:Y:S01]  /*f930*/  @UP0 ULDC UR7, c[0x0][0xd58] ;  /* 0x0003560000070ab9 */ /* 0x000fe20000000800 */
[----:B------:R-:W-:-:S04]  /*f940*/  UIMAD.WIDE.U32 UR4, UR6, UR4, URZ ;  /* 0x00000004060472a5 */ /* 0x000fc8000f8e003f */
[----:B------:R-:W-:-:S12]  /*f950*/  @UP0 USHF.R.U32.HI UR36, URZ, UR7, UR5 ;  /* 0x000000073f240299 */ /* 0x000fd80008011605 */
.L_x_4251:
[----:B------:R-:W-:Y:S01]  /*f960*/  ISETP.LE.AND P0, PT, RZ, UR44, PT ;  /* 0x0000002cff007c0c */ /* 0x000fe2000bf03270 */
[----:B------:R-:W-:Y:S01]  /*f970*/  UIADD3 UR4, -UR36, URZ, URZ ;  /* 0x0000003f24047290 */ /* 0x000fe2000fffe13f */
[----:B------:R-:W-:Y:S02]  /*f980*/  IMAD.MOV.U32 R0, RZ, RZ, 0x1 ;  /* 0x00000001ff007424 */ /* 0x000fe400078e00ff */
[----:B------:R-:W-:Y:S01]  /*f990*/  IMAD.MOV.U32 R6, RZ, RZ, RZ ;  /* 0x000000ffff067224 */ /* 0x000fe200078e00ff */
[----:B------:R-:W-:Y:S01]  /*f9a0*/  UIMAD UR43, UR43, UR4, UR6 ;  /* 0x000000042b2b72a4 */ /* 0x000fe2000f8e0206 */
[----:B------:R-:W-:-:S07]  /*f9b0*/  IMAD.MOV.U32 R9, RZ, RZ, 0x1 ;  /* 0x00000001ff097424 */ /* 0x000fce00078e00ff */
        /* <DEDUP_REMOVED lines=69> */
.L_x_4253:
        /* <DEDUP_REMOVED lines=32> */
.L_x_4254:
        /* <DEDUP_REMOVED lines=20> */
.L_x_4256:
        /* <DEDUP_REMOVED lines=15> */
.L_x_4255:
        /* <DEDUP_REMOVED lines=25> */
.L_x_4357:
        /* <DEDUP_REMOVED lines=9> */
.L_x_4360:
[----:B------:R-:W-:Y:S05]  /*10460*/  @!P6 BRA `(.L_x_4258) ;  /* 0x0000000000dce947 */ /* 0x000fea0003800000 */
[----:B------:R-:W-:Y:S01]  /*10470*/  IMAD.MOV.U32 R16, RZ, RZ, R18 ;  /* 0x000000ffff107224 */ /* 0x000fe200078e0012 */
[----:B------:R-:W-:Y:S06]  /*10480*/  @!P1 BRA `(.L_x_4260) ;  /* 0x0000000000549947 */ /* 0x000fec0003800000 */
[----:B0-----:R-:W-:Y:S01]  /*10490*/  IMAD.MOV.U32 R6, RZ, RZ, R0 ;  /* 0x000000ffff067224 */ /* 0x001fe200078e0000 */
[----:B------:R-:W-:Y:S01]  /*104a0*/  ULDC.64 UR4, c[0x0][0x428] ;  /* 0x00010a0000047ab9 */ /* 0x000fe20000000a00 */
[----:B------:R-:W0:Y:S01]  /*104b0*/  LDC R0, c[0x0][0x43c] ;  /* 0x00010f00ff007b82 */ /* 0x000e220000000800 */
[----:B------:R-:W-:Y:S01]  /*104c0*/  IMAD R9, R19, UR4, RZ ;  /* 0x0000000413097c24 */ /* 0x000fe2000f8e02ff */
[----:B------:R-:W-:Y:S01]  /*104d0*/  ULDC.64 UR6, c[0x0][0x208] ;  /* 0x0000820000067ab9 */ /* 0x000fe20000000a00 */
        /* <DEDUP_REMOVED lines=16> */
.L_x_4260:
[----:B------:R-:W-:Y:S01]  /*105e0*/  IMAD.MOV.U32 R0, RZ, RZ, 0x1 ;  /* 0x00000001ff007424 */ /* 0x000fe200078e00ff */
[----:B01----:R-:W0:Y:S04]  /*105f0*/  S2R R6, SR_TID.X ;  /* 0x0000000000067919 */ /* 0x003e280000002100 */
[----:B------:R-:W-:-:S04]  /*10600*/  SHF.L.U32 R0, R0, 0x1f, RZ ;  /* 0x0000001f00007819 */ /* 0x000fc800000006ff */
[----:B------:R-:W1:Y:S01]  /*10610*/  SYNCS.PHASECHK.TRANS64.TRYWAIT P0, [UR38+0x38840], R0 ;  /* 0x03884000ff0075a7 */ /* 0x000e620008000166 */
[----:B0-----:R-:W-:-:S04]  /*10620*/  LOP3.LUT R2, R6, 0x7f, RZ, 0xc0, !PT ;  /* 0x0000007f06027812 */ /* 0x001fc800078ec0ff */
[----:B------:R-:W-:Y:S01]  /*10630*/  ISETP.NE.AND P1, PT, R2, RZ, PT ;  /* 0x000000ff0200720c */ /* 0x000fe20003f25270 */
[----:B-1----:R-:W-:-:S12]  /*10640*/  @!P0 BRA `(.L_x_4261) ;  /* 0x0000004c00688947 */ /* 0x002fd80003800000 */
.L_x_4361:
[----:B------:R-:W-:Y:S05]  /*10650*/  @P1 BRA `(.L_x_4262) ;  /* 0x0000000000181947 */ /* 0x000fea0003800000 */
[----:B------:R-:W1:Y:S01]  /*10660*/  S2R R2, SR_TID.X ;  /* 0x0000000000027919 */ /* 0x000e620000002100 */
[----:B0-----:R-:W-:-:S04]  /*10670*/  IMAD.MOV.U32 R0, RZ, RZ, 0x2000 ;  /* 0x00002000ff007424 */ /* 0x001fc800078e00ff */
[----:B------:R2:W-:Y:S01]  /*10680*/  SYNCS.ARRIVE.TRANS64 RZ, [UR38+0x38830], R0 ;  /* 0x03883000ffff79a7 */ /* 0x0005e20008000026 */
[----:B-1----:R-:W-:-:S13]  /*10690*/  LOP3.LUT P0, RZ, R2, 0x1f, RZ, 0xc0, !PT ;  /* 0x0000001f02ff7812 */ /* 0x002fda000780c0ff */
[----:B--2---:R-:W-:Y:S05]  /*106a0*/  @!P0 BRA `(.L_x_4262) ;  /* 0x0000000000048947 */ /* 0x004fea0003800000 */
[----:B------:R-:W-:Y:S01]  /*106b0*/  BPT.TRAP 0x1 ;  /* 0x000000040000795c */ /* 0x000fe20000300000 */
.L_x_4262:
[----:B0-----:R-:W2:Y:S01]  /*106c0*/  LDL R0, [R1+0xc] ;  /* 0x00000c0001007983 */ /* 0x001ea20000100800 */
        /* <DEDUP_REMOVED lines=17> */
.L_x_4258:
        /* <DEDUP_REMOVED lines=24> */
.L_x_4263:
        /* <DEDUP_REMOVED lines=24> */
[----:B------:R-:W-:Y:S01]  /*10ae0*/  IMAD.MOV.U32 R9, RZ, RZ, R11 ;  /* 0x000000ffff097224 */ /* 0x000fe200078e000b */
[----:B------:R2:W-:Y:S01]  /*10af0*/  STL [R1+0x8], R11 ;  /* 0x0000080b01007387 */ /* 0x0005e20000100800 */
        /* <DEDUP_REMOVED lines=9> */
[----:B--2---:R-:W-:Y:S01]  /*10b90*/  IMAD R11, R9, UR5, R0 ;  /* 0x00000005090b7c24 */ /* 0x004fe2000f8e0200 */
[----:B------:R-:W-:Y:S02]  /*10ba0*/  ULDC.64 UR4, c[0x0][0x2c8] ;  /* 0x0000b20000047ab9 */ /* 0x000fe40000000a00 */
[----:B------:R-:W-:Y:S01]  /*10bb0*/  SHF.R.S32.HI R0, RZ, 0x1f, R5 ;  /* 0x0000001fff007819 */ /* 0x000fe20000011405 */
[----:B------:R-:W-:-:S04]  /*10bc0*/  IMAD.IADD R3, R3, 0x1, R11 ;  /* 0x0000000103037824 */ /* 0x000fc800078e020b */
[----:B------:R-:W-:Y:S02]  /*10bd0*/  IMAD R0, R0, UR4, RZ ;  /* 0x0000000400007c24 */ /* 0x000fe4000f8e02ff */
[----:B------:R-:W-:-:S04]  /*10be0*/  IMAD.WIDE.U32 R2, R5, UR4, R2 ;  /* 0x0000000405027c25 */ /* 0x000fc8000f8e0002 */
[----:B------:R-:W-:Y:S01]  /*10bf0*/  IMAD R9, R5, UR5, R0 ;  /* 0x0000000505097c24 */ /* 0x000fe2000f8e0200 */
[----:B------:R-:W-:Y:S02]  /*10c00*/  ULDC.64 UR4, c[0x0][0x280] ;  /* 0x0000a00000047ab9 */ /* 0x000fe40000000a00 */
[C---:B------:R-:W-:Y:S01]  /*10c10*/  LEA R0, P0, R2.reuse, UR4, 0x1 ;  /* 0x0000000402007c11 */ /* 0x040fe2000f8008ff */
[----:B------:R-:W-:Y:S01]  /*10c20*/  IMAD.IADD R3, R3, 0x1, R9 ;  /* 0x0000000103037824 */ /* 0x000fe200078e0209 */
[----:B------:R-:W-:Y:S01]  /*10c30*/  ULDC UR4, c[0x0][0x2b8] ;  /* 0x0000ae0000047ab9 */ /* 0x000fe20000000800 */
[----:B------:R-:W0:Y:S03]  /*10c40*/  S2R R9, SR_TID.X ;  /* 0x0000000000097919 */ /* 0x000e260000002100 */
[----:B------:R-:W-:Y:S01]  /*10c50*/  LEA.HI.X R3, R2, UR5, R3, 0x1, P0 ;  /* 0x0000000502037c11 */ /* 0x000fe200080f0c03 */
[----:B0-----:R-:W-:-:S05]  /*10c60*/  IMAD.SHL.U32 R2, R9, 0x8, RZ ;  /* 0x0000000809027824 */ /* 0x001fca00078e00ff */
        /* <DEDUP_REMOVED lines=8> */
[----:B------:R-:W0:Y:S01]  /*10cf0*/  S2R R4, SR_TID.X ;  /* 0x0000000000047919 */ /* 0x000e220000002100 */
[----:B------:R-:W-:Y:S01]  /*10d00*/  ULDC UR4, c[0x0][0x288] ;  /* 0x0000a20000047ab9 */ /* 0x000fe20000000800 */
[----:B------:R-:W-:Y:S01]  /*10d10*/  IMAD R8, R8, 0x40, R6 ;  /* 0x0000004008087824 */ /* 0x000fe200078e0206 */
[----:B------:R-:W-:Y:S01]  /*10d20*/  ULDC.64 UR6, c[0x0][0x208] ;  /* 0x0000820000067ab9 */ /* 0x000fe20000000a00 */
[----:B------:R-:W1:Y:S01]  /*10d30*/  SHFL.IDX PT, R14, R0, RZ, 0x181f ;  /* 0x00181fff000e7589 */ /* 0x000e6200000e0000 */
[----:B------:R-:W-:Y:S02]  /*10d40*/  IMAD R2, R7, UR4, RZ ;  /* 0x0000000407027c24 */ /* 0x000fe4000f8e02ff */
[C---:B------:R-:W-:Y:S01]  /*10d50*/  VIADD R6, R8.reuse, 0x10 ;  /* 0x0000001008067836 */ /* 0x040fe20000000000 */
[----:B------:R2:W-:Y:S02]  /*10d60*/  STL [R1+0x4], R8 ;  /* 0x0000040801007387 */ /* 0x0005e40000100800 */
[----:B------:R-:W-:-:S02]  /*10d70*/  ISETP.GE.AND P1, PT, R8, R2, PT ;  /* 0x000000020800720c */ /* 0x000fc40003f26270 */
[----:B------:R-:W-:Y:S01]  /*10d80*/  STL [R1+0x10], R6 ;  /* 0x0000100601007387 */ /* 0x000fe20000100800 */
[----:B--2---:R-:W-:-:S10]  /*10d90*/  VIADD R8, R8, 0x20 ;  /* 0x0000002008087836 */ /* 0x004fd40000000000 */
[----:B------:R-:W-:Y:S01]  /*10da0*/  @!P1 LEA R9, R10, UR38, 0x1 ;  /* 0x000000260a099c11 */ /* 0x000fe2000f8e08ff */
[----:B------:R-:W-:Y:S01]  /*10db0*/  STL [R1+0x14], R8 ;  /* 0x0000140801007387 */ /* 0x000fe20000100800 */
[----:B0-----:R-:W-:-:S03]  /*10dc0*/  IMAD.SHL.U32 R11, R4, 0x8, RZ ;  /* 0x00000008040b7824 */ /* 0x001fc600078e00ff */
[----:B------:R-:W0:Y:S02]  /*10dd0*/  SHFL.IDX PT, R4, R3, RZ, 0x181f ;  /* 0x00181fff03047589 */ /* 0x000e2400000e0000 */
[----:B------:R-:W-:-:S04]  /*10de0*/  LOP3.LUT R11, R11, 0x38, RZ, 0xc0, !PT ;  /* 0x000000380b0b7812 */ /* 0x000fc800078ec0ff */
[----:B-1----:R-:W-:-:S05]  /*10df0*/  @!P1 LEA R14, P2, R11, R14, 0x1 ;  /* 0x0000000e0b0e9211 */ /* 0x002fca00078408ff */
[----:B0-----:R-:W-:Y:S02]  /*10e00*/  @!P1 IMAD.X R5, RZ, RZ, R4, P2 ;  /* 0x000000ffff059224 */ /* 0x001fe400010e0604 */
[----:B------:R-:W-:Y:S02]  /*10e10*/  @!P1 IMAD.MOV.U32 R4, RZ, RZ, R14 ;  /* 0x000000ffff049224 */ /* 0x000fe400078e000e */
[----:B------:R-:W0:Y:S04]  /*10e20*/  SHFL.IDX PT, R14, R0, 0x1, 0x181f ;  /* 0x00381f00000e7f89 */ /* 0x000e2800000e0000 */
[----:B------:R1:W-:Y:S01]  /*10e30*/  @!P1 LDGSTS.E.BYPASS.LTC128B.128 [R9+0x20400], desc[UR6][R4.64], !P0 ;  /* 0x2040000004099fae */ /* 0x0003e2000c101d46 */
[----:B------:R-:W-:-:S03]  /*10e40*/  ISETP.GE.AND P1, PT, R6, R2, PT ;  /* 0x000000020600720c */ /* 0x000fc60003f26270 */
[----:B-1----:R-:W1:Y:S10]  /*10e50*/  SHFL.IDX PT, R4, R3, 0x1, 0x181f ;  /* 0x00381f0003047f89 */ /* 0x002e7400000e0000 */
[----:B------:R-:W-:-:S02]  /*10e60*/  @!P1 LEA R7, R10, UR38, 0x1 ;  /* 0x000000260a079c11 */ /* 0x000fc4000f8e08ff */
[----:B0-----:R-:W-:Y:S02]  /*10e70*/  @!P1 LEA R6, P2, R11, R14, 0x1 ;  /* 0x0000000e0b069211 */ /* 0x001fe400078408ff */
[----:B------:R-:W0:Y:S03]  /*10e80*/  SHFL.IDX PT, R14, R0, 0x2, 0x181f ;  /* 0x00581f00000e7f89 */ /* 0x000e2600000e0000 */
        /* <DEDUP_REMOVED lines=14> */
.L_x_4370:
[----:B--2---:R-:W2:Y:S01]  /*10f70*/  LDL R4, [R1+0x4] ;  /* 0x0000040001047983 */ /* 0x004ea20000100800 */
[----:B------:R-:W-:Y:S01]  /*10f80*/  ULDC.64 UR4, c[0x0][0x208] ;  /* 0x0000820000047ab9 */ /* 0x000fe20000000a00 */
[----:B------:R-:W0:Y:S02]  /*10f90*/  S2R R0, SR_TID.X ;  /* 0x0000000000007919 */ /* 0x000e240000002100 */
[----:B0-----:R-:W-:-:S05]  /*10fa0*/  IMAD.SHL.U32 R0, R0, 0x8, RZ ;  /* 0x0000000800007824 */ /* 0x001fca00078e00ff */
[----:B------:R-:W-:Y:S01]  /*10fb0*/  LOP3.LUT R0, R0, 0x38, RZ, 0xc0, !PT ;  /* 0x0000003800007812 */ /* 0x000fe200078ec0ff */
        /* <DEDUP_REMOVED lines=42> */
.L_x_4265:
[----:B------:R-:W2:Y:S01]  /*11260*/  LDL.LU.64 R6, [R1+0x20] ;  /* 0x0000200001067983 */ /* 0x000ea20000300a00 */
[----:B------:R-:W-:-:S03]  /*11270*/  ULDC.64 UR8, c[0x0][0x3e0] ;  /* 0x0000f80000087ab9 */ /* 0x000fc60000000a00 */
[----:B------:R-:W3:Y:S04]  /*11280*/  LDL.LU R2, [R1+0x2c] ;  /* 0x00002c0001027983 */ /* 0x000ee80000300800 */
[----:B0-----:R-:W4:Y:S01]  /*11290*/  LDL.LU R4, [R1+0x8] ;  /* 0x0000080001047983 */ /* 0x001f220000300800 */
[----:B------:R-:W-:Y:S01]  /*112a0*/  UIMAD UR6, UR45, UR8, URZ ;  /* 0x000000082d0672a4 */ /* 0x000fe2000f8e023f */
[----:B------:R-:W-:Y:S01]  /*112b0*/  LOP3.LUT R17, R17, 0xfffffff7, RZ, 0xc0, !PT ;  /* 0xfffffff711117812 */ /* 0x000fe200078ec0ff */
[----:B------:R-:W0:Y:S02]  /*112c0*/  S2R R8, SR_TID.X ;  /* 0x0000000000087919 */ /* 0x000e240000002100 */
[----:B------:R-:W-:Y:S01]  /*112d0*/  UIMAD UR6, UR44, UR9, UR6 ;  /* 0x000000092c0672a4 */ /* 0x000fe2000f8e0206 */
[----:B0-----:R-:W-:-:S05]  /*112e0*/  IMAD.SHL.U32 R10, R8, 0x8, RZ ;  /* 0x00000008080a7824 */ /* 0x001fca00078e00ff */
[----:B------:R-:W-:Y:S02]  /*112f0*/  LOP3.LUT R10, R10, 0x38, RZ, 0xc0, !PT ;  /* 0x000000380a0a7812 */ /* 0x000fe400078ec0ff */
[----:B--2---:R-:W-:Y:S02]  /*11300*/  R2UR UR5, R7 ;  /* 0x00000000070572ca */ /* 0x004fe400000e0000 */
[----:B------:R-:W0:Y:S01]  /*11310*/  LDC R7, c[0x0][0x448] ;  /* 0x00011200ff077b82 */ /* 0x000e220000000800 */
[----:B------:R-:W-:Y:S02]  /*11320*/  R2UR UR4, R6 ;  /* 0x00000000060472ca */ /* 0x000fe400000e0000 */
[----:B---3--:R-:W-:-:S13]  /*11330*/  R2UR UR5, R2 ;  /* 0x00000000020572ca */ /* 0x008fda00000e0000 */
[----:B------:R-:W-:-:S03]  /*11340*/  UIMAD.WIDE.U32 UR4, UR44, UR8, UR4 ;  /* 0x000000082c0472a5 */ /* 0x000fc6000f8e0004 */
[----:B------:R-:W-:Y:S01]  /*11350*/  ULDC.64 UR8, c[0x0][0x3d0] ;  /* 0x0000f40000087ab9 */ /* 0x000fe20000000a00 */
[----:B------:R-:W-:Y:S01]  /*11360*/  UIADD3 UR5, UR5, UR6, URZ ;  /* 0x0000000605057290 */ /* 0x000fe2000fffe03f */
[----:B0-----:R-:W-:-:S13]  /*11370*/  ISETP.NE.AND P0, PT, R7, 0x1, PT ;  /* 0x000000010700780c */ /* 0x001fda0003f05270 */
[----:B------:R-:W4:Y:S08]  /*11380*/  @P0 LDC R2, c[0x0][0x44c] ;  /* 0x00011300ff020b82 */ /* 0x000f300000000800 */
[----:B------:R-:W0:Y:S01]  /*11390*/  @P0 LDC R0, c[0x0][0x450] ;  /* 0x00011400ff000b82 */ /* 0x000e220000000800 */
[----:B----4-:R-:W-:-:S04]  /*113a0*/  @P0 IMAD.HI.U32 R3, R4, R2, RZ ;  /* 0x0000000204030227 */ /* 0x010fc800078e00ff */
[----:B------:R-:W-:Y:S01]  /*113b0*/  IMAD.MOV.U32 R2, RZ, RZ, R4 ;  /* 0x000000ffff027224 */ /* 0x000fe200078e0004 */
[----:B0-----:R-:W-:-:S04]  /*113c0*/  @P0 SHF.R.U32.HI R2, RZ, R0, R3 ;  /* 0x00000000ff020219 */ /* 0x001fc80000011603 */
[--C-:B------:R-:W-:Y:S01]  /*113d0*/  SHF.R.S32.HI R3, RZ, 0x1f, R2.reuse ;  /* 0x0000001fff037819 */ /* 0x100fe20000011402 */
[----:B------:R-:W-:-:S04]  /*113e0*/  IMAD.MOV R0, RZ, RZ, -R2 ;  /* 0x000000ffff007224 */ /* 0x000fc800078e0a02 */
[----:B------:R-:W-:Y:S02]  /*113f0*/  IMAD R0, R7, R0, R4 ;  /* 0x0000000007007224 */ /* 0x000fe400078e0204 */
[----:B------:R-:W-:Y:S02]  /*11400*/  IMAD R5, R3, UR8, RZ ;  /* 0x0000000803057c24 */ /* 0x000fe4000f8e02ff */
[----:B------:R-:W-:Y:S01]  /*11410*/  IMAD.U32 R3, RZ, RZ, UR8 ;  /* 0x00000008ff037e24 */ /* 0x000fe2000f8e00ff */
[----:B------:R-:W-:Y:S01]  /*11420*/  SHF.R.S32.HI R4, RZ, 0x1f, R0 ;  /* 0x0000001fff047819 */ /* 0x000fe20000011400 */
[C---:B------:R-:W-:Y:S02]  /*11430*/  IMAD R5, R2.reuse, UR9, R5 ;  /* 0x0000000902057c24 */ /* 0x040fe4000f8e0205 */
        /* <DEDUP_REMOVED lines=9> */
[----:B------:R-:W-:Y:S02]  /*114d0*/  ULDC UR4, c[0x0][0x3b8] ;  /* 0x0000ee0000047ab9 */ /* 0x000fe40000000800 */
[----:B------:R-:W-:Y:S02]  /*114e0*/  ISETP.GE.AND P3, PT, R10, UR4, PT ;  /* 0x000000040a007c0c */ /* 0x000fe4000bf66270 */
[----:B------:R-:W-:Y:S02]  /*114f0*/  LEA.HI.X R6, R2, UR5, R3, 0x1, P0 ;  /* 0x0000000502067c11 */ /* 0x000fe400080f0c03 */
[----:B------:R-:W-:-:S04]  /*11500*/  LOP3.LUT R2, R10, 0x40, RZ, 0xfc, !PT ;  /* 0x000000400a027812 */ /* 0x000fc800078efcff */
[----:B------:R-:W-:Y:S02]  /*11510*/  ISETP.GE.AND P1, PT, R2, UR4, PT ;  /* 0x0000000402007c0c */ /* 0x000fe4000bf26270 */
[----:B------:R-:W-:Y:S02]  /*11520*/  LOP3.LUT R2, R10, 0x80, RZ, 0xfc, !PT ;  /* 0x000000800a027812 */ /* 0x000fe400078efcff */
[----:B------:R-:W-:Y:S02]  /*11530*/  SEL R4, RZ, 0x2, P1 ;  /* 0x00000002ff047807 */ /* 0x000fe40000800000 */
[----:B------:R-:W-:Y:S02]  /*11540*/  ISETP.GE.AND P2, PT, R2, UR4, PT ;  /* 0x0000000402007c0c */ /* 0x000fe4000bf46270 */
[----:B------:R-:W-:Y:S02]  /*11550*/  SEL R2, RZ, 0x1, P3 ;  /* 0x00000001ff027807 */ /* 0x000fe40001800000 */
[----:B------:R-:W-:-:S03]  /*11560*/  SEL R3, RZ, 0x4, P2 ;  /* 0x00000004ff037807 */ /* 0x000fc60001000000 */
[----:B------:R-:W-:Y:S02]  /*11570*/  @P1 LOP3.LUT R17, R17, 0x8, RZ, 0xfc, !PT ;  /* 0x0000000811111812 */ /* 0x000fe400078efcff */
[----:B------:R-:W-:Y:S02]  /*11580*/  IADD3 R2, R3, R4, R2 ;  /* 0x0000000403027210 */ /* 0x000fe40007ffe002 */
[C---:B------:R-:W-:Y:S02]  /*11590*/  LOP3.LUT R3, R10.reuse, 0xc0, RZ, 0xfc, !PT ;  /* 0x000000c00a037812 */ /* 0x040fe400078efcff */
[----:B------:R-:W-:Y:S02]  /*115a0*/  LOP3.LUT R17, R17, 0xfffffffb, RZ, 0xc0, !PT ;  /* 0xfffffffb11117812 */ /* 0x000fe400078ec0ff */
[----:B------:R-:W-:Y:S02]  /*115b0*/  ISETP.GE.AND P5, PT, R3, UR4, PT ;  /* 0x0000000403007c0c */ /* 0x000fe4000bfa6270 */
[----:B------:R-:W-:-:S02]  /*115c0*/  LOP3.LUT R3, R10, 0x100, RZ, 0xfc, !PT ;  /* 0x000001000a037812 */ /* 0x000fc400078efcff */
[----:B------:R-:W-:Y:S02]  /*115d0*/  SEL R4, RZ, 0x8, P5 ;  /* 0x00000008ff047807 */ /* 0x000fe40002800000 */
[----:B------:R-:W-:Y:S02]  /*115e0*/  ISETP.GE.AND P0, PT, R3, UR4, PT ;  /* 0x0000000403007c0c */ /* 0x000fe4000bf06270 */
[----:B------:R-:W-:Y:S02]  /*115f0*/  LOP3.LUT R17, R17, 0xffffffef, RZ, 0xc0, !PT ;  /* 0xffffffef11117812 */ /* 0x000fe400078ec0ff */
[----:B------:R-:W-:Y:S02]  /*11600*/  SEL R3, RZ, 0x10, P0 ;  /* 0x00000010ff037807 */ /* 0x000fe40000000000 */
[----:B------:R-:W-:Y:S02]  /*11610*/  @P3 LOP3.LUT R17, R17, 0x10, RZ, 0xfc, !PT ;  /* 0x0000001011113812 */ /* 0x000fe400078efcff */
[----:B------:R-:W-:-:S02]  /*11620*/  IADD3 R2, R3, R2, R4 ;  /* 0x0000000203027210 */ /* 0x000fc40007ffe004 */
[C---:B------:R-:W-:Y:S02]  /*11630*/  LOP3.LUT R3, R10.reuse, 0x180, RZ, 0xfc, !PT ;  /* 0x000001800a037812 */ /* 0x040fe400078efcff */
[----:B------:R-:W-:Y:S02]  /*11640*/  @P2 LOP3.LUT R17, R17, 0x4, RZ, 0xfc, !PT ;  /* 0x0000000411112812 */ /* 0x000fe400078efcff */
[----:B------:R-:W-:Y:S02]  /*11650*/  ISETP.GE.AND P1, PT, R3, UR4, PT ;  /* 0x0000000403007c0c */ /* 0x000fe4000bf26270 */
[----:B------:R-:W-:Y:S02]  /*11660*/  LOP3.LUT R3, R10, 0x140, RZ, 0xfc, !PT ;  /* 0x000001400a037812 */ /* 0x000fe400078efcff */
[----:B------:R-:W-:Y:S02]  /*11670*/  SEL R4, RZ, 0x40, P1 ;  /* 0x00000040ff047807 */ /* 0x000fe40000800000 */
[----:B------:R-:W-:-:S04]  /*11680*/  ISETP.GE.AND P1, PT, R3, UR4, PT ;  /* 0x0000000403007c0c */ /* 0x000fc8000bf26270 */
[----:B------:R-:W-:-:S04]  /*11690*/  SEL R3, RZ, 0x20, P1 ;  /* 0x00000020ff037807 */ /* 0x000fc80000800000 */
[----:B------:R-:W-:Y:S02]  /*116a0*/  IADD3 R4, R4, R2, R3 ;  /* 0x0000000204047210 */ /* 0x000fe40007ffe003 */
[----:B------:R-:W-:-:S04]  /*116b0*/  LOP3.LUT R2, R10, 0x1c0, RZ, 0xfc, !PT ;  /* 0x000001c00a027812 */ /* 0x000fc800078efcff */
        /* <DEDUP_REMOVED lines=104> */
.L_x_4380:
        /* <DEDUP_REMOVED lines=38> */
.L_x_4268:
[----:B------:R-:W-:Y:S05]  /*11fa0*/  BSYNC B0 ;  /* 0x0000000000007941 */ /* 0x000fea0003800000 */
.L_x_4267:
        /* <DEDUP_REMOVED lines=9> */
.L_x_4381:
        /* <DEDUP_REMOVED lines=9> */
.L_x_4382:
        /* <DEDUP_REMOVED lines=8> */
.L_x_4274:
[----:B------:R-:W-:Y:S05]  /*12150*/  BSYNC B1 ;  /* 0x0000000000017941 */ /* 0x000fea0003800000 */
.L_x_4273:
        /* <DEDUP_REMOVED lines=11> */
.L_x_4275:
        /* <DEDUP_REMOVED lines=13> */
.L_x_4276:
        /* <DEDUP_REMOVED lines=13> */
.L_x_4277:
        /* <DEDUP_REMOVED lines=13> */
.L_x_4278:
        /* <DEDUP_REMOVED lines=13> */
.L_x_4279:
        /* <DEDUP_REMOVED lines=13> */
.L_x_4280:
        /* <DEDUP_REMOVED lines=13> */
.L_x_4281:
        /* <DEDUP_REMOVED lines=13> */
.L_x_4282:
        /* <DEDUP_REMOVED lines=8> */
.L_x_4271:
[----:B------:R-:W-:Y:S05]  /*12840*/  BSYNC B0 ;  /* 0x0000000000007941 */ /* 0x000fea0003800000 */
.L_x_4270:
        /* <DEDUP_REMOVED lines=30> */
.L_x_4324:
        /* <DEDUP_REMOVED lines=28> */
.L_x_4286:
[----:B------:R-:W1:Y:S01]  /*12bf0*/  S2R R2, SR_TID.X ;  /* 0x0000000000027919 */ /* 0x000e620000002100 */
[----:B------:R-:W-:Y:S01]  /*12c00*/  BSSY B2, `(.L_x_4287) ;  /* 0x0000006000027945 */ /* 0x000fe20003800000 */
[----:B-1----:R-:W-:Y:S02]  /*12c10*/  LOP3.LUT R3, R2, 0x7f, RZ, 0xc0, !PT ;  /* 0x0000007f02037812 */ /* 0x002fe400078ec0ff */
[----:B------:R-:W-:Y:S02]  /*12c20*/  SHF.L.U32 R2, R0, 0x1f, RZ ;  /* 0x0000001f00027819 */ /* 0x000fe400000006ff */
[----:B------:R-:W-:Y:S02]  /*12c30*/  ISETP.NE.AND P2, PT, R3, RZ, PT ;  /* 0x000000ff0300720c */ /* 0x000fe40003f45270 */
[----:B------:R-:W1:Y:S02]  /*12c40*/  SYNCS.PHASECHK.TRANS64.TRYWAIT P0, [UR38+0x38848], R2 ;  /* 0x03884802ff0075a7 */ /* 0x000e640008000166 */
[----:B-1----:R-:W-:Y:S09]  /*12c50*/  @!P0 BRA `(.L_x_4288) ;  /* 0x0000003400f88947 */ /* 0x002ff20003800000 */
.L_x_4383:
[----:B------:R-:W-:Y:S05]  /*12c60*/  BSYNC B2 ;  /* 0x0000000000027941 */ /* 0x000fea0003800000 */
.L_x_4287:
[----:B------:R-:W-:Y:S04]  /*12c70*/  BSSY B2, `(.L_x_4289) ;  /* 0x0000007000027945 */ /* 0x000fe80003800000 */
[----:B------:R-:W-:Y:S05]  /*12c80*/  @P2 BRA `(.L_x_4290) ;  /* 0x0000000000142947 */ /* 0x000fea0003800000 */
[----:B------:R-:W-:Y:S01]  /*12c90*/  ISETP.NE.AND P0, PT, R10, RZ, PT ;  /* 0x000000ff0a00720c */ /* 0x000fe20003f05270 */
[----:B-1----:R-:W-:-:S04]  /*12ca0*/  IMAD.MOV.U32 R3, RZ, RZ, 0x2000 ;  /* 0x00002000ff037424 */ /* 0x002fc800078e00ff */
[----:B------:R3:W-:Y:S08]  /*12cb0*/  SYNCS.ARRIVE.TRANS64 RZ, [UR38+0x38838], R3 ;  /* 0x03883803ffff79a7 */ /* 0x0007f00008000026 */
[----:B---3--:R-:W-:Y:S05]  /*12cc0*/  @!P0 BRA `(.L_x_4290) ;  /* 0x0000000000048947 */ /* 0x008fea0003800000 */
[----:B------:R-:W-:Y:S01]  /*12cd0*/  BPT.TRAP 0x1 ;  /* 0x000000040000795c */ /* 0x000fe20000300000 */
.L_x_4290:
[----:B------:R-:W-:Y:S05]  /*12ce0*/  BSYNC B2 ;  /* 0x0000000000027941 */ /* 0x000fea0003800000 */
.L_x_4289:
        /* <DEDUP_REMOVED lines=11> */
.L_x_4291:
        /* <DEDUP_REMOVED lines=10> */
.L_x_4384:
[----:B------:R-:W-:Y:S05]  /*12e40*/  BSYNC B2 ;  /* 0x0000000000027941 */ /* 0x000fea0003800000 */
.L_x_4292:
        /* <DEDUP_REMOVED lines=9> */
.L_x_4295:
[----:B------:R-:W-:Y:S05]  /*12ee0*/  BSYNC B2 ;  /* 0x0000000000027941 */ /* 0x000fea0003800000 */
.L_x_4294:
        /* <DEDUP_REMOVED lines=9> */
.L_x_4296:
        /* <DEDUP_REMOVED lines=13> */
.L_x_4297:
        /* <DEDUP_REMOVED lines=13> */
.L_x_4298:
        /* <DEDUP_REMOVED lines=13> */
.L_x_4299:
        /* <DEDUP_REMOVED lines=13> */
.L_x_4300:
        /* <DEDUP_REMOVED lines=13> */
.L_x_4301:
        /* <DEDUP_REMOVED lines=13> */
.L_x_4302:
        /* <DEDUP_REMOVED lines=13> */
.L_x_4303:
        /* <DEDUP_REMOVED lines=8> */
.L_x_4285:
[----:B------:R-:W-:Y:S05]  /*135b0*/  BSYNC B1 ;  /* 0x0000000000017941 */ /* 0x000fea0003800000 */
.L_x_4284:
        /* <DEDUP_REMOVED lines=27> */
.L_x_4306:
[----:B------:R-:W1:Y:S01]  /*13770*/  S2R R2, SR_TID.X ;  /* 0x0000000000027919 */ /* 0x000e620000002100 */
[----:B------:R-:W-:Y:S01]  /*13780*/  BSSY B2, `(.L_x_4307) ;  /* 0x0000006000027945 */ /* 0x000fe20003800000 */
[----:B-1----:R-:W-:Y:S02]  /*13790*/  LOP3.LUT R3, R2, 0x7f, RZ, 0xc0, !PT ;  /* 0x0000007f02037812 */ /* 0x002fe400078ec0ff */
[----:B------:R-:W-:Y:S02]  /*137a0*/  SHF.L.U32 R2, R0, 0x1f, RZ ;  /* 0x0000001f00027819 */ /* 0x000fe400000006ff */
[----:B------:R-:W-:Y:S02]  /*137b0*/  ISETP.NE.AND P2, PT, R3, RZ, PT ;  /* 0x000000ff0300720c */ /* 0x000fe40003f45270 */
[----:B------:R-:W1:Y:S02]  /*137c0*/  SYNCS.PHASECHK.TRANS64.TRYWAIT P0, [UR38+0x38840], R2 ;  /* 0x03884002ff0075a7 */ /* 0x000e640008000166 */
[----:B-1----:R-:W-:Y:S09]  /*137d0*/  @!P0 BRA `(.L_x_4308) ;  /* 0x0000002c00488947 */ /* 0x002ff20003800000 */
.L_x_4385:
[----:B------:R-:W-:Y:S05]  /*137e0*/  BSYNC B2 ;  /* 0x0000000000027941 */ /* 0x000fea0003800000 */
.L_x_4307:
[----:B------:R-:W-:Y:S04]  /*137f0*/  BSSY B2, `(.L_x_4309) ;  /* 0x0000007000027945 */ /* 0x000fe80003800000 */
[----:B------:R-:W-:Y:S05]  /*13800*/  @P2 BRA `(.L_x_4310) ;  /* 0x0000000000142947 */ /* 0x000fea0003800000 */
[----:B------:R-:W-:Y:S01]  /*13810*/  ISETP.NE.AND P0, PT, R10, RZ, PT ;  /* 0x000000ff0a00720c */ /* 0x000fe20003f05270 */
[----:B-1----:R-:W-:-:S04]  /*13820*/  IMAD.MOV.U32 R3, RZ, RZ, 0x2000 ;  /* 0x00002000ff037424 */ /* 0x002fc800078e00ff */
[----:B------:R3:W-:Y:S08]  /*13830*/  SYNCS.ARRIVE.TRANS64 RZ, [UR38+0x38830], R3 ;  /* 0x03883003ffff79a7 */ /* 0x0007f00008000026 */
[----:B---3--:R-:W-:Y:S05]  /*13840*/  @!P0 BRA `(.L_x_4310) ;  /* 0x0000000000048947 */ /* 0x008fea0003800000 */
[----:B------:R-:W-:Y:S01]  /*13850*/  BPT.TRAP 0x1 ;  /* 0x000000040000795c */ /* 0x000fe20000300000 */
.L_x_4310:
[----:B------:R-:W-:Y:S05]  /*13860*/  BSYNC B2 ;  /* 0x0000000000027941 */ /* 0x000fea0003800000 */
.L_x_4309:
        /* <DEDUP_REMOVED lines=11> */
.L_x_4311:
        /* <DEDUP_REMOVED lines=11> */
.L_x_4386:
[----:B------:R-:W-:Y:S05]  /*139d0*/  BSYNC B2 ;  /* 0x0000000000027941 */ /* 0x000fea0003800000 */
.L_x_4312:
        /* <DEDUP_REMOVED lines=9> */
.L_x_4315:
[----:B------:R-:W-:Y:S05]  /*13a70*/  BSYNC B2 ;  /* 0x0000000000027941 */ /* 0x000fea0003800000 */
.L_x_4314:
        /* <DEDUP_REMOVED lines=9> */
.L_x_4316:
        /* <DEDUP_REMOVED lines=13> */
.L_x_4317:
        /* <DEDUP_REMOVED lines=13> */
.L_x_4318:
        /* <DEDUP_REMOVED lines=13> */
.L_x_4319:
        /* <DEDUP_REMOVED lines=13> */
.L_x_4320:
        /* <DEDUP_REMOVED lines=13> */
.L_x_4321:
        /* <DEDUP_REMOVED lines=13> */
.L_x_4322:
        /* <DEDUP_REMOVED lines=13> */
.L_x_4323:
        /* <DEDUP_REMOVED lines=8> */
.L_x_4305:
[----:B------:R-:W-:Y:S05]  /*14140*/  BSYNC B1 ;  /* 0x0000000000017941 */ /* 0x000fea0003800000 */
.L_x_4304:
[----:B------:R-:W-:Y:S01]  /*14150*/  VIADD R8, R8, 0xfffffffe ;  /* 0xfffffffe08087836 */ /* 0x000fe20000000000 */
[----:B------:R-:W-:Y:S06]  /*14160*/  @P1 BRA `(.L_x_4324) ;  /* 0xffffffe800301947 */ /* 0x000fec000383ffff */
[----:B------:R-:W-:Y:S05]  /*14170*/  BSYNC B0 ;  /* 0x0000000000007941 */ /* 0x000fea0003800000 */
.L_x_4283:
        /* <DEDUP_REMOVED lines=26> */
.L_x_4327:
[----:B------:R-:W1:Y:S01]  /*14320*/  S2R R2, SR_TID.X ;  /* 0x0000000000027919 */ /* 0x000e620000002100 */
[----:B------:R-:W-:Y:S01]  /*14330*/  BSSY B1, `(.L_x_4328) ;  /* 0x0000006000017945 */ /* 0x000fe20003800000 */
[----:B-1----:R-:W-:Y:S02]  /*14340*/  LOP3.LUT R3, R2, 0x7f, RZ, 0xc0, !PT ;  /* 0x0000007f02037812 */ /* 0x002fe400078ec0ff */
[----:B------:R-:W-:Y:S02]  /*14350*/  SHF.L.U32 R2, R0, 0x1f, RZ ;  /* 0x0000001f00027819 */ /* 0x000fe400000006ff */
[----:B------:R-:W-:Y:S02]  /*14360*/  ISETP.NE.AND P1, PT, R3, RZ, PT ;  /* 0x000000ff0300720c */ /* 0x000fe40003f25270 */
[----:B------:R-:W1:Y:S02]  /*14370*/  SYNCS.PHASECHK.TRANS64.TRYWAIT P0, [UR38+0x38848], R2 ;  /* 0x03884802ff0075a7 */ /* 0x000e640008000166 */
[----:B-1----:R-:W-:Y:S09]  /*14380*/  @!P0 BRA `(.L_x_4329) ;  /* 0x00000020008c8947 */ /* 0x002ff20003800000 */
.L_x_4387:
[----:B------:R-:W-:Y:S05]  /*14390*/  BSYNC B1 ;  /* 0x0000000000017941 */ /* 0x000fea0003800000 */
.L_x_4328:
[----:B------:R-:W-:Y:S04]  /*143a0*/  BSSY B1, `(.L_x_4330) ;  /* 0x0000007000017945 */ /* 0x000fe80003800000 */
[----:B------:R-:W-:Y:S05]  /*143b0*/  @P1 BRA `(.L_x_4331) ;  /* 0x0000000000141947 */ /* 0x000fea0003800000 */
[----:B------:R-:W-:Y:S01]  /*143c0*/  ISETP.NE.AND P0, PT, R10, RZ, PT ;  /* 0x000000ff0a00720c */ /* 0x000fe20003f05270 */
[----:B-1----:R-:W-:-:S04]  /*143d0*/  IMAD.MOV.U32 R3, RZ, RZ, 0x2000 ;  /* 0x00002000ff037424 */ /* 0x002fc800078e00ff */
[----:B------:R3:W-:Y:S08]  /*143e0*/  SYNCS.ARRIVE.TRANS64 RZ, [UR38+0x38838], R3 ;  /* 0x03883803ffff79a7 */ /* 0x0007f00008000026 */
[----:B---3--:R-:W-:Y:S05]  /*143f0*/  @!P0 BRA `(.L_x_4331) ;  /* 0x0000000000048947 */ /* 0x008fea0003800000 */
[----:B------:R-:W-:Y:S01]  /*14400*/  BPT.TRAP 0x1 ;  /* 0x000000040000795c */ /* 0x000fe20000300000 */
.L_x_4331:
[----:B------:R-:W-:Y:S05]  /*14410*/  BSYNC B1 ;  /* 0x0000000000017941 */ /* 0x000fea0003800000 */
.L_x_4330:
        /* <DEDUP_REMOVED lines=11> */
.L_x_4332:
        /* <DEDUP_REMOVED lines=11> */
.L_x_4388:
[----:B------:R-:W-:Y:S05]  /*14580*/  BSYNC B1 ;  /* 0x0000000000017941 */ /* 0x000fea0003800000 */
.L_x_4333:
        /* <DEDUP_REMOVED lines=9> */
.L_x_4336:
[----:B------:R-:W-:Y:S05]  /*14620*/  BSYNC B1 ;  /* 0x0000000000017941 */ /* 0x000fea0003800000 */
.L_x_4335:
        /* <DEDUP_REMOVED lines=9> */
.L_x_4337:
        /* <DEDUP_REMOVED lines=13> */
.L_x_4338:
        /* <DEDUP_REMOVED lines=13> */
.L_x_4339:
        /* <DEDUP_REMOVED lines=13> */
.L_x_4340:
        /* <DEDUP_REMOVED lines=13> */
.L_x_4341:
        /* <DEDUP_REMOVED lines=13> */
.L_x_4342:
        /* <DEDUP_REMOVED lines=13> */
.L_x_4343:
        /* <DEDUP_REMOVED lines=13> */
.L_x_4344:
        /* <DEDUP_REMOVED lines=8> */
.L_x_4326:
[----:B------:R-:W-:Y:S05]  /*14cf0*/  BSYNC B0 ;  /* 0x0000000000007941 */ /* 0x000fea0003800000 */
.L_x_4325:
[----:B------:R-:W-:Y:S01]  /*14d00*/  LOP3.LUT R0, R0, 0x1, RZ, 0x3c, !PT ;  /* 0x0000000100007812 */ /* 0x000fe200078e3cff */
[----:B------:R-:W-:Y:S02]  /*14d10*/  IMAD.MOV.U32 R6, RZ, RZ, RZ ;  /* 0x000000ffff067224 */ /* 0x000fe400078e00ff */
[----:B------:R-:W-:-:S07]  /*14d20*/  IMAD.MOV.U32 R9, RZ, RZ, RZ ;  /* 0x000000ffff097224 */ /* 0x000fce00078e00ff */
.L_x_4252:
[----:B------:R-:W1:Y:S01]  /*14d30*/  S2R R3, SR_CgaCtaId ;  /* 0x0000000000037919 */ /* 0x000e620000008800 */
[----:B------:R-:W-:Y:S02]  /*14d40*/  MOV R2, 0x400 ;  /* 0x0000040000027802 */ /* 0x000fe40000000f00 */
[----:B------:R-:W-:Y:S02]  /*14d50*/  SHF.L.U32 R9, R9, 0x1f, RZ ;  /* 0x0000001f09097819 */ /* 0x000fe400000006ff */
[----:B-1----:R-:W-:-:S04]  /*14d60*/  LEA R2, R3, R2, 0x18 ;  /* 0x0000000203027211 */ /* 0x002fc800078ec0ff */
[----:B------:R-:W1:Y:S02]  /*14d70*/  SYNCS.PHASECHK.TRANS64.TRYWAIT P0, [R2+URZ+0x38820], R9 ;  /* 0x03882009020075a7 */ /* 0x000e64000800017f */
[----:B-1----:R-:W-:Y:S05]  /*14d80*/  @!P0 BRA `(.L_x_4345) ;  /* 0x00000018003c8947 */ /* 0x002fea0003800000 */
.L_x_4389:
[----:B------:R-:W-:-:S03]  /*14d90*/  UMOV UR4, 0xffffffff ;  /* 0xffffffff00047882 */ /* 0x000fc60000000000 */
[----:B------:R-:W-:Y:S05]  /*14da0*/  BRA.DIV UR4, `(.L_x_4346) ;  /* 0x0000001a04487947 */ /* 0x000fea000b800000 */
[----:B------:R-:W3:Y:S02]  /*14db0*/  S2R R3, SR_TID.X ;  /* 0x0000000000037919 */ /* 0x000ee40000002100 */
[----:B---3--:R-:W-:-:S04]  /*14dc0*/  SHF.R.U32.HI R3, RZ, 0x5, R3 ;  /* 0x00000005ff037819 */ /* 0x008fc80000011603 */
[----:B------:R-:W-:-:S05]  /*14dd0*/  LOP3.LUT R3, R3, 0x3, RZ, 0xc0, !PT ;  /* 0x0000000303037812 */ /* 0x000fca00078ec0ff */
[----:B--2---:R2:W3:Y:S02]  /*14de0*/  SHFL.IDX PT, R14, R3, RZ, 0x1f ;  /* 0x00001fff030e7589 */ /* 0x0044e400000e0000 */
.L_x_4392:
[----:B---3--:R-:W-:-:S13]  /*14df0*/  ISETP.NE.AND P0, PT, R14, RZ, PT ;  /* 0x000000ff0e00720c */ /* 0x008fda0003f05270 */
[----:B------:R-:W-:Y:S05]  /*14e00*/  @P0 BRA `(.L_x_4208) ;  /* 0x0000000000900947 */ /* 0x000fea0003800000 */
[----:B------:R-:W-:-:S03]  /*14e10*/  UMOV UR4, 0xffffffff ;  /* 0xffffffff00047882 */ /* 0x000fc60000000000 */
[----:B------:R-:W-:Y:S05]  /*14e20*/  BRA.DIV UR4, `(.L_x_4347) ;  /* 0x0000001a045c7947 */ /* 0x000fea000b800000 */
[----:B------:R-:W-:-:S13]  /*14e30*/  ELECT P6, URZ, PT ;  /* 0x00000000003f782f */ /* 0x000fda00038c0000 */
.L_x_4395:
        /* <DEDUP_REMOVED lines=8> */
.L_x_4348:
        /* <DEDUP_REMOVED lines=12> */
.L_x_4396:
[----:B------:R-:W3:Y:S02]  /*14f80*/  SYNCS.PHASECHK.TRANS64.TRYWAIT P0, [R5+URZ], R0 ;  /* 0x00000000050075a7 */ /* 0x000ee4000800017f */
[----:B---3--:R-:W-:Y:S05]  /*14f90*/  @!P0 BRA `(.L_x_4350) ;  /* 0x0000001800348947 */ /* 0x008fea0003800000 */
.L_x_4397:
[----:B------:R-:W-:Y:S05]  /*14fa0*/  @!P2 BRA `(.L_x_4351) ;  /* 0x000000000004a947 */ /* 0x000fea0003800000 */
[----:B------:R-:W-:Y:S01]  /*14fb0*/  BPT.TRAP 0x1 ;  /* 0x000000040000795c */ /* 0x000fe20000300000 */
.L_x_4351:
[----:B-1----:R-:W-:-:S04]  /*14fc0*/  VIADD R2, R2, 0x38860 ;  /* 0x0003886002027836 */ /* 0x002fc80000000000 */
[----:B---3--:R-:W-:-:S04]  /*14fd0*/  IMAD R5, R6, 0x8, R2 ;  /* 0x0000000806057824 */ /* 0x008fc800078e0202 */
[----:B------:R-:W1:Y:S02]  /*14fe0*/  SYNCS.PHASECHK.TRANS64.TRYWAIT P0, [R5+URZ], R4 ;  /* 0x00000004050075a7 */ /* 0x000e64000800017f */
[----:B-1----:R-:W-:Y:S05]  /*14ff0*/  @!P0 BRA `(.L_x_4352) ;  /* 0x0000001800308947 */ /* 0x002fea0003800000 */
.L_x_4398:
[----:B------:R-:W-:-:S07]  /*15000*/  IMAD R3, R3, 0x8, R2 ;  /* 0x0000000803037824 */ /* 0x000fce00078e0202 */
.L_x_4353:
[----:B---3--:R3:W4:Y:S02]  /*15010*/  SYNCS.PHASECHK.TRANS64.TRYWAIT P0, [R3+URZ], R0 ;  /* 0x00000000030075a7 */ /* 0x008724000800017f */
[----:B----4-:R-:W-:Y:S05]  /*15020*/  @!P0 NANOSLEEP.SYNCS 0x989680 ;  /* 0x009896800000895d */ /* 0x010fea0003900000 */
[----:B------:R-:W4:Y:S02]  /*15030*/  @!P0 SYNCS.PHASECHK.TRANS64 P0, [R3+URZ], R0 ;  /* 0x00000000030085a7 */ /* 0x000f24000800007f */
[----:B----4-:R-:W-:Y:S05]  /*15040*/  @!P0 BRA `(.L_x_4353) ;  /* 0xfffffffc00f08947 */ /* 0x010fea000383ffff */
.L_x_4208:
[----:B------:R-:W-:Y:S05]  /*15050*/  BSYNC B6 ;  /* 0x0000000000067941 */ /* 0x000fea0003800000 */
.L_x_4205:
[----:B------:R-:W-:Y:S05]  /*15060*/  EXIT ;  /* 0x000000000000794d */ /* 0x000fea0003800000 */
.L_x_4216:
[----:B0-----:R0:W1:Y:S02]  /*15070*/  SYNCS.PHASECHK.TRANS64.TRYWAIT P0, [R196+URZ+0x38800], R9 ;  /* 0x03880009c40075a7 */ /* 0x001064000800017f */
[----:B-1----:R-:W-:Y:S05]  /*15080*/  @!P0 NANOSLEEP.SYNCS 0x989680 ;  /* 0x009896800000895d */ /* 0x002fea0003900000 */
[----:B------:R-:W1:Y:S02]  /*15090*/  @!P0 SYNCS.PHASECHK.TRANS64 P0, [R196+URZ+0x38800], R9 ;  /* 0x03880009c40085a7 */ /* 0x000e64000800007f */
[----:B-1----:R-:W-:Y:S05]  /*150a0*/  @!P0 BRA `(.L_x_4216) ;  /* 0xfffffffc00f08947 */ /* 0x002fea000383ffff */
[----:B------:R-:W-:Y:S05]  /*150b0*/  BRA `(.L_x_4354) ;  /* 0xfffffee400787947 */ /* 0x000fea000383ffff */
.L_x_4220:
[----:B--2---:R2:W3:Y:S02]  /*150c0*/  SYNCS.PHASECHK.TRANS64.TRYWAIT P1, [R196+URZ+0x38830], R9 ;  /* 0x03883009c40075a7 */ /* 0x0044e4000802017f */
[----:B---3--:R-:W-:Y:S05]  /*150d0*/  @!P1 NANOSLEEP.SYNCS 0x989680 ;  /* 0x009896800000995d */ /* 0x008fea0003900000 */
[----:B------:R-:W3:Y:S02]  /*150e0*/  @!P1 SYNCS.PHASECHK.TRANS64 P1, [R196+URZ+0x38830], R9 ;  /* 0x03883009c40095a7 */ /* 0x000ee4000802007f */
[----:B---3--:R-:W-:Y:S05]  /*150f0*/  @!P1 BRA `(.L_x_4220) ;  /* 0xfffffffc00f09947 */ /* 0x008fea000383ffff */
[----:B------:R-:W-:Y:S05]  /*15100*/  BRA `(.L_x_4219) ;  /* 0xfffffee400c47947 */ /* 0x000fea000383ffff */
.L_x_4221:
[----:B---3--:R3:W4:Y:S02]  /*15110*/  SYNCS.PHASECHK.TRANS64.TRYWAIT P1, [R196+URZ+0x38810], R9 ;  /* 0x03881009c40075a7 */ /* 0x008724000802017f */
[----:B----4-:R-:W-:Y:S05]  /*15120*/  @!P1 NANOSLEEP.SYNCS 0x989680 ;  /* 0x009896800000995d */ /* 0x010fea0003900000 */
[----:B------:R-:W4:Y:S02]  /*15130*/  @!P1 SYNCS.PHASECHK.TRANS64 P1, [R196+URZ+0x38810], R9 ;  /* 0x03881009c40095a7 */ /* 0x000f24000802007f */
[----:B----4-:R-:W-:Y:S05]  /*15140*/  @!P1 BRA `(.L_x_4221) ;  /* 0xfffffffc00f09947 */ /* 0x010fea000383ffff */
[----:B------:R-:W-:Y:S05]  /*15150*/  BRA `(.L_x_4355) ;  /* 0xfffffee800b47947 */ /* 0x000fea000383ffff */
.L_x_4225:
[----:B------:R0:W0:Y:S02]  /*15160*/  SYNCS.PHASECHK.TRANS64.TRYWAIT P1, [R196+URZ+0x38850], R9 ;  /* 0x03885009c40075a7 */ /* 0x000024000802017f */
[----:B0-----:R-:W-:Y:S05]  /*15170*/  @!P1 NANOSLEEP.SYNCS 0x989680 ;  /* 0x009896800000995d */ /* 0x001fea0003900000 */
[----:B------:R-:W0:Y:S02]  /*15180*/  @!P1 SYNCS.PHASECHK.TRANS64 P1, [R196+URZ+0x38850], R9 ;  /* 0x03885009c40095a7 */ /* 0x000e24000802007f */
[----:B0-----:R-:W-:Y:S05]  /*15190*/  @!P1 BRA `(.L_x_4225) ;  /* 0xfffffffc00f09947 */ /* 0x001fea000383ffff */
[----:B------:R-:W-:Y:S05]  /*151a0*/  BRA `(.L_x_4224) ;  /* 0xfffffee800e07947 */ /* 0x000fea000383ffff */
.L_x_4230:
[----:B-1----:R1:W2:Y:S02]  /*151b0*/  SYNCS.PHASECHK.TRANS64.TRYWAIT P3, [R198+URZ+0x38830], R205 ;  /* 0x038830cdc60075a7 */ /* 0x0022a4000806017f */
[----:B--2---:R-:W-:Y:S05]  /*151c0*/  @!P3 NANOSLEEP.SYNCS 0x989680 ;  /* 0x009896800000b95d */ /* 0x004fea0003900000 */
[----:B------:R-:W2:Y:S02]  /*151d0*/  @!P3 SYNCS.PHASECHK.TRANS64 P3, [R198+URZ+0x38830], R205 ;  /* 0x038830cdc600b5a7 */ /* 0x000ea4000806007f */
[----:B--2---:R-:W-:Y:S05]  /*151e0*/  @!P3 BRA `(.L_x_4230) ;  /* 0xfffffffc00f0b947 */ /* 0x004fea000383ffff */
[----:B------:R-:W-:Y:S05]  /*151f0*/  BRA `(.L_x_4229) ;  /* 0xffffff1400cc7947 */ /* 0x000fea000383ffff */
.L_x_4234:
[----:B---3--:R3:W4:Y:S02]  /*15200*/  SYNCS.PHASECHK.TRANS64.TRYWAIT P3, [R198+URZ+0x38850], R205 ;  /* 0x038850cdc60075a7 */ /* 0x008724000806017f */
[----:B----4-:R-:W-:Y:S05]  /*15210*/  @!P3 NANOSLEEP.SYNCS 0x989680 ;  /* 0x009896800000b95d */ /* 0x010fea0003900000 */
[----:B------:R-:W4:Y:S02]  /*15220*/  @!P3 SYNCS.PHASECHK.TRANS64 P3, [R198+URZ+0x38850], R205 ;  /* 0x038850cdc600b5a7 */ /* 0x000f24000806007f */
[----:B----4-:R-:W-:Y:S05]  /*15230*/  @!P3 BRA `(.L_x_4234) ;  /* 0xfffffffc00f0b947 */ /* 0x010fea000383ffff */
[----:B------:R-:W-:Y:S05]  /*15240*/  BRA `(.L_x_4233) ;  /* 0xffffff1800947947 */ /* 0x000fea000383ffff */
.L_x_4240:
[----:B-1----:R1:W3:Y:S02]  /*15250*/  SYNCS.PHASECHK.TRANS64.TRYWAIT P1, [R186+URZ+0x38830], R185 ;  /* 0x038830b9ba0075a7 */ /* 0x0022e4000802017f */
[----:B---3--:R-:W-:Y:S05]  /*15260*/  @!P1 NANOSLEEP.SYNCS 0x989680 ;  /* 0x009896800000995d */ /* 0x008fea0003900000 */
[----:B------:R-:W3:Y:S02]  /*15270*/  @!P1 SYNCS.PHASECHK.TRANS64 P1, [R186+URZ+0x38830], R185 ;  /* 0x038830b9ba0095a7 */ /* 0x000ee4000802007f */
[----:B---3--:R-:W-:Y:S05]  /*15280*/  @!P1 BRA `(.L_x_4240) ;  /* 0xfffffffc00f09947 */ /* 0x008fea000383ffff */
[----:B------:R-:W-:Y:S05]  /*15290*/  BRA `(.L_x_4239) ;  /* 0xffffff4800387947 */ /* 0x000fea000383ffff */
.L_x_4244:
[----:B---3--:R3:W4:Y:S02]  /*152a0*/  SYNCS.PHASECHK.TRANS64.TRYWAIT P1, [R186+URZ+0x38850], R185 ;  /* 0x038850b9ba0075a7 */ /* 0x008724000802017f */
[----:B----4-:R-:W-:Y:S05]  /*152b0*/  @!P1 NANOSLEEP.SYNCS 0x989680 ;  /* 0x009896800000995d */ /* 0x010fea0003900000 */
[----:B------:R-:W4:Y:S02]  /*152c0*/  @!P1 SYNCS.PHASECHK.TRANS64 P1, [R186+URZ+0x38850], R185 ;  /* 0x038850b9ba0095a7 */ /* 0x000f24000802007f */
[----:B----4-:R-:W-:Y:S05]  /*152d0*/  @!P1 BRA `(.L_x_4244) ;  /* 0xfffffffc00f09947 */ /* 0x010fea000383ffff */
[----:B------:R-:W-:Y:S05]  /*152e0*/  BRA `(.L_x_4243) ;  /* 0xffffff4800c07947 */ /* 0x000fea000383ffff */
.L_x_4257:
[----:B------:R-:W-:Y:S02]  /*152f0*/  IMAD.MOV.U32 R13, RZ, RZ, R6 ;  /* 0x000000ffff0d7224 */ /* 0x000fe400078e0006 */
[----:B------:R-:W-:Y:S02]  /*15300*/  IMAD.MOV.U32 R12, RZ, RZ, RZ ;  /* 0x000000ffff0c7224 */ /* 0x000fe400078e00ff */
[----:B------:R-:W-:Y:S02]  /*15310*/  IMAD.MOV.U32 R11, RZ, RZ, 0x1f ;  /* 0x0000001fff0b7424 */ /* 0x000fe400078e00ff */
[----:B------:R-:W-:-:S07]  /*15320*/  IMAD.MOV.U32 R15, RZ, RZ, -0x1 ;  /* 0xffffffffff0f7424 */ /* 0x000fce00078e00ff */
[----:B------:R-:W-:Y:S05]  /*15330*/  WARPSYNC.COLLECTIVE R15, `(.L_x_4356) ;  /* 0x000000000f087348 */ /* 0x000fea0003c00000 */
[----:B------:R0:W1:Y:S02]  /*15340*/  SHFL.IDX P6, R14, R13, R12, R11 ;  /* 0x0000000c0d0e7389 */ /* 0x00006400000c000b */
[----:B01----:R-:W-:Y:S01]  /*15350*/  ENDCOLLECTIVE ;  /* 0x000000000000791b */ /* 0x003fe20003800000 */
.L_x_4356:
[----:B------:R-:W-:Y:S05]  /*15360*/  BRA `(.L_x_4357) ;  /* 0xffffffb000187947 */ /* 0x000fea000383ffff */
.L_x_4259:
[----:B------:R-:W-:Y:S01]  /*15370*/  BSSY B0, `(.L_x_4358) ;  /* 0x0000006000007945 */ /* 0x000fe20003800000 */
[----:B------:R-:W-:-:S07]  /*15380*/  IMAD.MOV.U32 R15, RZ, RZ, -0x1 ;  /* 0xffffffffff0f7424 */ /* 0x000fce00078e00ff */
[----:B0-----:R-:W-:Y:S05]  /*15390*/  WARPSYNC.COLLECTIVE R15, `(.L_x_4359) ;  /* 0x000000000f0c7348 */ /* 0x001fea0003c00000 */
[----:B------:R-:W-:Y:S02]  /*153a0*/  ELECT P6, UR62, PT ;  /* 0x00000000003e782f */ /* 0x000fe400038c0000 */
[----:B------:R-:W-:Y:S01]  /*153b0*/  MOV R14, UR62 ;  /* 0x0000003e000e7c02 */ /* 0x000fe20008000f00 */
[----:B0-----:R-:W-:Y:S10]  /*153c0*/  ENDCOLLECTIVE ;  /* 0x000000000000791b */ /* 0x001ff40003800000 */
.L_x_4359:
[----:B------:R-:W-:Y:S05]  /*153d0*/  BSYNC B0 ;  /* 0x0000000000007941 */ /* 0x000fea0003800000 */
.L_x_4358:
[----:B------:R-:W-:Y:S05]  /*153e0*/  BRA `(.L_x_4360) ;  /* 0xffffffb0001c7947 */ /* 0x000fea000383ffff */
.L_x_4261:
[----:B0-----:R-:W-:-:S04]  /*153f0*/  IMAD.U32 R3, RZ, RZ, UR38 ;  /* 0x00000026ff037e24 */ /* 0x001fc8000f8e00ff */
[----:B------:R0:W1:Y:S03]  /*15400*/  SYNCS.PHASECHK.TRANS64.TRYWAIT P0, [R3+URZ+0x38840], R0 ;  /* 0x03884000030075a7 */ /* 0x000066000800017f */
[----:B-1----:R-:W-:Y:S05]  /*15410*/  @!P0 NANOSLEEP.SYNCS 0x989680 ;  /* 0x009896800000895d */ /* 0x002fea0003900000 */
[----:B------:R-:W1:Y:S02]  /*15420*/  @!P0 SYNCS.PHASECHK.TRANS64 P0, [R3+URZ+0x38840], R0 ;  /* 0x03884000030085a7 */ /* 0x000e64000800007f */
[----:B-1----:R-:W-:Y:S05]  /*15430*/  @!P0 BRA `(.L_x_4261) ;  /* 0xfffffffc00ec8947 */ /* 0x002fea000383ffff */
[----:B------:R-:W-:Y:S05]  /*15440*/  BRA `(.L_x_4361) ;  /* 0xffffffb000807947 */ /* 0x000fea000383ffff */
.L_x_4264:
[----:B------:R-:W-:Y:S02]  /*15450*/  IMAD.MOV.U32 R13, RZ, RZ, R3 ;  /* 0x000000ffff0d7224 */ /* 0x000fe400078e0003 */
[----:B------:R-:W-:Y:S02]  /*15460*/  IMAD.MOV.U32 R12, RZ, RZ, RZ ;  /* 0x000000ffff0c7224 */ /* 0x000fe400078e00ff */
[----:B------:R-:W-:Y:S02]  /*15470*/  IMAD.MOV.U32 R11, RZ, RZ, 0x181f ;  /* 0x0000181fff0b7424 */ /* 0x000fe400078e00ff */
[----:B------:R-:W-:Y:S02]  /*15480*/  IMAD.MOV.U32 R15, RZ, RZ, -0x1 ;  /* 0xffffffffff0f7424 */ /* 0x000fe400078e00ff */
[----:B------:R-:W-:Y:S02]  /*15490*/  IMAD R6, R8, 0x40, R6 ;  /* 0x0000004008067824 */ /* 0x000fe400078e0206 */
[----:B------:R-:W-:-:S07]  /*154a0*/  IMAD.SHL.U32 R8, R9, 0x8, RZ ;  /* 0x0000000809087824 */ /* 0x000fce00078e00ff */
[----:B------:R-:W-:Y:S05]  /*154b0*/  WARPSYNC.COLLECTIVE R15, `(.L_x_4362) ;  /* 0x000000000f087348 */ /* 0x000fea0003c00000 */
[----:B------:R0:W1:Y:S02]  /*154c0*/  SHFL.IDX P6, R14, R13, R12, R11 ;  /* 0x0000000c0d0e7389 */ /* 0x00006400000c000b */
[----:B01----:R-:W-:Y:S01]  /*154d0*/  ENDCOLLECTIVE ;  /* 0x000000000000791b */ /* 0x003fe20003800000 */
.L_x_4362:
[----:B------:R-:W-:Y:S01]  /*154e0*/  LOP3.LUT R8, R8, 0x38, RZ, 0xc0, !PT ;  /* 0x0000003808087812 */ /* 0x000fe200078ec0ff */
[----:B------:R0:W-:Y:S01]  /*154f0*/  STL [R1+0x4], R6 ;  /* 0x0000040601007387 */ /* 0x0001e20000100800 */
[----:B------:R-:W-:Y:S02]  /*15500*/  IMAD.MOV.U32 R13, RZ, RZ, R0 ;  /* 0x000000ffff0d7224 */ /* 0x000fe400078e0000 */
[----:B------:R-:W-:-:S07]  /*15510*/  IMAD.MOV.U32 R4, RZ, RZ, R14 ;  /* 0x000000ffff047224 */ /* 0x000fce00078e000e */
[----:B0-----:R-:W-:Y:S05]  /*15520*/  WARPSYNC.COLLECTIVE R15, `(.L_x_4363) ;  /* 0x000000000f087348 */ /* 0x001fea0003c00000 */
[----:B------:R1:W2:Y:S02]  /*15530*/  SHFL.IDX P6, R14, R13, R12, R11 ;  /* 0x0000000c0d0e7389 */ /* 0x0002a400000c000b */
[----:B012---:R-:W-:Y:S01]  /*15540*/  ENDCOLLECTIVE ;  /* 0x000000000000791b */ /* 0x007fe20003800000 */
.L_x_4363:
        /* <DEDUP_REMOVED lines=17> */
.L_x_4364:
        /* <DEDUP_REMOVED lines=11> */
.L_x_4365:
        /* <DEDUP_REMOVED lines=15> */
.L_x_4366:
[----:B------:R-:W-:Y:S01]  /*15800*/  @!P1 LEA R6, R10, UR38, 0x1 ;  /* 0x000000260a069c11 */ /* 0x000fe2000f8e08ff */
[----:B------:R-:W-:Y:S02]  /*15810*/  IMAD.MOV.U32 R13, RZ, RZ, R0 ;  /* 0x000000ffff0d7224 */ /* 0x000fe400078e0000 */
[----:B------:R-:W-:-:S07]  /*15820*/  IMAD.MOV.U32 R4, RZ, RZ, R14 ;  /* 0x000000ffff047224 */ /* 0x000fce00078e000e */
[----:B------:R-:W-:Y:S05]  /*15830*/  WARPSYNC.COLLECTIVE R15, `(.L_x_4367) ;  /* 0x000000000f087348 */ /* 0x000fea0003c00000 */
[----:B------:R0:W1:Y:S02]  /*15840*/  SHFL.IDX P6, R14, R13, R12, R11 ;  /* 0x0000000c0d0e7389 */ /* 0x00006400000c000b */
[----:B01----:R-:W-:Y:S01]  /*15850*/  ENDCOLLECTIVE ;  /* 0x000000000000791b */ /* 0x003fe20003800000 */
.L_x_4367:
        /* <DEDUP_REMOVED lines=15> */
.L_x_4368:
[----:B------:R-:W-:Y:S02]  /*15950*/  IMAD.MOV.U32 R13, RZ, RZ, R0 ;  /* 0x000000ffff0d7224 */ /* 0x000fe400078e0000 */
[----:B------:R-:W-:-:S07]  /*15960*/  IMAD.MOV.U32 R3, RZ, RZ, R14 ;  /* 0x000000ffff037224 */ /* 0x000fce00078e000e */
[----:B------:R-:W-:Y:S05]  /*15970*/  WARPSYNC.COLLECTIVE R15, `(.L_x_4369) ;  /* 0x000000000f087348 */ /* 0x000fea0003c00000 */
[----:B------:R0:W1:Y:S02]  /*15980*/  SHFL.IDX P6, R14, R13, R12, R11 ;  /* 0x0000000c0d0e7389 */ /* 0x00006400000c000b */
[----:B01----:R-:W-:Y:S01]  /*15990*/  ENDCOLLECTIVE ;  /* 0x000000000000791b */ /* 0x003fe20003800000 */
.L_x_4369:
[----:B------:R-:W-:Y:S05]  /*159a0*/  BRA `(.L_x_4370) ;  /* 0xffffffb400707947 */ /* 0x000fea000383ffff */
.L_x_4266:
        /* <DEDUP_REMOVED lines=8> */
.L_x_4372:
[----:B------:R-:W-:Y:S05]  /*15a30*/  BSYNC B0 ;  /* 0x0000000000007941 */ /* 0x000fea0003800000 */
.L_x_4371:
        /* <DEDUP_REMOVED lines=17> */
.L_x_4373:
        /* <DEDUP_REMOVED lines=49> */
.L_x_4374:
[----:B------:R-:W-:Y:S02]  /*15e60*/  IMAD.MOV.U32 R13, RZ, RZ, R0 ;  /* 0x000000ffff0d7224 */ /* 0x000fe400078e0000 */
[----:B------:R-:W-:-:S07]  /*15e70*/  IMAD.MOV.U32 R8, RZ, RZ, R14 ;  /* 0x000000ffff087224 */ /* 0x000fce00078e000e */
[----:B------:R-:W-:Y:S05]  /*15e80*/  WARPSYNC.COLLECTIVE R15, `(.L_x_4375) ;  /* 0x000000000f087348 */ /* 0x000fea0003c00000 */
[----:B------:R0:W1:Y:S02]  /*15e90*/  SHFL.IDX P6, R14, R13, R12, R11 ;  /* 0x0000000c0d0e7389 */ /* 0x00006400000c000b */
[----:B01----:R-:W-:Y:S01]  /*15ea0*/  ENDCOLLECTIVE ;  /* 0x000000000000791b */ /* 0x003fe20003800000 */
.L_x_4375:
        /* <DEDUP_REMOVED lines=31> */
.L_x_4376:
[----:B------:R-:W-:Y:S02]  /*160a0*/  IMAD.MOV.U32 R13, RZ, RZ, R0 ;  /* 0x000000ffff0d7224 */ /* 0x000fe400078e0000 */
[----:B------:R-:W-:-:S07]  /*160b0*/  IMAD.MOV.U32 R2, RZ, RZ, R14 ;  /* 0x000000ffff027224 */ /* 0x000fce00078e000e */
[----:B------:R-:W-:Y:S05]  /*160c0*/  WARPSYNC.COLLECTIVE R15, `(.L_x_4377) ;  /* 0x000000000f087348 */ /* 0x000fea0003c00000 */
[----:B------:R0:W1:Y:S02]  /*160d0*/  SHFL.IDX P6, R14, R13, R12, R11 ;  /* 0x0000000c0d0e7389 */ /* 0x00006400000c000b */
[----:B01----:R-:W-:Y:S01]  /*160e0*/  ENDCOLLECTIVE ;  /* 0x000000000000791b */ /* 0x003fe20003800000 */
.L_x_4377:
        /* <DEDUP_REMOVED lines=35> */
.L_x_4378:
[----:B------:R-:W-:Y:S02]  /*16320*/  IMAD.MOV.U32 R13, RZ, RZ, R0 ;  /* 0x000000ffff0d7224 */ /* 0x000fe400078e0000 */
[----:B------:R-:W-:-:S07]  /*16330*/  IMAD.MOV.U32 R6, RZ, RZ, R14 ;  /* 0x000000ffff067224 */ /* 0x000fce00078e000e */
[----:B------:R-:W-:Y:S05]  /*16340*/  WARPSYNC.COLLECTIVE R15, `(.L_x_4379) ;  /* 0x000000000f087348 */ /* 0x000fea0003c00000 */
[----:B------:R0:W1:Y:S02]  /*16350*/  SHFL.IDX P6, R14, R13, R12, R11 ;  /* 0x0000000c0d0e7389 */ /* 0x00006400000c000b */
[----:B01----:R-:W-:Y:S01]  /*16360*/  ENDCOLLECTIVE ;  /* 0x000000000000791b */ /* 0x003fe20003800000 */
.L_x_4379:
[----:B------:R-:W-:Y:S05]  /*16370*/  BRA `(.L_x_4380) ;  /* 0xffffffb800707947 */ /* 0x000fea000383ffff */
.L_x_4269:
[----:B0-----:R-:W-:-:S04]  /*16380*/  IMAD.U32 R3, RZ, RZ, UR38 ;  /* 0x00000026ff037e24 */ /* 0x001fc8000f8e00ff */
[----:B------:R0:W3:Y:S03]  /*16390*/  SYNCS.PHASECHK.TRANS64.TRYWAIT P0, [R3+URZ+0x38820], R2 ;  /* 0x03882002030075a7 */ /* 0x0000e6000800017f */
[----:B---3--:R-:W-:Y:S05]  /*163a0*/  @!P0 NANOSLEEP.SYNCS 0x989680 ;  /* 0x009896800000895d */ /* 0x008fea0003900000 */
[----:B------:R-:W3:Y:S02]  /*163b0*/  @!P0 SYNCS.PHASECHK.TRANS64 P0, [R3+URZ+0x38820], R2 ;  /* 0x03882002030085a7 */ /* 0x000ee4000800007f */
[----:B---3--:R-:W-:Y:S05]  /*163c0*/  @!P0 BRA `(.L_x_4269) ;  /* 0xfffffffc00ec8947 */ /* 0x008fea000383ffff */
[----:B------:R-:W-:Y:S05]  /*163d0*/  BRA `(.L_x_4381) ;  /* 0xffffffbc00187947 */ /* 0x000fea000383ffff */
.L_x_4272:
[----:B0-----:R-:W-:-:S04]  /*163e0*/  IMAD.U32 R3, RZ, RZ, UR38 ;  /* 0x00000026ff037e24 */ /* 0x001fc8000f8e00ff */
[----:B------:R0:W3:Y:S03]  /*163f0*/  SYNCS.PHASECHK.TRANS64.TRYWAIT P0, [R3+URZ+0x38860], R2 ;  /* 0x03886002030075a7 */ /* 0x0000e6000800017f */
[----:B---3--:R-:W-:Y:S05]  /*16400*/  @!P0 NANOSLEEP.SYNCS 0x989680 ;  /* 0x009896800000895d */ /* 0x008fea0003900000 */
[----:B------:R-:W3:Y:S02]  /*16410*/  @!P0 SYNCS.PHASECHK.TRANS64 P0, [R3+URZ+0x38860], R2 ;  /* 0x03886002030085a7 */ /* 0x000ee4000800007f */
[----:B---3--:R-:W-:Y:S05]  /*16420*/  @!P0 BRA `(.L_x_4272) ;  /* 0xfffffffc00ec8947 */ /* 0x008fea000383ffff */
[----:B------:R-:W-:Y:S05]  /*16430*/  BRA `(.L_x_4382) ;  /* 0xffffffbc00247947 */ /* 0x000fea000383ffff */
.L_x_4288:
[----:B-1----:R-:W-:-:S04]  /*16440*/  IMAD.U32 R3, RZ, RZ, UR38 ;  /* 0x00000026ff037e24 */ /* 0x002fc8000f8e00ff */
[----:B------:R1:W3:Y:S03]  /*16450*/  SYNCS.PHASECHK.TRANS64.TRYWAIT P0, [R3+URZ+0x38848], R2 ;  /* 0x03884802030075a7 */ /* 0x0002e6000800017f */
[----:B---3--:R-:W-:Y:S05]  /*16460*/  @!P0 NANOSLEEP.SYNCS 0x989680 ;  /* 0x009896800000895d */ /* 0x008fea0003900000 */
[----:B------:R-:W3:Y:S02]  /*16470*/  @!P0 SYNCS.PHASECHK.TRANS64 P0, [R3+URZ+0x38848], R2 ;  /* 0x03884802030085a7 */ /* 0x000ee4000800007f */
[----:B---3--:R-:W-:Y:S05]  /*16480*/  @!P0 BRA `(.L_x_4288) ;  /* 0xfffffffc00ec8947 */ /* 0x008fea000383ffff */
[----:B------:R-:W-:Y:S05]  /*16490*/  BRA `(.L_x_4383) ;  /* 0xffffffc400f07947 */ /* 0x000fea000383ffff */
.L_x_4293:
[----:B01----:R-:W-:-:S04]  /*164a0*/  IMAD.U32 R3, RZ, RZ, UR38 ;  /* 0x00000026ff037e24 */ /* 0x003fc8000f8e00ff */
[----:B------:R0:W1:Y:S03]  /*164b0*/  SYNCS.PHASECHK.TRANS64.TRYWAIT P0, [R3+URZ+0x38868], R2 ;  /* 0x03886802030075a7 */ /* 0x000066000800017f */
[----:B-1----:R-:W-:Y:S05]  /*164c0*/  @!P0 NANOSLEEP.SYNCS 0x989680 ;  /* 0x009896800000895d */ /* 0x002fea0003900000 */
[----:B------:R-:W1:Y:S02]  /*164d0*/  @!P0 SYNCS.PHASECHK.TRANS64 P0, [R3+URZ+0x38868], R2 ;  /* 0x03886802030085a7 */ /* 0x000e64000800007f */
[----:B-1----:R-:W-:Y:S05]  /*164e0*/  @!P0 BRA `(.L_x_4293) ;  /* 0xfffffffc00ec8947 */ /* 0x002fea000383ffff */
[----:B------:R-:W-:Y:S05]  /*164f0*/  BRA `(.L_x_4384) ;  /* 0xffffffc800507947 */ /* 0x000fea000383ffff */
.L_x_4308:
[----:B-1----:R-:W-:-:S04]  /*16500*/  IMAD.U32 R3, RZ, RZ, UR38 ;  /* 0x00000026ff037e24 */ /* 0x002fc8000f8e00ff */
[----:B------:R1:W3:Y:S03]  /*16510*/  SYNCS.PHASECHK.TRANS64.TRYWAIT P0, [R3+URZ+0x38840], R2 ;  /* 0x03884002030075a7 */ /* 0x0002e6000800017f */
[----:B---3--:R-:W-:Y:S05]  /*16520*/  @!P0 NANOSLEEP.SYNCS 0x989680 ;  /* 0x009896800000895d */ /* 0x008fea0003900000 */
[----:B------:R-:W3:Y:S02]  /*16530*/  @!P0 SYNCS.PHASECHK.TRANS64 P0, [R3+URZ+0x38840], R2 ;  /* 0x03884002030085a7 */ /* 0x000ee4000800007f */
[----:B---3--:R-:W-:Y:S05]  /*16540*/  @!P0 BRA `(.L_x_4308) ;  /* 0xfffffffc00ec8947 */ /* 0x008fea000383ffff */
[----:B------:R-:W-:Y:S05]  /*16550*/  BRA `(.L_x_4385) ;  /* 0xffffffd000a07947 */ /* 0x000fea000383ffff */
.L_x_4313:
[----:B01----:R-:W-:-:S04]  /*16560*/  IMAD.U32 R3, RZ, RZ, UR38 ;  /* 0x00000026ff037e24 */ /* 0x003fc8000f8e00ff */
[----:B------:R0:W1:Y:S03]  /*16570*/  SYNCS.PHASECHK.TRANS64.TRYWAIT P0, [R3+URZ+0x38860], R2 ;  /* 0x03886002030075a7 */ /* 0x000066000800017f */
[----:B-1----:R-:W-:Y:S05]  /*16580*/  @!P0 NANOSLEEP.SYNCS 0x989680 ;  /* 0x009896800000895d */ /* 0x002fea0003900000 */
[----:B------:R-:W1:Y:S02]  /*16590*/  @!P0 SYNCS.PHASECHK.TRANS64 P0, [R3+URZ+0x38860], R2 ;  /* 0x03886002030085a7 */ /* 0x000e64000800007f */
[----:B-1----:R-:W-:Y:S05]  /*165a0*/  @!P0 BRA `(.L_x_4313) ;  /* 0xfffffffc00ec8947 */ /* 0x002fea000383ffff */
[----:B------:R-:W-:Y:S05]  /*165b0*/  BRA `(.L_x_4386) ;  /* 0xffffffd400047947 */ /* 0x000fea000383ffff */
.L_x_4329:
[----:B-1----:R-:W-:-:S04]  /*165c0*/  IMAD.U32 R3, RZ, RZ, UR38 ;  /* 0x00000026ff037e24 */ /* 0x002fc8000f8e00ff */
[----:B------:R1:W3:Y:S03]  /*165d0*/  SYNCS.PHASECHK.TRANS64.TRYWAIT P0, [R3+URZ+0x38848], R2 ;  /* 0x03884802030075a7 */ /* 0x0002e6000800017f */
[----:B---3--:R-:W-:Y:S05]  /*165e0*/  @!P0 NANOSLEEP.SYNCS 0x989680 ;  /* 0x009896800000895d */ /* 0x008fea0003900000 */
[----:B------:R-:W3:Y:S02]  /*165f0*/  @!P0 SYNCS.PHASECHK.TRANS64 P0, [R3+URZ+0x38848], R2 ;  /* 0x03884802030085a7 */ /* 0x000ee4000800007f */
[----:B---3--:R-:W-:Y:S05]  /*16600*/  @!P0 BRA `(.L_x_4329) ;  /* 0xfffffffc00ec8947 */ /* 0x008fea000383ffff */
[----:B------:R-:W-:Y:S05]  /*16610*/  BRA `(.L_x_4387) ;  /* 0xffffffdc005c7947 */ /* 0x000fea000383ffff */
.L_x_4334:
[----:B-1----:R-:W-:-:S04]  /*16620*/  IMAD.U32 R3, RZ, RZ, UR38 ;  /* 0x00000026ff037e24 */ /* 0x002fc8000f8e00ff */
[----:B------:R1:W3:Y:S03]  /*16630*/  SYNCS.PHASECHK.TRANS64.TRYWAIT P0, [R3+URZ+0x38868], R2 ;  /* 0x03886802030075a7 */ /* 0x0002e6000800017f */
[----:B---3--:R-:W-:Y:S05]  /*16640*/  @!P0 NANOSLEEP.SYNCS 0x989680 ;  /* 0x009896800000895d */ /* 0x008fea0003900000 */
[----:B------:R-:W3:Y:S02]  /*16650*/  @!P0 SYNCS.PHASECHK.TRANS64 P0, [R3+URZ+0x38868], R2 ;  /* 0x03886802030085a7 */ /* 0x000ee4000800007f */
[----:B---3--:R-:W-:Y:S05]  /*16660*/  @!P0 BRA `(.L_x_4334) ;  /* 0xfffffffc00ec8947 */ /* 0x008fea000383ffff */
[----:B------:R-:W-:Y:S05]  /*16670*/  BRA `(.L_x_4388) ;  /* 0xffffffdc00c07947 */ /* 0x000fea000383ffff */
.L_x_4345:
[----:B-1----:R1:W3:Y:S02]  /*16680*/  SYNCS.PHASECHK.TRANS64.TRYWAIT P0, [R2+URZ+0x38820], R9 ;  /* 0x03882009020075a7 */ /* 0x0022e4000800017f */
[----:B---3--:R-:W-:Y:S05]  /*16690*/  @!P0 NANOSLEEP.SYNCS 0x989680 ;  /* 0x009896800000895d */ /* 0x008fea0003900000 */
[----:B------:R-:W3:Y:S02]  /*166a0*/  @!P0 SYNCS.PHASECHK.TRANS64 P0, [R2+URZ+0x38820], R9 ;  /* 0x03882009020085a7 */ /* 0x000ee4000800007f */
[----:B---3--:R-:W-:Y:S05]  /*166b0*/  @!P0 BRA `(.L_x_4345) ;  /* 0xfffffffc00f08947 */ /* 0x008fea000383ffff */
[----:B------:R-:W-:Y:S05]  /*166c0*/  BRA `(.L_x_4389) ;  /* 0xffffffe400b07947 */ /* 0x000fea000383ffff */
.L_x_4346:
        /* <DEDUP_REMOVED lines=11> */
.L_x_4391:
[----:B------:R-:W-:Y:S05]  /*16780*/  BSYNC B0 ;  /* 0x0000000000007941 */ /* 0x000fea0003800000 */
.L_x_4390:
[----:B------:R-:W-:Y:S05]  /*16790*/  BRA `(.L_x_4392) ;  /* 0xffffffe400947947 */ /* 0x000fea000383ffff */
.L_x_4347:
[----:B------:R-:W-:Y:S01]  /*167a0*/  BSSY B0, `(.L_x_4393) ;  /* 0x0000006000007945 */ /* 0x000fe20003800000 */
[----:B------:R-:W-:-:S07]  /*167b0*/  IMAD.MOV.U32 R15, RZ, RZ, -0x1 ;  /* 0xffffffffff0f7424 */ /* 0x000fce00078e00ff */
[----:B012---:R-:W-:Y:S05]  /*167c0*/  WARPSYNC.COLLECTIVE R15, `(.L_x_4394) ;  /* 0x000000000f0c7348 */ /* 0x007fea0003c00000 */
[----:B------:R-:W-:Y:S02]  /*167d0*/  ELECT P6, UR62, PT ;  /* 0x00000000003e782f */ /* 0x000fe400038c0000 */
[----:B------:R-:W-:Y:S01]  /*167e0*/  MOV R14, UR62 ;  /* 0x0000003e000e7c02 */ /* 0x000fe20008000f00 */
[----:B012---:R-:W-:Y:S10]  /*167f0*/  ENDCOLLECTIVE ;  /* 0x000000000000791b */ /* 0x007ff40003800000 */
.L_x_4394:
[----:B------:R-:W-:Y:S05]  /*16800*/  BSYNC B0 ;  /* 0x0000000000007941 */ /* 0x000fea0003800000 */
.L_x_4393:
[----:B------:R-:W-:Y:S05]  /*16810*/  BRA `(.L_x_4395) ;  /* 0xffffffe400887947 */ /* 0x000fea000383ffff */
.L_x_4349:
[----:B--2---:R2:W3:Y:S02]  /*16820*/  SYNCS.PHASECHK.TRANS64.TRYWAIT P0, [R7+URZ], R4 ;  /* 0x00000004070075a7 */ /* 0x0044e4000800017f */
[----:B---3--:R-:W-:Y:S05]  /*16830*/  @!P0 NANOSLEEP.SYNCS 0x989680 ;  /* 0x009896800000895d */ /* 0x008fea0003900000 */
[----:B------:R-:W3:Y:S02]  /*16840*/  @!P0 SYNCS.PHASECHK.TRANS64 P0, [R7+URZ], R4 ;  /* 0x00000004070085a7 */ /* 0x000ee4000800007f */
[----:B---3--:R-:W-:Y:S05]  /*16850*/  @!P0 BRA `(.L_x_4349) ;  /* 0xfffffffc00f08947 */ /* 0x008fea000383ffff */
[----:B------:R-:W-:Y:S05]  /*16860*/  BRA `(.L_x_4396) ;  /* 0xffffffe400c47947 */ /* 0x000fea000383ffff */
.L_x_4350:
[----:B---3--:R3:W4:Y:S02]  /*16870*/  SYNCS.PHASECHK.TRANS64.TRYWAIT P0, [R5+URZ], R0 ;  /* 0x00000000050075a7 */ /* 0x008724000800017f */
[----:B----4-:R-:W-:Y:S05]  /*16880*/  @!P0 NANOSLEEP.SYNCS 0x989680 ;  /* 0x009896800000895d */ /* 0x010fea0003900000 */
[----:B------:R-:W4:Y:S02]  /*16890*/  @!P0 SYNCS.PHASECHK.TRANS64 P0, [R5+URZ], R0 ;  /* 0x00000000050085a7 */ /* 0x000f24000800007f */
[----:B----4-:R-:W-:Y:S05]  /*168a0*/  @!P0 BRA `(.L_x_4350) ;  /* 0xfffffffc00f08947 */ /* 0x010fea000383ffff */
[----:B------:R-:W-:Y:S05]  /*168b0*/  BRA `(.L_x_4397) ;  /* 0xffffffe400b87947 */ /* 0x000fea000383ffff */
.L_x_4352:
[----:B-1----:R1:W3:Y:S02]  /*168c0*/  SYNCS.PHASECHK.TRANS64.TRYWAIT P0, [R5+URZ], R4 ;  /* 0x00000004050075a7 */ /* 0x0022e4000800017f */
[----:B---3--:R-:W-:Y:S05]  /*168d0*/  @!P0 NANOSLEEP.SYNCS 0x989680 ;  /* 0x009896800000895d */ /* 0x008fea0003900000 */
[----:B------:R-:W3:Y:S02]  /*168e0*/  @!P0 SYNCS.PHASECHK.TRANS64 P0, [R5+URZ], R4 ;  /* 0x00000004050085a7 */ /* 0x000ee4000800007f */
[----:B---3--:R-:W-:Y:S05]  /*168f0*/  @!P0 BRA `(.L_x_4352) ;  /* 0xfffffffc00f08947 */ /* 0x008fea000383ffff */
[----:B------:R-:W-:Y:S05]  /*16900*/  BRA `(.L_x_4398) ;  /* 0xffffffe400bc7947 */ /* 0x000fea000383ffff */
.L_x_4399:
        /* <DEDUP_REMOVED lines=15> */
.L_x_5879:


//--------------------- .text._ZN7cutlass13device_kernelIN5flash11enable_sm90INS1_16FlashAttnFwdSm90INS1_25CollectiveMainloopFwdSm90ILi2EN4cute5tupleIJNS5_1CILi1EEES8_S8_EEENS6_IJNS7_ILi64EEESA_SA_EEELi512ENS_6half_tEfNS_4arch4Sm90ELb1ELb0ELb0ELb1ELb0ELb0ELb0ELb0ELb0ELb1ELb1ELb0EEENS1_21CollectiveEpilogueFwdINS6_IJSA_NS7_ILi512EEESA_EEES9_SC_SE_Li256ELb1ELb1ELb1ELb0EEENS1_36VarlenDynamicPersistentTileSchedulerILi64ELi64ELi256ELi128ELb1ELb1ELb1ELb1ELb1ELb1EEEEEEEEEvNT_6ParamsE --------------------------
	.section	.text._ZN7cutlass13device_kernelIN5flash11enable_sm90INS1_16FlashAttnFwdSm90INS1_25CollectiveMainloopFwdSm90ILi2EN4cute5tupleIJNS5_1CILi1EEES8_S8_EEENS6_IJNS7_ILi64EEESA_SA_EEELi512ENS_6half_tEfNS_4arch4Sm90ELb1ELb0ELb0ELb1ELb0ELb0ELb0ELb0ELb0ELb1ELb1ELb0EEENS1_21CollectiveEpilogueFwdINS6_IJSA_NS7_ILi512EEESA_EEES9_SC_SE_Li256ELb1ELb1ELb1ELb0EEENS1_36VarlenDynamicPersistentTileSchedulerILi64ELi64ELi256ELi128ELb1ELb1ELb1ELb1ELb1ELb1EEEEEEEEEvNT_6ParamsE,"ax",@progbits
	.align	128
.text._ZN7cutlass13device_kernelIN5flash11enable_sm90INS1_16FlashAttnFwdSm90INS1_25CollectiveMainloopFwdSm90ILi2EN4cute5tupleIJNS5_1CILi1EEES8_S8_EEENS6_IJNS7_ILi64EEESA_SA_EEELi512ENS_6half_tEfNS_4arch4Sm90ELb1ELb0ELb0ELb1ELb0ELb0ELb0ELb0ELb0ELb1ELb1ELb0EEENS1_21CollectiveEpilogueFwdINS6_IJSA_NS7_ILi512EEESA_EEES9_SC_SE_Li256ELb1ELb1ELb1ELb0EEENS1_36VarlenDynamicPersistentTileSchedulerILi64ELi64ELi256ELi128ELb1ELb1ELb1ELb1ELb1ELb1EEEEEEEEEvNT_6ParamsE:
        .type           _ZN7cutlass13device_kernelIN5flash11enable_sm90INS1_16FlashAttnFwdSm90INS1_25CollectiveMainloopFwdSm90ILi2EN4cute5tupleIJNS5_1CILi1EEES8_S8_EEENS6_IJNS7_ILi64EEESA_SA_EEELi512ENS_6half_tEfNS_4arch4Sm90ELb1ELb0ELb0ELb1ELb0ELb0ELb0ELb0ELb0ELb1ELb1ELb0EEENS1_21CollectiveEpilogueFwdINS6_IJSA_NS7_ILi512EEESA_EEES9_SC_SE_Li256ELb1ELb1ELb1ELb0EEENS1_36VarlenDynamicPersistentTileSchedulerILi64ELi64ELi256ELi128ELb1ELb1ELb1ELb1ELb1ELb1EEEEEEEEEvNT_6ParamsE,@function
        .size           _ZN7cutlass13device_kernelIN5flash11enable_sm90INS1_16FlashAttnFwdSm90INS1_25CollectiveMainloopFwdSm90ILi2EN4cute5tupleIJNS5_1CILi1EEES8_S8_EEENS6_IJNS7_ILi64EEESA_SA_EEELi512ENS_6half_tEfNS_4arch4Sm90ELb1ELb0ELb0ELb1ELb0ELb0ELb0ELb0ELb0ELb1ELb1ELb0EEENS1_21CollectiveEpilogueFwdINS6_IJSA_NS7_ILi512EEESA_EEES9_SC_SE_Li256ELb1ELb1ELb1ELb0EEENS1_36VarlenDynamicPersistentTileSchedulerILi64ELi64ELi256ELi128ELb1ELb1ELb1ELb1ELb1ELb1EEEEEEEEEvNT_6ParamsE,(.L_x_5880 - _ZN7cutlass13device_kernelIN5flash11enable_sm90INS1_16FlashAttnFwdSm90INS1_25CollectiveMainloopFwdSm90ILi2EN4cute5tupleIJNS5_1CILi1EEES8_S8_EEENS6_IJNS7_ILi64EEESA_SA_EEELi512ENS_6half_tEfNS_4arch4Sm90ELb1ELb0ELb0ELb1ELb0ELb0ELb0ELb0ELb0ELb1ELb1ELb0EEENS1_21CollectiveEpilogueFwdINS6_IJSA_NS7_ILi512EEESA_EEES9_SC_SE_Li256ELb1ELb1ELb1ELb0EEENS1_36VarlenDynamicPersistentTileSchedulerILi64ELi64ELi256ELi128ELb1ELb1ELb1ELb1ELb1ELb1EEEEEEEEEvNT_6ParamsE)
        .other          _ZN7cutlass13device_kernelIN5flash11enable_sm90INS1_16FlashAttnFwdSm90INS1_25CollectiveMainloopFwdSm90ILi2EN4cute5tupleIJNS5_1CILi1EEES8_S8_EEENS6_IJNS7_ILi64EEESA_SA_EEELi512ENS_6half_tEfNS_4arch4Sm90ELb1ELb0ELb0ELb1ELb0ELb0ELb0ELb0ELb0ELb1ELb1ELb0EEENS1_21CollectiveEpilogueFwdINS6_IJSA_NS7_ILi512EEESA_EEES9_SC_SE_Li256ELb1ELb1ELb1ELb0EEENS1_36VarlenDynamicPersistentTileSchedulerILi64ELi64ELi256ELi128ELb1ELb1ELb1ELb1ELb1ELb1EEEEEEEEEvNT_6ParamsE,@"STO_CUDA_ENTRY STV_DEFAULT"
_ZN7cutlass13device_kernelIN5flash11enable_sm90INS1_16FlashAttnFwdSm90INS1_25CollectiveMainloopFwdSm90ILi2EN4cute5tupleIJNS5_1CILi1EEES8_S8_EEENS6_IJNS7_ILi64EEESA_SA_EEELi512ENS_6half_tEfNS_4arch4Sm90ELb1ELb0ELb0ELb1ELb0ELb0ELb0ELb0ELb0ELb1ELb1ELb0EEENS1_21CollectiveEpilogueFwdINS6_IJSA_NS7_ILi512EEESA_EEES9_SC_SE_Li256ELb1ELb1ELb1ELb0EEENS1_36VarlenDynamicPersistentTileSchedulerILi64ELi64ELi256ELi128ELb1ELb1ELb1ELb1ELb1ELb1EEEEEEEEEvNT_6ParamsE:
        /* <DEDUP_REMOVED lines=18> */
.L_x_4401:
[----:B------:R-:W-:Y:S05]  /*0120*/  BSYNC B0 ;  /* 0x0000000000007941 */ /* 0x000fea0003800000 */
.L_x_4400:
        /* <DEDUP_REMOVED lines=37> */
.L_x_4402:
        /* <DEDUP_REMOVED lines=22> */
.L_x_4403:
        /* <DEDUP_REMOVED lines=18> */
.L_x_4404:
        /* <DEDUP_REMOVED lines=22> */
.L_x_4405:
        /* <DEDUP_REMOVED lines=22> */
.L_x_4406:
[----:B------:R-:W-:Y:S01]  /*08c0*/  PLOP3.LUT P0, PT, PT, PT, UP0, 0x80, 0x0 ;  /* 0x000000000000781c */ /* 0x000fe20003f0f008 */
[----:B------:R-:W-:Y:S01]  /*08d0*/  UMOV UR36, 0x1 ;  /* 0x0000000100247882 */ /* 0x000fe20000000000 */
[----:B------:R-:W-:Y:S01]  /*08e0*/  NOP ;  /* 0x0000000000007918 */ /* 0x000fe20000000000 */
[----:B------:R-:W-:Y:S01]  /*08f0*/  USEL UR36, UR36, 0x2, !UP0 ;  /* 0x0000000224247887 */ /* 0x000fe2000c000000 */
[----:B------:R-:W-:Y:S01]  /*0900*/  ULDC.64 UR40, c[0x0][0x208] ;  /* 0x0000820000287ab9 */ /* 0x000fe20000000a00 */
[----:B012-4-:R-:W-:Y:S08]  /*0910*/  BAR.SYNC.DEFER_BLOCKING 0x0 ;  /* 0x0000000000007b1d */ /* 0x017ff00000010000 */
[----:B------:R-:W-:Y:S05]  /*0920*/  @!P0 BRA `(.L_x_4407) ;  /* 0x000000dc00b08947 */ /* 0x000fea0003800000 */
.L_x_4408:
        /* <DEDUP_REMOVED lines=32> */
[----:B------:R-:W-:Y:S02]  /*0b30*/  LOP3.LUT R11, R7, 0xfffffff8, RZ, 0xc0, !PT ;  /* 0xfffffff8070b7812 */ /* 0x000fe400078ec0ff */
[----:B------:R-:W-:Y:S02]  /*0b40*/  LOP3.LUT R13, R3, 0xfffffffc, RZ, 0xc0, !PT ;  /* 0xfffffffc030d7812 */ /* 0x000fe400078ec0ff */
[----:B------:R-:W-:Y:S01]  /*0b50*/  SHF.R.S32.HI R7, RZ, 0x4, R2 ;  /* 0x00000004ff077819 */ /* 0x000fe20000011402 */
[----:B------:R-:W-:Y:S01]  /*0b60*/  IMAD.IADD R10, R6, 0x1, -R11 ;  /* 0x00000001060a7824 */ /* 0x000fe200078e0a0b */
[----:B------:R-:W-:Y:S01]  /*0b70*/  LOP3.LUT R3, R2, 0xfffffff0, RZ, 0xc0, !PT ;  /* 0xfffffff002037812 */ /* 0x000fe200078ec0ff */
[----:B------:R-:W-:Y:S01]  /*0b80*/  IMAD.IADD R13, R6, 0x1, -R13 ;  /* 0x00000001060d7824 */ /* 0x000fe200078e0a0d */
[----:B------:R-:W-:-:S02]  /*0b90*/  SHF.R.S32.HI R5, RZ, 0x5, R4 ;  /* 0x00000005ff057819 */ /* 0x000fc40000011404 */
[----:B------:R-:W-:Y:S02]  /*0ba0*/  SHF.R.S32.HI R8, RZ, 0x1f, R4 ;  /* 0x0000001fff087819 */ /* 0x000fe40000011404 */
[----:B------:R-:W-:Y:S02]  /*0bb0*/  LOP3.LUT R9, R0, 0xffffff80, RZ, 0xc0, !PT ;  /* 0xffffff8000097812 */ /* 0x000fe400078ec0ff */
[----:B------:R-:W-:Y:S01]  /*0bc0*/  LEA.HI R4, R2, R7, RZ, 0x1 ;  /* 0x0000000702047211 */ /* 0x000fe200078f08ff */
[----:B------:R-:W-:Y:S01]  /*0bd0*/  IMAD.IADD R2, R6, 0x1, -R3 ;  /* 0x0000000106027824 */ /* 0x000fe200078e0a03 */
[----:B------:R-:W-:Y:S01]  /*0be0*/  LEA.HI R8, R8, R5, RZ, 0x2 ;  /* 0x0000000508087211 */ /* 0x000fe200078f10ff */
[----:B------:R-:W-:Y:S01]  /*0bf0*/  IMAD.IADD R9, R6, 0x1, -R9 ;  /* 0x0000000106097824 */ /* 0x000fe200078e0a09 */
[----:B------:R-:W-:Y:S02]  /*0c00*/  LOP3.LUT R4, R4, 0x1ffffffe, RZ, 0xc0, !PT ;  /* 0x1ffffffe04047812 */ /* 0x000fe400078ec0ff */
[----:B------:R-:W-:-:S02]  /*0c10*/  SHF.R.S32.HI R3, RZ, 0x1f, R2 ;  /* 0x0000001fff037819 */ /* 0x000fc40000011402 */
[----:B------:R-:W-:Y:S01]  /*0c20*/  SHF.R.S32.HI R227, RZ, 0x7, R0 ;  /* 0x00000007ffe37819 */ /* 0x000fe20000011400 */
[----:B------:R-:W-:Y:S01]  /*0c30*/  IMAD.IADD R4, R7, 0x1, -R4 ;  /* 0x0000000107047824 */ /* 0x000fe200078e0a04 */
[----:B------:R-:W-:Y:S02]  /*0c40*/  LOP3.LUT R8, R8, 0x3ffffc, RZ, 0xc0, !PT ;  /* 0x003ffffc08087812 */ /* 0x000fe400078ec0ff */
[----:B------:R-:W-:Y:S01]  /*0c50*/  SHF.R.S32.HI R6, RZ, 0x1f, R9 ;  /* 0x0000001fff067819 */ /* 0x000fe20000011409 */
[----:B------:R-:W-:Y:S01]  /*0c60*/  IMAD R15, R227, 0x100, R2 ;  /* 0x00000100e30f7824 */ /* 0x000fe200078e0202 */
[----:B------:R-:W-:Y:S01]  /*0c70*/  LEA.HI R11, R13, R13, RZ, 0x1 ;  /* 0x0000000d0d0b7211 */ /* 0x000fe200078f08ff */
[----:B------:R-:W-:Y:S01]  /*0c80*/  IMAD.IADD R8, R5, 0x1, -R8 ;  /* 0x0000000105087824 */ /* 0x000fe200078e0a08 */
[----:B------:R-:W-:Y:S01]  /*0c90*/  LEA.HI R7, R3, R2, RZ, 0x3 ;  /* 0x0000000203077211 */ /* 0x000fe200078f18ff */
[----:B------:R-:W-:Y:S01]  /*0ca0*/  IMAD.SHL.U32 R4, R4, 0x8, RZ ;  /* 0x0000000804047824 */ /* 0x000fe200078e00ff */
[----:B------:R-:W-:Y:S01]  /*0cb0*/  LEA.HI R3, R6, R9, RZ, 0x2 ;  /* 0x0000000906037211 */ /* 0x000fe200078f10ff */
[----:B------:R-:W-:Y:S01]  /*0cc0*/  IMAD R15, R8, 0x10, R15 ;  /* 0x00000010080f7824 */ /* 0x000fe200078e020f */
[----:B------:R-:W-:-:S02]  /*0cd0*/  LOP3.LUT R12, R11, 0x1ffffffe, RZ, 0xc0, !PT ;  /* 0x1ffffffe0b0c7812 */ /* 0x000fc400078ec0ff */
[----:B------:R-:W-:Y:S02]  /*0ce0*/  LOP3.LUT R11, R7, 0xfffffff8, RZ, 0xc0, !PT ;  /* 0xfffffff8070b7812 */ /* 0x000fe400078ec0ff */
[----:B------:R-:W-:Y:S01]  /*0cf0*/  LOP3.LUT R8, R3, 0x7ffffffc, RZ, 0xc0, !PT ;  /* 0x7ffffffc03087812 */ /* 0x000fe200078ec0ff */
[----:B------:R-:W-:Y:S01]  /*0d00*/  IMAD.IADD R13, R13, 0x1, -R12 ;  /* 0x000000010d0d7824 */ /* 0x000fe200078e0a0c */
[----:B------:R-:W-:Y:S01]  /*0d10*/  LEA.HI R6, R6, R9, RZ, 0x5 ;  /* 0x0000000906067211 */ /* 0x000fe200078f28ff */
[----:B------:R-:W-:Y:S01]  /*0d20*/  IMAD.IADD R11, R2, 0x1, -R11 ;  /* 0x00000001020b7824 */ /* 0x000fe200078e0a0b */
[----:B------:R-:W-:Y:S01]  /*0d30*/  LEA.HI R0, R0, R227, RZ, 0x1 ;  /* 0x000000e300007211 */ /* 0x000fe200078f08ff */
[----:B------:R-:W-:Y:S01]  /*0d40*/  IMAD.IADD R185, R9, 0x1, -R8 ;  /* 0x0000000109b97824 */ /* 0x000fe200078e0a08 */
[--C-:B------:R-:W-:Y:S01]  /*0d50*/  SHF.R.S32.HI R2, RZ, 0x2, R3.reuse ;  /* 0x00000002ff027819 */ /* 0x100fe20000011403 */
[----:B------:R-:W-:Y:S01]  /*0d60*/  IMAD.SHL.U32 R8, R11, 0x40, RZ ;  /* 0x000000400b087824 */ /* 0x000fe200078e00ff */
[----:B------:R-:W-:Y:S01]  /*0d70*/  LOP3.LUT R0, R0, 0xfffffe, RZ, 0xc0, !PT ;  /* 0x00fffffe00007812 */ /* 0x000fe200078ec0ff */
[----:B------:R-:W-:Y:S01]  /*0d80*/  IMAD.SHL.U32 R9, R7, 0x40, RZ ;  /* 0x0000004007097824 */ /* 0x000fe200078e00ff */
[----:B------:R-:W-:Y:S01]  /*0d90*/  SHF.R.S32.HI R3, RZ, 0x1f, R3 ;  /* 0x0000001fff037819 */ /* 0x000fe20000011403 */
[----:B------:R-:W-:Y:S01]  /*0da0*/  IMAD.SHL.U32 R185, R185, 0x2, RZ ;  /* 0x00000002b9b97824 */ /* 0x000fe200078e00ff */
[----:B------:R-:W-:Y:S01]  /*0db0*/  LOP3.LUT R7, R8, 0x1c0, RZ, 0xc0, !PT ;  /* 0x000001c008077812 */ /* 0x000fe200078ec0ff */
[----:B------:R-:W-:Y:S01]  /*0dc0*/  IMAD.IADD R0, R227, 0x1, -R0 ;  /* 0x00000001e3007824 */ /* 0x000fe200078e0a00 */
[----:B------:R-:W-:Y:S01]  /*0dd0*/  LOP3.LUT R8, R9, 0x7ffffe00, RZ, 0xc0, !PT ;  /* 0x7ffffe0009087812 */ /* 0x000fe200078ec0ff */
[--C-:B------:R-:W-:Y:S01]  /*0de0*/  IMAD.U32 R9, R15, 0x40, R4.reuse ;  /* 0x000000400f097824 */ /* 0x100fe200078e0004 */
[----:B------:R-:W-:-:S02]  /*0df0*/  LOP3.LUT R4, R7, 0x8, R4, 0xf8, !PT ;  /* 0x0000000807047812 */ /* 0x000fc400078ef804 */
[----:B------:R-:W-:Y:S01]  /*0e00*/  LEA.HI R3, R3, R2, RZ, 0x3 ;  /* 0x0000000203037211 */ /* 0x000fe200078f18ff */
[----:B------:R-:W-:Y:S01]  /*0e10*/  IMAD R8, R5, 0x400, R8 ;  /* 0x0000040005087824 */ /* 0x000fe200078e0208 */
[----:B------:R-:W-:Y:S01]  /*0e20*/  SHF.R.U32.HI R7, RZ, 0x3, R7 ;  /* 0x00000003ff077819 */ /* 0x000fe20000011607 */
[----:B------:R0:W-:Y:S01]  /*0e30*/  STL [R1+0x60], R9 ;  /* 0x0000600901007387 */ /* 0x0001e20000100800 */
[----:B------:R-:W-:Y:S02]  /*0e40*/  LOP3.LUT R3, R3, 0xfffffff8, RZ, 0xc0, !PT ;  /* 0xfffffff803037812 */ /* 0x000fe400078ec0ff */
[----:B------:R-:W-:Y:S02]  /*0e50*/  LOP3.LUT R7, R4, R7, RZ, 0x3c, !PT ;  /* 0x0000000704077212 */ /* 0x000fe400078e3cff */
[----:B------:R-:W-:Y:S01]  /*0e60*/  R2P PR, R11, 0x6 ;  /* 0x000000060b007804 */ /* 0x000fe20000000000 */
[----:B------:R-:W-:Y:S01]  /*0e70*/  IMAD.IADD R3, R2, 0x1, -R3 ;  /* 0x0000000102037824 */ /* 0x000fe200078e0a03 */
[----:B------:R-:W-:Y:S01]  /*0e80*/  SHF.R.S32.HI R6, RZ, 0x5, R6 ;  /* 0x00000005ff067819 */ /* 0x000fe20000011406 */
[----:B------:R-:W-:-:S02]  /*0e90*/  IMAD.IADD R7, R8, 0x1, R7 ;  /* 0x0000000108077824 */ /* 0x000fc400078e0207 */
[----:B0-----:R-:W-:Y:S01]  /*0ea0*/  IMAD.SHL.U32 R9, R0, 0x100, RZ ;  /* 0x0000010000097824 */ /* 0x001fe200078e00ff */
[----:B------:R-:W-:Y:S01]  /*0eb0*/  SEL R23, R23, 0xffffffc0, !P2 ;  /* 0xffffffc017177807 */ /* 0x000fe20005000000 */
[----:B------:R-:W-:Y:S01]  /*0ec0*/  IMAD.SHL.U32 R2, R10, 0x8, RZ ;  /* 0x000000080a027824 */ /* 0x000fe200078e00ff */
[----:B------:R-:W-:Y:S01]  /*0ed0*/  LEA R19, R7, UR46, 0x1 ;  /* 0x0000002e07137c11 */ /* 0x000fe2000f8e08ff */
[----:B------:R-:W-:Y:S01]  /*0ee0*/  IMAD.IADD R17, R185, 0x1, R9 ;  /* 0x00000001b9117824 */ /* 0x000fe200078e0209 */
[----:B------:R0:W-:Y:S01]  /*0ef0*/  STL [R1+0x5c], R9 ;  /* 0x00005c0901007387 */ /* 0x0001e20000100800 */
[----:B------:R-:W-:Y:S02]  /*0f00*/  VIADD R195, R2, 0x40 ;  /* 0x0000004002c37836 */ /* 0x000fe40000000000 */
[C---:B------:R-:W-:Y:S01]  /*0f10*/  VIADD R226, R17.reuse, 0x8 ;  /* 0x0000000811e27836 */ /* 0x040fe20000000000 */
[----:B------:R-:W-:Y:S01]  /*0f20*/  SHF.R.S32.HI R0, RZ, 0x1f, R17 ;  /* 0x0000001fff007819 */ /* 0x000fe20000011411 */
[----:B------:R-:W-:-:S02]  /*0f30*/  VIADD R225, R17, 0x10 ;  /* 0x0000001011e17836 */ /* 0x000fc40000000000 */
[C---:B------:R-:W-:Y:S02]  /*0f40*/  VIADD R224, R17.reuse, 0x18 ;  /* 0x0000001811e07836 */ /* 0x040fe40000000000 */
[C---:B------:R-:W-:Y:S01]  /*0f50*/  VIADD R223, R17.reuse, 0x20 ;  /* 0x0000002011df7836 */ /* 0x040fe20000000000 */
[----:B------:R-:W-:Y:S01]  /*0f60*/  SHF.R.S32.HI R0, RZ, 0x1f, R225 ;  /* 0x0000001fff007819 */ /* 0x000fe200000114e1 */
[C---:B------:R-:W-:Y:S01]  /*0f70*/  VIADD R222, R17.reuse, 0x28 ;  /* 0x0000002811de7836 */ /* 0x040fe20000000000 */
[----:B------:R-:W-:Y:S01]  /*0f80*/  SHF.R.S32.HI R4, RZ, 0x1f, R224 ;  /* 0x0000001fff047819 */ /* 0x000fe200000114e0 */
[C---:B------:R-:W-:Y:S02]  /*0f90*/  VIADD R221, R17.reuse, 0x30 ;  /* 0x0000003011dd7836 */ /* 0x040fe40000000000 */
[C---:B------:R-:W-:Y:S01]  /*0fa0*/  VIADD R220, R17.reuse, 0x38 ;  /* 0x0000003811dc7836 */ /* 0x040fe20000000000 */
[----:B------:R-:W-:Y:S01]  /*0fb0*/  SHF.R.S32.HI R0, RZ, 0x1f, R222 ;  /* 0x0000001fff007819 */ /* 0x000fe200000114de */
[C---:B------:R-:W-:Y:S01]  /*0fc0*/  VIADD R219, R17.reuse, 0x40 ;  /* 0x0000004011db7836 */ /* 0x040fe20000000000 */
[----:B------:R-:W-:Y:S01]  /*0fd0*/  SHF.R.S32.HI R4, RZ, 0x1f, R221 ;  /* 0x0000001fff047819 */ /* 0x000fe200000114dd */
        /* <DEDUP_REMOVED lines=56> */
[----:B------:R-:W-:-:S02]  /*1360*/  VIADD R194, R2, 0x80 ;  /* 0x0000008002c27836 */ /* 0x000fc40000000000 */
[C---:B------:R-:W-:Y:S02]  /*1370*/  VIADD R193, R2.reuse, 0xc0 ;  /* 0x000000c002c17836 */ /* 0x040fe40000000000 */
[C---:B------:R-:W-:Y:S02]  /*1380*/  VIADD R192, R2.reuse, 0x100 ;  /* 0x0000010002c07836 */ /* 0x040fe40000000000 */
[C---:B------:R-:W-:Y:S02]  /*1390*/  VIADD R187, R2.reuse, 0x140 ;  /* 0x0000014002bb7836 */ /* 0x040fe40000000000 */
[C---:B------:R-:W-:Y:S02]  /*13a0*/  VIADD R229, R2.reuse, 0x180 ;  /* 0x0000018002e57836 */ /* 0x040fe40000000000 */
[----:B------:R-:W-:Y:S02]  /*13b0*/  VIADD R228, R2, 0x1c0 ;  /* 0x000001c002e47836 */ /* 0x000fe40000000000 */
[----:B------:R-:W-:-:S02]  /*13c0*/  IMAD R186, R13, 0x8, R16 ;  /* 0x000000080dba7824 */ /* 0x000fc400078e0210 */
[----:B0-----:R-:W-:-:S07]  /*13d0*/  IMAD.IADD R23, R23, 0x1, R22 ;  /* 0x0000000117177824 */ /* 0x001fce00078e0216 */
.L_x_4469:
[----:B------:R-:W-:Y:S01]  /*13e0*/  ULDC.64 UR8, c[0x0][0xc88] ;  /* 0x0003220000087ab9 */ /* 0x000fe20000000a00 */
[----:B------:R-:W-:Y:S01]  /*13f0*/  ULDC.64 UR10, c[0x0][0xa18] ;  /* 0x00028600000a7ab9 */ /* 0x000fe20000000a00 */
[----:B------:R-:W-:Y:S02]  /*1400*/  UIMAD.WIDE UR8, UR7, 0x4, UR8 ;  /* 0x00000004070878a5 */ /* 0x000fe4000f8e0208 */
[----:B------:R-:W-:Y:S02]  /*1410*/  UISETP.NE.U32.AND UP1, UPT, UR10, URZ, UPT ;  /* 0x0000003f0a00728c */ /* 0x000fe4000bf25070 */
[----:B------:R-:W-:Y:S02]  /*1420*/  ULOP3.LUT UR4, UR6, 0xff000000, URZ, 0xc0, !UPT ;  /* 0xff00000006047892 */ /* 0x000fe4000f8ec03f */
[----:B0-23--:R-:W-:Y:S01]  /*1430*/  IMAD.U32 R4, RZ, RZ, UR8 ;  /* 0x00000008ff047e24 */ /* 0x00dfe2000f8e00ff */
        /* <DEDUP_REMOVED lines=18> */
[----:B-1----:R-:W-:-:S03]  /*1560*/  IMAD.U32 R6, RZ, RZ, UR10 ;  /* 0x0000000aff067e24 */ /* 0x002fc6000f8e00ff */
[----:B------:R-:W-:Y:S01]  /*1570*/  IMAD.U32 R7, RZ, RZ, UR11 ;  /* 0x0000000bff077e24 */ /* 0x000fe2000f8e00ff */
[----:B------:R-:W2:Y:S01]  /*1580*/  @P0 LDG.E R4, desc[UR40][R4.64] ;  /* 0x0000002804040981 */ /* 0x000ea2000c1e1900 */
[----:B------:R-:W-:Y:S01]  /*1590*/  UISETP.NE.U32.AND UP0, UPT, UR8, URZ, UPT ;  /* 0x0000003f0800728c */ /* 0x000fe2000bf05070 */
[----:B------:R-:W-:Y:S02]  /*15a0*/  ULDC.64 UR10, c[0x0][0xa20] ;  /* 0x00028800000a7ab9 */ /* 0x000fe40000000a00 */
[----:B------:R-:W3:Y:S01]  /*15b0*/  @P2 LDG.E R6, desc[UR40][R6.64] ;  /* 0x0000002806062981 */ /* 0x000ee2000c1e1900 */
[----:B------:R-:W-:Y:S01]  /*15c0*/  UISETP.NE.AND.EX UP0, UPT, UR9, URZ, UPT, UP0 ;  /* 0x0000003f0900728c */ /* 0x000fe2000bf05300 */
[----:B------:R-:W-:Y:S01]  /*15d0*/  ISETP.NE.U32.AND P1, PT, RZ, UR10, PT ;  /* 0x0000000aff007c0c */ /* 0x000fe2000bf25070 */
[----:B------:R-:W-:Y:S02]  /*15e0*/  ULOP3.LUT UR43, UR6, 0xff0000, URZ, 0xc0, !UPT ;  /* 0x00ff0000062b7892 */ /* 0x000fe4000f8ec03f */
[----:B------:R-:W-:Y:S01]  /*15f0*/  USHF.R.U32.HI UR4, URZ, 0x8, UR4 ;  /* 0x000000083f047899 */ /* 0x000fe20008011604 */
[----:B------:R-:W-:Y:S01]  /*1600*/  ISETP.NE.AND.EX P1, PT, RZ, UR11, PT, P1 ;  /* 0x0000000bff007c0c */ /* 0x000fe2000bf25310 */
        /* <DEDUP_REMOVED lines=23> */
.L_x_4409:
[----:B------:R-:W-:Y:S05]  /*1780*/  @!P1 BRA `(.L_x_4410) ;  /* 0x00000000001c9947 */ /* 0x000fea0003800000 */
[----:B------:R-:W-:-:S04]  /*1790*/  ULEA UR4, UP0, UR45, UR10, 0x2 ;  /* 0x0000000a2d047291 */ /* 0x000fc8000f80103f */
[----:B------:R-:W-:Y:S02]  /*17a0*/  ULEA.HI.X UR6, UR45, UR11, UR44, 0x2, UP0 ;  /* 0x0000000b2d067291 */ /* 0x000fe400080f142c */
[----:B------:R-:W-:-:S04]  /*17b0*/  IMAD.U32 R4, RZ, RZ, UR4 ;  /* 0x00000004ff047e24 */ /* 0x000fc8000f8e00ff */
[----:B------:R-:W-:-:S05]  /*17c0*/  IMAD.U32 R5, RZ, RZ, UR6 ;  /* 0x00000006ff057e24 */ /* 0x000fca000f8e00ff */
[----:B------:R-:W2:Y:S02]  /*17d0*/  LDG.E R4, desc[UR40][R4.64] ;  /* 0x0000002804047981 */ /* 0x000ea4000c1e1900 */
[----:B--2---:R-:W-:Y:S01]  /*17e0*/  R2UR UR4, R4 ;  /* 0x00000000040472ca */ /* 0x004fe200000e0000 */
[----:B------:R-:W-:-:S14]  /*17f0*/  BRA `(.L_x_4411) ;  /* 0x0000000000347947 */ /* 0x000fdc0003800000 */
.L_x_4410:
        /* <DEDUP_REMOVED lines=13> */
.L_x_4411:
[----:B------:R-:W-:Y:S02]  /*18d0*/  UISETP.NE.AND UP0, UPT, UR48, 0x1, UPT ;  /* 0x000000013000788c */ /* 0x000fe4000bf05270 */
[----:B------:R-:W-:Y:S02]  /*18e0*/  UIADD3 UR51, -UR51, UR4, URZ ;  /* 0x0000000433337290 */ /* 0x000fe4000fffe13f */
        /* <DEDUP_REMOVED lines=10> */
[----:B------:R-:W-:Y:S02]  /*1990*/  UIADD3 UR51, UR51, 0x40, -UR52 ;  /* 0x0000004033337890 */ /* 0x000fe4000fffe834 */
[----:B------:R-:W-:-:S07]  /*19a0*/  ULOP3.LUT UR20, UR43, 0xff, URZ, 0xc0, !UPT ;  /* 0x000000ff2b147892 */ /* 0x000fce000f8ec03f */
[----:B------:R-:W-:Y:S01]  /*19b0*/  @UP0 ULDC UR4, c[0x0][0x44c] ;  /* 0x0001130000040ab9 */ /* 0x000fe20000000800 */
[----:B------:R-:W-:Y:S01]  /*19c0*/  @UP0 ULDC UR8, c[0x0][0x450] ;  /* 0x0001140000080ab9 */ /* 0x000fe20000000800 */
[----:B------:R-:W-:-:S04]  /*19d0*/  UIMAD.WIDE.U32 UR4, UR6, UR4, URZ ;  /* 0x00000004060472a5 */ /* 0x000fc8000f8e003f */
[----:B------:R-:W-:-:S04]  /*19e0*/  @UP0 USHF.R.U32.HI UR6, URZ, UR8, UR5 ;  /* 0x000000083f060299 */ /* 0x000fc80008011605 */
[----:B------:R-:W-:-:S04]  /*19f0*/  UIADD3 UR6, UR51, UR6, URZ ;  /* 0x0000000633067290 */ /* 0x000fc8000fffe03f */
[----:B------:R-:W-:-:S04]  /*1a00*/  USHF.R.S32.HI UR4, URZ, 0x1f, UR6 ;  /* 0x0000001f3f047899 */ /* 0x000fc80008011406 */
[----:B------:R-:W-:-:S04]  /*1a10*/  ULEA.HI UR4, UR4, UR6, URZ, 0x6 ;  /* 0x0000000604047291 */ /* 0x000fc8000f8f303f */
[----:B------:R-:W-:-:S04]  /*1a20*/  USHF.R.S32.HI UR4, URZ, 0x6, UR4 ;  /* 0x000000063f047899 */ /* 0x000fc80008011404 */
[----:B------:R-:W-:-:S04]  /*1a30*/  UISETP.LT.AND UP0, UPT, UR7, UR4, UPT ;  /* 0x000000040700728c */ /* 0x000fc8000bf01270 */
[----:B------:R-:W-:-:S03]  /*1a40*/  USEL UR9, UR7, UR4, UP0 ;  /* 0x0000000407097287 */ /* 0x000fc60008000000 */
[----:B------:R-:W-:Y:S01]  /*1a50*/  UMOV UR4, URZ ;  /* 0x0000003f00047c82 */ /* 0x000fe20008000000 */
[----:B------:R-:W-:-:S06]  /*1a60*/  UISETP.GE.AND UP0, UPT, UR9, 0x1, UPT ;  /* 0x000000010900788c */ /* 0x000fcc000bf06270 */
[----:B------:R-:W-:-:S13]  /*1a70*/  PLOP3.LUT P0, PT, PT, PT, UP0, 0x80, 0x0 ;  /* 0x000000000000781c */ /* 0x000fda0003f0f008 */
[----:B------:R-:W-:Y:S05]  /*1a80*/  @!P0 BRA `(.L_x_4413) ;  /* 0x0000000000908947 */ /* 0x000fea0003800000 */
[----:B------:R-:W-:Y:S01]  /*1a90*/  USHF.R.U32.HI UR10, URZ, 0x10, UR43 ;  /* 0x000000103f0a7899 */ /* 0x000fe2000801162b */
[----:B------:R-:W-:-:S03]  /*1aa0*/  UMOV UR4, URZ ;  /* 0x0000003f00047c82 */ /* 0x000fc60008000000 */
[----:B------:R-:W-:-:S11]  /*1ab0*/  UISETP.NE.AND UP0, UPT, UR10, URZ, UPT ;  /* 0x0000003f0a00728c */ /* 0x000fd6000bf05270 */
[----:B------:R-:W-:Y:S02]  /*1ac0*/  @!UP0 ULDC UR10, c[0x0][0x9f0] ;  /* 0x00027c00000a8ab9 */ /* 0x000fe40000000800 */
[----:B------:R-:W-:Y:S01]  /*1ad0*/  IMAD.U32 R4, RZ, RZ, UR10 ;  /* 0x0000000aff047e24 */ /* 0x000fe2000f8e00ff */
[----:B------:R-:W-:-:S04]  /*1ae0*/  UIADD3 UR6, UR10, -0x1, UR9 ;  /* 0xffffffff0a067890 */ /* 0x000fc8000fffe009 */
        /* <DEDUP_REMOVED lines=30> */
.L_x_4413:
        /* <DEDUP_REMOVED lines=91> */
.L_x_4415:
[----:B------:R-:W-:Y:S01]  /*2280*/  ULEA UR23, UR37, UR46, 0x3 ;  /* 0x0000002e25177291 */ /* 0x000fe2000f8e183f */
[----:B------:R-:W-:-:S05]  /*2290*/  IMAD.U32 R0, RZ, RZ, UR38 ;  /* 0x00000026ff007e24 */ /* 0x000fca000f8e00ff */
[----:B------:R-:W-:-:S04]  /*22a0*/  SHF.L.U32 R0, R0, 0x1f, RZ ;  /* 0x0000001f00007819 */ /* 0x000fc800000006ff */
[----:B------:R-:W0:Y:S02]  /*22b0*/  SYNCS.PHASECHK.TRANS64.TRYWAIT P1, [UR23+0x28c50], R0 ;  /* 0x028c5000ff0075a7 */ /* 0x000e240008020157 */
[----:B0-----:R-:W-:Y:S05]  /*22c0*/  @!P1 BRA `(.L_x_4416) ;  /* 0x0000014000349947 */ /* 0x001fea0003800000 */
.L_x_4612:
        /* <DEDUP_REMOVED lines=46> */
.L_x_4422:
        /* <DEDUP_REMOVED lines=144> */
.L_x_4418:
[----:B------:R-:W-:Y:S01]  /*2eb0*/  ULEA UR23, UR37, UR46, 0x3 ;  /* 0x0000002e25177291 */ /* 0x000fe2000f8e183f */
[----:B------:R-:W-:-:S05]  /*2ec0*/  IMAD.U32 R0, RZ, RZ, UR38 ;  /* 0x00000026ff007e24 */ /* 0x000fca000f8e00ff */
[----:B------:R-:W-:-:S04]  /*2ed0*/  SHF.L.U32 R0, R0, 0x1f, RZ ;  /* 0x0000001f00007819 */ /* 0x000fc800000006ff */
[----:B------:R0:W1:Y:S01]  /*2ee0*/  SYNCS.PHASECHK.TRANS64.TRYWAIT P1, [UR23+0x28c50], R0 ;  /* 0x028c5000ff0075a7 */ /* 0x0000620008020157 */
[----:B------:R-:W-:Y:S05]  /*2ef0*/  @!P0 BRA `(.L_x_4419) ;  /* 0x0000000000048947 */ /* 0x000fea0003800000 */
[----:B------:R-:W-:Y:S01]  /*2f00*/  BPT.TRAP 0x1 ;  /* 0x000000040000795c */ /* 0x000fe20000300000 */
.L_x_4419:
[----:B-1----:R-:W-:Y:S05]  /*2f10*/  @P1 BRA `(.L_x_4420) ;  /* 0x0000000000081947 */ /* 0x002fea0003800000 */
[----:B------:R-:W1:Y:S02]  /*2f20*/  SYNCS.PHASECHK.TRANS64.TRYWAIT P1, [UR23+0x28c50], R0 ;  /* 0x028c5000ff0075a7 */ /* 0x000e640008020157 */
[----:B-1----:R-:W-:Y:S05]  /*2f30*/  @!P1 BRA `(.L_x_4421) ;  /* 0x0000013400309947 */ /* 0x002fea0003800000 */
.L_x_4420:
        /* <DEDUP_REMOVED lines=30> */
.L_x_4417:
[----:B------:R-:W-:Y:S01]  /*3120*/  BAR.SYNC.DEFER_BLOCKING 0xe, 0x100 ;  /* 0x0384000000007b1d */ /* 0x000fe20000010000 */
[----:B------:R-:W-:Y:S01]  /*3130*/  IMAD.U32 R3, RZ, RZ, UR37 ;  /* 0x00000025ff037e24 */ /* 0x000fe2000f8e00ff */
[----:B------:R-:W-:Y:S01]  /*3140*/  UIADD3 UR37, UR37, 0x1, URZ ;  /* 0x0000000125257890 */ /* 0x000fe2000fffe03f */
[----:B------:R-:W-:Y:S02]  /*3150*/  PLOP3.LUT P0, PT, PT, PT, PT, 0x8, 0x0 ;  /* 0x000000000000781c */ /* 0x000fe40003f0e170 */
[----:B------:R-:W-:Y:S01]  /*3160*/  CS2R R12, SRZ ;  /* 0x00000000000c7805 */ /* 0x000fe2000001ff00 */
        /* <DEDUP_REMOVED lines=138> */
.L_x_4412:
        /* <DEDUP_REMOVED lines=55> */
.L_x_4423:
        /* <DEDUP_REMOVED lines=104> */
.L_x_4424:
        /* <DEDUP_REMOVED lines=12> */
.L_x_4613:
[----:B------:R-:W-:Y:S05]  /*44c0*/  @!P0 BRA `(.L_x_4426) ;  /* 0x0000000000048947 */ /* 0x000fea0003800000 */
[----:B------:R-:W-:Y:S01]  /*44d0*/  BPT.TRAP 0x1 ;  /* 0x000000040000795c */ /* 0x000fe20000300000 */
.L_x_4426:
[----:B------:R-:W-:Y:S02]  /*44e0*/  IMAD.U32 R7, RZ, RZ, UR37 ;  /* 0x00000025ff077e24 */ /* 0x000fe4000f8e00ff */
[----:B------:R-:W-:-:S03]  /*44f0*/  IMAD.U32 R8, RZ, RZ, UR38 ;  /* 0x00000026ff087e24 */ /* 0x000fc6000f8e00ff */
[----:B------:R-:W-:Y:S02]  /*4500*/  LEA R7, R7, UR46, 0x3 ;  /* 0x0000002e07077c11 */ /* 0x000fe4000f8e18ff */
[----:B------:R-:W-:-:S04]  /*4510*/  SHF.L.U32 R8, R8, 0x1f, RZ ;  /* 0x0000001f08087819 */ /* 0x000fc800000006ff */
[----:B------:R1:W2:Y:S01]  /*4520*/  SYNCS.PHASECHK.TRANS64.TRYWAIT P1, [R7+URZ+0x28c30], R8 ;  /* 0x028c3008070075a7 */ /* 0x0002a2000802017f */
[----:B------:R-:W-:Y:S05]  /*4530*/  @!P0 BRA `(.L_x_4427) ;  /* 0x0000000000048947 */ /* 0x000fea0003800000 */
[----:B------:R-:W-:Y:S01]  /*4540*/  BPT.TRAP 0x1 ;  /* 0x000000040000795c */ /* 0x000fe20000300000 */
.L_x_4427:
[----:B--2---:R-:W-:Y:S05]  /*4550*/  @P1 BRA `(.L_x_4428) ;  /* 0x0000000000081947 */ /* 0x004fea0003800000 */
[----:B------:R-:W2:Y:S02]  /*4560*/  SYNCS.PHASECHK.TRANS64.TRYWAIT P1, [R7+URZ+0x28c30], R8 ;  /* 0x028c3008070075a7 */ /* 0x000ea4000802017f */
[----:B--2---:R-:W-:Y:S05]  /*4570*/  @!P1 BRA `(.L_x_4429) ;  /* 0x0000011c00d09947 */ /* 0x004fea0003800000 */
.L_x_4428:
        /* <DEDUP_REMOVED lines=19> */
[----:B------:R-:W-:Y:S01]  /*46b0*/  LOP3.LUT R18, R18, 0xfffff7ff, RZ, 0xc0, !PT ;  /* 0xfffff7ff12127812 */ /* 0x000fe200078ec0ff */
[----:B------:R-:W-:Y:S01]  /*46c0*/  UMOV UR11, 0x40000040 ;  /* 0x40000040000b7882 */ /* 0x000fe20000000000 */
[----:B------:R-:W-:Y:S01]  /*46d0*/  UMOV UR9, 0x40000040 ;  /* 0x4000004000097882 */ /* 0x000fe20000000000 */
[----:B------:R-:W-:-:S02]  /*46e0*/  ULEA UR18, UR37, UR18, 0x9 ;  /* 0x0000001225127291 */ /* 0x000fc4000f8e483f */
[----:B------:R-:W-:Y:S02]  /*46f0*/  ULOP3.LUT UR16, UR4, 0x10000, URZ, 0xfc, !UPT ;  /* 0x0001000004107892 */ /* 0x000fe4000f8efc3f */
[----:B------:R-:W-:Y:S02]  /*4700*/  UIADD3 UR6, UR18, 0x2, URZ ;  /* 0x0000000212067890 */ /* 0x000fe4000fffe03f */
[----:B------:R-:W-:Y:S02]  /*4710*/  UIADD3 UR4, UR16, 0x2, URZ ;  /* 0x0000000210047890 */ /* 0x000fe4000fffe03f */
[----:B------:R-:W-:Y:S02]  /*4720*/  UIADD3 UR10, UR18, 0x4, URZ ;  /* 0x00000004120a7890 */ /* 0x000fe4000fffe03f */
[----:B------:R-:W-:Y:S02]  /*4730*/  UIADD3 UR8, UR16, 0x4, URZ ;  /* 0x0000000410087890 */ /* 0x000fe4000fffe03f */
[----:B------:R-:W-:Y:S01]  /*4740*/  HGMMA.64x64x16.F32 R24, gdesc[UR16], RZ, !UPT, gsb0 ;  /* 0x00e00000101879f0 */ /* 0x000fe2000c0008ff */
[----:B------:R-:W-:-:S02]  /*4750*/  UIADD3 UR14, UR18, 0x6, URZ ;  /* 0x00000006120e7890 */ /* 0x000fc4000fffe03f */
[----:B------:R-:W-:Y:S01]  /*4760*/  UIADD3 UR12, UR16, 0x6, URZ ;  /* 0x00000006100c7890 */ /* 0x000fe2000fffe03f */
[----:B------:R-:W-:Y:S01]  /*4770*/  UMOV UR15, 0x40000040 ;  /* 0x40000040000f7882 */ /* 0x000fe20000000000 */
[----:B------:R-:W-:Y:S01]  /*4780*/  UMOV UR13, 0x40000040 ;  /* 0x40000040000d7882 */ /* 0x000fe20000000000 */
[----:B------:R-:W-:Y:S02]  /*4790*/  WARPGROUP.DEPBAR.LE gsb0, 0x0 ;  /* 0x00008000000079c5 */ /* 0x000fe40000010000 */
[----:B------:R-:W-:-:S06]  /*47a0*/  WARPGROUP.ARRIVE ;  /* 0x00000000000079c5 */ /* 0x000fcc0000000000 */
[----:B------:R-:W-:Y:S01]  /*47b0*/  HGMMA.64x64x16.F32 R24, gdesc[UR4], R24, gsb0 ;  /* 0x00e00000041879f0 */ /* 0x000fe20008000818 */
[----:B------:R-:W-:Y:S02]  /*47c0*/  ULDC UR6, c[0x0][0x448] ;  /* 0x0001120000067ab9 */ /* 0x000fe40000000800 */
[----:B------:R-:W-:-:S06]  /*47d0*/  UISETP.NE.AND UP0, UPT, UR6, 0x1, UPT ;  /* 0x000000010600788c */ /* 0x000fcc000bf05270 */
[----:B------:R-:W-:-:S05]  /*47e0*/  PLOP3.LUT P2, PT, PT, PT, UP0, 0x80, 0x0 ;  /* 0x000000000000781c */ /* 0x000fca0003f4f008 */
[----:B------:R-:W-:-:S08]  /*47f0*/  @UP0 ULDC UR6, c[0x0][0x44c] ;  /* 0x0001130000060ab9 */ /* 0x000fd00000000800 */
[----:B------:R-:W-:Y:S01]  /*4800*/  @P2 IMAD.HI.U32 R4, R0, UR6, RZ ;  /* 0x0000000600042c27 */ /* 0x000fe2000f8e00ff */
[----:B------:R-:W-:Y:S01]  /*4810*/  @UP0 ULDC UR6, c[0x0][0x450] ;  /* 0x0001140000060ab9 */ /* 0x000fe20000000800 */
[----:B------:R-:W-:-:S03]  /*4820*/  @P2 LOP3.LUT R18, R18, 0x800, RZ, 0xfc, !PT ;  /* 0x0000080012122812 */ /* 0x000fc600078efcff */
[----:B------:R-:W-:Y:S01]  /*4830*/  @P2 SHF.R.U32.HI R0, RZ, UR6, R4 ;  /* 0x00000006ff002c19 */ /* 0x000fe20008011604 */
[----:B------:R-:W-:Y:S02]  /*4840*/  UMOV UR6, 0xffffffc0 ;  /* 0xffffffc000067882 */ /* 0x000fe40000000000 */
[----:B------:R-:W-:Y:S02]  /*4850*/  UIMAD UR6, UR53, UR6, 0x40 ;  /* 0x00000040350674a4 */ /* 0x000fe4000f8e0206 */
[----:B------:R-:W0:Y:S02]  /*4860*/  SHFL.IDX PT, R6, R0, 0x1, 0x1c1f ;  /* 0x003c1f0000067f89 */ /* 0x000e2400000e0000 */
[----:B------:R-:W-:Y:S02]  /*4870*/  UIADD3 UR7, UR51, 0x1, UR6 ;  /* 0x0000000133077890 */ /* 0x000fe4000fffe006 */
[----:B------:R-:W-:Y:S01]  /*4880*/  IMAD.U32 R4, RZ, RZ, UR6 ;  /* 0x00000006ff047e24 */ /* 0x000fe2000f8e00ff */
[----:B------:R-:W3:Y:S03]  /*4890*/  SHFL.IDX PT, R0, R0, RZ, 0x1c1f ;  /* 0x001c1fff00007589 */ /* 0x000ee600000e0000 */
[----:B------:R-:W-:Y:S01]  /*48a0*/  IMAD.U32 R10, RZ, RZ, UR7 ;  /* 0x00000007ff0a7e24 */ /* 0x000fe2000f8e00ff */
[----:B------:R-:W-:-:S04]  /*48b0*/  IADD3 R4, -R185, UR51, R4 ;  /* 0x00000033b9047c10 */ /* 0x000fc8000fffe104 */
[----:B------:R-:W-:-:S04]  /*48c0*/  IADD3 R5, R10, -UR52, -R185 ;  /* 0x800000340a057c10 */ /* 0x000fc8000fffe8b9 */
[----:B0-----:R-:W-:-:S04]  /*48d0*/  VIADDMNMX R6, R6, R5, R4, PT ;  /* 0x0000000506067246 */ /* 0x001fc80003800104 */
[C---:B------:R-:W-:Y:S02]  /*48e0*/  ISETP.GT.AND P2, PT, R6.reuse, RZ, PT ;  /* 0x000000ff0600720c */ /* 0x040fe40003f44270 */
[C---:B------:R-:W-:Y:S02]  /*48f0*/  ISETP.GT.AND P3, PT, R6.reuse, 0x1, PT ;  /* 0x000000010600780c */ /* 0x040fe40003f64270 */
[----:B------:R-:W-:Y:S02]  /*4900*/  ISETP.GT.AND P4, PT, R6, 0x8, PT ;  /* 0x000000080600780c */ /* 0x000fe40003f84270 */
[----:B---3--:R-:W-:Y:S01]  /*4910*/  VIADDMNMX R4, R0, R5, R4, PT ;  /* 0x0000000500047246 */ /* 0x008fe20003800104 */
        /* <DEDUP_REMOVED lines=51> */
[C---:B------:R-:W-:Y:S02]  /*4c50*/  ISETP.GT.AND P2, PT, R4.reuse, RZ, PT ;  /* 0x000000ff0400720c */ /* 0x040fe40003f44270 */
[----:B------:R-:W-:Y:S02]  /*4c60*/  FMNMX.FTZ R6, R55, R6, !PT ;  /* 0x0000000637067209 */ /* 0x000fe40007810000 */
[----:B------:R-:W-:-:S02]  /*4c70*/  ISETP.GT.AND P3, PT, R4, 0x1, PT ;  /* 0x000000010400780c */ /* 0x000fc40003f64270 */
[----:B------:R-:W-:Y:S01]  /*4c80*/  ISETP.GT.AND P4, PT, R4, 0x8, PT ;  /* 0x000000080400780c */ /* 0x000fe20003f84270 */
[----:B------:R-:W0:Y:S01]  /*4c90*/  SHFL.BFLY PT, R9, R6, 0x2, 0x1f ;  /* 0x0c401f0006097f89 */ /* 0x000e2200000e0000 */
[----:B------:R-:W-:Y:S02]  /*4ca0*/  FSEL R24, R24, -INF , P2 ;  /* 0xff80000018187808 */ /* 0x000fe40001000000 */
        /* <DEDUP_REMOVED lines=16> */
[----:B0-----:R-:W-:Y:S02]  /*4db0*/  FMNMX.FTZ R9, R6, R9, !PT ;  /* 0x0000000906097209 */ /* 0x001fe40007810000 */
[----:B------:R-:W-:Y:S02]  /*4dc0*/  ISETP.GT.AND P3, PT, R4, 0x20, PT ;  /* 0x000000200400780c */ /* 0x000fe40003f64270 */
[----:B------:R-:W-:Y:S01]  /*4dd0*/  FSEL R37, R37, -INF , P2 ;  /* 0xff80000025257808 */ /* 0x000fe20001000000 */
[----:B------:R-:W0:Y:S01]  /*4de0*/  SHFL.BFLY PT, R10, R9, 0x1, 0x1f ;  /* 0x0c201f00090a7f89 */ /* 0x000e2200000e0000 */
        /* <DEDUP_REMOVED lines=24> */
[----:B0-----:R-:W-:Y:S02]  /*4f70*/  FMNMX.FTZ R0, R9, R10, !PT ;  /* 0x0000000a09007209 */ /* 0x001fe40007810000 */
[----:B------:R-:W-:Y:S02]  /*4f80*/  FMNMX.FTZ R4, R53, R4, !PT ;  /* 0x0000000435047209 */ /* 0x000fe40007810000 */
[C---:B------:R-:W-:Y:S01]  /*4f90*/  FSETP.NEU.FTZ.AND P4, PT, R0.reuse, -INF , PT ;  /* 0xff8000000000780b */ /* 0x040fe20003f9d000 */
[----:B------:R-:W-:-:S02]  /*4fa0*/  FMUL.FTZ R9, R0, UR10 ;  /* 0x0000000a00097c20 */ /* 0x000fc40008410000 */
[----:B------:R-:W0:Y:S03]  /*4fb0*/  SHFL.BFLY PT, R5, R4, 0x2, 0x1f ;  /* 0x0c401f0004057f89 */ /* 0x000e2600000e0000 */
[----:B------:R-:W-:-:S05]  /*4fc0*/  FSEL R9, R9, RZ, P4 ;  /* 0x000000ff09097208 */ /* 0x000fca0002000000 */
        /* <DEDUP_REMOVED lines=16> */
[----:B0-----:R-:W-:Y:S01]  /*50d0*/  FMNMX.FTZ R5, R4, R5, !PT ;  /* 0x0000000504057209 */ /* 0x001fe20007810000 */
[--C-:B------:R-:W-:Y:S01]  /*50e0*/  FFMA.FTZ R54, R54, UR10, -R9.reuse ;  /* 0x0000000a36367c23 */ /* 0x100fe20008010809 */
[----:B------:R-:W-:-:S03]  /*50f0*/  FFMA.FTZ R9, R55, UR10, -R9 ;  /* 0x0000000a37097c23 */ /* 0x000fc60008010809 */
[----:B------:R-:W0:Y:S01]  /*5100*/  SHFL.BFLY PT, R6, R5, 0x1, 0x1f ;  /* 0x0c201f0005067f89 */ /* 0x000e2200000e0000 */
[----:B------:R-:W-:Y:S08]  /*5110*/  MUFU.EX2 R30, R30 ;  /* 0x0000001e001e7308 */ /* 0x000ff00000000800 */
[----:B------:R-:W4:Y:S01]  /*5120*/  MUFU.EX2 R31, R31 ;  /* 0x0000001f001f7308 */ /* 0x000f220000000800 */
[----:B---3--:R-:W-:-:S07]  /*5130*/  F2FP.F16.F32.PACK_AB R153, R27, R26 ;  /* 0x0000001a1b99723e */ /* 0x008fce00000000ff */
[----:B------:R-:W3:Y:S01]  /*5140*/  MUFU.EX2 R34, R34 ;  /* 0x0000002200227308 */ /* 0x000ee20000000800 */
[----:B0-----:R-:W-:-:S07]  /*5150*/  FMNMX.FTZ R6, R5, R6, !PT ;  /* 0x0000000605067209 */ /* 0x001fce0007810000 */
[----:B------:R-:W0:Y:S01]  /*5160*/  MUFU.EX2 R35, R35 ;  /* 0x0000002300237308 */ /* 0x000e220000000800 */
[----:B----4-:R-:W-:Y:S02]  /*5170*/  F2FP.F16.F32.PACK_AB R155, R31, R30 ;  /* 0x0000001e1f9b723e */ /* 0x010fe400000000ff */
[C---:B------:R-:W-:Y:S01]  /*5180*/  FSETP.NEU.FTZ.AND P2, PT, R6.reuse, -INF , PT ;  /* 0xff8000000600780b */ /* 0x040fe20003f5d000 */
[----:B------:R-:W-:-:S04]  /*5190*/  FMUL.FTZ R4, R6, UR10 ;  /* 0x0000000a06047c20 */ /* 0x000fc80008410000 */
[----:B------:R4:W-:Y:S01]  /*51a0*/  MUFU.EX2 R11, R9 ;  /* 0x00000009000b7308 */ /* 0x0009e20000000800 */
[----:B------:R-:W-:Y:S01]  /*51b0*/  FSEL R5, R4, RZ, P2 ;  /* 0x000000ff04057208 */ /* 0x000fe20001000000 */
[----:B------:R-:W-:-:S04]  /*51c0*/  @!P1 VIADD R4, R7, 0x28c40 ;  /* 0x00028c4007049836 */ /* 0x000fc80000000000 */
[--C-:B------:R-:W-:Y:S01]  /*51d0*/  FFMA.FTZ R24, R24, UR10, -R5.reuse ;  /* 0x0000000a18187c23 */ /* 0x100fe20008010805 */
[--C-:B------:R-:W-:Y:S01]  /*51e0*/  FFMA.FTZ R25, R25, UR10, -R5.reuse ;  /* 0x0000000a19197c23 */ /* 0x100fe20008010805 */
[--C-:B------:R-:W-:Y:S01]  /*51f0*/  FFMA.FTZ R28, R28, UR10, -R5.reuse ;  /* 0x0000000a1c1c7c23 */ /* 0x100fe20008010805 */
[--C-:B------:R-:W-:Y:S01]  /*5200*/  FFMA.FTZ R29, R29, UR10, -R5.reuse ;  /* 0x0000000a1d1d7c23 */ /* 0x100fe20008010805 */
[--C-:B------:R-:W-:Y:S01]  /*5210*/  FFMA.FTZ R32, R32, UR10, -R5.reuse ;  /* 0x0000000a20207c23 */ /* 0x100fe20008010805 */
[----:B------:R-:W-:Y:S01]  /*5220*/  FFMA.FTZ R33, R33, UR10, -R5 ;  /* 0x0000000a21217c23 */ /* 0x000fe20008010805 */
[----:B------:R-:W-:Y:S01]  /*5230*/  MUFU.EX2 R24, R24 ;  /* 0x0000001800187308 */ /* 0x000fe20000000800 */
[----:B----4-:R-:W-:Y:S01]  /*5240*/  FADD.FTZ R9, R26, R27 ;  /* 0x0000001b1a097221 */ /* 0x010fe20000010000 */
[--C-:B------:R-:W-:Y:S01]  /*5250*/  FFMA.FTZ R36, R36, UR10, -R5.reuse ;  /* 0x0000000a24247c23 */ /* 0x100fe20008010805 */
[--C-:B------:R-:W-:Y:S01]  /*5260*/  FFMA.FTZ R37, R37, UR10, -R5.reuse ;  /* 0x0000000a25257c23 */ /* 0x100fe20008010805 */
[----:B------:R-:W-:Y:S01]  /*5270*/  FFMA.FTZ R40, R40, UR10, -R5 ;  /* 0x0000000a28287c23 */ /* 0x000fe20008010805 */
[----:B------:R-:W-:Y:S01]  /*5280*/  FADD.FTZ R10, R30, R9 ;  /* 0x000000091e0a7221 */ /* 0x000fe20000010000 */
[----:B------:R-:W-:Y:S01]  /*5290*/  @!P1 PRMT R4, RZ, 0x654, R4 ;  /* 0x00000654ff049816 */ /* 0x000fe20000000004 */
[--C-:B------:R-:W-:Y:S01]  /*52a0*/  FFMA.FTZ R41, R41, UR10, -R5.reuse ;  /* 0x0000000a29297c23 */ /* 0x100fe20008010805 */
[----:B------:R-:W4:Y:S01]  /*52b0*/  MUFU.EX2 R25, R25 ;  /* 0x0000001900197308 */ /* 0x000f220000000800 */
[----:B------:R-:W-:Y:S01]  /*52c0*/  FADD.FTZ R13, R31, R10 ;  /* 0x0000000a1f0d7221 */ /* 0x000fe20000010000 */
[----:B------:R5:W-:Y:S01]  /*52d0*/  @!P1 SYNCS.ARRIVE.TRANS64.RED.A1T0 RZ, [R4+URZ], RZ ;  /* 0x000000ff04ff99a7 */ /* 0x000be2000810043f */
[--C-:B------:R-:W-:Y:S01]  /*52e0*/  FFMA.FTZ R44, R44, UR10, -R5.reuse ;  /* 0x0000000a2c2c7c23 */ /* 0x100fe20008010805 */
[----:B------:R-:W-:Y:S01]  /*52f0*/  FFMA.FTZ R45, R45, UR10, -R5 ;  /* 0x0000000a2d2d7c23 */ /* 0x000fe20008010805 */
[----:B---3--:R-:W-:Y:S01]  /*5300*/  FADD.FTZ R12, R34, R13 ;  /* 0x0000000d220c7221 */ /* 0x008fe20000010000 */
[--C-:B------:R-:W-:Y:S01]  /*5310*/  FFMA.FTZ R48, R48, UR10, -R5.reuse ;  /* 0x0000000a30307c23 */ /* 0x100fe20008010805 */
[--C-:B------:R-:W-:Y:S01]  /*5320*/  FFMA.FTZ R49, R49, UR10, -R5.reuse ;  /* 0x0000000a31317c23 */ /* 0x100fe20008010805 */
[----:B------:R-:W3:Y:S01]  /*5330*/  MUFU.EX2 R28, R28 ;  /* 0x0000001c001c7308 */ /* 0x000ee20000000800 */
[----:B0-----:R-:W-:Y:S01]  /*5340*/  FADD.FTZ R13, R35, R12 ;  /* 0x0000000c230d7221 */ /* 0x001fe20000010000 */
[--C-:B------:R-:W-:Y:S01]  /*5350*/  FFMA.FTZ R52, R52, UR10, -R5.reuse ;  /* 0x0000000a34347c23 */ /* 0x100fe20008010805 */
[----:B------:R-:W-:Y:S01]  /*5360*/  FFMA.FTZ R5, R53, UR10, -R5 ;  /* 0x0000000a35057c23 */ /* 0x000fe20008010805 */
[----:B------:R-:W-:-:S04]  /*5370*/  F2FP.F16.F32.PACK_AB R157, R35, R34 ;  /* 0x00000022239d723e */ /* 0x000fc800000000ff */
[----:B------:R-:W0:Y:S01]  /*5380*/  MUFU.EX2 R29, R29 ;  /* 0x0000001d001d7308 */ /* 0x000e220000000800 */
[----:B----4-:R-:W-:Y:S01]  /*5390*/  FADD.FTZ R9, R24, R25 ;  /* 0x0000001918097221 */ /* 0x010fe20000010000 */
[----:B------:R-:W-:-:S06]  /*53a0*/  F2FP.F16.F32.PACK_AB R152, R25, R24 ;  /* 0x000000181998723e */ /* 0x000fcc00000000ff */
[----:B------:R-:W5:Y:S01]  /*53b0*/  MUFU.EX2 R32, R32 ;  /* 0x0000002000207308 */ /* 0x000f620000000800 */
[----:B---3--:R-:W-:-:S07]  /*53c0*/  FADD.FTZ R10, R28, R9 ;  /* 0x000000091c0a7221 */ /* 0x008fce0000010000 */
[----:B------:R-:W3:Y:S01]  /*53d0*/  MUFU.EX2 R38, R38 ;  /* 0x0000002600267308 */ /* 0x000ee20000000800 */
[C---:B0-----:R-:W-:Y:S01]  /*53e0*/  FADD.FTZ R9, R29.reuse, R10 ;  /* 0x0000000a1d097221 */ /* 0x041fe20000010000 */
[----:B------:R-:W-:Y:S01]  /*53f0*/  F2FP.F16.F32.PACK_AB R154, R29, R28 ;  /* 0x0000001c1d9a723e */ /* 0x000fe200000000ff */
[----:B------:R-:W-:Y:S06]  /*5400*/  BAR.SYNC.DEFER_BLOCKING 0xf, 0x100 ;  /* 0x03c4000000007b1d */ /* 0x000fec0000010000 */
[----:B------:R-:W0:Y:S01]  /*5410*/  MUFU.EX2 R33, R33 ;  /* 0x0000002100217308 */ /* 0x000e220000000800 */
[----:B-----5:R-:W-:-:S07]  /*5420*/  FADD.FTZ R4, R32, R9 ;  /* 0x0000000920047221 */ /* 0x020fce0000010000 */
[----:B------:R-:W4:Y:S01]  /*5430*/  MUFU.EX2 R39, R39 ;  /* 0x0000002700277308 */ /* 0x000f220000000800 */
[----:B---3--:R-:W-:-:S07]  /*5440*/  FADD.FTZ R10, R38, R13 ;  /* 0x0000000d260a7221 */ /* 0x008fce0000010000 */
[----:B------:R-:W3:Y:S01]  /*5450*/  MUFU.EX2 R36, R36 ;  /* 0x0000002400247308 */ /* 0x000ee20000000800 */
[C---:B0-----:R-:W-:Y:S01]  /*5460*/  FADD.FTZ R9, R33.reuse, R4 ;  /* 0x0000000421097221 */ /* 0x041fe20000010000 */
[----:B------:R-:W-:Y:S01]  /*5470*/  F2FP.F16.F32.PACK_AB R156, R33, R32 ;  /* 0x00000020219c723e */ /* 0x000fe200000000ff */
[----:B------:R0:W-:Y:S05]  /*5480*/  STSM.16.M88.4 [R19+0x26800], R152 ;  /* 0x0268009813007844 */ /* 0x0001ea0000000200 */
[----:B------:R-:W5:Y:S01]  /*5490*/  MUFU.EX2 R42, R42 ;  /* 0x0000002a002a7308 */ /* 0x000f620000000800 */
[C---:B----4-:R-:W-:Y:S01]  /*54a0*/  FADD.FTZ R13, R39.reuse, R10 ;  /* 0x0000000a270d7221 */ /* 0x050fe20000010000 */
[----:B------:R-:W-:-:S06]  /*54b0*/  F2FP.F16.F32.PACK_AB R159, R39, R38 ;  /* 0x00000026279f723e */ /* 0x000fcc00000000ff */
[----:B------:R-:W4:Y:S01]  /*54c0*/  MUFU.EX2 R37, R37 ;  /* 0x0000002500257308 */ /* 0x000f220000000800 */
[----:B---3--:R-:W-:-:S07]  /*54d0*/  FADD.FTZ R4, R36, R9 ;  /* 0x0000000924047221 */ /* 0x008fce0000010000 */
[----:B------:R-:W3:Y:S01]  /*54e0*/  MUFU.EX2 R40, R40 ;  /* 0x0000002800287308 */ /* 0x000ee20000000800 */
[----:B-----5:R-:W-:-:S07]  /*54f0*/  FADD.FTZ R10, R42, R13 ;  /* 0x0000000d2a0a7221 */ /* 0x020fce0000010000 */
        /* <DEDUP_REMOVED lines=8> */
[----:B------:R-:W-:-:S06]  /*5580*/  F2FP.F16.F32.PACK_AB R161, R43, R42 ;  /* 0x0000002a2ba1723e */ /* 0x000fcc00000000ff */
[----:B------:R-:W5:Y:S01]  /*5590*/  MUFU.EX2 R44, R44 ;  /* 0x0000002c002c7308 */ /* 0x000f620000000800 */
[C---:B----4-:R-:W-:Y:S01]  /*55a0*/  FADD.FTZ R13, R41.reuse, R4 ;  /* 0x00000004290d7221 */ /* 0x050fe20000010000 */
[----:B------:R-:W-:-:S06]  /*55b0*/  F2FP.F16.F32.PACK_AB R160, R41, R40 ;  /* 0x0000002829a0723e */ /* 0x000fcc00000000ff */
[----:B------:R-:W4:Y:S01]  /*55c0*/  MUFU.EX2 R47, R47 ;  /* 0x0000002f002f7308 */ /* 0x000f220000000800 */
[----:B---3--:R-:W-:-:S07]  /*55d0*/  FADD.FTZ R10, R46, R15 ;  /* 0x0000000f2e0a7221 */ /* 0x008fce0000010000 */
[----:B------:R-:W3:Y:S01]  /*55e0*/  MUFU.EX2 R45, R45 ;  /* 0x0000002d002d7308 */ /* 0x000ee20000000800 */
[----:B-----5:R-:W-:-:S07]  /*55f0*/  FADD.FTZ R4, R44, R13 ;  /* 0x0000000d2c047221 */ /* 0x020fce0000010000 */
[----:B------:R-:W-:Y:S01]  /*5600*/  MUFU.EX2 R50, R50 ;  /* 0x0000003200327308 */ /* 0x000fe20000000800 */
[C---:B----4-:R-:W-:Y:S01]  /*5610*/  F2FP.F16.F32.PACK_AB R163, R47.reuse, R46 ;  /* 0x0000002e2fa3723e */ /* 0x050fe200000000ff */
[----:B------:R-:W-:-:S06]  /*5620*/  FADD.FTZ R47, R47, R10 ;  /* 0x0000000a2f2f7221 */ /* 0x000fcc0000010000 */
        /* <DEDUP_REMOVED lines=10> */
[----:B------:R-:W5:Y:S01]  /*56d0*/  MUFU.EX2 R52, R52 ;  /* 0x0000003400347308 */ /* 0x000f620000000800 */
[----:B---3--:R-:W-:Y:S01]  /*56e0*/  F2FP.F16.F32.PACK_AB R164, R49, R48 ;  /* 0x0000003031a4723e */ /* 0x008fe200000000ff */
[----:B------:R-:W-:-:S04]  /*56f0*/  FADD.FTZ R48, R48, R45 ;  /* 0x0000002d30307221 */ /* 0x000fc80000010000 */
[----:B------:R-:W-:Y:S02]  /*5700*/  FADD.FTZ R49, R49, R48 ;  /* 0x0000003031317221 */ /* 0x000fe40000010000 */
[----:B------:R3:W1:Y:S01]  /*5710*/  MUFU.EX2 R9, R5 ;  /* 0x0000000500097308 */ /* 0x0006620000000800 */
[----:B----4-:R-:W-:Y:S01]  /*5720*/  F2FP.F16.F32.PACK_AB R167, R11, R54 ;  /* 0x000000360ba7723e */ /* 0x010fe200000000ff */
[----:B------:R-:W-:Y:S01]  /*5730*/  FADD.FTZ R54, R54, R51 ;  /* 0x0000003336367221 */ /* 0x000fe20000010000 */
[----:B-----5:R-:W-:-:S03]  /*5740*/  FADD.FTZ R4, R52, R49 ;  /* 0x0000003134047221 */ /* 0x020fc60000010000 */
[----:B---3--:R-:W-:Y:S01]  /*5750*/  FADD.FTZ R5, R11, R54 ;  /* 0x000000360b057221 */ /* 0x008fe20000010000 */
[C---:B-1----:R-:W-:Y:S01]  /*5760*/  F2FP.F16.F32.PACK_AB R166, R9.reuse, R52 ;  /* 0x0000003409a6723e */ /* 0x042fe200000000ff */
[----:B------:R-:W-:-:S04]  /*5770*/  FADD.FTZ R4, R9, R4 ;  /* 0x0000000409047221 */ /* 0x000fc80000010000 */
[----:B------:R0:W-:Y:S01]  /*5780*/  STSM.16.M88.4 [R23], R164 ;  /* 0x000000a417007844 */ /* 0x0001e20000000200 */
[----:B------:R-:W-:Y:S05]  /*5790*/  @!P0 BRA `(.L_x_4430) ;  /* 0x0000000000048947 */ /* 0x000fea0003800000 */
[----:B------:R-:W-:Y:S01]  /*57a0*/  BPT.TRAP 0x1 ;  /* 0x000000040000795c */ /* 0x000fe20000300000 */
.L_x_4430:
[----:B------:R1:W3:Y:S01]  /*57b0*/  SYNCS.PHASECHK.TRANS64.TRYWAIT P2, [R7+URZ+0x28c50], R8 ;  /* 0x028c5008070075a7 */ /* 0x0002e2000804017f */
[----:B------:R-:W-:Y:S05]  /*57c0*/  @!P0 BRA `(.L_x_4431) ;  /* 0x0000000000048947 */ /* 0x000fea0003800000 */
[----:B------:R-:W-:Y:S01]  /*57d0*/  BPT.TRAP 0x1 ;  /* 0x000000040000795c */ /* 0x000fe20000300000 */
.L_x_4431:
[----:B---3--:R-:W-:Y:S05]  /*57e0*/  @P2 BRA `(.L_x_4432) ;  /* 0x0000000000082947 */ /* 0x008fea0003800000 */
[----:B------:R-:W3:Y:S02]  /*57f0*/  SYNCS.PHASECHK.TRANS64.TRYWAIT P2, [R7+URZ+0x28c50], R8 ;  /* 0x028c5008070075a7 */ /* 0x000ee4000804017f */
[----:B---3--:R-:W-:Y:S05]  /*5800*/  @!P2 BRA `(.L_x_4433) ;  /* 0x0000010c0040a947 */ /* 0x008fea0003800000 */
.L_x_4432:
[----:B------:R-:W-:Y:S01]  /*5810*/  ULEA UR11, UR37, UR50, 0xc ;  /* 0x00000032250b7291 */ /* 0x000fe2000f8e603f */
[----:B------:R-:W-:Y:S01]  /*5820*/  WARPGROUP.ARRIVE ;  /* 0x00000000000079c5 */ /* 0x000fe20000000000 */
[----:B------:R-:W-:Y:S01]  /*5830*/  UMOV UR7, 0x40000040 ;  /* 0x4000004000077882 */ /* 0x000fe20000000000 */
[----:B------:R-:W-:Y:S01]  /*5840*/  @UP0 ULDC UR14, c[0x0][0x450] ;  /* 0x00011400000e0ab9 */ /* 0x000fe20000000800 */
[----:B------:R-:W-:Y:S01]  /*5850*/  UIADD3 UR21, UR53, -0x2, URZ ;  /* 0xfffffffe35157890 */ /* 0x000fe2000fffe03f */
[----:B-123--:R-:W-:Y:S02]  /*5860*/  @!P1 VIADD R7, R7, 0x28c60 ;  /* 0x00028c6007079836 */ /* 0x00efe40000000000 */
[----:B------:R-:W-:Y:S02]  /*5870*/  UMOV UR6, UR11 ;  /* 0x0000000b00067c82 */ /* 0x000fe40008000000 */
[----:B------:R-:W-:Y:S01]  /*5880*/  HGMMA.64x256x16.F32 R24, R152, gdesc[UR4].tnspB, RZ, !UPT, gsb0 ;  /* 0x43e0000498187df0 */ /* 0x000fe2000c0008ff */
        /* <DEDUP_REMOVED lines=24> */
[----:B------:R-:W-:-:S04]  /*5a10*/  USHF.R.S32.HI UR7, URZ, 0x1f, UR6 ;  /* 0x0000001f3f077899 */ /* 0x000fc80008011406 */
[----:B------:R-:W-:-:S04]  /*5a20*/  ULEA.HI UR7, UR7, UR6, URZ, 0x6 ;  /* 0x0000000607077291 */ /* 0x000fc8000f8f303f */
[----:B------:R-:W-:-:S04]  /*5a30*/  USHF.R.S32.HI UR7, URZ, 0x6, UR7 ;  /* 0x000000063f077899 */ /* 0x000fc80008011407 */
[----:B------:R-:W-:-:S04]  /*5a40*/  UISETP.LT.AND UP1, UPT, UR49, UR7, UPT ;  /* 0x000000073100728c */ /* 0x000fc8000bf21270 */
[----:B------:R-:W-:-:S04]  /*5a50*/  USEL UR20, UR49, UR7, !UP1 ;  /* 0x0000000731147287 */ /* 0x000fc8000c800000 */
        /* <DEDUP_REMOVED lines=17> */
.L_x_4443:
[----:B------:R-:W-:-:S04]  /*5b70*/  UIADD3 UR37, UR23, 0x1, URZ ;  /* 0x0000000117257890 */ /* 0x000fc8000fffe03f */
[----:B------:R-:W-:-:S04]  /*5b80*/  UISETP.NE.AND UP1, UPT, UR37, 0x2, UPT ;  /* 0x000000022500788c */ /* 0x000fc8000bf25270 */
[----:B------:R-:W-:Y:S02]  /*5b90*/  USEL UR6, URZ, 0x1, UP1 ;  /* 0x000000013f067887 */ /* 0x000fe40008800000 */
[----:B------:R-:W-:Y:S02]  /*5ba0*/  USEL UR37, UR37, URZ, UP1 ;  /* 0x0000003f25257287 */ /* 0x000fe40008800000 */
[----:B------:R-:W-:Y:S01]  /*5bb0*/  ULOP3.LUT UR38, UR38, UR6, URZ, 0x3c, !UPT ;  /* 0x0000000626267292 */ /* 0x000fe2000f8e3c3f */
[----:B0-23--:R-:W-:Y:S11]  /*5bc0*/  @!P0 BRA `(.L_x_4435) ;  /* 0x0000000000048947 */ /* 0x00dff60003800000 */
[----:B------:R-:W-:Y:S01]  /*5bd0*/  BPT.TRAP 0x1 ;  /* 0x000000040000795c */ /* 0x000fe20000300000 */
.L_x_4435:
[----:B------:R-:W-:Y:S01]  /*5be0*/  ULEA UR24, UR37, UR46, 0x3 ;  /* 0x0000002e25187291 */ /* 0x000fe2000f8e183f */
[----:B-1----:R-:W-:-:S05]  /*5bf0*/  IMAD.U32 R7, RZ, RZ, UR38 ;  /* 0x00000026ff077e24 */ /* 0x002fca000f8e00ff */
[----:B------:R-:W-:-:S04]  /*5c00*/  SHF.L.U32 R7, R7, 0x1f, RZ ;  /* 0x0000001f07077819 */ /* 0x000fc800000006ff */
[----:B------:R1:W2:Y:S01]  /*5c10*/  SYNCS.PHASECHK.TRANS64.TRYWAIT P2, [UR24+0x28c30], R7 ;  /* 0x028c3007ff0075a7 */ /* 0x0002a20008040158 */
[----:B------:R-:W-:Y:S05]  /*5c20*/  @!P0 BRA `(.L_x_4436) ;  /* 0x0000000000048947 */ /* 0x000fea0003800000 */
[----:B------:R-:W-:Y:S01]  /*5c30*/  BPT.TRAP 0x1 ;  /* 0x000000040000795c */ /* 0x000fe20000300000 */
.L_x_4436:
[----:B------:R-:W-:Y:S01]  /*5c40*/  VIADD R10, R186, UR39 ;  /* 0x00000027ba0a7c36 */ /* 0x000fe20008000000 */
[----:B--2---:R-:W-:Y:S06]  /*5c50*/  @P2 BRA `(.L_x_4437) ;  /* 0x0000000000082947 */ /* 0x004fec0003800000 */
[----:B------:R-:W2:Y:S02]  /*5c60*/  SYNCS.PHASECHK.TRANS64.TRYWAIT P2, [UR24+0x28c30], R7 ;  /* 0x028c3007ff0075a7 */ /* 0x000ea40008040158 */
[----:B--2---:R-:W-:Y:S05]  /*5c70*/  @!P2 BRA `(.L_x_4438) ;  /* 0x000001080038a947 */ /* 0x004fea0003800000 */
.L_x_4437:
[----:B------:R-:W-:Y:S01]  /*5c80*/  R2UR UR18, R3 ;  /* 0x00000000031272ca */ /* 0x000fe200000e0000 */
[----:B0-----:R-:W-:Y:S01]  /*5c90*/  WARPGROUP.ARRIVE ;  /* 0x00000000000079c5 */ /* 0x001fe20000000000 */
[----:B------:R-:W-:Y:S01]  /*5ca0*/  UMOV UR19, 0x40000040 ;  /* 0x4000004000137882 */ /* 0x000fe20000000000 */
[----:B------:R-:W-:Y:S01]  /*5cb0*/  PLOP3.LUT P2, PT, PT, PT, UP0, 0x80, 0x0 ;  /* 0x000000000000781c */ /* 0x000fe20003f4f008 */
[----:B------:R-:W-:Y:S01]  /*5cc0*/  @UP0 ULDC UR6, c[0x0][0x44c] ;  /* 0x0001130000060ab9 */ /* 0x000fe20000000800 */
[----:B------:R-:W-:Y:S01]  /*5cd0*/  UMOV UR7, 0x40000040 ;  /* 0x4000004000077882 */ /* 0x000fe20000000000 */
[----:B------:R-:W-:Y:S01]  /*5ce0*/  UMOV UR11, 0x40000040 ;  /* 0x40000040000b7882 */ /* 0x000fe20000000000 */
[----:B------:R-:W-:Y:S01]  /*5cf0*/  UMOV UR15, 0x40000040 ;  /* 0x40000040000f7882 */ /* 0x000fe20000000000 */
[----:B------:R-:W-:Y:S01]  /*5d00*/  LOP3.LUT R18, R18, 0xffffdfff, RZ, 0xc0, !PT ;  /* 0xffffdfff12127812 */ /* 0x000fe200078ec0ff */
[----:B------:R-:W-:-:S03]  /*5d10*/  IMAD.U32 R12, RZ, RZ, UR23 ;  /* 0x00000017ff0c7e24 */ /* 0x000fc6000f8e00ff */
[----:B------:R-:W-:Y:S01]  /*5d20*/  @P1 LOP3.LUT R18, R18, 0x2000, RZ, 0xfc, !PT ;  /* 0x0000200012121812 */ /* 0x000fe200078efcff */
[----:B------:R-:W-:-:S03]  /*5d30*/  ULEA UR18, UR37, UR18, 0x9 ;  /* 0x0000001225127291 */ /* 0x000fc6000f8e483f */
[----:B--2---:R-:W-:Y:S01]  /*5d40*/  @P2 IMAD.HI.U32 R0, R10, UR6, RZ ;  /* 0x000000060a002c27 */ /* 0x004fe2000f8e00ff */
[----:B------:R-:W-:Y:S01]  /*5d50*/  @UP0 ULDC UR6, c[0x0][0x450] ;  /* 0x0001140000060ab9 */ /* 0x000fe20000000800 */
[----:B------:R-:W-:Y:S01]  /*5d60*/  UIADD3 UR10, UR18, 0x4, URZ ;  /* 0x00000004120a7890 */ /* 0x000fe2000fffe03f */
[----:B------:R-:W-:Y:S01]  /*5d70*/  LOP3.LUT R18, R18, 0xffffefff, RZ, 0xc0, !PT ;  /* 0xffffefff12127812 */ /* 0x000fe200078ec0ff */
[----:B------:R-:W-:Y:S01]  /*5d80*/  UIADD3 UR14, UR18, 0x6, URZ ;  /* 0x00000006120e7890 */ /* 0x000fe2000fffe03f */
[----:B------:R-:W-:Y:S01]  /*5d90*/  @P2 SHF.R.U32.HI R10, RZ, UR6, R0 ;  /* 0x00000006ff0a2c19 */ /* 0x000fe20008011600 */
[----:B------:R-:W-:Y:S01]  /*5da0*/  HGMMA.64x64x16.F32 R152, gdesc[UR16], RZ, !UPT, gsb0 ;  /* 0x00e00000109879f0 */ /* 0x000fe2000c0008ff */
[----:B------:R-:W-:Y:S01]  /*5db0*/  UMOV UR6, 0xffffffc0 ;  /* 0xffffffc000067882 */ /* 0x000fe20000000000 */
[----:B------:R-:W-:Y:S01]  /*5dc0*/  IMAD.U32 R0, RZ, RZ, UR51 ;  /* 0x00000033ff007e24 */ /* 0x000fe2000f8e00ff */
[----:B------:R-:W-:Y:S01]  /*5dd0*/  UIMAD UR6, UR21, UR6, 0x1 ;  /* 0x00000001150674a4 */ /* 0x000fe2000f8e0206 */
[----:B------:R-:W0:Y:S01]  /*5de0*/  SHFL.IDX PT, R11, R10, RZ, 0x1c1f ;  /* 0x001c1fff0a0b7589 */ /* 0x000e2200000e0000 */
[----:B------:R-:W-:-:S03]  /*5df0*/  @P0 LOP3.LUT R18, R18, 0x1000, RZ, 0xfc, !PT ;  /* 0x0000100012120812 */ /* 0x000fc600078efcff */
[----:B------:R-:W2:Y:S01]  /*5e00*/  SHFL.IDX PT, R13, R10, 0x1, 0x1c1f ;  /* 0x003c1f000a0d7f89 */ /* 0x000ea200000e0000 */
[----:B------:R-:W-:Y:S01]  /*5e10*/  IADD3 R0, R0, UR6, -R185 ;  /* 0x0000000600007c10 */ /* 0x000fe2000fffe8b9 */
[----:B------:R-:W-:Y:S01]  /*5e20*/  UIADD3 UR6, UR18, 0x2, URZ ;  /* 0x0000000212067890 */ /* 0x000fe2000fffe03f */
[----:B------:R-:W-:-:S03]  /*5e30*/  LOP3.LUT R18, R18, 0xffff7fff, RZ, 0xc0, !PT ;  /* 0xffff7fff12127812 */ /* 0x000fc600078ec0ff */
[----:B------:R-:W-:-:S04]  /*5e40*/  VIADD R0, R0, -UR52 ;  /* 0x8000003400007c36 */ /* 0x000fc80008000000 */
[C---:B0-----:R-:W-:Y:S02]  /*5e50*/  IMAD.IADD R6, R0.reuse, 0x1, R11 ;  /* 0x0000000100067824 */ /* 0x041fe400078e020b */
[----:B--2---:R-:W-:-:S03]  /*5e60*/  IMAD.IADD R0, R0, 0x1, R13 ;  /* 0x0000000100007824 */ /* 0x004fc600078e020d */
[C---:B------:R-:W-:Y:S02]  /*5e70*/  ISETP.GT.AND P2, PT, R6.reuse, 0x21, PT ;  /* 0x000000210600780c */ /* 0x040fe40003f44270 */
[C---:B------:R-:W-:Y:S02]  /*5e80*/  ISETP.GT.AND P3, PT, R6.reuse, 0x28, PT ;  /* 0x000000280600780c */ /* 0x040fe40003f64270 */
[C---:B------:R-:W-:Y:S02]  /*5e90*/  ISETP.GT.AND P4, PT, R6.reuse, 0x29, PT ;  /* 0x000000290600780c */ /* 0x040fe40003f84270 */
[C---:B------:R-:W-:Y:S02]  /*5ea0*/  ISETP.GT.AND P5, PT, R6.reuse, 0x30, PT ;  /* 0x000000300600780c */ /* 0x040fe40003fa4270 */
[C---:B------:R-:W-:Y:S02]  /*5eb0*/  ISETP.GT.AND P6, PT, R6.reuse, 0x31, PT ;  /* 0x000000310600780c */ /* 0x040fe40003fc4270 */
[----:B------:R-:W-:-:S02]  /*5ec0*/  ISETP.GT.AND P1, PT, R6, 0x38, PT ;  /* 0x000000380600780c */ /* 0x000fc40003f24270 */
[----:B------:R-:W-:Y:S02]  /*5ed0*/  ISETP.GT.AND P0, PT, R6, 0x39, PT ;  /* 0x000000390600780c */ /* 0x000fe40003f04270 */
[----:B------:R-:W-:Y:S02]  /*5ee0*/  @P2 LOP3.LUT R18, R18, 0x8000, RZ, 0xfc, !PT ;  /* 0x0000800012122812 */ /* 0x000fe400078efcff */
[----:B------:R-:W-:Y:S02]  /*5ef0*/  ISETP.GT.AND P2, PT, R6, RZ, PT ;  /* 0x000000ff0600720c */ /* 0x000fe40003f44270 */
[----:B------:R-:W-:-:S04]  /*5f00*/  LOP3.LUT R18, R18, 0xfffeffff, RZ, 0xc0, !PT ;  /* 0xfffeffff12127812 */ /* 0x000fc800078ec0ff */
[----:B------:R-:W-:Y:S02]  /*5f10*/  @P3 LOP3.LUT R18, R18, 0x10000, RZ, 0xfc, !PT ;  /* 0x0001000012123812 */ /* 0x000fe400078efcff */
[----:B------:R-:W-:Y:S02]  /*5f20*/  ISETP.GT.AND P3, PT, R6, 0x9, PT ;  /* 0x000000090600780c */ /* 0x000fe40003f64270 */
[----:B------:R-:W-:-:S04]  /*5f30*/  LOP3.LUT R18, R18, 0xfffdffff, RZ, 0xc0, !PT ;  /* 0xfffdffff12127812 */ /* 0x000fc800078ec0ff */
[----:B------:R-:W-:Y:S02]  /*5f40*/  @P4 LOP3.LUT R18, R18, 0x20000, RZ, 0xfc, !PT ;  /* 0x0002000012124812 */ /* 0x000fe400078efcff */
[----:B------:R-:W-:Y:S02]  /*5f50*/  ISETP.GT.AND P4, PT, R6, 0x8, PT ;  /* 0x000000080600780c */ /* 0x000fe40003f84270 */
[----:B------:R-:W-:-:S04]  /*5f60*/  LOP3.LUT R18, R18, 0xfffbffff, RZ, 0xc0, !PT ;  /* 0xfffbffff12127812 */ /* 0x000fc800078ec0ff */
[----:B------:R-:W-:Y:S02]  /*5f70*/  @P5 LOP3.LUT R18, R18, 0x40000, RZ, 0xfc, !PT ;  /* 0x0004000012125812 */ /* 0x000fe400078efcff */
[----:B------:R-:W-:Y:S01]  /*5f80*/  ISETP.GT.AND P5, PT, R6, 0x1, PT ;  /* 0x000000010600780c */ /* 0x000fe20003fa4270 */
        /* <DEDUP_REMOVED lines=11> */
[----:B------:R-:W-:Y:S02]  /*6040*/  FSEL R152, R152, -INF , P2 ;  /* 0xff80000098987808 */ /* 0x000fe40001000000 */
[----:B------:R-:W-:Y:S02]  /*6050*/  ISETP.GT.AND P2, PT, R6, 0x10, PT ;  /* 0x000000100600780c */ /* 0x000fe40003f44270 */
[----:B------:R-:W-:Y:S02]  /*6060*/  FSEL R153, R153, -INF , P5 ;  /* 0xff80000099997808 */ /* 0x000fe40002800000 */
[----:B------:R-:W-:-:S02]  /*6070*/  FSEL R156, R156, -INF , P4 ;  /* 0xff8000009c9c7808 */ /* 0x000fc40002000000 */
[----:B------:R-:W-:Y:S02]  /*6080*/  FSEL R157, R157, -INF , P3 ;  /* 0xff8000009d9d7808 */ /* 0x000fe40001800000 */
[----:B------:R-:W-:Y:S02]  /*6090*/  FSEL R160, R160, -INF , P2 ;  /* 0xff800000a0a07808 */ /* 0x000fe40001000000 */
[C---:B------:R-:W-:Y:S02]  /*60a0*/  ISETP.GT.AND P5, PT, R6.reuse, 0x11, PT ;  /* 0x000000110600780c */ /* 0x040fe40003fa4270 */
[C---:B------:R-:W-:Y:S02]  /*60b0*/  ISETP.GT.AND P4, PT, R6.reuse, 0x18, PT ;  /* 0x000000180600780c */ /* 0x040fe40003f84270 */
[C---:B------:R-:W-:Y:S02]  /*60c0*/  ISETP.GT.AND P3, PT, R6.reuse, 0x19, PT ;  /* 0x000000190600780c */ /* 0x040fe40003f64270 */
[----:B------:R-:W-:-:S02]  /*60d0*/  ISETP.GT.AND P2, PT, R6, 0x20, PT ;  /* 0x000000200600780c */ /* 0x000fc40003f44270 */
[----:B------:R-:W-:Y:S02]  /*60e0*/  FMNMX.FTZ R6, R152, R9, !PT ;  /* 0x0000000998067209 */ /* 0x000fe40007810000 */
[----:B------:R-:W-:Y:S02]  /*60f0*/  FSEL R161, R161, -INF , P5 ;  /* 0xff800000a1a17808 */ /* 0x000fe40002800000 */
[----:B------:R-:W-:Y:S02]  /*6100*/  FMNMX.FTZ R6, R153, R6, !PT ;  /* 0x0000000699067209 */ /* 0x000fe40007810000 */
[----:B------:R-:W-:Y:S02]  /*6110*/  FSEL R164, R164, -INF , P4 ;  /* 0xff800000a4a47808 */ /* 0x000fe40002000000 */
[----:B------:R-:W-:Y:S02]  /*6120*/  FMNMX.FTZ R6, R156, R6, !PT ;  /* 0x000000069c067209 */ /* 0x000fe40007810000 */
[----:B------:R-:W-:-:S02]  /*6130*/  FSEL R165, R165, -INF , P3 ;  /* 0xff800000a5a57808 */ /* 0x000fc40001800000 */
[----:B------:R-:W-:Y:S02]  /*6140*/  FMNMX.FTZ R6, R157, R6, !PT ;  /* 0x000000069d067209 */ /* 0x000fe40007810000 */
[----:B------:R-:W-:Y:S02]  /*6150*/  FSEL R168, R168, -INF , P2 ;  /* 0xff800000a8a87808 */ /* 0x000fe40001000000 */
[----:B------:R-:W-:Y:S02]  /*6160*/  FMNMX.FTZ R6, R160, R6, !PT ;  /* 0x00000006a0067209 */ /* 0x000fe40007810000 */
[C---:B------:R-:W-:Y:S02]  /*6170*/  LOP3.LUT P2, RZ, R18.reuse, 0x8000, RZ, 0xc0, !PT ;  /* 0x0000800012ff7812 */ /* 0x040fe4000784c0ff */
[----:B------:R-:W-:Y:S02]  /*6180*/  FMNMX.FTZ R6, R161, R6, !PT ;  /* 0x00000006a1067209 */ /* 0x000fe40007810000 */
[----:B------:R-:W-:-:S02]  /*6190*/  LOP3.LUT P3, RZ, R18, 0x10000, RZ, 0xc0, !PT ;  /* 0x0001000012ff7812 */ /* 0x000fc4000786c0ff */
[----:B------:R-:W-:Y:S02]  /*61a0*/  FMNMX.FTZ R6, R164, R6, !PT ;  /* 0x00000006a4067209 */ /* 0x000fe40007810000 */
[----:B------:R-:W-:Y:S02]  /*61b0*/  FSEL R169, R169, -INF , P2 ;  /* 0xff800000a9a97808 */ /* 0x000fe40001000000 */
[----:B------:R-:W-:Y:S02]  /*61c0*/  FMNMX.FTZ R6, R165, R6, !PT ;  /* 0x00000006a5067209 */ /* 0x000fe40007810000 */
[----:B------:R-:W-:Y:S02]  /*61d0*/  LOP3.LUT P4, RZ, R18, 0x20000, RZ, 0xc0, !PT ;  /* 0x0002000012ff7812 */ /* 0x000fe4000788c0ff */
[----:B------:R-:W-:Y:S02]  /*61e0*/  FMNMX.FTZ R6, R168, R6, !PT ;  /* 0x00000006a8067209 */ /* 0x000fe40007810000 */
[----:B------:R-:W-:-:S02]  /*61f0*/  FSEL R172, R172, -INF , P3 ;  /* 0xff800000acac7808 */ /* 0x000fc40001800000 */
[----:B------:R-:W-:Y:S02]  /*6200*/  FMNMX.FTZ R6, R169, R6, !PT ;  /* 0x00000006a9067209 */ /* 0x000fe40007810000 */
[----:B------:R-:W-:Y:S02]  /*6210*/  LOP3.LUT P5, RZ, R18, 0x40000, RZ, 0xc0, !PT ;  /* 0x0004000012ff7812 */ /* 0x000fe400078ac0ff */
[----:B------:R-:W-:Y:S02]  /*6220*/  FSEL R173, R173, -INF , P4 ;  /* 0xff800000adad7808 */ /* 0x000fe40002000000 */
[----:B------:R-:W-:Y:S02]  /*6230*/  FMNMX.FTZ R6, R172, R6, !PT ;  /* 0x00000006ac067209 */ /* 0x000fe40007810000 */
[----:B------:R-:W-:Y:S02]  /*6240*/  FSEL R176, R176, -INF , P5 ;  /* 0xff800000b0b07808 */ /* 0x000fe40002800000 */
[----:B------:R-:W-:-:S02]  /*6250*/  FMNMX.FTZ R6, R173, R6, !PT ;  /* 0x00000006ad067209 */ /* 0x000fc40007810000 */
[----:B------:R-:W-:Y:S02]  /*6260*/  FSEL R177, R177, -INF , P6 ;  /* 0xff800000b1b17808 */ /* 0x000fe40003000000 */
[----:B------:R-:W-:Y:S02]  /*6270*/  FMNMX.FTZ R6, R176, R6, !PT ;  /* 0x00000006b0067209 */ /* 0x000fe40007810000 */
[----:B------:R-:W-:Y:S02]  /*6280*/  FSEL R180, R180, -INF , P1 ;  /* 0xff800000b4b47808 */ /* 0x000fe40000800000 */
[----:B------:R-:W-:Y:S02]  /*6290*/  FMNMX.FTZ R6, R177, R6, !PT ;  /* 0x00000006b1067209 */ /* 0x000fe40007810000 */
[----:B------:R-:W-:Y:S02]  /*62a0*/  FSEL R181, R181, -INF , P0 ;  /* 0xff800000b5b57808 */ /* 0x000fe40000000000 */
[----:B------:R-:W-:-:S02]  /*62b0*/  FMNMX.FTZ R6, R180, R6, !PT ;  /* 0x00000006b4067209 */ /* 0x000fc40007810000 */
[C---:B------:R-:W-:Y:S02]  /*62c0*/  ISETP.GT.AND P1, PT, R0.reuse, 0x21, PT ;  /* 0x000000210000780c */ /* 0x040fe40003f24270 */
[----:B------:R-:W-:Y:S02]  /*62d0*/  FMNMX.FTZ R6, R181, R6, !PT ;  /* 0x00000006b5067209 */ /* 0x000fe40007810000 */
[----:B------:R-:W-:Y:S02]  /*62e0*/  ISETP.GT.AND P6, PT, R0, 0x1, PT ;  /* 0x000000010000780c */ /* 0x000fe40003fc4270 */
[----:B------:R-:W-:Y:S01]  /*62f0*/  LOP3.LUT R18, R18, 0xffffbfff, RZ, 0xc0, !PT ;  /* 0xffffbfff12127812 */ /* 0x000fe200078ec0ff */
[----:B------:R-:W0:Y:S01]  /*6300*/  SHFL.BFLY PT, R10, R6, 0x2, 0x1f ;  /* 0x0c401f00060a7f89 */ /* 0x000e2200000e0000 */
[----:B------:R-:W-:Y:S02]  /*6310*/  FSEL R155, R155, -INF , P6 ;  /* 0xff8000009b9b7808 */ /* 0x000fe40003000000 */
[----:B------:R-:W-:-:S02]  /*6320*/  ISETP.GT.AND P4, PT, R0, RZ, PT ;  /* 0x000000ff0000720c */ /* 0x000fc40003f84270 */
[----:B------:R-:W-:Y:S02]  /*6330*/  ISETP.GT.AND P3, PT, R0, 0x8, PT ;  /* 0x000000080000780c */ /* 0x000fe40003f64270 */
[----:B------:R-:W-:Y:S02]  /*6340*/  @P1 LOP3.LUT R18, R18, 0x4000, RZ, 0xfc, !PT ;  /* 0x0000400012121812 */ /* 0x000fe400078efcff */
[C---:B------:R-:W-:Y:S02]  /*6350*/  ISETP.GT.AND P1, PT, R0.reuse, 0x20, PT ;  /* 0x000000200000780c */ /* 0x040fe40003f24270 */
[----:B------:R-:W-:Y:S02]  /*6360*/  ISETP.GT.AND P2, PT, R0, 0x9, PT ;  /* 0x000000090000780c */ /* 0x000fe40003f44270 */
[----:B------:R-:W-:Y:S02]  /*6370*/  FSEL R170, R170, -INF , P1 ;  /* 0xff800000aaaa7808 */ /* 0x000fe40000800000 */
[----:B------:R-:W-:-:S02]  /*6380*/  LOP3.LUT P1, RZ, R18, 0x4000, RZ, 0xc0, !PT ;  /* 0x0000400012ff7812 */ /* 0x000fc4000782c0ff */
[----:B------:R-:W-:Y:S02]  /*6390*/  FSEL R154, R154, -INF , P4 ;  /* 0xff8000009a9a7808 */ /* 0x000fe40002000000 */
[----:B------:R-:W-:Y:S02]  /*63a0*/  FSEL R171, R171, -INF , P1 ;  /* 0xff800000abab7808 */ /* 0x000fe40000800000 */
[----:B------:R-:W-:Y:S02]  /*63b0*/  LOP3.LUT P1, RZ, R18, 0x2000, RZ, 0xc0, !PT ;  /* 0x0000200012ff7812 */ /* 0x000fe4000782c0ff */
[----:B------:R-:W-:Y:S02]  /*63c0*/  FSEL R158, R158, -INF , P3 ;  /* 0xff8000009e9e7808 */ /* 0x000fe40001800000 */
[----:B0-----:R-:W-:Y:S02]  /*63d0*/  FMNMX.FTZ R6, R6, R10, !PT ;  /* 0x0000000a06067209 */ /* 0x001fe40007810000 */
[----:B------:R-:W-:-:S02]  /*63e0*/  FSEL R159, R159, -INF , P2 ;  /* 0xff8000009f9f7808 */ /* 0x000fc40001000000 */
[C---:B------:R-:W-:Y:S01]  /*63f0*/  ISETP.GT.AND P5, PT, R0.reuse, 0x10, PT ;  /* 0x000000100000780c */ /* 0x040fe20003fa4270 */
[----:B------:R-:W0:Y:S01]  /*6400*/  SHFL.BFLY PT, R10, R6, 0x1, 0x1f ;  /* 0x0c201f00060a7f89 */ /* 0x000e2200000e0000 */
[C---:B------:R-:W-:Y:S02]  /*6410*/  ISETP.GT.AND P4, PT, R0.reuse, 0x11, PT ;  /* 0x000000110000780c */ /* 0x040fe40003f84270 */
[C---:B------:R-:W-:Y:S02]  /*6420*/  ISETP.GT.AND P3, PT, R0.reuse, 0x18, PT ;  /* 0x000000180000780c */ /* 0x040fe40003f64270 */
        /* <DEDUP_REMOVED lines=9> */
[----:B------:R-:W-:Y:S02]  /*64c0*/  ISETP.GT.AND P5, PT, R0, 0x39, PT ;  /* 0x000000390000780c */ /* 0x000fe40003fa4270 */
[----:B0-----:R-:W-:Y:S02]  /*64d0*/  FMNMX.FTZ R6, R6, R10, !PT ;  /* 0x0000000a06067209 */ /* 0x001fe40007810000 */
[----:B------:R-:W-:Y:S02]  /*64e0*/  FSEL R174, R174, -INF , P0 ;  /* 0xff800000aeae7808 */ /* 0x000fe40000000000 */
[----:B------:R-:W-:Y:S02]  /*64f0*/  FSETP.NEU.FTZ.AND P6, PT, R6, -INF , PT ;  /* 0xff8000000600780b */ /* 0x000fe40003fdd000 */
[----:B------:R-:W-:Y:S02]  /*6500*/  FSEL R178, R178, -INF , P2 ;  /* 0xff800000b2b27808 */ /* 0x000fe40001000000 */
[----:B------:R-:W-:-:S02]  /*6510*/  FSEL R10, R6, RZ, P6 ;  /* 0x000000ff060a7208 */ /* 0x000fc40003000000 */
[----:B------:R-:W-:Y:S02]  /*6520*/  FSEL R179, R179, -INF , P3 ;  /* 0xff800000b3b37808 */ /* 0x000fe40001800000 */
[----:B------:R-:W-:Y:S01]  /*6530*/  FSEL R182, R182, -INF , P4 ;  /* 0xff800000b6b67808 */ /* 0x000fe20002000000 */
[----:B------:R-:W-:Y:S01]  /*6540*/  FADD.FTZ R10, -R10, R9 ;  /* 0x000000090a0a7221 */ /* 0x000fe20000010100 */
[----:B------:R-:W-:Y:S01]  /*6550*/  FMUL.FTZ R9, R6, UR10 ;  /* 0x0000000a06097c20 */ /* 0x000fe20008410000 */
[----:B------:R-:W-:Y:S02]  /*6560*/  FSEL R183, R183, -INF , P5 ;  /* 0xff800000b7b77808 */ /* 0x000fe40002800000 */
[----:B------:R-:W-:Y:S02]  /*6570*/  ISETP.NE.AND P2, PT, R17, RZ, PT ;  /* 0x000000ff1100720c */ /* 0x000fe40003f45270 */
[----:B------:R-:W-:Y:S02]  /*6580*/  FSEL R9, R9, RZ, P6 ;  /* 0x000000ff09097208 */ /* 0x000fe40003000000 */
[----:B------:R-:W-:-:S02]  /*6590*/  ISETP.GT.AND P6, PT, R0, 0x29, PT ;  /* 0x000000290000780c */ /* 0x000fc40003fc4270 */
[----:B------:R-:W-:Y:S01]  /*65a0*/  LOP3.LUT P0, RZ, R18, 0x1000, RZ, 0xc0, !PT ;  /* 0x0000100012ff7812 */ /* 0x000fe2000780c0ff */
        /* <DEDUP_REMOVED lines=16> */
[----:B------:R-:W-:Y:S01]  /*66b0*/  FMUL.FTZ R9, R10, UR10 ;  /* 0x0000000a0a097c20 */ /* 0x000fe20008410000 */
[----:B------:R-:W-:Y:S01]  /*66c0*/  IMAD.U32 R10, RZ, RZ, UR24 ;  /* 0x00000018ff0a7e24 */ /* 0x000fe2000f8e00ff */
[----:B------:R-:W-:Y:S01]  /*66d0*/  FSEL R175, R175, -INF , P6 ;  /* 0xff800000afaf7808 */ /* 0x000fe20003000000 */
[----:B------:R-:W-:Y:S01]  /*66e0*/  @!P2 IMAD R12, R12, 0x40, R16 ;  /* 0x000000400c0ca824 */ /* 0x000fe200078e0210 */
[----:B------:R-:W-:Y:S01]  /*66f0*/  MUFU.EX2 R152, R152 ;  /* 0x0000009800987308 */ /* 0x000fe20000000800 */
[----:B------:R-:W-:-:S03]  /*6700*/  @!P1 VIADD R0, R10, 0x28c40 ;  /* 0x00028c400a009836 */ /* 0x000fc60000000000 */
[----:B------:R-:W-:Y:S02]  /*6710*/  @!P2 LEA R12, R12, UR46, 0x2 ;  /* 0x0000002e0c0cac11 */ /* 0x000fe4000f8e10ff */
[----:B------:R-:W-:Y:S02]  /*6720*/  @!P1 PRMT R0, RZ, 0x654, R0 ;  /* 0x00000654ff009816 */ /* 0x000fe40000000000 */
[----:B------:R-:W0:Y:S02]  /*6730*/  MUFU.EX2 R9, R9 ;  /* 0x0000000900097308 */ /* 0x000e240000000800 */
[----:B------:R2:W-:Y:S06]  /*6740*/  @!P1 SYNCS.ARRIVE.TRANS64.RED.A1T0 RZ, [R0+URZ], RZ ;  /* 0x000000ff00ff99a7 */ /* 0x0005ec000810043f */
[----:B------:R-:W3:Y:S01]  /*6750*/  MUFU.EX2 R153, R153 ;  /* 0x0000009900997308 */ /* 0x000ee20000000800 */
[----:B--2---:R-:W-:-:S04]  /*6760*/  FMNMX.FTZ R0, R154, R8, !PT ;  /* 0x000000089a007209 */ /* 0x004fc80007810000 */
[----:B------:R-:W-:-:S03]  /*6770*/  FMNMX.FTZ R0, R155, R0, !PT ;  /* 0x000000009b007209 */ /* 0x000fc60007810000 */
[----:B------:R-:W2:Y:S01]  /*6780*/  MUFU.EX2 R156, R156 ;  /* 0x0000009c009c7308 */ /* 0x000ea20000000800 */
[----:B0-----:R-:W-:Y:S01]  /*6790*/  @!P2 STS [R12+0x28800], R9 ;  /* 0x028800090c00a388 */ /* 0x001fe20000000800 */
[----:B------:R-:W-:Y:S01]  /*67a0*/  FMNMX.FTZ R0, R158, R0, !PT ;  /* 0x000000009e007209 */ /* 0x000fe20007810000 */
[----:B------:R-:W-:Y:S01]  /*67b0*/  FFMA.FTZ R4, R9, R4, R152 ;  /* 0x0000000409047223 */ /* 0x000fe20000010098 */
[-C--:B------:R-:W-:Y:S01]  /*67c0*/  FMUL.FTZ R24, R24, R9.reuse ;  /* 0x0000000918187220 */ /* 0x080fe20000410000 */
[-C--:B------:R-:W-:Y:S01]  /*67d0*/  FMUL.FTZ R25, R25, R9.reuse ;  /* 0x0000000919197220 */ /* 0x080fe20000410000 */
[----:B------:R-:W-:Y:S01]  /*67e0*/  FMNMX.FTZ R0, R159, R0, !PT ;  /* 0x000000009f007209 */ /* 0x000fe20007810000 */
[-C--:B------:R-:W-:Y:S01]  /*67f0*/  FMUL.FTZ R28, R28, R9.reuse ;  /* 0x000000091c1c7220 */ /* 0x080fe20000410000 */
[----:B------:R-:W0:Y:S01]  /*6800*/  MUFU.EX2 R157, R157 ;  /* 0x0000009d009d7308 */ /* 0x000e220000000800 */
[----:B---3--:R-:W-:Y:S01]  /*6810*/  FADD.FTZ R4, R153, R4 ;  /* 0x0000000499047221 */ /* 0x008fe20000010000 */
[----:B------:R-:W-:Y:S01]  /*6820*/  FMNMX.FTZ R0, R162, R0, !PT ;  /* 0x00000000a2007209 */ /* 0x000fe20007810000 */
[-C--:B------:R-:W-:Y:S01]  /*6830*/  FMUL.FTZ R29, R29, R9.reuse ;  /* 0x000000091d1d7220 */ /* 0x080fe20000410000 */
[----:B------:R-:W-:Y:S01]  /*6840*/  F2FP.F16.F32.PACK_AB R152, R153, R152 ;  /* 0x000000989998723e */ /* 0x000fe200000000ff */
[-C--:B------:R-:W-:Y:S01]  /*6850*/  FMUL.FTZ R32, R32, R9.reuse ;  /* 0x0000000920207220 */ /* 0x080fe20000410000 */
[----:B------:R-:W-:Y:S01]  /*6860*/  FMNMX.FTZ R0, R163, R0, !PT ;  /* 0x00000000a3007209 */ /* 0x000fe20007810000 */
[-C--:B------:R-:W-:Y:S01]  /*6870*/  FMUL.FTZ R33, R33, R9.reuse ;  /* 0x0000000921217220 */ /* 0x080fe20000410000 */
[----:B------:R-:W-:Y:S01]  /*6880*/  MUFU.EX2 R161, R161 ;  /* 0x000000a100a17308 */ /* 0x000fe20000000800 */
[----:B--2---:R-:W-:Y:S01]  /*6890*/  FADD.FTZ R4, R156, R4 ;  /* 0x000000049c047221 */ /* 0x004fe20000010000 */
[----:B------:R-:W-:Y:S01]  /*68a0*/  FMNMX.FTZ R0, R166, R0, !PT ;  /* 0x00000000a6007209 */ /* 0x000fe20007810000 */
[-C--:B------:R-:W-:Y:S01]  /*68b0*/  FMUL.FTZ R36, R36, R9.reuse ;  /* 0x0000000924247220 */ /* 0x080fe20000410000 */
[-C--:B------:R-:W-:Y:S01]  /*68c0*/  FMUL.FTZ R37, R37, R9.reuse ;  /* 0x0000000925257220 */ /* 0x080fe20000410000 */
[-C--:B------:R-:W-:Y:S01]  /*68d0*/  FMUL.FTZ R40, R40, R9.reuse ;  /* 0x0000000928287220 */ /* 0x080fe20000410000 */
[----:B------:R-:W-:Y:S01]  /*68e0*/  FMNMX.FTZ R0, R167, R0, !PT ;  /* 0x00000000a7007209 */ /* 0x000fe20007810000 */
[-C--:B------:R-:W-:Y:S01]  /*68f0*/  FMUL.FTZ R41, R41, R9.reuse ;  /* 0x0000000929297220 */ /* 0x080fe20000410000 */
[----:B------:R-:W-:Y:S01]  /*6900*/  MUFU.EX2 R164, R164 ;  /* 0x000000a400a47308 */ /* 0x000fe20000000800 */
[----:B0-----:R-:W-:Y:S01]  /*6910*/  FADD.FTZ R4, R157, R4 ;  /* 0x000000049d047221 */ /* 0x001fe20000010000 */
[----:B------:R-:W-:Y:S01]  /*6920*/  FMNMX.FTZ R0, R170, R0, !PT ;  /* 0x00000000aa007209 */ /* 0x000fe20007810000 */
[-C--:B------:R-:W-:Y:S01]  /*6930*/  FMUL.FTZ R44, R44, R9.reuse ;  /* 0x000000092c2c7220 */ /* 0x080fe20000410000 */
[-C--:B------:R-:W-:Y:S01]  /*6940*/  FMUL.FTZ R45, R45, R9.reuse ;  /* 0x000000092d2d7220 */ /* 0x080fe20000410000 */
[-C--:B------:R-:W-:Y:S01]  /*6950*/  FMUL.FTZ R48, R48, R9.reuse ;  /* 0x0000000930307220 */ /* 0x080fe20000410000 */
[----:B------:R-:W-:Y:S01]  /*6960*/  FMNMX.FTZ R0, R171, R0, !PT ;  /* 0x00000000ab007209 */ /* 0x000fe20007810000 */
[-C--:B------:R-:W-:Y:S01]  /*6970*/  FMUL.FTZ R49, R49, R9.reuse ;  /* 0x0000000931317220 */ /* 0x080fe20000410000 */
[----:B------:R-:W-:Y:S01]  /*6980*/  MUFU.EX2 R165, R165 ;  /* 0x000000a500a57308 */ /* 0x000fe20000000800 */
[-C--:B------:R-:W-:Y:S01]  /*6990*/  FMUL.FTZ R52, R52, R9.reuse ;  /* 0x0000000934347220 */ /* 0x080fe20000410000 */
        /* <DEDUP_REMOVED lines=24> */
[-C--:B------:R-:W-:Y:S01]  /*6b20*/  FMUL.FTZ R84, R84, R9.reuse ;  /* 0x0000000954547220 */ /* 0x080fe20000410000 */
[----:B------:R-:W0:Y:S01]  /*6b30*/  SHFL.BFLY PT, R11, R0, 0x2, 0x1f ;  /* 0x0c401f00000b7f89 */ /* 0x000e2200000e0000 */
        /* <DEDUP_REMOVED lines=38> */
[----:B0-----:R-:W-:-:S04]  /*6da0*/  FMNMX.FTZ R0, R0, R11, !PT ;  /* 0x0000000b00007209 */ /* 0x001fc80007810000 */
[----:B------:R-:W-:-:S04]  /*6db0*/  FSETP.NEU.FTZ.AND P3, PT, R0, -INF , PT ;  /* 0xff8000000000780b */ /* 0x000fc80003f7d000 */
[----:B------:R-:W-:-:S05]  /*6dc0*/  FSEL R11, R0, RZ, P3 ;  /* 0x000000ff000b7208 */ /* 0x000fca0001800000 */
[----:B------:R-:W-:Y:S02]  /*6dd0*/  FADD.FTZ R8, -R11, R8 ;  /* 0x000000080b087221 */ /* 0x000fe40000010100 */
[----:B------:R-:W0:Y:S02]  /*6de0*/  MUFU.EX2 R11, R160 ;  /* 0x000000a0000b7308 */ /* 0x000e240000000800 */
[----:B------:R-:W-:-:S06]  /*6df0*/  FMUL.FTZ R8, R8, UR10 ;  /* 0x0000000a08087c20 */ /* 0x000fcc0008410000 */
[----:B------:R-:W2:Y:S08]  /*6e00*/  MUFU.EX2 R8, R8 ;  /* 0x0000000800087308 */ /* 0x000eb00000000800 */
[----:B------:R-:W3:Y:S01]  /*6e10*/  MUFU.EX2 R160, R168 ;  /* 0x000000a800a07308 */ /* 0x000ee20000000800 */
[----:B0-----:R-:W-:-:S04]  /*6e20*/  FADD.FTZ R4, R11, R4 ;  /* 0x000000040b047221 */ /* 0x001fc80000010000 */
[----:B------:R-:W-:Y:S01]  /*6e30*/  FADD.FTZ R4, R161, R4 ;  /* 0x00000004a1047221 */ /* 0x000fe20000010000 */
[----:B--2---:R0:W-:Y:S03]  /*6e40*/  @!P2 STS [R12+0x28820], R8 ;  /* 0x028820080c00a388 */ /* 0x0041e60000000800 */
[----:B------:R-:W-:Y:S01]  /*6e50*/  FADD.FTZ R4, R164, R4 ;  /* 0x00000004a4047221 */ /* 0x000fe20000010000 */
[-C--:B------:R-:W-:Y:S01]  /*6e60*/  FMUL.FTZ R26, R26, R8.reuse ;  /* 0x000000081a1a7220 */ /* 0x080fe20000410000 */
[-C--:B------:R-:W-:Y:S01]  /*6e70*/  FMUL.FTZ R27, R27, R8.reuse ;  /* 0x000000081b1b7220 */ /* 0x080fe20000410000 */
[-C--:B------:R-:W-:Y:S01]  /*6e80*/  FMUL.FTZ R30, R30, R8.reuse ;  /* 0x000000081e1e7220 */ /* 0x080fe20000410000 */
[----:B------:R-:W-:Y:S01]  /*6e90*/  FADD.FTZ R4, R165, R4 ;  /* 0x00000004a5047221 */ /* 0x000fe20000010000 */
[-C--:B------:R-:W-:Y:S01]  /*6ea0*/  FMUL.FTZ R31, R31, R8.reuse ;  /* 0x000000081f1f7220 */ /* 0x080fe20000410000 */
[-C--:B------:R-:W-:Y:S01]  /*6eb0*/  FMUL.FTZ R34, R34, R8.reuse ;  /* 0x0000000822227220 */ /* 0x080fe20000410000 */
[----:B------:R-:W-:Y:S01]  /*6ec0*/  FMUL.FTZ R35, R35, R8 ;  /* 0x0000000823237220 */ /* 0x000fe20000410000 */
[----:B---3--:R-:W-:Y:S01]  /*6ed0*/  FADD.FTZ R4, R160, R4 ;  /* 0x00000004a0047221 */ /* 0x008fe20000010000 */
[----:B0-----:R-:W-:Y:S01]  /*6ee0*/  FMUL.FTZ R12, R0, UR10 ;  /* 0x0000000a000c7c20 */ /* 0x001fe20008410000 */
[C---:B------:R-:W-:Y:S01]  /*6ef0*/  F2FP.F16.F32.PACK_AB R160, R169.reuse, R160 ;  /* 0x000000a0a9a0723e */ /* 0x040fe200000000ff */
[-C--:B------:R-:W-:Y:S01]  /*6f00*/  FMUL.FTZ R38, R38, R8.reuse ;  /* 0x0000000826267220 */ /* 0x080fe20000410000 */
[----:B------:R-:W-:Y:S01]  /*6f10*/  FADD.FTZ R4, R169, R4 ;  /* 0x00000004a9047221 */ /* 0x000fe20000010000 */
[-C--:B------:R-:W-:Y:S01]  /*6f20*/  FMUL.FTZ R39, R39, R8.reuse ;  /* 0x0000000827277220 */ /* 0x080fe20000410000 */
[----:B------:R-:W-:Y:S01]  /*6f30*/  FSEL R12, R12, RZ, P3 ;  /* 0x000000ff0c0c7208 */ /* 0x000fe20001800000 */
[-C--:B------:R-:W-:Y:S01]  /*6f40*/  FMUL.FTZ R42, R42, R8.reuse ;  /* 0x000000082a2a7220 */ /* 0x080fe20000410000 */
[-C--:B------:R-:W-:Y:S01]  /*6f50*/  FMUL.FTZ R43, R43, R8.reuse ;  /* 0x000000082b2b7220 */ /* 0x080fe20000410000 */
[-C--:B------:R-:W-:Y:S01]  /*6f60*/  FMUL.FTZ R46, R46, R8.reuse ;  /* 0x000000082e2e7220 */ /* 0x080fe20000410000 */
[----:B------:R-:W-:Y:S01]  /*6f70*/  FMUL.FTZ R47, R47, R8 ;  /* 0x000000082f2f7220 */ /* 0x000fe20000410000 */
[--C-:B------:R-:W-:Y:S01]  /*6f80*/  FFMA.FTZ R154, R154, UR10, -R12.reuse ;  /* 0x0000000a9a9a7c23 */ /* 0x100fe2000801080c */
[--C-:B------:R-:W-:Y:S01]  /*6f90*/  FFMA.FTZ R155, R155, UR10, -R12.reuse ;  /* 0x0000000a9b9b7c23 */ /* 0x100fe2000801080c */
[--C-:B------:R-:W-:Y:S01]  /*6fa0*/  FFMA.FTZ R158, R158, UR10, -R12.reuse ;  /* 0x0000000a9e9e7c23 */ /* 0x100fe2000801080c */
[--C-:B------:R-:W-:Y:S01]  /*6fb0*/  FFMA.FTZ R159, R159, UR10, -R12.reuse ;  /* 0x0000000a9f9f7c23 */ /* 0x100fe2000801080c */
        /* <DEDUP_REMOVED lines=10> */
[--C-:B------:R-:W-:Y:S01]  /*7060*/  FFMA.FTZ R178, R178, UR10, -R12.reuse ;  /* 0x0000000ab2b27c23 */ /* 0x100fe2000801080c */
[--C-:B------:R-:W-:Y:S01]  /*7070*/  FFMA.FTZ R179, R179, UR10, -R12.reuse ;  /* 0x0000000ab3b37c23 */ /* 0x100fe2000801080c */
[--C-:B------:R-:W-:Y:S01]  /*7080*/  FFMA.FTZ R182, R182, UR10, -R12.reuse ;  /* 0x0000000ab6b67c23 */ /* 0x100fe2000801080c */
[----:B------:R-:W-:Y:S01]  /*7090*/  FFMA.FTZ R12, R183, UR10, -R12 ;  /* 0x0000000ab70c7c23 */ /* 0x000fe2000801080c */
[----:B0-----:R-:W-:Y:S01]  /*70a0*/  F2FP.F16.F32.PACK_AB R154, R157, R156 ;  /* 0x0000009c9d9a723e */ /* 0x001fe200000000ff */
[-C--:B------:R-:W-:Y:S01]  /*70b0*/  FMUL.FTZ R50, R50, R8.reuse ;  /* 0x0000000832327220 */ /* 0x080fe20000410000 */
[----:B------:R-:W-:Y:S01]  /*70c0*/  MUFU.EX2 R14, R159 ;  /* 0x0000009f000e7308 */ /* 0x000fe20000000800 */
[----:B--2---:R-:W-:Y:S01]  /*70d0*/  FFMA.FTZ R5, R8, R5, R153 ;  /* 0x0000000508057223 */ /* 0x004fe20000010099 */
[----:B------:R-:W-:Y:S01]  /*70e0*/  F2FP.F16.F32.PACK_AB R156, R161, R11 ;  /* 0x0000000ba19c723e */ /* 0x000fe200000000ff */
[-C--:B------:R-:W-:Y:S01]  /*70f0*/  FMUL.FTZ R51, R51, R8.reuse ;  /* 0x0000000833337220 */ /* 0x080fe20000410000 */
[-C--:B------:R-:W-:Y:S01]  /*7100*/  FMUL.FTZ R54, R54, R8.reuse ;  /* 0x0000000836367220 */ /* 0x080fe20000410000 */
[-C--:B------:R-:W-:Y:S01]  /*7110*/  FMUL.FTZ R55, R55, R8.reuse ;  /* 0x0000000837377220 */ /* 0x080fe20000410000 */
[-C--:B------:R-:W-:Y:S01]  /*7120*/  FMUL.FTZ R58, R58, R8.reuse ;  /* 0x000000083a3a7220 */ /* 0x080fe20000410000 */
[-C--:B------:R-:W-:Y:S01]  /*7130*/  FMUL.FTZ R59, R59, R8.reuse ;  /* 0x000000083b3b7220 */ /* 0x080fe20000410000 */
[----:B------:R-:W-:Y:S01]  /*7140*/  MUFU.EX2 R13, R13 ;  /* 0x0000000d000d7308 */ /* 0x000fe20000000800 */
[C---:B---3--:R-:W-:Y:S01]  /*7150*/  FADD.FTZ R5, R155.reuse, R5 ;  /* 0x000000059b057221 */ /* 0x048fe20000010000 */
[----:B------:R-:W-:Y:S01]  /*7160*/  F2FP.F16.F32.PACK_AB R153, R155, R153 ;  /* 0x000000999b99723e */ /* 0x000fe200000000ff */
[-C--:B------:R-:W-:Y:S01]  /*7170*/  FMUL.FTZ R62, R62, R8.reuse ;  /* 0x000000083e3e7220 */ /* 0x080fe20000410000 */
[-C--:B------:R-:W-:Y:S01]  /*7180*/  FMUL.FTZ R63, R63, R8.reuse ;  /* 0x000000083f3f7220 */ /* 0x080fe20000410000 */
[-C--:B------:R-:W-:Y:S01]  /*7190*/  FMUL.FTZ R66, R66, R8.reuse ;  /* 0x0000000842427220 */ /* 0x080fe20000410000 */
[-C--:B------:R-:W-:Y:S01]  /*71a0*/  FMUL.FTZ R67, R67, R8.reuse ;  /* 0x0000000843437220 */ /* 0x080fe20000410000 */
[-C--:B------:R-:W-:Y:S01]  /*71b0*/  FMUL.FTZ R70, R70, R8.reuse ;  /* 0x0000000846467220 */ /* 0x080fe20000410000 */
[----:B------:R0:W2:Y:S01]  /*71c0*/  MUFU.EX2 R155, R158 ;  /* 0x0000009e009b7308 */ /* 0x0000a20000000800 */
[-C--:B------:R-:W-:Y:S01]  /*71d0*/  FMUL.FTZ R71, R71, R8.reuse ;  /* 0x0000000847477220 */ /* 0x080fe20000410000 */
[-C--:B------:R-:W-:Y:S01]  /*71e0*/  FMUL.FTZ R74, R74, R8.reuse ;  /* 0x000000084a4a7220 */ /* 0x080fe20000410000 */
[-C--:B------:R-:W-:Y:S01]  /*71f0*/  FMUL.FTZ R75, R75, R8.reuse ;  /* 0x000000084b4b7220 */ /* 0x080fe20000410000 */
[-C--:B------:R-:W-:Y:S01]  /*7200*/  FMUL.FTZ R78, R78, R8.reuse ;  /* 0x000000084e4e7220 */ /* 0x080fe20000410000 */
[-C--:B------:R-:W-:Y:S01]  /*7210*/  FMUL.FTZ R79, R79, R8.reuse ;  /* 0x000000084f4f7220 */ /* 0x080fe20000410000 */
        /* <DEDUP_REMOVED lines=10> */
[----:B------:R0:W4:Y:S01]  /*72c0*/  MUFU.EX2 R159, R166 ;  /* 0x000000a6009f7308 */ /* 0x0001220000000800 */
[----:B--2---:R-:W-:Y:S01]  /*72d0*/  FADD.FTZ R5, R155, R5 ;  /* 0x000000059b057221 */ /* 0x004fe20000010000 */
[C---:B------:R-:W-:Y:S01]  /*72e0*/  F2FP.F16.F32.PACK_AB R155, R14.reuse, R155 ;  /* 0x0000009b0e9b723e */ /* 0x040fe200000000ff */
[----:B------:R-:W-:Y:S01]  /*72f0*/  BAR.SYNC.DEFER_BLOCKING 0xf, 0x100 ;  /* 0x03c4000000007b1d */ /* 0x000fe20000010000 */
[-C--:B------:R-:W-:Y:S01]  /*7300*/  FMUL.FTZ R95, R95, R8.reuse ;  /* 0x000000085f5f7220 */ /* 0x080fe20000410000 */
[----:B------:R-:W-:Y:S01]  /*7310*/  FADD.FTZ R5, R14, R5 ;  /* 0x000000050e057221 */ /* 0x000fe20000010000 */
[-C--:B------:R-:W-:Y:S01]  /*7320*/  FMUL.FTZ R98, R98, R8.reuse ;  /* 0x0000000862627220 */ /* 0x080fe20000410000 */
[-C--:B------:R-:W-:Y:S01]  /*7330*/  FMUL.FTZ R99, R99, R8.reuse ;  /* 0x0000000863637220 */ /* 0x080fe20000410000 */
[-C--:B------:R-:W-:Y:S01]  /*7340*/  FMUL.FTZ R102, R102, R8.reuse ;  /* 0x0000000866667220 */ /* 0x080fe20000410000 */
[----:B------:R-:W2:Y:S01]  /*7350*/  MUFU.EX2 R167, R167 ;  /* 0x000000a700a77308 */ /* 0x000ea20000000800 */
[----:B------:R-:W-:Y:S01]  /*7360*/  FADD.FTZ R5, R13, R5 ;  /* 0x000000050d057221 */ /* 0x000fe20000010000 */
[----:B---3--:R-:W-:Y:S01]  /*7370*/  F2FP.F16.F32.PACK_AB R157, R15, R13 ;  /* 0x0000000d0f9d723e */ /* 0x008fe200000000ff */
[----:B------:R-:W-:Y:S01]  /*7380*/  FMUL.FTZ R103, R103, R8 ;  /* 0x0000000867677220 */ /* 0x000fe20000410000 */
[----:B0-----:R-:W-:Y:S01]  /*7390*/  F2FP.F16.F32.PACK_AB R166, R181, R180 ;  /* 0x000000b4b5a6723e */ /* 0x001fe200000000ff */
[----:B------:R-:W-:Y:S01]  /*73a0*/  FADD.FTZ R5, R15, R5 ;  /* 0x000000050f057221 */ /* 0x000fe20000010000 */
[-C--:B------:R-:W-:Y:S01]  /*73b0*/  FMUL.FTZ R106, R106, R8.reuse ;  /* 0x000000086a6a7220 */ /* 0x080fe20000410000 */
[-C--:B------:R-:W-:Y:S01]  /*73c0*/  FMUL.FTZ R107, R107, R8.reuse ;  /* 0x000000086b6b7220 */ /* 0x080fe20000410000 */
[----:B------:R-:W0:Y:S01]  /*73d0*/  MUFU.EX2 R170, R170 ;  /* 0x000000aa00aa7308 */ /* 0x000e220000000800 */
        /* <DEDUP_REMOVED lines=8> */
[C---:B--2---:R-:W-:Y:S01]  /*7460*/  FADD.FTZ R5, R167.reuse, R5 ;  /* 0x00000005a7057221 */ /* 0x044fe20000010000 */
[----:B------:R-:W-:Y:S01]  /*7470*/  F2FP.F16.F32.PACK_AB R159, R167, R159 ;  /* 0x0000009fa79f723e */ /* 0x000fe200000000ff */
[----:B------:R2:W-:Y:S01]  /*7480*/  STSM.16.M88.4 [R19+0x26800], R152 ;  /* 0x0268009813007844 */ /* 0x0005e20000000200 */
[-C--:B------:R-:W-:Y:S01]  /*7490*/  FMUL.FTZ R122, R122, R8.reuse ;  /* 0x000000087a7a7220 */ /* 0x080fe20000410000 */
[-C--:B------:R-:W-:Y:S01]  /*74a0*/  FMUL.FTZ R123, R123, R8.reuse ;  /* 0x000000087b7b7220 */ /* 0x080fe20000410000 */
[-C--:B------:R-:W-:Y:S01]  /*74b0*/  FMUL.FTZ R126, R126, R8.reuse ;  /* 0x000000087e7e7220 */ /* 0x080fe20000410000 */
[----:B------:R2:W-:Y:S01]  /*74c0*/  STSM.16.M88.4 [R22], R156 ;  /* 0x0000009c16007844 */ /* 0x0005e20000000200 */
[----:B------:R-:W4:Y:S01]  /*74d0*/  MUFU.EX2 R163, R174 ;  /* 0x000000ae00a37308 */ /* 0x000f220000000800 */
        /* <DEDUP_REMOVED lines=18> */
[----:B------:R-:W-:-:S05]  /*7600*/  FMUL.FTZ R151, R151, R8 ;  /* 0x0000000897977220 */ /* 0x000fca0000410000 */
[----:B------:R-:W4:Y:S01]  /*7610*/  MUFU.EX2 R178, R178 ;  /* 0x000000b200b27308 */ /* 0x000f220000000800 */
[C---:B0-----:R-:W-:Y:S01]  /*7620*/  FADD.FTZ R5, R175.reuse, R5 ;  /* 0x00000005af057221 */ /* 0x041fe20000010000 */
[----:B------:R-:W-:-:S06]  /*7630*/  F2FP.F16.F32.PACK_AB R163, R175, R163 ;  /* 0x000000a3afa3723e */ /* 0x000fcc00000000ff */
[----:B------:R-:W0:Y:S01]  /*7640*/  MUFU.EX2 R165, R179 ;  /* 0x000000b300a57308 */ /* 0x000e220000000800 */
[----:B---3--:R-:W-:Y:S01]  /*7650*/  FADD.FTZ R4, R162, R4 ;  /* 0x00000004a2047221 */ /* 0x008fe20000010000 */
[----:B------:R-:W-:-:S03]  /*7660*/  F2FP.F16.F32.PACK_AB R162, R173, R162 ;  /* 0x000000a2ada2723e */ /* 0x000fc600000000ff */
[----:B------:R-:W-:Y:S02]  /*7670*/  FADD.FTZ R4, R173, R4 ;  /* 0x00000004ad047221 */ /* 0x000fe40000010000 */
[----:B------:R2:W-:Y:S01]  /*7680*/  STSM.16.M88.4 [R184], R160 ;  /* 0x000000a0b8007844 */ /* 0x0005e20000000200 */
[----:B------:R-:W3:Y:S01]  /*7690*/  MUFU.EX2 R167, R182 ;  /* 0x000000b600a77308 */ /* 0x000ee20000000800 */
[----:B----4-:R-:W-:Y:S01]  /*76a0*/  FADD.FTZ R5, R178, R5 ;  /* 0x00000005b2057221 */ /* 0x010fe20000010000 */
[----:B------:R-:W-:-:S04]  /*76b0*/  FADD.FTZ R4, R176, R4 ;  /* 0x00000004b0047221 */ /* 0x000fc80000010000 */
[----:B------:R-:W-:Y:S02]  /*76c0*/  FADD.FTZ R4, R177, R4 ;  /* 0x00000004b1047221 */ /* 0x000fe40000010000 */
[----:B------:R-:W4:Y:S01]  /*76d0*/  MUFU.EX2 R12, R12 ;  /* 0x0000000c000c7308 */ /* 0x000f220000000800 */
[C---:B0-----:R-:W-:Y:S01]  /*76e0*/  FADD.FTZ R5, R165.reuse, R5 ;  /* 0x00000005a5057221 */ /* 0x041fe20000010000 */
[----:B------:R-:W-:Y:S01]  /*76f0*/  F2FP.F16.F32.PACK_AB R165, R165, R178 ;  /* 0x000000b2a5a5723e */ /* 0x000fe200000000ff */
[----:B------:R-:W-:-:S04]  /*7700*/  FADD.FTZ R4, R180, R4 ;  /* 0x00000004b4047221 */ /* 0x000fc80000010000 */
[----:B------:R-:W-:Y:S01]  /*7710*/  FADD.FTZ R4, R181, R4 ;  /* 0x00000004b5047221 */ /* 0x000fe20000010000 */
[----:B---3--:R-:W-:Y:S01]  /*7720*/  FADD.FTZ R5, R167, R5 ;  /* 0x00000005a7057221 */ /* 0x008fe20000010000 */
[----:B----4-:R-:W-:-:S03]  /*7730*/  F2FP.F16.F32.PACK_AB R167, R12, R167 ;  /* 0x000000a70ca7723e */ /* 0x010fc600000000ff */
[----:B------:R-:W-:Y:S02]  /*7740*/  FADD.FTZ R5, R12, R5 ;  /* 0x000000050c057221 */ /* 0x000fe40000010000 */
[----:B------:R2:W-:Y:S01]  /*7750*/  STSM.16.M88.4 [R23], R164 ;  /* 0x000000a417007844 */ /* 0x0005e20000000200 */
[----:B------:R-:W-:Y:S05]  /*7760*/  @!P0 BRA `(.L_x_4439) ;  /* 0x0000000000048947 */ /* 0x000fea0003800000 */
[----:B------:R-:W-:Y:S01]  /*7770*/  BPT.TRAP 0x1 ;  /* 0x000000040000795c */ /* 0x000fe20000300000 */
.L_x_4439:
[----:B------:R0:W3:Y:S01]  /*7780*/  SYNCS.PHASECHK.TRANS64.TRYWAIT P2, [UR24+0x28c50], R7 ;  /* 0x028c5007ff0075a7 */ /* 0x0000e20008040158 */
[----:B------:R-:W-:Y:S05]  /*7790*/  @!P0 BRA `(.L_x_4440) ;  /* 0x0000000000048947 */ /* 0x000fea0003800000 */
[----:B------:R-:W-:Y:S01]  /*77a0*/  BPT.TRAP 0x1 ;  /* 0x000000040000795c */ /* 0x000fe20000300000 */
.L_x_4440:
[----:B---3--:R-:W-:Y:S05]  /*77b0*/  @P2 BRA `(.L_x_4441) ;  /* 0x0000000000082947 */ /* 0x008fea0003800000 */
[----:B------:R-:W3:Y:S02]  /*77c0*/  SYNCS.PHASECHK.TRANS64.TRYWAIT P2, [UR24+0x28c50], R7 ;  /* 0x028c5007ff0075a7 */ /* 0x000ee40008040158 */
[----:B---3--:R-:W-:Y:S05]  /*77d0*/  @!P2 BRA `(.L_x_4442) ;  /* 0x000000ec0078a947 */ /* 0x008fea0003800000 */
.L_x_4441:
        /* <DEDUP_REMOVED lines=42> */
.L_x_4434:
[----:B------:R-:W-:-:S06]  /*7a80*/  UISETP.GE.AND UP0, UPT, UR21, UR49, UPT ;  /* 0x000000311500728c */ /* 0x000fcc000bf06270 */
[----:B------:R-:W-:-:S13]  /*7a90*/  PLOP3.LUT P2, PT, PT, PT, UP0, 0x80, 0x0 ;  /* 0x000000000000781c */ /* 0x000fda0003f4f008 */
[----:B------:R-:W-:Y:S05]  /*7aa0*/  @!P2 BRA `(.L_x_4444) ;  /* 0x00000018002ca947 */ /* 0x000fea0003800000 */
[----:B------:R-:W-:Y:S01]  /*7ab0*/  IMAD.MOV.U32 R8, RZ, RZ, R0 ;  /* 0x000000ffff087224 */ /* 0x000fe200078e0000 */
[----:B------:R-:W-:Y:S01]  /*7ac0*/  UMOV UR22, UR37 ;  /* 0x0000002500167c82 */ /* 0x000fe20008000000 */
[----:B------:R-:W-:Y:S01]  /*7ad0*/  IMAD.MOV.U32 R9, RZ, RZ, R6 ;  /* 0x000000ffff097224 */ /* 0x000fe200078e0006 */
[----:B------:R-:W-:-:S06]  /*7ae0*/  ULDC UR20, c[0x0][0x988] ;  /* 0x0002620000147ab9 */ /* 0x000fcc0000000800 */
.L_x_4453:
[----:B------:R-:W-:-:S04]  /*7af0*/  UIADD3 UR37, UR22, 0x1, URZ ;  /* 0x0000000116257890 */ /* 0x000fc8000fffe03f */
[----:B------:R-:W-:-:S04]  /*7b00*/  UISETP.NE.AND UP0, UPT, UR37, 0x2, UPT ;  /* 0x000000022500788c */ /* 0x000fc8000bf05270 */
[----:B------:R-:W-:Y:S02]  /*7b10*/  USEL UR6, URZ, 0x1, UP0 ;  /* 0x000000013f067887 */ /* 0x000fe40008000000 */
[----:B------:R-:W-:Y:S02]  /*7b20*/  USEL UR37, UR37, URZ, UP0 ;  /* 0x0000003f25257287 */ /* 0x000fe40008000000 */
[----:B------:R-:W-:Y:S01]  /*7b30*/  ULOP3.LUT UR38, UR38, UR6, URZ, 0x3c, !UPT ;  /* 0x0000000626267292 */ /* 0x000fe2000f8e3c3f */
[----:B----4-:R-:W-:Y:S11]  /*7b40*/  @!P0 BRA `(.L_x_4445) ;  /* 0x0000000000048947 */ /* 0x010ff60003800000 */
[----:B------:R-:W-:Y:S01]  /*7b50*/  BPT.TRAP 0x1 ;  /* 0x000000040000795c */ /* 0x000fe20000300000 */
.L_x_4445:
[----:B------:R-:W-:Y:S01]  /*7b60*/  ULEA UR23, UR37, UR46, 0x3 ;  /* 0x0000002e25177291 */ /* 0x000fe2000f8e183f */
[----:B01----:R-:W-:-:S05]  /*7b70*/  IMAD.U32 R7, RZ, RZ, UR38 ;  /* 0x00000026ff077e24 */ /* 0x003fca000f8e00ff */
[----:B------:R-:W-:-:S04]  /*7b80*/  SHF.L.U32 R7, R7, 0x1f, RZ ;  /* 0x0000001f07077819 */ /* 0x000fc800000006ff */
[----:B------:R0:W1:Y:S01]  /*7b90*/  SYNCS.PHASECHK.TRANS64.TRYWAIT P2, [UR23+0x28c30], R7 ;  /* 0x028c3007ff0075a7 */ /* 0x0000620008040157 */
[----:B------:R-:W-:Y:S05]  /*7ba0*/  @!P0 BRA `(.L_x_4446) ;  /* 0x0000000000048947 */ /* 0x000fea0003800000 */
[----:B------:R-:W-:Y:S01]  /*7bb0*/  BPT.TRAP 0x1 ;  /* 0x000000040000795c */ /* 0x000fe20000300000 */
.L_x_4446:
[----:B-1----:R-:W-:Y:S05]  /*7bc0*/  @P2 BRA `(.L_x_4447) ;  /* 0x0000000000082947 */ /* 0x002fea0003800000 */
[----:B------:R-:W1:Y:S02]  /*7bd0*/  SYNCS.PHASECHK.TRANS64.TRYWAIT P2, [UR23+0x28c30], R7 ;  /* 0x028c3007ff0075a7 */ /* 0x000e640008040157 */
[----:B-1----:R-:W-:Y:S05]  /*7be0*/  @!P2 BRA `(.L_x_4448) ;  /* 0x000000e80088a947 */ /* 0x002fea0003800000 */
.L_x_4447:
[----:B------:R-:W-:Y:S01]  /*7bf0*/  R2UR UR18, R3 ;  /* 0x00000000031272ca */ /* 0x000fe200000e0000 */
[----:B--2---:R-:W-:Y:S01]  /*7c00*/  WARPGROUP.ARRIVE ;  /* 0x00000000000079c5 */ /* 0x004fe20000000000 */
        /* <DEDUP_REMOVED lines=37> */
[----:B------:R-:W1:Y:S02]  /*7e60*/  SHFL.BFLY PT, R6, R0, 0x2, 0x1f ;  /* 0x0c401f0000067f89 */ /* 0x000e6400000e0000 */
[----:B-1----:R-:W-:-:S05]  /*7e70*/  FMNMX.FTZ R6, R0, R6, !PT ;  /* 0x0000000600067209 */ /* 0x002fca0007810000 */
[----:B------:R-:W1:Y:S02]  /*7e80*/  SHFL.BFLY PT, R0, R6, 0x1, 0x1f ;  /* 0x0c201f0006007f89 */ /* 0x000e6400000e0000 */
[----:B-1----:R-:W-:-:S05]  /*7e90*/  FMNMX.FTZ R6, R6, R0, !PT ;  /* 0x0000000006067209 */ /* 0x002fca0007810000 */
        /* <DEDUP_REMOVED lines=16> */
[----:B------:R-:W1:Y:S01]  /*7fa0*/  MUFU.EX2 R9, R9 ;  /* 0x0000000900097308 */ /* 0x000e620000000800 */
[--C-:B------:R-:W-:Y:S01]  /*7fb0*/  FFMA.FTZ R176, R176, UR10, -R0.reuse ;  /* 0x0000000ab0b07c23 */ /* 0x100fe20008010800 */
[--C-:B------:R-:W-:Y:S01]  /*7fc0*/  FFMA.FTZ R177, R177, UR10, -R0.reuse ;  /* 0x0000000ab1b17c23 */ /* 0x100fe20008010800 */
[--C-:B------:R-:W-:Y:S01]  /*7fd0*/  FFMA.FTZ R180, R180, UR10, -R0.reuse ;  /* 0x0000000ab4b47c23 */ /* 0x100fe20008010800 */
[----:B------:R-:W-:-:S04]  /*7fe0*/  FFMA.FTZ R181, R181, UR10, -R0 ;  /* 0x0000000ab5b57c23 */ /* 0x000fc80008010800 */
[----:B------:R-:W2:Y:S08]  /*7ff0*/  MUFU.EX2 R153, R153 ;  /* 0x0000009900997308 */ /* 0x000eb00000000800 */
[----:B------:R-:W4:Y:S01]  /*8000*/  MUFU.EX2 R156, R156 ;  /* 0x0000009c009c7308 */ /* 0x000f220000000800 */
        /* <DEDUP_REMOVED lines=41> */
[----:B------:R-:W-:Y:S01]  /*82a0*/  FMNMX.FTZ R0, R154, R8, !PT ;  /* 0x000000089a007209 */ /* 0x000fe20007810000 */
[-C--:B------:R-:W-:Y:S01]  /*82b0*/  FMUL.FTZ R80, R80, R9.reuse ;  /* 0x0000000950507220 */ /* 0x080fe20000410000 */
[----:B------:R-:W-:Y:S01]  /*82c0*/  F2FP.F16.F32.PACK_AB R152, R161, R152 ;  /* 0x00000098a198723e */ /* 0x000fe200000000ff */
[-C--:B------:R-:W-:Y:S01]  /*82d0*/  FMUL.FTZ R81, R81, R9.reuse ;  /* 0x0000000951517220 */ /* 0x080fe20000410000 */
[----:B------:R-:W-:Y:S01]  /*82e0*/  FMNMX.FTZ R0, R155, R0, !PT ;  /* 0x000000009b007209 */ /* 0x000fe20007810000 */
[-C--:B------:R-:W-:Y:S01]  /*82f0*/  FMUL.FTZ R84, R84, R9.reuse ;  /* 0x0000000954547220 */ /* 0x080fe20000410000 */
[----:B------:R-:W4:Y:S01]  /*8300*/  MUFU.EX2 R156, R168 ;  /* 0x000000a8009c7308 */ /* 0x000f220000000800 */
[----:B-1----:R-:W-:Y:S01]  /*8310*/  FADD.FTZ R4, R164, R4 ;  /* 0x00000004a4047221 */ /* 0x002fe20000010000 */
[----:B------:R-:W-:Y:S01]  /*8320*/  FMNMX.FTZ R0, R158, R0, !PT ;  /* 0x000000009e007209 */ /* 0x000fe20007810000 */
[-C--:B------:R-:W-:Y:S01]  /*8330*/  FMUL.FTZ R85, R85, R9.reuse ;  /* 0x0000000955557220 */ /* 0x080fe20000410000 */
[-C--:B------:R-:W-:Y:S01]  /*8340*/  FMUL.FTZ R88, R88, R9.reuse ;  /* 0x0000000958587220 */ /* 0x080fe20000410000 */
[-C--:B------:R-:W-:Y:S01]  /*8350*/  FMUL.FTZ R89, R89, R9.reuse ;  /* 0x0000000959597220 */ /* 0x080fe20000410000 */
[----:B------:R-:W-:Y:S01]  /*8360*/  FMNMX.FTZ R0, R159, R0, !PT ;  /* 0x000000009f007209 */ /* 0x000fe20007810000 */
[-C--:B------:R-:W-:Y:S01]  /*8370*/  FMUL.FTZ R92, R92, R9.reuse ;  /* 0x000000095c5c7220 */ /* 0x080fe20000410000 */
[----:B------:R-:W1:Y:S01]  /*8380*/  MUFU.EX2 R169, R169 ;  /* 0x000000a900a97308 */ /* 0x000e620000000800 */
        /* <DEDUP_REMOVED lines=48> */
[C---:B--2---:R-:W-:Y:S01]  /*8690*/  FADD.FTZ R4, R177.reuse, R4 ;  /* 0x00000004b1047221 */ /* 0x044fe20000010000 */
[----:B------:R-:W-:Y:S01]  /*86a0*/  F2FP.F16.F32.PACK_AB R160, R177, R160 ;  /* 0x000000a0b1a0723e */ /* 0x000fe200000000ff */
[----:B---3--:R-:W2:Y:S01]  /*86b0*/  SHFL.BFLY PT, R10, R0, 0x2, 0x1f ;  /* 0x0c401f00000a7f89 */ /* 0x008ea200000e0000 */
[-C--:B------:R-:W-:Y:S01]  /*86c0*/  FMUL.FTZ R140, R140, R9.reuse ;  /* 0x000000098c8c7220 */ /* 0x080fe20000410000 */
[-C--:B------:R-:W-:Y:S01]  /*86d0*/  FMUL.FTZ R141, R141, R9.reuse ;  /* 0x000000098d8d7220 */ /* 0x080fe20000410000 */
[-C--:B------:R-:W-:Y:S01]  /*86e0*/  FMUL.FTZ R144, R144, R9.reuse ;  /* 0x0000000990907220 */ /* 0x080fe20000410000 */
[-C--:B------:R-:W-:Y:S01]  /*86f0*/  FMUL.FTZ R145, R145, R9.reuse ;  /* 0x0000000991917220 */ /* 0x080fe20000410000 */
[-C--:B------:R-:W-:Y:S01]  /*8700*/  FMUL.FTZ R148, R148, R9.reuse ;  /* 0x0000000994947220 */ /* 0x080fe20000410000 */
[----:B----4-:R-:W-:Y:S01]  /*8710*/  FADD.FTZ R4, R180, R4 ;  /* 0x00000004b4047221 */ /* 0x010fe20000010000 */
[----:B------:R-:W-:-:S03]  /*8720*/  FMUL.FTZ R149, R149, R9 ;  /* 0x0000000995957220 */ /* 0x000fc60000410000 */
[----:B-1----:R-:W-:Y:S01]  /*8730*/  FADD.FTZ R4, R181, R4 ;  /* 0x00000004b5047221 */ /* 0x002fe20000010000 */
[----:B--2---:R-:W-:-:S05]  /*8740*/  FMNMX.FTZ R0, R0, R10, !PT ;  /* 0x0000000a00007209 */ /* 0x004fca0007810000 */
[----:B------:R-:W1:Y:S02]  /*8750*/  SHFL.BFLY PT, R10, R0, 0x1, 0x1f ;  /* 0x0c201f00000a7f89 */ /* 0x000e6400000e0000 */
[----:B-1----:R-:W-:-:S05]  /*8760*/  FMNMX.FTZ R0, R0, R10, !PT ;  /* 0x0000000a00007209 */ /* 0x002fca0007810000 */
        /* <DEDUP_REMOVED lines=22> */
[----:B-1----:R-:W-:Y:S01]  /*88d0*/  F2FP.F16.F32.PACK_AB R154, R165, R164 ;  /* 0x000000a4a59a723e */ /* 0x002fe200000000ff */
[----:B------:R-:W1:Y:S02]  /*88e0*/  MUFU.EX2 R155, R155 ;  /* 0x0000009b009b7308 */ /* 0x000e640000000800 */
        /* <DEDUP_REMOVED lines=31> */
[----:B-1----:R-:W-:Y:S01]  /*8ae0*/  F2FP.F16.F32.PACK_AB R162, R181, R180 ;  /* 0x000000b4b5a2723e */ /* 0x002fe200000000ff */
[----:B------:R4:W-:Y:S01]  /*8af0*/  @!P2 STS [R11+0x28820], R8 ;  /* 0x028820080b00a388 */ /* 0x0009e20000000800 */
[-C--:B------:R-:W-:Y:S01]  /*8b00*/  FMUL.FTZ R51, R51, R8.reuse ;  /* 0x0000000833337220 */ /* 0x080fe20000410000 */
[----:B------:R-:W1:Y:S01]  /*8b10*/  MUFU.EX2 R166, R166 ;  /* 0x000000a600a67308 */ /* 0x000e620000000800 */
        /* <DEDUP_REMOVED lines=77> */
[----:B------:R-:W-:Y:S01]  /*8ff0*/  FMUL.FTZ R151, R151, R8 ;  /* 0x0000000897977220 */ /* 0x000fe20000410000 */
[----:B---3--:R-:W-:-:S04]  /*9000*/  FADD.FTZ R5, R182, R5 ;  /* 0x00000005b6057221 */ /* 0x008fc80000010000 */
[C---:B-1----:R-:W-:Y:S01]  /*9010*/  FADD.FTZ R5, R163.reuse, R5 ;  /* 0x00000005a3057221 */ /* 0x042fe20000010000 */
[----:B------:R-:W-:-:S05]  /*9020*/  F2FP.F16.F32.PACK_AB R163, R163, R182 ;  /* 0x000000b6a3a3723e */ /* 0x000fca00000000ff */
[----:B------:R4:W-:Y:S01]  /*9030*/  STSM.16.M88.4 [R23], R160 ;  /* 0x000000a017007844 */ /* 0x0009e20000000200 */
[----:B------:R-:W-:Y:S05]  /*9040*/  @!P0 BRA `(.L_x_4449) ;  /* 0x0000000000048947 */ /* 0x000fea0003800000 */
[----:B------:R-:W-:Y:S01]  /*9050*/  BPT.TRAP 0x1 ;  /* 0x000000040000795c */ /* 0x000fe20000300000 */
.L_x_4449:
[----:B------:R1:W2:Y:S01]  /*9060*/  SYNCS.PHASECHK.TRANS64.TRYWAIT P2, [UR23+0x28c50], R7 ;  /* 0x028c5007ff0075a7 */ /* 0x0002a20008040157 */
[----:B------:R-:W-:Y:S05]  /*9070*/  @!P0 BRA `(.L_x_4450) ;  /* 0x0000000000048947 */ /* 0x000fea0003800000 */
[----:B------:R-:W-:Y:S01]  /*9080*/  BPT.TRAP 0x1 ;  /* 0x000000040000795c */ /* 0x000fe20000300000 */
.L_x_4450:
[----:B--2---:R-:W-:Y:S05]  /*9090*/  @P2 BRA `(.L_x_4451) ;  /* 0x0000000000082947 */ /* 0x004fea0003800000 */
[----:B------:R-:W2:Y:S02]  /*90a0*/  SYNCS.PHASECHK.TRANS64.TRYWAIT P2, [UR23+0x28c50], R7 ;  /* 0x028c5007ff0075a7 */ /* 0x000ea40008040157 */
[----:B--2---:R-:W-:Y:S05]  /*90b0*/  @!P2 BRA `(.L_x_4452) ;  /* 0x000000d4006ca947 */ /* 0x004fea0003800000 */
.L_x_4451:
[----:B------:R-:W-:Y:S01]  /*90c0*/  ULEA UR11, UR37, UR50, 0xc ;  /* 0x00000032250b7291 */ /* 0x000fe2000f8e603f */
[----:B------:R-:W-:Y:S01]  /*90d0*/  WARPGROUP.ARRIVE ;  /* 0x00000000000079c5 */ /* 0x000fe20000000000 */
[----:B------:R-:W-:Y:S01]  /*90e0*/  UMOV UR7, 0x40000040 ;  /* 0x4000004000077882 */ /* 0x000fe20000000000 */
[----:B------:R-:W-:Y:S01]  /*90f0*/  UISETP.GT.AND UP0, UPT, UR21, UR49, UPT ;  /* 0x000000311500728c */ /* 0x000fe2000bf04270 */
[----:B--2---:R-:W-:Y:S01]  /*9100*/  @!P1 VIADD R10, R10, 0x28c60 ;  /* 0x00028c600a0a9836 */ /* 0x004fe20000000000 */
[----:B------:R-:W-:Y:S01]  /*9110*/  UIADD3 UR21, UR21, -0x1, URZ ;  /* 0xffffffff15157890 */ /* 0x000fe2000fffe03f */
[----:B----4-:R-:W-:Y:S01]  /*9120*/  IMAD.MOV.U32 R8, RZ, RZ, R0 ;  /* 0x000000ffff087224 */ /* 0x010fe200078e0000 */
        /* <DEDUP_REMOVED lines=35> */
.L_x_4444:
[----:B------:R-:W5:Y:S01]  /*9360*/  SHFL.BFLY PT, R3, R4, 0x2, 0x1f ;  /* 0x0c401f0004037f89 */ /* 0x000f6200000e0000 */
[----:B------:R-:W-:Y:S08]  /*9370*/  BAR.ARV 0x8, 0x100 ;  /* 0x0204000000007b1d */ /* 0x000ff00000002000 */
[----:B------:R-:W-:Y:S01]  /*9380*/  BAR.SYNC.DEFER_BLOCKING 0xf, 0x100 ;  /* 0x03c4000000007b1d */ /* 0x000fe20000010000 */
[----:B------:R-:W-:Y:S01]  /*9390*/  ISETP.NE.AND P2, PT, R17, RZ, PT ;  /* 0x000000ff1100720c */ /* 0x000fe20003f45270 */
[----:B------:R-:W-:Y:S01]  /*93a0*/  IMAD.MOV.U32 R13, RZ, RZ, -0x800000 ;  /* 0xff800000ff0d7424 */ /* 0x000fe200078e00ff */
[----:B------:R-:W-:Y:S01]  /*93b0*/  UIADD3 UR47, UR47, 0x1, URZ ;  /* 0x000000012f2f7890 */ /* 0x000fe2000fffe03f */
[----:B------:R-:W-:-:S02]  /*93c0*/  IMAD.MOV.U32 R12, RZ, RZ, -0x800000 ;  /* 0xff800000ff0c7424 */ /* 0x000fc400078e00ff */
[----:B---34-:R-:W3:Y:S01]  /*93d0*/  SHFL.BFLY PT, R10, R5, 0x2, 0x1f ;  /* 0x0c401f00050a7f89 */ /* 0x018ee200000e0000 */
[----:B-----5:R-:W-:Y:S01]  /*93e0*/  FADD.FTZ R3, R3, R4 ;  /* 0x0000000403037221 */ /* 0x020fe20000010000 */
[----:B------:R-:W-:-:S04]  /*93f0*/  IMAD.MOV.U32 R4, RZ, RZ, RZ ;  /* 0x000000ffff047224 */ /* 0x000fc800078e00ff */
[----:B------:R-:W4:Y:S01]  /*9400*/  SHFL.BFLY PT, R8, R3, 0x1, 0x1f ;  /* 0x0c201f0003087f89 */ /* 0x000f2200000e0000 */
[----:B---3--:R-:W-:Y:S01]  /*9410*/  FADD.FTZ R10, R10, R5 ;  /* 0x000000050a0a7221 */ /* 0x008fe20000010000 */
[----:B------:R-:W-:-:S04]  /*9420*/  IMAD.U32 R5, RZ, RZ, UR10 ;  /* 0x0000000aff057e24 */ /* 0x000fc8000f8e00ff */
[----:B01----:R-:W0:Y:S01]  /*9430*/  SHFL.BFLY PT, R7, R10, 0x1, 0x1f ;  /* 0x0c201f000a077f89 */ /* 0x003e2200000e0000 */
[----:B----4-:R-:W-:Y:S01]  /*9440*/  FADD.FTZ R9, R3, R8 ;  /* 0x0000000803097221 */ /* 0x010fe20000010000 */
[----:B------:R-:W-:-:S04]  /*9450*/  IMAD.MOV.U32 R3, RZ, RZ, RZ ;  /* 0x000000ffff037224 */ /* 0x000fc800078e00ff */
[----:B------:R-:W-:-:S13]  /*9460*/  FSETP.NE.FTZ.AND P0, PT, R9, RZ, PT ;  /* 0x000000ff0900720b */ /* 0x000fda0003f15000 */
[----:B------:R-:W1:Y:S01]  /*9470*/  @P0 MUFU.LG2 R8, R9 ;  /* 0x0000000900080308 */ /* 0x000e620000000c00 */
[----:B------:R-:W-:Y:S01]  /*9480*/  @P0 FMUL.FTZ R5, R5, 0.69314718246459960938 ;  /* 0x3f31721805050820 */ /* 0x000fe20000410000 */
[----:B0-----:R-:W-:-:S05]  /*9490*/  FADD.FTZ R7, R10, R7 ;  /* 0x000000070a077221 */ /* 0x001fca0000010000 */
[----:B------:R-:W-:Y:S01]  /*94a0*/  FSETP.NE.FTZ.AND P1, PT, R7, RZ, PT ;  /* 0x000000ff0700720b */ /* 0x000fe20003f35000 */
[----:B------:R-:W0:Y:S01]  /*94b0*/  @P0 MUFU.RCP R4, R9 ;  /* 0x0000000900040308 */ /* 0x000e220000001000 */
[----:B-1----:R-:W-:-:S11]  /*94c0*/  @P0 FMUL.FTZ R8, R8, 0.69314718246459960938 ;  /* 0x3f31721808080820 */ /* 0x002fd60000410000 */
[----:B------:R-:W1:Y:S01]  /*94d0*/  @P1 MUFU.RCP R3, R7 ;  /* 0x0000000700031308 */ /* 0x000e620000001000 */
[----:B------:R-:W-:Y:S01]  /*94e0*/  @P0 FFMA.FTZ R13, R5, R6, R8 ;  /* 0x00000006050d0223 */ /* 0x000fe20000010008 */
[----:B------:R-:W-:Y:S01]  /*94f0*/  IMAD.U32 R5, RZ, RZ, UR37 ;  /* 0x00000025ff057e24 */ /* 0x000fe2000f8e00ff */
[----:B------:R-:W-:Y:S01]  /*9500*/  UIADD3 UR37, UR37, 0x1, URZ ;  /* 0x0000000125257890 */ /* 0x000fe2000fffe03f */
[----:B------:R-:W-:Y:S01]  /*9510*/  PLOP3.LUT P0, PT, PT, PT, PT, 0x8, 0x0 ;  /* 0x000000000000781c */ /* 0x000fe20003f0e170 */
[-C--:B0-----:R-:W-:Y:S01]  /*9520*/  FMUL.FTZ R24, R24, R4.reuse ;  /* 0x0000000418187220 */ /* 0x081fe20000410000 */
[----:B------:R-:W-:Y:S02]  /*9530*/  @!P2 IMAD R5, R5, 0x40, R16 ;  /* 0x000000400505a824 */ /* 0x000fe400078e0210 */
[-C--:B------:R-:W-:Y:S01]  /*9540*/  FMUL.FTZ R25, R25, R4.reuse ;  /* 0x0000000419197220 */ /* 0x080fe20000410000 */
[-C--:B------:R-:W-:Y:S01]  /*9550*/  FMUL.FTZ R28, R28, R4.reuse ;  /* 0x000000041c1c7220 */ /* 0x080fe20000410000 */
[-C--:B------:R-:W-:Y:S01]  /*9560*/  FMUL.FTZ R29, R29, R4.reuse ;  /* 0x000000041d1d7220 */ /* 0x080fe20000410000 */
[-C--:B------:R-:W-:Y:S01]  /*9570*/  FMUL.FTZ R32, R32, R4.reuse ;  /* 0x0000000420207220 */ /* 0x080fe20000410000 */
[----:B------:R-:W-:Y:S01]  /*9580*/  @!P2 LEA R6, R5, UR46, 0x2 ;  /* 0x0000002e0506ac11 */ /* 0x000fe2000f8e10ff */
[-C--:B------:R-:W-:Y:S01]  /*9590*/  FMUL.FTZ R33, R33, R4.reuse ;  /* 0x0000000421217220 */ /* 0x080fe20000410000 */
[----:B------:R-:W0:Y:S01]  /*95a0*/  @P1 MUFU.LG2 R5, R7 ;  /* 0x0000000700051308 */ /* 0x000e220000000c00 */
        /* <DEDUP_REMOVED lines=60> */
[----:B---3--:R-:W-:Y:S01]  /*9970*/  IMAD.U32 R4, RZ, RZ, UR10 ;  /* 0x0000000aff047e24 */ /* 0x008fe2000f8e00ff */
[----:B------:R-:W-:Y:S01]  /*9980*/  UISETP.NE.AND UP0, UPT, UR37, 0x2, UPT ;  /* 0x000000022500788c */ /* 0x000fe2000bf05270 */
[----:B0-----:R-:W-:Y:S01]  /*9990*/  @P1 FMUL.FTZ R5, R5, 0.69314718246459960938 ;  /* 0x3f31721805051820 */ /* 0x001fe20000410000 */
[-C--:B------:R-:W-:Y:S01]  /*99a0*/  FMUL.FTZ R26, R26, R3.reuse ;  /* 0x000000031a1a7220 */ /* 0x080fe20000410000 */
[----:B------:R-:W-:Y:S01]  /*99b0*/  @P1 FMUL.FTZ R4, R4, 0.69314718246459960938 ;  /* 0x3f31721804041820 */ /* 0x000fe20000410000 */
[----:B------:R-:W-:Y:S01]  /*99c0*/  USEL UR4, URZ, 0x1, UP0 ;  /* 0x000000013f047887 */ /* 0x000fe20008000000 */
        /* <DEDUP_REMOVED lines=66> */
[----:B-1----:R-:W-:Y:S11]  /*9df0*/  BAR.ARV 0xe, 0x100 ;  /* 0x0384000000007b1d */ /* 0x002ff60000002000 */
.L_x_4414:
        /* <DEDUP_REMOVED lines=12> */
[----:B------:R-:W3:Y:S01]  /*9ec0*/  LDL R0, [R1+0x60] ;  /* 0x0000600001007983 */ /* 0x000ee20000100800 */
        /* <DEDUP_REMOVED lines=20> */
[----:B------:R-:W-:-:S04]  /*a010*/  UIADD3 UR4, UP0, UR4, UR12, URZ ;  /* 0x0000000c04047290 */ /* 0x000fc8000ff1e03f */
[----:B------:R-:W-:Y:S01]  /*a020*/  UIADD3.X UR8, UR8, UR13, URZ, UP0, !UPT ;  /* 0x0000000d08087290 */ /* 0x000fe200087fe43f */
[----:B---3--:R-:W-:-:S03]  /*a030*/  IMAD.WIDE R20, R0, 0x2, R14 ;  /* 0x0000000200147825 */ /* 0x008fc600078e020e */
        /* <DEDUP_REMOVED lines=172> */
[----:B0-----:R-:W-:Y:S02]  /*ab00*/  IMAD.U32 R4, RZ, RZ, UR10 ;  /* 0x0000000aff047e24 */ /* 0x001fe4000f8e00ff */
[----:B------:R-:W-:Y:S01]  /*ab10*/  IMAD.U32 R5, RZ, RZ, UR11 ;  /* 0x0000000bff057e24 */ /* 0x000fe2000f8e00ff */
[----:B------:R-:W-:Y:S06]  /*ab20*/  BAR.SYNC.DEFER_BLOCKING 0x1, 0x100 ;  /* 0x0044000000007b1d */ /* 0x000fec0000010000 */
[----:B------:R0:W3:Y:S02]  /*ab30*/  @P1 LDG.E R3, desc[UR40][R4.64] ;  /* 0x0000002804031981 */ /* 0x0000e4000c1e1900 */
[----:B0-----:R-:W-:Y:S01]  /*ab40*/  IMAD.U32 R4, RZ, RZ, UR4 ;  /* 0x00000004ff047e24 */ /* 0x001fe2000f8e00ff */
[----:B------:R-:W-:Y:S01]  /*ab50*/  UISETP.NE.AND UP0, UPT, UR9, URZ, UPT ;  /* 0x0000003f0900728c */ /* 0x000fe2000bf05270 */
[----:B------:R-:W-:Y:S01]  /*ab60*/  IMAD.U32 R5, RZ, RZ, UR8 ;  /* 0x00000008ff057e24 */ /* 0x000fe2000f8e00ff */
[----:B------:R-:W-:-:S04]  /*ab70*/  ULDC UR4, c[0x0][0xad4] ;  /* 0x0002b50000047ab9 */ /* 0x000fc80000000800 */
[----:B------:R0:W5:Y:S01]  /*ab80*/  @P0 LDG.E R0, desc[UR40][R4.64] ;  /* 0x0000002804000981 */ /* 0x000162000c1e1900 */
[----:B------:R-:W-:Y:S01]  /*ab90*/  ULDC UR8, c[0x0][0xa88] ;  /* 0x0002a20000087ab9 */ /* 0x000fe20000000800 */
[----:B------:R-:W-:Y:S02]  /*aba0*/  ULOP3.LUT UR43, UR43, 0xff, URZ, 0xc0, !UPT ;  /* 0x000000ff2b2b7892 */ /* 0x000fe4000f8ec03f */
[----:B------:R-:W-:Y:S01]  /*abb0*/  USEL UR10, UR9, UR4, UP0 ;  /* 0x00000004090a7287 */ /* 0x000fe20008000000 */
[----:B---3--:R-:W-:Y:S01]  /*abc0*/  @P1 R2UR UR8, R3 ;  /* 0x00000000030812ca */ /* 0x008fe200000e0000 */
[----:B0-----:R-:W-:-:S14]  /*abd0*/  @P1 BRA `(.L_x_4456) ;  /* 0x0000000000181947 */ /* 0x001fdc0003800000 */
[----:B------:R-:W-:Y:S05]  /*abe0*/  @!P0 BRA `(.L_x_4456) ;  /* 0x0000000000148947 */ /* 0x000fea0003800000 */
[----:B------:R-:W3:Y:S04]  /*abf0*/  LDG.E R6, desc[UR40][R4.64] ;  /* 0x0000002804067981 */ /* 0x000ee8000c1e1900 */
[----:B------:R-:W4:Y:S01]  /*ac00*/  LDG.E R3, desc[UR40][R4.64+0x4] ;  /* 0x0000042804037981 */ /* 0x000f22000c1e1900 */
[----:B---3--:R-:W-:Y:S02]  /*ac10*/  R2UR UR4, R6 ;  /* 0x00000000060472ca */ /* 0x008fe400000e0000 */
[----:B----4-:R-:W-:-:S13]  /*ac20*/  R2UR UR8, R3 ;  /* 0x00000000030872ca */ /* 0x010fda00000e0000 */
[----:B------:R-:W-:-:S12]  /*ac30*/  UIADD3 UR8, -UR4, UR8, URZ ;  /* 0x0000000804087290 */ /* 0x000fd8000fffe13f */
.L_x_4456:
        /* <DEDUP_REMOVED lines=11> */
[----:B------:R-:W3:Y:S01]  /*acf0*/  LDL R10, [R1+0x5c] ;  /* 0x00005c00010a7983 */ /* 0x000ee20000100800 */
[----:B------:R-:W0:Y:S01]  /*ad00*/  LDC R0, c[0x0][0xbe8] ;  /* 0x0002fa00ff007b82 */ /* 0x000e220000000800 */
[----:B------:R-:W-:Y:S01]  /*ad10*/  UISETP.GT.AND UP1, UPT, UR10, 0x1, UPT ;  /* 0x000000010a00788c */ /* 0x000fe2000bf24270 */
[----:B------:R-:W-:Y:S01]  /*ad20*/  VIADD R9, R186, UR39 ;  /* 0x00000027ba097c36 */ /* 0x000fe20008000000 */
[----:B------:R-:W-:Y:S01]  /*ad30*/  UMOV UR18, 0x9b8 ;  /* 0x000009b800127882 */ /* 0x000fe20000000000 */
[----:B------:R-:W-:Y:S02]  /*ad40*/  UISETP.NE.U32.AND UP0, UPT, UR12, URZ, UPT ;  /* 0x0000003f0c00728c */ /* 0x000fe4000bf05070 */
[----:B------:R-:W-:Y:S01]  /*ad50*/  USEL UR18, UR18, 0x978, UP1 ;  /* 0x0000097812127887 */ /* 0x000fe20008800000 */
[----:B------:R-:W-:Y:S01]  /*ad60*/  IMAD.MOV.U32 R3, RZ, RZ, R9 ;  /* 0x000000ffff037224 */ /* 0x000fe200078e0009 */
[----:B------:R-:W-:Y:S02]  /*ad70*/  UISETP.NE.AND.EX UP0, UPT, UR13, URZ, UPT, UP0 ;  /* 0x0000003f0d00728c */ /* 0x000fe4000bf05300 */
[----:B------:R-:W-:-:S02]  /*ad80*/  USEL UR16, UR43, URZ, UP1 ;  /* 0x0000003f2b107287 */ /* 0x000fc40008800000 */
[----:B------:R-:W-:Y:S02]  /*ad90*/  USEL UR45, UR45, URZ, !UP0 ;  /* 0x0000003f2d2d7287 */ /* 0x000fe4000c000000 */
[----:B------:R-:W-:-:S04]  /*ada0*/  USEL UR44, UR44, URZ, !UP0 ;  /* 0x0000003f2c2c7287 */ /* 0x000fc8000c000000 */
[----:B------:R-:W-:Y:S01]  /*adb0*/  ULDC.64 UR14, c[0x0][UR18+0x228] ;  /* 0x00008a00120e7abb */ /* 0x000fe20008000a00 */
[----:B------:R-:W-:Y:S01]  /*adc0*/  ULDC.64 UR12, c[0x0][UR18+0x220] ;  /* 0x00008800120c7abb */ /* 0x000fe20008000a00 */
[----:B------:R-:W-:Y:S02]  /*add0*/  UIMAD.WIDE.U32 UR20, UR14, UR16, URZ ;  /* 0x000000100e1472a5 */ /* 0x000fe4000f8e003f */
[----:B------:R-:W-:Y:S01]  /*ade0*/  UIMAD UR19, UR15, UR16, URZ ;  /* 0x000000100f1372a4 */ /* 0x000fe2000f8e023f */
[----:B0-----:R-:W-:Y:S01]  /*adf0*/  ISETP.NE.AND P0, PT, R0, 0x1, PT ;  /* 0x000000010000780c */ /* 0x001fe20003f05270 */
[----:B------:R-:W-:Y:S01]  /*ae00*/  UIMAD.WIDE.U32 UR14, UR12, UR45, URZ ;  /* 0x0000002d0c0e72a5 */ /* 0x000fe2000f8e003f */
[----:B------:R-:W-:Y:S01]  /*ae10*/  ULDC.64 UR10, c[0x0][UR18+0x218] ;  /* 0x00008600120a7abb */ /* 0x000fe20008000a00 */
[----:B------:R-:W-:Y:S02]  /*ae20*/  UIMAD UR45, UR13, UR45, URZ ;  /* 0x0000002d0d2d72a4 */ /* 0x000fe4000f8e023f */
[----:B------:R-:W-:-:S02]  /*ae30*/  UIMAD.WIDE.U32 UR16, UR10, UR42, URZ ;  /* 0x0000002a0a1072a5 */ /* 0x000fc4000f8e003f */
[----:B------:R-:W-:Y:S02]  /*ae40*/  UIMAD UR10, UR11, UR42, URZ ;  /* 0x0000002a0b0a72a4 */ /* 0x000fe4000f8e023f */
[----:B------:R-:W-:Y:S02]  /*ae50*/  UIMAD UR44, UR12, UR44, UR45 ;  /* 0x0000002c0c2c72a4 */ /* 0x000fe4000f8e022d */
[----:B------:R-:W-:Y:S02]  /*ae60*/  UIADD3 UR19, UR21, UR19, URZ ;  /* 0x0000001315137290 */ /* 0x000fe4000fffe03f */
[----:B------:R-:W0:Y:S01]  /*ae70*/  @P0 LDC R4, c[0x0][0xbec] ;  /* 0x0002fb00ff040b82 */ /* 0x000e220000000800 */
[----:B------:R-:W-:Y:S02]  /*ae80*/  UIADD3 UR11, UR17, UR10, URZ ;  /* 0x0000000a110b7290 */ /* 0x000fe4000fffe03f */
[----:B------:R-:W-:Y:S02]  /*ae90*/  UIADD3 UR16, UP0, UP2, UR14, UR16, UR4 ;  /* 0x000000100e107290 */ /* 0x000fe4000fa1e004 */
[----:B------:R-:W-:Y:S01]  /*aea0*/  UIADD3 UR10, UR15, UR44, URZ ;  /* 0x0000002c0f0a7290 */ /* 0x000fe2000fffe03f */
[----:B------:R-:W-:-:S02]  /*aeb0*/  IMAD.U32 R6, RZ, RZ, UR19 ;  /* 0x00000013ff067e24 */ /* 0x000fc4000f8e00ff */
[----:B------:R-:W1:Y:S01]  /*aec0*/  @P0 LDC R5, c[0x0][0xbf0] ;  /* 0x0002fc00ff050b82 */ /* 0x000e620000000800 */
[----:B------:R-:W-:Y:S01]  /*aed0*/  UIADD3.X UR10, UR10, UR11, UR22, UP0, UP2 ;  /* 0x0000000b0a0a7290 */ /* 0x000fe200087e4416 */
[----:B0-----:R-:W-:-:S05]  /*aee0*/  @P0 IMAD.HI.U32 R4, R9, R4, RZ ;  /* 0x0000000409040227 */ /* 0x001fca00078e00ff */
[----:B-1----:R-:W-:Y:S01]  /*aef0*/  @P0 SHF.R.U32.HI R3, RZ, R5, R4 ;  /* 0x00000005ff030219 */ /* 0x002fe20000011604 */
[----:B------:R-:W-:-:S04]  /*af00*/  IMAD.U32 R4, RZ, RZ, UR20 ;  /* 0x00000014ff047e24 */ /* 0x000fc8000f8e00ff */
[--C-:B------:R-:W-:Y:S01]  /*af10*/  IMAD.MOV R7, RZ, RZ, -R3.reuse ;  /* 0x000000ffff077224 */ /* 0x100fe200078e0a03 */
[----:B------:R-:W-:Y:S02]  /*af20*/  IADD3 R4, P0, P2, R3, UR16, R4 ;  /* 0x0000001003047c10 */ /* 0x000fe4000fa1e004 */
[----:B------:R-:W-:Y:S01]  /*af30*/  SHF.R.S32.HI R3, RZ, 0x1f, R3 ;  /* 0x0000001fff037819 */ /* 0x000fe20000011403 */
[C---:B------:R-:W-:Y:S02]  /*af40*/  IMAD R7, R0.reuse, R7, R9 ;  /* 0x0000000700077224 */ /* 0x040fe400078e0209 */
[----:B------:R-:W-:Y:S01]  /*af50*/  IMAD R9, R0, UR8, RZ ;  /* 0x0000000800097c24 */ /* 0x000fe2000f8e02ff */
[----:B------:R-:W-:Y:S01]  /*af60*/  IADD3.X R5, R3, UR10, R6, P0, P2 ;  /* 0x0000000a03057c10 */ /* 0x000fe200087e4406 */
[----:B------:R-:W-:Y:S01]  /*af70*/  ULDC.64 UR10, c[0x0][UR18+0x210] ;  /* 0x00008400120a7abb */ /* 0x000fe20008000a00 */
[----:B------:R-:W-:Y:S01]  /*af80*/  SHF.R.S32.HI R3, RZ, 0x1f, R7 ;  /* 0x0000001fff037819 */ /* 0x000fe20000011407 */
[----:B------:R-:W-:-:S02]  /*af90*/  IMAD R6, R7, UR11, RZ ;  /* 0x0000000b07067c24 */ /* 0x000fc4000f8e02ff */
[----:B------:R-:W-:-:S04]  /*afa0*/  IMAD.WIDE.U32 R4, R7, UR10, R4 ;  /* 0x0000000a07047c25 */ /* 0x000fc8000f8e0004 */
[----:B------:R-:W-:Y:S01]  /*afb0*/  IMAD R3, R3, UR10, R6 ;  /* 0x0000000a03037c24 */ /* 0x000fe2000f8e0206 */
[----:B------:R-:W-:Y:S01]  /*afc0*/  ULDC.64 UR10, c[0x0][0xba8] ;  /* 0x0002ea00000a7ab9 */ /* 0x000fe20000000a00 */
[----:B------:R-:W-:Y:S01]  /*afd0*/  @!UP1 ULDC UR10, c[0x0][0xb50] ;  /* 0x0002d400000a9ab9 */ /* 0x000fe20000000800 */
[----:B------:R-:W-:Y:S01]  /*afe0*/  @!UP1 ULDC UR11, c[0x0][0xb54] ;  /* 0x0002d500000b9ab9 */ /* 0x000fe20000000800 */
[----:B------:R-:W-:Y:S01]  /*aff0*/  IMAD.IADD R3, R5, 0x1, R3 ;  /* 0x0000000105037824 */ /* 0x000fe200078e0203 */
[----:B------:R-:W-:Y:S01]  /*b000*/  LEA R8, P0, R4, UR10, 0x2 ;  /* 0x0000000a04087c11 */ /* 0x000fe2000f8010ff */
[----:B------:R-:W-:-:S03]  /*b010*/  VIADD R0, R16, UR39 ;  /* 0x0000002710007c36 */ /* 0x000fc60008000000 */
[----:B------:R-:W-:Y:S01]  /*b020*/  LEA.HI.X R3, R4, UR11, R3, 0x2, P0 ;  /* 0x0000000b04037c11 */ /* 0x000fe200080f1403 */
[----:B------:R-:W-:Y:S04]  /*b030*/  SHFL.IDX PT, R6, R8, 0x1, 0x1c1f ;  /* 0x003c1f0008067f89 */ /* 0x000fe800000e0000 */
[----:B------:R-:W-:Y:S04]  /*b040*/  SHFL.IDX PT, R5, R3, RZ, 0x1c1f ;  /* 0x001c1fff03057589 */ /* 0x000fe800000e0000 */
[----:B------:R-:W-:Y:S01]  /*b050*/  SHFL.IDX PT, R7, R3, 0x1, 0x1c1f ;  /* 0x003c1f0003077f89 */ /* 0x000fe200000e0000 */
[----:B---3--:R-:W-:-:S05]  /*b060*/  IMAD.MOV R4, RZ, RZ, -R10 ;  /* 0x000000ffff047224 */ /* 0x008fca00078e0a0a */
[----:B------:R-:W-:Y:S02]  /*b070*/  ISETP.NE.AND P0, PT, R185, R4, PT ;  /* 0x00000004b900720c */ /* 0x000fe40003f05270 */
[----:B------:R-:W0:Y:S02]  /*b080*/  SHFL.IDX PT, R4, R8, RZ, 0x1c1f ;  /* 0x001c1fff08047589 */ /* 0x000e2400000e0000 */
[C---:B------:R-:W-:Y:S01]  /*b090*/  ISETP.GE.OR P2, PT, R0.reuse, R9, P0 ;  /* 0x000000090000720c */ /* 0x040fe20000746670 */
[----:B------:R-:W-:-:S05]  /*b0a0*/  VIADD R0, R0, 0x8 ;  /* 0x0000000800007836 */ /* 0x000fca0000000000 */
[----:B------:R-:W-:-:S07]  /*b0b0*/  ISETP.GE.OR P0, PT, R0, R9, P0 ;  /* 0x000000090000720c */ /* 0x000fce0000706670 */
[----:B0-----:R0:W-:Y:S06]  /*b0c0*/  @!P2 ST.E desc[UR40][R4.64], R13 ;  /* 0x0000000d0400a985 */ /* 0x0011ec000c101928 */
[----:B------:R0:W-:Y:S02]  /*b0d0*/  @!P0 ST.E desc[UR40][R6.64], R12 ;  /* 0x0000000c06008985 */ /* 0x0001e4000c101928 */
.L_x_4457:
[----:B------:R-:W-:Y:S05]  /*b0e0*/  @P1 BRA `(.L_x_4458) ;  /* 0x00000010004c1947 */ /* 0x000fea0003800000 */
[----:B------:R-:W1:Y:S01]  /*b0f0*/  S2R R0, SR_TID.X ;  /* 0x0000000000007919 */ /* 0x000e620000002100 */
[----:B------:R-:W3:Y:S01]  /*b100*/  LDC R82, c[0x0][0xbe8] ;  /* 0x0002fa00ff527b82 */ /* 0x000ee20000000800 */
        /* <DEDUP_REMOVED lines=11> */
[----:B------:R-:W-:Y:S02]  /*b1c0*/  LOP3.LUT R32, R33, 0x380, RZ, 0xc0, !PT ;  /* 0x0000038021207812 */ /* 0x000fe400078ec0ff */
[----:B------:R-:W-:Y:S02]  /*b1d0*/  IADD3 R37, P1, R14, 0x6000, RZ ;  /* 0x000060000e257810 */ /* 0x000fe40007f3e0ff */
[----:B------:R-:W-:-:S02]  /*b1e0*/  SHF.R.U64 R40, R40, 0x3, RZ ;  /* 0x0000000328287819 */ /* 0x000fc400000012ff */
[----:B------:R-:W-:Y:S02]  /*b1f0*/  SHF.R.U64 R32, R32, 0x3, RZ ;  /* 0x0000000320207819 */ /* 0x000fe400000012ff */
[----:B------:R-:W-:Y:S02]  /*b200*/  LOP3.LUT R36, R37, 0x380, RZ, 0xc0, !PT ;  /* 0x0000038025247812 */ /* 0x000fe400078ec0ff */
[----:B------:R-:W-:Y:S01]  /*b210*/  LOP3.LUT R40, R40, R41, RZ, 0x3c, !PT ;  /* 0x0000002928287212 */ /* 0x000fe200078e3cff */
[--C-:B------:R-:W-:Y:S01]  /*b220*/  IMAD.X R41, RZ, RZ, R15.reuse, P2 ;  /* 0x000000ffff297224 */ /* 0x100fe200010e060f */
[----:B------:R-:W-:Y:S01]  /*b230*/  LOP3.LUT R32, R32, R33, RZ, 0x3c, !PT ;  /* 0x0000002120207212 */ /* 0x000fe200078e3cff */
[--C-:B------:R-:W-:Y:S01]  /*b240*/  IMAD.X R33, RZ, RZ, R15.reuse, P0 ;  /* 0x000000ffff217224 */ /* 0x100fe200000e060f */
[----:B------:R-:W-:Y:S02]  /*b250*/  IADD3 R69, P2, R14, 0xe000, RZ ;  /* 0x0000e0000e457810 */ /* 0x000fe40007f5e0ff */
[----:B------:R-:W-:Y:S01]  /*b260*/  SHF.R.U64 R36, R36, 0x3, RZ ;  /* 0x0000000324247819 */ /* 0x000fe200000012ff */
[----:B------:R-:W-:Y:S01]  /*b270*/  UIMAD UR12, UR22, UR14, URZ ;  /* 0x0000000e160c72a4 */ /* 0x000fe2000f8e023f */
[----:B------:R-:W-:Y:S01]  /*b280*/  IADD3 R61, P0, R14, 0xc000, RZ ;  /* 0x0000c0000e3d7810 */ /* 0x000fe20007f1e0ff */
[----:B------:R-:W-:Y:S01]  /*b290*/  UIMAD.WIDE.U32 UR10, UR4, UR14, URZ ;  /* 0x0000000e040a72a5 */ /* 0x000fe2000f8e003f */
[----:B------:R-:W-:Y:S01]  /*b2a0*/  LOP3.LUT R68, R69, 0x380, RZ, 0xc0, !PT ;  /* 0x0000038045447812 */ /* 0x000fe200078ec0ff */
[----:B------:R-:W5:Y:S01]  /*b2b0*/  LD.E.128 R32, desc[UR40][R32.64] ;  /* 0x0000002820207980 */ /* 0x000f62000c101d00 */
[----:B------:R-:W-:Y:S01]  /*b2c0*/  LOP3.LUT R36, R36, R37, RZ, 0x3c, !PT ;  /* 0x0000002524247212 */ /* 0x000fe200078e3cff */
[----:B------:R-:W-:Y:S01]  /*b2d0*/  IMAD.X R37, RZ, RZ, R15, P1 ;  /* 0x000000ffff257224 */ /* 0x000fe200008e060f */
[----:B------:R-:W-:Y:S01]  /*b2e0*/  LOP3.LUT R60, R61, 0x380, RZ, 0xc0, !PT ;  /* 0x000003803d3c7812 */ /* 0x000fe200078ec0ff */
[----:B------:R-:W5:Y:S01]  /*b2f0*/  LD.E.128 R40, desc[UR40][R40.64] ;  /* 0x0000002828287980 */ /* 0x000f62000c101d00 */
[----:B------:R-:W-:-:S02]  /*b300*/  IADD3 R65, P1, R14, 0xd000, RZ ;  /* 0x0000d0000e417810 */ /* 0x000fc40007f3e0ff */
[----:B------:R-:W-:Y:S02]  /*b310*/  SHF.R.U64 R68, R68, 0x3, RZ ;  /* 0x0000000344447819 */ /* 0x000fe400000012ff */
[----:B------:R-:W-:Y:S02]  /*b320*/  IADD3 R9, P3, R14, 0x1000, RZ ;  /* 0x000010000e097810 */ /* 0x000fe40007f7e0ff */
[----:B------:R-:W-:Y:S02]  /*b330*/  LOP3.LUT R81, R20, 0xfffffff8, RZ, 0xc0, !PT ;  /* 0xfffffff814517812 */ /* 0x000fe400078ec0ff */
[C---:B------:R-:W-:Y:S02]  /*b340*/  IADD3 R13, P4, R14.reuse, 0x2000, RZ ;  /* 0x000020000e0d7810 */ /* 0x040fe40007f9e0ff */
[C---:B------:R-:W-:Y:S02]  /*b350*/  IADD3 R25, P5, R14.reuse, 0x3000, RZ ;  /* 0x000030000e197810 */ /* 0x040fe40007fbe0ff */
[----:B------:R-:W-:Y:S01]  /*b360*/  IADD3 R29, P6, R14, 0x4000, RZ ;  /* 0x000040000e1d7810 */ /* 0x000fe20007fde0ff */
[----:B------:R-:W-:Y:S01]  /*b370*/  UIMAD UR12, UR4, UR15, UR12 ;  /* 0x0000000f040c72a4 */ /* 0x000fe2000f8e020c */
[----:B------:R-:W-:Y:S01]  /*b380*/  SHF.R.U64 R60, R60, 0x3, RZ ;  /* 0x000000033c3c7819 */ /* 0x000fe200000012ff */
[----:B------:R-:W5:Y:S01]  /*b390*/  LD.E.128 R36, desc[UR40][R36.64] ;  /* 0x0000002824247980 */ /* 0x000f62000c101d00 */
[----:B------:R-:W-:-:S02]  /*b3a0*/  LOP3.LUT R64, R65, 0x380, RZ, 0xc0, !PT ;  /* 0x0000038041407812 */ /* 0x000fc400078ec0ff */
[----:B------:R-:W-:Y:S01]  /*b3b0*/  LOP3.LUT R68, R68, R69, RZ, 0x3c, !PT ;  /* 0x0000004544447212 */ /* 0x000fe200078e3cff */
[--C-:B------:R-:W-:Y:S01]  /*b3c0*/  IMAD.X R69, RZ, RZ, R15.reuse, P2 ;  /* 0x000000ffff457224 */ /* 0x100fe200010e060f */
[----:B------:R-:W-:Y:S01]  /*b3d0*/  LOP3.LUT R60, R60, R61, RZ, 0x3c, !PT ;  /* 0x0000003d3c3c7212 */ /* 0x000fe200078e3cff */
[----:B------:R-:W-:Y:S01]  /*b3e0*/  IMAD.X R61, RZ, RZ, R15, P0 ;  /* 0x000000ffff3d7224 */ /* 0x000fe200000e060f */
[----:B---3--:R-:W-:Y:S02]  /*b3f0*/  ISETP.NE.AND P2, PT, R82, 0x1, PT ;  /* 0x000000015200780c */ /* 0x008fe40003f45270 */
[----:B------:R-:W-:Y:S02]  /*b400*/  SHF.R.U64 R64, R64, 0x3, RZ ;  /* 0x0000000340407819 */ /* 0x000fe400000012ff */
[----:B------:R-:W-:Y:S01]  /*b410*/  LOP3.LUT R8, R9, 0x380, RZ, 0xc0, !PT ;  /* 0x0000038009087812 */ /* 0x000fe200078ec0ff */
[----:B------:R-:W-:Y:S01]  /*b420*/  IMAD.IADD R20, R0, 0x1, -R81 ;  /* 0x0000000100147824 */ /* 0x000fe200078e0a51 */
[----:B------:R-:W-:-:S02]  /*b430*/  ISETP.GE.AND P0, PT, R195, UR16, PT ;  /* 0x00000010c3007c0c */ /* 0x000fc4000bf06270 */
[----:B------:R-:W-:Y:S02]  /*b440*/  LOP3.LUT R12, R13, 0x380, RZ, 0xc0, !PT ;  /* 0x000003800d0c7812 */ /* 0x000fe400078ec0ff */
[----:B------:R-:W-:Y:S02]  /*b450*/  LOP3.LUT R24, R25, 0x380, RZ, 0xc0, !PT ;  /* 0x0000038019187812 */ /* 0x000fe400078ec0ff */
[----:B------:R-:W-:Y:S01]  /*b460*/  LOP3.LUT R28, R29, 0x380, RZ, 0xc0, !PT ;  /* 0x000003801d1c7812 */ /* 0x000fe200078ec0ff */
[----:B------:R-:W0:Y:S01]  /*b470*/  @P2 LDC R77, c[0x0][0xbec] ;  /* 0x0002fb00ff4d2b82 */ /* 0x000e220000000800 */
[----:B------:R-:W-:Y:S01]  /*b480*/  LOP3.LUT R64, R64, R65, RZ, 0x3c, !PT ;  /* 0x0000004140407212 */ /* 0x000fe200078e3cff */
[----:B------:R-:W-:Y:S01]  /*b490*/  IMAD.X R65, RZ, RZ, R15, P1 ;  /* 0x000000ffff417224 */ /* 0x000fe200008e060f */
[----:B------:R-:W-:Y:S01]  /*b4a0*/  SEL R76, RZ, 0xffffffff, P0 ;  /* 0xffffffffff4c7807 */ /* 0x000fe20000000000 */
[----:B------:R-:W-:Y:S01]  /*b4b0*/  UIADD3 UR11, UR11, UR12, URZ ;  /* 0x0000000c0b0b7290 */ /* 0x000fe2000fffe03f */
[----:B------:R-:W-:Y:S01]  /*b4c0*/  ISETP.GE.AND P1, PT, R2, UR16, PT ;  /* 0x0000001002007c0c */ /* 0x000fe2000bf26270 */
[----:B------:R-:W-:Y:S01]  /*b4d0*/  USHF.R.S32.HI UR4, URZ, 0x1f, UR9 ;  /* 0x0000001f3f047899 */ /* 0x000fe20008011409 */
[----:B------:R-:W-:Y:S01]  /*b4e0*/  SHF.R.U64 R8, R8, 0x3, RZ ;  /* 0x0000000308087819 */ /* 0x000fe200000012ff */
[----:B------:R-:W-:Y:S01]  /*b4f0*/  IMAD.SHL.U32 R76, R76, 0x2, RZ ;  /* 0x000000024c4c7824 */ /* 0x000fe200078e00ff */
[----:B------:R-:W-:Y:S01]  /*b500*/  SEL R21, RZ, 0x1, P1 ;  /* 0x00000001ff157807 */ /* 0x000fe20000800000 */
[----:B------:R-:W1:Y:S01]  /*b510*/  @P2 LDC R79, c[0x0][0xbf0] ;  /* 0x0002fc00ff4f2b82 */ /* 0x000e620000000800 */
[----:B------:R-:W-:Y:S01]  /*b520*/  ISETP.GE.AND P1, PT, R194, UR16, PT ;  /* 0x00000010c2007c0c */ /* 0x000fe2000bf26270 */
[----:B------:R-:W-:Y:S01]  /*b530*/  ULDC.64 UR12, c[0x0][0xae8] ;  /* 0x0002ba00000c7ab9 */ /* 0x000fe20000000a00 */
[----:B------:R-:W-:Y:S01]  /*b540*/  LOP3.LUT R21, R76, 0x2, R21, 0xe2, !PT ;  /* 0x000000024c157812 */ /* 0x000fe200078ee215 */
[----:B------:R-:W5:Y:S01]  /*b550*/  LD.E.128 R60, desc[UR40][R60.64] ;  /* 0x000000283c3c7980 */ /* 0x000f62000c101d00 */
[----:B------:R-:W-:-:S02]  /*b560*/  SEL R76, RZ, 0xffffffff, P1 ;  /* 0xffffffffff4c7807 */ /* 0x000fc40000800000 */
[----:B------:R-:W-:Y:S01]  /*b570*/  ISETP.GE.AND P0, PT, R193, UR16, PT ;  /* 0x00000010c1007c0c */ /* 0x000fe2000bf06270 */
[----:B------:R-:W5:Y:S01]  /*b580*/  LD.E.128 R64, desc[UR40][R64.64] ;  /* 0x0000002840407980 */ /* 0x000f62000c101d00 */
[----:B------:R-:W-:Y:S01]  /*b590*/  LOP3.LUT R8, R8, R9, RZ, 0x3c, !PT ;  /* 0x0000000908087212 */ /* 0x000fe200078e3cff */
[----:B------:R-:W-:Y:S01]  /*b5a0*/  IMAD.X R9, RZ, RZ, R15, P3 ;  /* 0x000000ffff097224 */ /* 0x000fe200018e060f */
[----:B------:R-:W-:Y:S01]  /*b5b0*/  IADD3 R45, P3, R14, 0x8000, RZ ;  /* 0x000080000e2d7810 */ /* 0x000fe20007f7e0ff */
[----:B------:R-:W-:Y:S01]  /*b5c0*/  IMAD.SHL.U32 R76, R76, 0x4, RZ ;  /* 0x000000044c4c7824 */ /* 0x000fe200078e00ff */
[----:B------:R-:W-:Y:S01]  /*b5d0*/  SEL R0, RZ, 0xffffffff, P0 ;  /* 0xffffffffff007807 */ /* 0x000fe20000000000 */
[----:B------:R-:W5:Y:S01]  /*b5e0*/  LD.E.128 R68, desc[UR40][R68.64] ;  /* 0x0000002844447980 */ /* 0x000f62000c101d00 */
[----:B------:R-:W-:Y:S02]  /*b5f0*/  LOP3.LUT R44, R45, 0x380, RZ, 0xc0, !PT ;  /* 0x000003802d2c7812 */ /* 0x000fe400078ec0ff */
[----:B------:R-:W-:Y:S01]  /*b600*/  LOP3.LUT R21, R76, 0x4, R21, 0xe2, !PT ;  /* 0x000000044c157812 */ /* 0x000fe200078ee215 */
[----:B------:R-:W-:Y:S01]  /*b610*/  IMAD.SHL.U32 R76, R0, 0x8, RZ ;  /* 0x00000008004c7824 */ /* 0x000fe200078e00ff */
[----:B------:R-:W-:Y:S01]  /*b620*/  SHF.R.U64 R12, R12, 0x3, RZ ;  /* 0x000000030c0c7819 */ /* 0x000fe200000012ff */
[----:B------:R-:W-:Y:S01]  /*b630*/  IMAD R0, R20, 0x20, R3 ;  /* 0x0000002014007824 */ /* 0x000fe200078e0203 */
[----:B------:R-:W-:-:S02]  /*b640*/  SHF.R.U64 R24, R24, 0x3, RZ ;  /* 0x0000000318187819 */ /* 0x000fc400000012ff */
[----:B------:R-:W-:Y:S01]  /*b650*/  SHF.R.U64 R28, R28, 0x3, RZ ;  /* 0x000000031c1c7819 */ /* 0x000fe200000012ff */
[----:B------:R-:W-:Y:S01]  /*b660*/  UIMAD.WIDE.U32 UR10, UR42, UR12, UR10 ;  /* 0x0000000c2a0a72a5 */ /* 0x000fe2000f8e000a */
[----:B------:R-:W-:Y:S01]  /*b670*/  SHF.R.U64 R44, R44, 0x3, RZ ;  /* 0x000000032c2c7819 */ /* 0x000fe200000012ff */
[----:B------:R-:W-:Y:S01]  /*b680*/  VIADD R80, R0, UR39 ;  /* 0x0000002700507c36 */ /* 0x000fe20008000000 */
        /* <DEDUP_REMOVED lines=9> */
[----:B------:R-:W-:Y:S01]  /*b720*/  UIMAD UR11, UR42, UR13, UR11 ;  /* 0x0000000d2a0b72a4 */ /* 0x000fe2000f8e020b */
[C---:B------:R-:W-:Y:S01]  /*b730*/  IADD3 R53, P5, R14.reuse, 0xa000, RZ ;  /* 0x0000a0000e357810 */ /* 0x040fe20007fbe0ff */
[----:B------:R-:W5:Y:S01]  /*b740*/  LD.E.128 R8, desc[UR40][R8.64] ;  /* 0x0000002808087980 */ /* 0x000f62000c101d00 */
[----:B------:R-:W-:Y:S01]  /*b750*/  IADD3 R57, P6, R14, 0xb000, RZ ;  /* 0x0000b0000e397810 */ /* 0x000fe20007fde0ff */
[----:B------:R-:W-:Y:S01]  /*b760*/  ULDC.64 UR12, c[0x0][0xaf0] ;  /* 0x0002bc00000c7ab9 */ /* 0x000fe20000000a00 */
[----:B------:R-:W-:Y:S01]  /*b770*/  ISETP.GE.AND P0, PT, R192, UR16, PT ;  /* 0x00000010c0007c0c */ /* 0x000fe2000bf06270 */
[----:B0-----:R-:W-:Y:S01]  /*b780*/  @P2 IMAD.HI.U32 R0, R80, R77, RZ ;  /* 0x0000004d50002227 */ /* 0x001fe200078e00ff */
[----:B------:R-:W-:Y:S01]  /*b790*/  IADD3 R7, P3, R14, 0xf000, RZ ;  /* 0x0000f0000e077810 */ /* 0x000fe20007f7e0ff */
[----:B------:R-:W-:Y:S01]  /*b7a0*/  UIMAD UR4, UR4, UR12, URZ ;  /* 0x0000000c040472a4 */ /* 0x000fe2000f8e023f */
[----:B------:R-:W-:Y:S01]  /*b7b0*/  LOP3.LUT R48, R49, 0x380, RZ, 0xc0, !PT ;  /* 0x0000038031307812 */ /* 0x000fe200078ec0ff */
[----:B------:R-:W5:Y:S01]  /*b7c0*/  LD.E.128 R24, desc[UR40][R24.64] ;  /* 0x0000002818187980 */ /* 0x000f62000c101d00 */
[----:B------:R-:W-:-:S02]  /*b7d0*/  LOP3.LUT R52, R53, 0x380, RZ, 0xc0, !PT ;  /* 0x0000038035347812 */ /* 0x000fc400078ec0ff */
[----:B------:R-:W-:Y:S01]  /*b7e0*/  LOP3.LUT R56, R57, 0x380, RZ, 0xc0, !PT ;  /* 0x0000038039387812 */ /* 0x000fe200078ec0ff */
[----:B------:R-:W5:Y:S01]  /*b7f0*/  LD.E.128 R28, desc[UR40][R28.64] ;  /* 0x000000281c1c7980 */ /* 0x000f62000c101d00 */
[----:B------:R-:W-:Y:S02]  /*b800*/  LOP3.LUT R5, R14, 0x380, RZ, 0xc0, !PT ;  /* 0x000003800e057812 */ /* 0x000fe400078ec0ff */
[----:B------:R-:W-:Y:S01]  /*b810*/  SEL R20, RZ, 0xffffffff, P0 ;  /* 0xffffffffff147807 */ /* 0x000fe20000000000 */
[----:B------:R-:W-:Y:S01]  /*b820*/  IMAD.MOV.U32 R77, RZ, RZ, R80 ;  /* 0x000000ffff4d7224 */ /* 0x000fe200078e0050 */
[----:B------:R-:W-:Y:S01]  /*b830*/  LOP3.LUT R6, R7, 0x380, RZ, 0xc0, !PT ;  /* 0x0000038007067812 */ /* 0x000fe200078ec0ff */
[----:B------:R-:W-:Y:S01]  /*b840*/  UIMAD UR4, UR9, UR13, UR4 ;  /* 0x0000000d090472a4 */ /* 0x000fe2000f8e0204 */
[----:B-1----:R-:W-:Y:S01]  /*b850*/  @P2 SHF.R.U32.HI R77, RZ, R79, R0 ;  /* 0x0000004fff4d2219 */ /* 0x002fe20000011600 */
[----:B------:R-:W-:Y:S01]  /*b860*/  UIMAD.WIDE.U32 UR10, UR9, UR12, UR10 ;  /* 0x0000000c090a72a5 */ /* 0x000fe2000f8e000a */
[----:B------:R-:W-:Y:S01]  /*b870*/  SHF.R.U64 R48, R48, 0x3, RZ ;  /* 0x0000000330307819 */ /* 0x000fe200000012ff */
[----:B------:R-:W-:Y:S01]  /*b880*/  IMAD.SHL.U32 R20, R20, 0x10, RZ ;  /* 0x0000001014147824 */ /* 0x000fe200078e00ff */
[----:B------:R-:W-:Y:S01]  /*b890*/  SHF.R.U64 R52, R52, 0x3, RZ ;  /* 0x0000000334347819 */ /* 0x000fe200000012ff */
[----:B------:R-:W-:Y:S01]  /*b8a0*/  IMAD.X R73, RZ, RZ, R15, P3 ;  /* 0x000000ffff497224 */ /* 0x000fe200018e060f */
[----:B------:R-:W-:Y:S01]  /*b8b0*/  SHF.R.U64 R56, R56, 0x3, RZ ;  /* 0x0000000338387819 */ /* 0x000fe200000012ff */
[----:B------:R-:W5:Y:S01]  /*b8c0*/  LD.E.128 R44, desc[UR40][R44.64] ;  /* 0x000000282c2c7980 */ /* 0x000f62000c101d00 */
[----:B------:R-:W-:-:S02]  /*b8d0*/  SHF.R.U64 R5, R5, 0x3, RZ ;  /* 0x0000000305057819 */ /* 0x000fc400000012ff */
[----:B------:R-:W-:Y:S02]  /*b8e0*/  SHF.R.U64 R6, R6, 0x3, RZ ;  /* 0x0000000306067819 */ /* 0x000fe400000012ff */
[----:B------:R-:W-:Y:S01]  /*b8f0*/  LOP3.LUT R21, R76, 0x8, R21, 0xe2, !PT ;  /* 0x000000084c157812 */ /* 0x000fe200078ee215 */
[----:B------:R-:W-:Y:S01]  /*b900*/  UIADD3 UR4, UR11, UR4, URZ ;  /* 0x000000040b047290 */ /* 0x000fe2000fffe03f */
[----:B------:R-:W-:Y:S01]  /*b910*/  ISETP.GE.AND P0, PT, R187, UR16, PT ;  /* 0x00000010bb007c0c */ /* 0x000fe2000bf06270 */
        /* <DEDUP_REMOVED lines=9> */
[----:B------:R-:W-:-:S02]  /*b9b0*/  LOP3.LUT R72, R6, R7, RZ, 0x3c, !PT ;  /* 0x0000000706487212 */ /* 0x000fc400078e3cff */
[----:B------:R-:W-:Y:S02]  /*b9c0*/  SHF.R.S32.HI R78, RZ, 0x1f, R77 ;  /* 0x0000001fff4e7819 */ /* 0x000fe4000001144d */
[----:B------:R-:W-:Y:S01]  /*b9d0*/  LOP3.LUT R76, R20, 0x10, R21, 0xe2, !PT ;  /* 0x00000010144c7812 */ /* 0x000fe200078ee215 */
[----:B------:R-:W-:Y:S01]  /*b9e0*/  IMAD.U32 R20, RZ, RZ, UR10 ;  /* 0x0000000aff147e24 */ /* 0x000fe2000f8e00ff */
[----:B------:R-:W-:Y:S01]  /*b9f0*/  SEL R0, RZ, 0xffffffff, P0 ;  /* 0xffffffffff007807 */ /* 0x000fe20000000000 */
[----:B------:R-:W-:Y:S01]  /*ba00*/  IMAD.U32 R21, RZ, RZ, UR11 ;  /* 0x0000000bff157e24 */ /* 0x000fe2000f8e00ff */
[----:B------:R-:W-:Y:S01]  /*ba10*/  ULDC.64 UR10, c[0x0][0xae0] ;  /* 0x0002b800000a7ab9 */ /* 0x000fe20000000a00 */
[----:B------:R-:W-:Y:S01]  /*ba20*/  IMAD R79, R82, R79, R80 ;  /* 0x0000004f524f7224 */ /* 0x000fe200078e0250 */
[----:B------:R-:W5:Y:S01]  /*ba30*/  LD.E.128 R4, desc[UR40][R4.64] ;  /* 0x0000002804047980 */ /* 0x000f62000c101d00 */
[----:B------:R-:W-:Y:S02]  /*ba40*/  IMAD.U32 R21, RZ, RZ, UR4 ;  /* 0x00000004ff157e24 */ /* 0x000fe4000f8e00ff */
[----:B------:R-:W-:Y:S01]  /*ba50*/  IMAD R78, R78, UR10, RZ ;  /* 0x0000000a4e4e7c24 */ /* 0x000fe2000f8e02ff */
[----:B------:R-:W5:Y:S01]  /*ba60*/  LD.E.128 R12, desc[UR40][R12.64] ;  /* 0x000000280c0c7980 */ /* 0x000f62000c101d00 */
[----:B------:R-:W-:Y:S01]  /*ba70*/  IMAD.SHL.U32 R83, R0, 0x20, RZ ;  /* 0x0000002000537824 */ /* 0x000fe200078e00ff */
[----:B------:R-:W-:-:S02]  /*ba80*/  ISETP.GE.AND P0, PT, R229, UR16, PT ;  /* 0x00000010e5007c0c */ /* 0x000fc4000bf06270 */
[----:B------:R-:W5:Y:S01]  /*ba90*/  LD.E.128 R48, desc[UR40][R48.64] ;  /* 0x0000002830307980 */ /* 0x000f62000c101d00 */
[----:B------:R-:W-:-:S03]  /*baa0*/  SHF.R.S32.HI R0, RZ, 0x1f, R79 ;  /* 0x0000001fff007819 */ /* 0x000fc6000001144f */
[----:B------:R-:W5:Y:S01]  /*bab0*/  LD.E.128 R52, desc[UR40][R52.64] ;  /* 0x0000002834347980 */ /* 0x000f62000c101d00 */
[----:B------:R-:W-:-:S03]  /*bac0*/  IMAD.WIDE.U32 R20, R77, UR10, R20 ;  /* 0x0000000a4d147c25 */ /* 0x000fc6000f8e0014 */
[----:B------:R-:W5:Y:S01]  /*bad0*/  LD.E.128 R56, desc[UR40][R56.64] ;  /* 0x0000002838387980 */ /* 0x000f62000c101d00 */
[----:B------:R-:W-:Y:S01]  /*bae0*/  IMAD R81, R77, UR11, R78 ;  /* 0x0000000b4d517c24 */ /* 0x000fe2000f8e024e */
[----:B------:R-:W-:Y:S02]  /*baf0*/  ULDC.64 UR10, c[0x0][0xad8] ;  /* 0x0002b600000a7ab9 */ /* 0x000fe40000000a00 */
        /* <DEDUP_REMOVED lines=8> */
[----:B------:R-:W-:Y:S01]  /*bb80*/  IMAD.IADD R21, R21, 0x1, R81 ;  /* 0x0000000115157824 */ /* 0x000fe200078e0251 */
[----:B------:R-:W-:Y:S01]  /*bb90*/  SEL R77, RZ, 0x40, P0 ;  /* 0x00000040ff4d7807 */ /* 0x000fe20000000000 */
[----:B------:R-:W-:Y:S01]  /*bba0*/  IMAD R78, R0, UR10, RZ ;  /* 0x0000000a004e7c24 */ /* 0x000fe2000f8e02ff */
[----:B------:R-:W-:Y:S01]  /*bbb0*/  ISETP.GE.AND P0, PT, R228, UR16, PT ;  /* 0x00000010e4007c0c */ /* 0x000fe2000bf06270 */
[----:B------:R-:W-:-:S02]  /*bbc0*/  IMAD R83, R82, UR8, RZ ;  /* 0x0000000852537c24 */ /* 0x000fc4000f8e02ff */
[----:B------:R-:W-:Y:S01]  /*bbd0*/  VIADD R82, R3, UR39 ;  /* 0x0000002703527c36 */ /* 0x000fe20008000000 */
        /* <DEDUP_REMOVED lines=14> */
[----:B------:R0:W3:Y:S01]  /*bcc0*/  SHFL.IDX PT, R21, R81, RZ, 0x181f ;  /* 0x00181fff51157589 */ /* 0x0000e200000e0000 */
[----:B------:R-:W-:Y:S02]  /*bcd0*/  LOP3.LUT R3, R0, R3, RZ, 0xfc, !PT ;  /* 0x0000000300037212 */ /* 0x000fe400078efcff */
[----:B--2---:R-:W-:Y:S01]  /*bce0*/  SHF.R.S32.HI R152, RZ, 0x1f, R195 ;  /* 0x0000001fff987819 */ /* 0x004fe200000114c3 */
        /* <DEDUP_REMOVED lines=9> */
[----:B---3--:R-:W-:-:S03]  /*bd80*/  @!P0 IMAD.WIDE R78, R2, 0x2, R20 ;  /* 0x00000002024e8825 */ /* 0x008fc600078e0214 */
[----:B------:R-:W-:Y:S02]  /*bd90*/  @!P1 LEA.HI.X R77, R195, R21, R152, 0x1, P2 ;  /* 0x00000015c34d9211 */ /* 0x000fe400010f0c98 */
[----:B------:R-:W-:Y:S01]  /*bda0*/  ISETP.GE.AND P2, PT, R192, UR16, PT ;  /* 0x00000010c0007c0c */ /* 0x000fe2000bf46270 */
[----:B-----5:R1:W-:Y:S01]  /*bdb0*/  @!P0 ST.E.128 desc[UR40][R78.64], R4 ;  /* 0x000000044e008985 */ /* 0x0203e2000c101d28 */
[----:B------:R-:W-:-:S03]  /*bdc0*/  LOP3.LUT P0, RZ, R0, 0x40, RZ, 0xc0, !PT ;  /* 0x0000004000ff7812 */ /* 0x000fc6000780c0ff */
[----:B------:R2:W-:Y:S01]  /*bdd0*/  @!P1 ST.E.128 desc[UR40][R76.64], R12 ;  /* 0x0000000c4c009985 */ /* 0x0005e2000c101d28 */
[----:B------:R-:W-:Y:S02]  /*bde0*/  ISETP.GE.AND P1, PT, R187, UR16, PT ;  /* 0x00000010bb007c0c */ /* 0x000fe4000bf26270 */
[----:B-1----:R-:W-:Y:S02]  /*bdf0*/  SHF.R.S32.HI R4, RZ, 0x1f, R187 ;  /* 0x0000001fff047819 */ /* 0x002fe400000114bb */
[----:B------:R-:W-:Y:S02]  /*be00*/  SHF.R.S32.HI R5, RZ, 0x1f, R229 ;  /* 0x0000001fff057819 */ /* 0x000fe400000114e5 */
[CC--:B--2---:R-:W-:Y:S02]  /*be10*/  @!P4 LEA R76, P5, R194.reuse, R20.reuse, 0x1 ;  /* 0x00000014c24cc211 */ /* 0x0c4fe400078a08ff */
[----:B------:R-:W-:Y:S02]  /*be20*/  @!P3 LEA R14, P6, R193, R20, 0x1 ;  /* 0x00000014c10eb211 */ /* 0x000fe400078c08ff */
[----:B------:R-:W-:-:S02]  /*be30*/  @!P4 LEA.HI.X R77, R194, R21, R85, 0x1, P5 ;  /* 0x00000015c24dc211 */ /* 0x000fc400028f0c55 */
[CC--:B------:R-:W-:Y:S02]  /*be40*/  @!P2 LEA R12, P5, R192.reuse, R20.reuse, 0x1 ;  /* 0x00000014c00ca211 */ /* 0x0c0fe400078a08ff */
[-C--:B------:R-:W-:Y:S01]  /*be50*/  @!P3 LEA.HI.X R15, R193, R21.reuse, R84, 0x1, P6 ;  /* 0x00000015c10fb211 */ /* 0x080fe200030f0c54 */
[----:B------:R2:W-:Y:S01]  /*be60*/  @!P4 ST.E.128 desc[UR40][R76.64], R28 ;  /* 0x0000001c4c00c985 */ /* 0x0005e2000c101d28 */
[----:B------:R-:W-:Y:S02]  /*be70*/  LOP3.LUT P6, RZ, R3, 0x80, RZ, 0xc0, !PT ;  /* 0x0000008003ff7812 */ /* 0x000fe400078cc0ff */
[-C--:B------:R-:W-:Y:S01]  /*be80*/  @!P2 LEA.HI.X R13, R192, R21.reuse, R87, 0x1, P5 ;  /* 0x00000015c00da211 */ /* 0x080fe200028f0c57 */
[----:B------:R2:W-:Y:S01]  /*be90*/  @!P3 ST.E.128 desc[UR40][R14.64], R36 ;  /* 0x000000240e00b985 */ /* 0x0005e2000c101d28 */
[C---:B------:R-:W-:Y:S02]  /*bea0*/  @!P1 LEA R6, P5, R187.reuse, R20, 0x1 ;  /* 0x00000014bb069211 */ /* 0x040fe400078a08ff */
[----:B------:R-:W-:Y:S01]  /*beb0*/  SHF.R.S32.HI R79, RZ, 0x1f, R228 ;  /* 0x0000001fff4f7819 */ /* 0x000fe200000114e4 */
[----:B------:R2:W-:Y:S01]  /*bec0*/  @!P2 ST.E.128 desc[UR40][R12.64], R44 ;  /* 0x0000002c0c00a985 */ /* 0x0005e2000c101d28 */
[----:B------:R-:W-:-:S02]  /*bed0*/  @!P1 LEA.HI.X R7, R187, R21, R4, 0x1, P5 ;  /* 0x00000015bb079211 */ /* 0x000fc400028f0c04 */
[----:B------:R-:W-:-:S03]  /*bee0*/  @P0 LEA R4, P5, R229, R20, 0x1 ;  /* 0x00000014e5040211 */ /* 0x000fc600078a08ff */
[----:B------:R2:W-:Y:S01]  /*bef0*/  @!P1 ST.E.128 desc[UR40][R6.64], R52 ;  /* 0x0000003406009985 */ /* 0x0005e2000c101d28 */
[----:B------:R-:W-:Y:S02]  /*bf00*/  @P0 LEA.HI.X R5, R229, R21, R5, 0x1, P5 ;  /* 0x00000015e5050211 */ /* 0x000fe400028f0c05 */
[----:B------:R-:W-:-:S03]  /*bf10*/  @P6 LEA R20, P5, R228, R20, 0x1 ;  /* 0x00000014e4146211 */ /* 0x000fc600078a08ff */
[----:B------:R2:W-:Y:S01]  /*bf20*/  @P0 ST.E.128 desc[UR40][R4.64], R60 ;  /* 0x0000003c04000985 */ /* 0x0005e2000c101d28 */
[----:B------:R-:W-:-:S05]  /*bf30*/  @P6 LEA.HI.X R21, R228, R21, R79, 0x1, P5 ;  /* 0x00000015e4156211 */ /* 0x000fca00028f0c4f */
[----:B------:R2:W-:Y:S04]  /*bf40*/  @P6 ST.E.128 desc[UR40][R20.64], R68 ;  /* 0x0000004414006985 */ /* 0x0005e8000c101d28 */
.L_x_4460:
[----:B------:R-:W-:Y:S05]  /*bf50*/  BSYNC B1 ;  /* 0x0000000000017941 */ /* 0x000fea0003800000 */
.L_x_4459:
[----:B--2--5:R-:W-:Y:S01]  /*bf60*/  VIADD R6, R82, 0x20 ;  /* 0x0000002052067836 */ /* 0x024fe20000000000 */
[----:B------:R2:W4:Y:S04]  /*bf70*/  SHFL.IDX PT, R5, R81, 0x1, 0x181f ;  /* 0x00381f0051057f89 */ /* 0x00052800000e0000 */
[----:B------:R-:W-:Y:S01]  /*bf80*/  ISETP.GE.AND P0, PT, R6, R83, PT ;  /* 0x000000530600720c */ /* 0x000fe20003f06270 */
[----:B------:R2:W0:-:S12]  /*bf90*/  SHFL.IDX PT, R4, R80, 0x1, 0x181f ;  /* 0x00381f0050047f89 */ /* 0x00041800000e0000 */
[----:B--2---:R-:W-:Y:S05]  /*bfa0*/  @P0 BRA `(.L_x_4461) ;  /* 0x0000002400f80947 */ /* 0x004fea0003800000 */
[----:B------:R-:W-:Y:S02]  /*bfb0*/  ISETP.GE.AND P0, PT, R195, UR16, PT ;  /* 0x00000010c3007c0c */ /* 0x000fe4000bf06270 */
[----:B------:R-:W-:Y:S02]  /*bfc0*/  ISETP.GE.AND P5, PT, R2, UR16, PT ;  /* 0x0000001002007c0c */ /* 0x000fe4000bfa6270 */
[----:B------:R-:W-:Y:S02]  /*bfd0*/  ISETP.GE.AND P2, PT, R194, UR16, PT ;  /* 0x00000010c2007c0c */ /* 0x000fe4000bf46270 */
[----:B------:R-:W-:Y:S02]  /*bfe0*/  ISETP.GE.AND P1, PT, R193, UR16, PT ;  /* 0x00000010c1007c0c */ /* 0x000fe4000bf26270 */
[----:B------:R-:W-:Y:S02]  /*bff0*/  ISETP.GE.AND P3, PT, R192, UR16, PT ;  /* 0x00000010c0007c0c */ /* 0x000fe4000bf66270 */
[----:B------:R-:W-:-:S02]  /*c000*/  SHF.R.S32.HI R15, RZ, 0x1f, R194 ;  /* 0x0000001fff0f7819 */ /* 0x000fc400000114c2 */
[----:B------:R-:W-:Y:S02]  /*c010*/  SHF.R.S32.HI R29, RZ, 0x1f, R192 ;  /* 0x0000001fff1d7819 */ /* 0x000fe400000114c0 */
[C---:B0-----:R-:W-:Y:S01]  /*c020*/  @!P0 LEA R12, P4, R195.reuse, R4, 0x1 ;  /* 0x00000004c30c8211 */ /* 0x041fe200078808ff */
        /* <DEDUP_REMOVED lines=15> */
[-C--:B---3--:R-:W-:Y:S02]  /*c120*/  @!P1 LEA.HI.X R21, R193, R5.reuse, R0, 0x1, P6 ;  /* 0x00000005c1159211 */ /* 0x088fe400030f0c00 */
        /* <DEDUP_REMOVED lines=15> */
.L_x_4458:
        /* <DEDUP_REMOVED lines=10> */
[----:B--2---:R-:W-:Y:S01]  /*c2c0*/  SHF.R.S32.HI R152, RZ, 0x1f, R205 ;  /* 0x0000001fff987819 */ /* 0x004fe200000114cd */
        /* <DEDUP_REMOVED lines=60> */
[C---:B------:R-:W-:Y:S02]  /*c690*/  LEA R3, P1, R4.reuse, UR10, 0x2 ;  /* 0x0000000a04037c11 */ /* 0x040fe4000f8210ff */
[----:B------:R-:W-:Y:S02]  /*c6a0*/  SHF.R.S32.HI R13, RZ, 0x1f, R224 ;  /* 0x0000001fff0d7819 */ /* 0x000fe400000114e0 */
[----:B------:R-:W-:Y:S01]  /*c6b0*/  LEA.HI.X R10, R4, UR11, R5, 0x2, P1 ;  /* 0x0000000b040a7c11 */ /* 0x000fe200088f1405 */
[----:B------:R0:W1:Y:S01]  /*c6c0*/  SHFL.IDX PT, R11, R3, RZ, 0x1c1f ;  /* 0x001c1fff030b7589 */ /* 0x00006200000e0000 */
[----:B------:R-:W-:Y:S02]  /*c6d0*/  SHF.R.S32.HI R171, RZ, 0x1f, R225 ;  /* 0x0000001fffab7819 */ /* 0x000fe400000114e1 */
[----:B------:R-:W-:Y:S01]  /*c6e0*/  SHF.R.S32.HI R172, RZ, 0x1f, R226 ;  /* 0x0000001fffac7819 */ /* 0x000fe200000114e2 */
[----:B------:R0:W2:Y:S01]  /*c6f0*/  SHFL.IDX PT, R12, R10, RZ, 0x1c1f ;  /* 0x001c1fff0a0c7589 */ /* 0x0000a200000e0000 */
[----:B------:R-:W-:Y:S01]  /*c700*/  SHF.R.S32.HI R173, RZ, 0x1f, R17 ;  /* 0x0000001fffad7819 */ /* 0x000fe20000011411 */
[----:B------:R-:W-:Y:S06]  /*c710*/  @P0 BRA `(.L_x_4463) ;  /* 0x0000000800040947 */ /* 0x000fec0003800000 */
[----:B------:R-:W-:Y:S02]  /*c720*/  ULDC UR4, c[0x0][0xac8] ;  /* 0x0002b20000047ab9 */ /* 0x000fe40000000800 */
[----:B------:R-:W-:Y:S02]  /*c730*/  ISETP.GE.AND P3, PT, R17, UR4, PT ;  /* 0x0000000411007c0c */ /* 0x000fe4000bf66270 */
[----:B------:R-:W-:Y:S02]  /*c740*/  ISETP.GE.AND P4, PT, R226, UR4, PT ;  /* 0x00000004e2007c0c */ /* 0x000fe4000bf86270 */
[----:B------:R-:W-:Y:S02]  /*c750*/  ISETP.GE.AND P2, PT, R225, UR4, PT ;  /* 0x00000004e1007c0c */ /* 0x000fe4000bf46270 */
[----:B------:R-:W-:-:S07]  /*c760*/  ISETP.GE.AND P1, PT, R224, UR4, PT ;  /* 0x00000004e0007c0c */ /* 0x000fce000bf26270 */
[CC--:B-1----:R-:W-:Y:S02]  /*c770*/  @!P3 LEA R4, P0, R17.reuse, R11.reuse, 0x2 ;  /* 0x0000000b1104b211 */ /* 0x0c2fe400078010ff */
[C---:B------:R-:W-:Y:S02]  /*c780*/  @!P4 LEA R6, P5, R226.reuse, R11, 0x2 ;  /* 0x0000000be206c211 */ /* 0x040fe400078a10ff */
        /* <DEDUP_REMOVED lines=122> */
.L_x_4463:
[----:B------:R-:W-:Y:S05]  /*cf30*/  BSYNC B1 ;  /* 0x0000000000017941 */ /* 0x000fea0003800000 */
.L_x_4462:
[----:B------:R-:W-:Y:S01]  /*cf40*/  VIADD R0, R0, 0x8 ;  /* 0x0000000800007836 */ /* 0x000fe20000000000 */
[----:B------:R4:W1:Y:S04]  /*cf50*/  SHFL.IDX PT, R20, R10, 0x1, 0x1c1f ;  /* 0x003c1f000a147f89 */ /* 0x00086800000e0000 */
[----:B------:R-:W-:Y:S01]  /*cf60*/  ISETP.GE.AND P0, PT, R0, UR8, PT ;  /* 0x0000000800007c0c */ /* 0x000fe2000bf06270 */
[----:B0-----:R-:W0:-:S12]  /*cf70*/  SHFL.IDX PT, R3, R3, 0x1, 0x1c1f ;  /* 0x003c1f0003037f89 */ /* 0x001e1800000e0000 */
[----:B----4-:R-:W-:Y:S05]  /*cf80*/  @P0 BRA `(.L_x_4461) ;  /* 0x0000001800000947 */ /* 0x010fea0003800000 */
[----:B------:R-:W-:Y:S02]  /*cf90*/  ULDC UR4, c[0x0][0xac8] ;  /* 0x0002b20000047ab9 */ /* 0x000fe40000000800 */
[----:B------:R-:W-:Y:S02]  /*cfa0*/  ISETP.GE.AND P4, PT, R17, UR4, PT ;  /* 0x0000000411007c0c */ /* 0x000fe4000bf86270 */
[----:B------:R-:W-:Y:S02]  /*cfb0*/  ISETP.GE.AND P2, PT, R226, UR4, PT ;  /* 0x00000004e2007c0c */ /* 0x000fe4000bf46270 */
[----:B------:R-:W-:Y:S02]  /*cfc0*/  ISETP.GE.AND P1, PT, R225, UR4, PT ;  /* 0x00000004e1007c0c */ /* 0x000fe4000bf26270 */
[----:B------:R-:W-:-:S07]  /*cfd0*/  ISETP.GE.AND P0, PT, R224, UR4, PT ;  /* 0x00000004e0007c0c */ /* 0x000fce000bf06270 */
[CC--:B0-----:R-:W-:Y:S02]  /*cfe0*/  @!P4 LEA R10, P3, R17.reuse, R3.reuse, 0x2 ;  /* 0x00000003110ac211 */ /* 0x0c1fe400078610ff */
[-C--:B---3--:R-:W-:Y:S02]  /*cff0*/  @!P2 LEA R4, P6, R226, R3.reuse, 0x2 ;  /* 0x00000003e204a211 */ /* 0x088fe400078c10ff */
[----:B-1----:R-:W-:Y:S02]  /*d000*/  @!P4 LEA.HI.X R11, R17, R20, R173, 0x2, P3 ;  /* 0x00000014110bc211 */ /* 0x002fe400018f14ad */
[----:B------:R-:W-:Y:S02]  /*d010*/  ISETP.GE.AND P3, PT, R223, UR4, PT ;  /* 0x00000004df007c0c */ /* 0x000fe4000bf66270 */
[----:B------:R-:W-:Y:S01]  /*d020*/  @!P1 LEA R6, P5, R225, R3, 0x2 ;  /* 0x00000003e1069211 */ /* 0x000fe200078a10ff */
[----:B------:R0:W-:Y:S01]  /*d030*/  @!P4 ST.E.64 desc[UR40][R10.64], R26 ;  /* 0x0000001a0a00c985 */ /* 0x0001e2000c101b28 */
[----:B------:R-:W-:-:S02]  /*d040*/  ISETP.GE.AND P4, PT, R222, UR4, PT ;  /* 0x00000004de007c0c */ /* 0x000fc4000bf86270 */
[-C--:B------:R-:W-:Y:S02]  /*d050*/  @!P2 LEA.HI.X R5, R226, R20.reuse, R172, 0x2, P6 ;  /* 0x00000014e205a211 */ /* 0x080fe400030f14ac */
[CC--:B------:R-:W-:Y:S02]  /*d060*/  @!P0 LEA R8, P6, R224.reuse, R3.reuse, 0x2 ;  /* 0x00000003e0088211 */ /* 0x0c0fe400078c10ff */
        /* <DEDUP_REMOVED lines=14> */
[-C--:B------:R-:W-:Y:S01]  /*d150*/  @!P5 LEA R14, P6, R221, R3.reuse, 0x2 ;  /* 0x00000003dd0ed211 */ /* 0x080fe200078c10ff */
[----:B------:R4:W-:Y:S01]  /*d160*/  @!P4 ST.E.64 desc[UR40][R12.64], R46 ;  /* 0x0000002e0c00c985 */ /* 0x0009e2000c101b28 */
[----:B------:R-:W-:Y:S02]  /*d170*/  ISETP.GE.AND P3, PT, R217, UR4, PT ;  /* 0x00000004d9007c0c */ /* 0x000fe4000bf66270 */
[----:B------:R-:W-:Y:S02]  /*d180*/  @!P5 LEA.HI.X R15, R221, R20, R168, 0x2, P6 ;  /* 0x00000014dd0fd211 */ /* 0x000fe400030f14a8 */
[-C--:B-1----:R-:W-:Y:S02]  /*d190*/  @!P0 LEA R4, P6, R220, R3.reuse, 0x2 ;  /* 0x00000003dc048211 */ /* 0x082fe400078c10ff */
[----:B------:R-:W-:Y:S01]  /*d1a0*/  ISETP.GE.AND P4, PT, R216, UR4, PT ;  /* 0x00000004d8007c0c */ /* 0x000fe2000bf86270 */
[----:B------:R1:W-:Y:S01]  /*d1b0*/  @!P5 ST.E.64 desc[UR40][R14.64], R50 ;  /* 0x000000320e00d985 */ /* 0x0003e2000c101b28 */
[----:B---3--:R-:W-:-:S02]  /*d1c0*/  @!P1 LEA R6, P5, R219, R3, 0x2 ;  /* 0x00000003db069211 */ /* 0x008fc400078a10ff */
[-C--:B------:R-:W-:Y:S02]  /*d1d0*/  @!P0 LEA.HI.X R5, R220, R20.reuse, R167, 0x2, P6 ;  /* 0x00000014dc058211 */ /* 0x080fe400030f14a7 */
        /* <DEDUP_REMOVED lines=9> */
[CC--:B----4-:R-:W-:Y:S02]  /*d270*/  @!P4 LEA R12, P2, R216.reuse, R3.reuse, 0x2 ;  /* 0x00000003d80cc211 */ /* 0x0d0fe400078410ff */
[----:B------:R-:W-:Y:S02]  /*d280*/  ISETP.GE.AND P1, PT, R213, UR4, PT ;  /* 0x00000004d5007c0c */ /* 0x000fe4000bf26270 */
[-C--:B------:R-:W-:Y:S02]  /*d290*/  @!P3 LEA.HI.X R11, R217, R20.reuse, R164, 0x2, P6 ;  /* 0x00000014d90bb211 */ /* 0x080fe400030f14a4 */
[----:B------:R-:W-:Y:S02]  /*d2a0*/  @!P4 LEA.HI.X R13, R216, R20, R163, 0x2, P2 ;  /* 0x00000014d80dc211 */ /* 0x000fe400010f14a3 */
[----:B------:R-:W-:Y:S01]  /*d2b0*/  ISETP.GE.AND P2, PT, R212, UR4, PT ;  /* 0x00000004d4007c0c */ /* 0x000fe2000bf46270 */
[----:B------:R-:W-:Y:S01]  /*d2c0*/  @!P3 ST.E.64 desc[UR40][R10.64], R66 ;  /* 0x000000420a00b985 */ /* 0x000fe2000c101b28 */
[----:B-1----:R-:W-:-:S03]  /*d2d0*/  @!P5 LEA R14, P6, R215, R3, 0x2 ;  /* 0x00000003d70ed211 */ /* 0x002fc600078c10ff */
[----:B------:R1:W-:Y:S01]  /*d2e0*/  @!P4 ST.E.64 desc[UR40][R12.64], R70 ;  /* 0x000000460c00c985 */ /* 0x0003e2000c101b28 */
[-C--:B------:R-:W-:Y:S02]  /*d2f0*/  @!P5 LEA.HI.X R15, R215, R20.reuse, R162, 0x2, P6 ;  /* 0x00000014d70fd211 */ /* 0x080fe400030f14a2 */
[CC--:B0-----:R-:W-:Y:S02]  /*d300*/  @!P0 LEA R4, P4, R214.reuse, R3.reuse, 0x2 ;  /* 0x00000003d6048211 */ /* 0x0c1fe400078810ff */
[-C--:B---3--:R-:W-:Y:S01]  /*d310*/  @!P1 LEA R6, P3, R213, R3.reuse, 0x2 ;  /* 0x00000003d5069211 */ /* 0x088fe200078610ff */
        /* <DEDUP_REMOVED lines=14> */
[CC--:B------:R-:W-:Y:S02]  /*d400*/  @!P5 LEA R10, P6, R211.reuse, R3.reuse, 0x2 ;  /* 0x00000003d30ad211 */ /* 0x0c0fe400078c10ff */
[-C--:B------:R-:W-:Y:S02]  /*d410*/  @!P4 LEA.HI.X R13, R210, R20.reuse, R157, 0x2, P0 ;  /* 0x00000014d20dc211 */ /* 0x080fe400000f149d */
[----:B------:R-:W-:Y:S02]  /*d420*/  @!P5 LEA.HI.X R11, R211, R20, R158, 0x2, P6 ;  /* 0x00000014d30bd211 */ /* 0x000fe400030f149e */
[----:B------:R-:W-:Y:S02]  /*d430*/  ISETP.GE.AND P0, PT, R206, UR4, PT ;  /* 0x00000004ce007c0c */ /* 0x000fe4000bf06270 */
[----:B0-----:R-:W-:Y:S01]  /*d440*/  @!P3 LEA R14, P6, R209, R3, 0x2 ;  /* 0x00000003d10eb211 */ /* 0x001fe200078c10ff */
[----:B------:R0:W-:Y:S01]  /*d450*/  @!P5 ST.E.64 desc[UR40][R10.64], R90 ;  /* 0x0000005a0a00d985 */ /* 0x0001e2000c101b28 */
[----:B------:R-:W-:-:S02]  /*d460*/  ISETP.GE.AND P5, PT, R205, UR4, PT ;  /* 0x00000004cd007c0c */ /* 0x000fc4000bfa6270 */
[-C--:B------:R-:W-:Y:S01]  /*d470*/  @!P3 LEA.HI.X R15, R209, R20.reuse, R156, 0x2, P6 ;  /* 0x00000014d10fb211 */ /* 0x080fe200030f149c */
[----:B------:R4:W-:Y:S01]  /*d480*/  @!P4 ST.E.64 desc[UR40][R12.64], R94 ;  /* 0x0000005e0c00c985 */ /* 0x0009e2000c101b28 */
[-C--:B---3--:R-:W-:Y:S02]  /*d490*/  @!P2 LEA R4, P6, R208, R3.reuse, 0x2 ;  /* 0x00000003d004a211 */ /* 0x088fe400078c10ff */
[----:B------:R-:W-:Y:S01]  /*d4a0*/  ISETP.GE.AND P4, PT, R204, UR4, PT ;  /* 0x00000004cc007c0c */ /* 0x000fe2000bf86270 */
[----:B------:R3:W-:Y:S01]  /*d4b0*/  @!P3 ST.E.64 desc[UR40][R14.64], R98 ;  /* 0x000000620e00b985 */ /* 0x0007e2000c101b28 */
[-C--:B--2---:R-:W-:Y:S02]  /*d4c0*/  @!P1 LEA R6, P3, R207, R3.reuse, 0x2 ;  /* 0x00000003cf069211 */ /* 0x084fe400078610ff */
        /* <DEDUP_REMOVED lines=11> */
[-C--:B------:R-:W-:Y:S02]  /*d580*/  @!P5 LEA.HI.X R11, R205, R20.reuse, R152, 0x2, P1 ;  /* 0x00000014cd0bd211 */ /* 0x080fe400008f1498 */
        /* <DEDUP_REMOVED lines=8> */
[CC--:B-1----:R-:W-:Y:S01]  /*d610*/  @!P0 LEA R4, P5, R202.reuse, R3.reuse, 0x2 ;  /* 0x00000003ca048211 */ /* 0x0c2fe200078a10ff */
[----:B------:R1:W-:Y:S01]  /*d620*/  @!P3 ST.E.64 desc[UR40][R14.64], R122 ;  /* 0x0000007a0e00b985 */ /* 0x0003e2000c101b28 */
[----:B------:R-:W-:Y:S02]  /*d630*/  ISETP.GE.AND P3, PT, R199, UR4, PT ;  /* 0x00000004c7007c0c */ /* 0x000fe4000bf66270 */
[----:B------:R-:W-:Y:S02]  /*d640*/  @!P0 LEA.HI.X R5, R202, R20, R236, 0x2, P5 ;  /* 0x00000014ca058211 */ /* 0x000fe400028f14ec */
[----:B------:R-:W-:Y:S02]  /*d650*/  ISETP.GE.AND P5, PT, R197, UR4, PT ;  /* 0x00000004c5007c0c */ /* 0x000fe4000bfa6270 */
[-C--:B--2---:R-:W-:Y:S01]  /*d660*/  @!P1 LEA R6, P6, R201, R3.reuse, 0x2 ;  /* 0x00000003c9069211 */ /* 0x084fe200078c10ff */
[----:B------:R2:W-:Y:S02]  /*d670*/  @!P0 ST.E.64 desc[UR40][R4.64], R126 ;  /* 0x0000007e04008985 */ /* 0x0005e4000c101b28 */
[----:B0-----:R-:W-:-:S02]  /*d680*/  @!P4 LEA R8, P0, R200, R3, 0x2 ;  /* 0x00000003c808c211 */ /* 0x001fc400078010ff */
[-C--:B------:R-:W-:Y:S02]  /*d690*/  @!P1 LEA.HI.X R7, R201, R20.reuse, R235, 0x2, P6 ;  /* 0x00000014c9079211 */ /* 0x080fe400030f14eb */
[-C--:B---3--:R-:W-:Y:S02]  /*d6a0*/  @!P3 LEA R10, P6, R199, R3.reuse, 0x2 ;  /* 0x00000003c70ab211 */ /* 0x088fe400078c10ff */
[-C--:B------:R-:W-:Y:S01]  /*d6b0*/  @!P4 LEA.HI.X R9, R200, R20.reuse, R234, 0x2, P0 ;  /* 0x00000014c809c211 */ /* 0x080fe200000f14ea */
        /* <DEDUP_REMOVED lines=16> */
.L_x_4455:
        /* <DEDUP_REMOVED lines=10> */
[----:B------:R-:W3:Y:S01]  /*d860*/  @P1 LDG.E R8, desc[UR40][R4.64] ;  /* 0x0000002804081981 */ /* 0x000ee2000c1e1900 */
        /* <DEDUP_REMOVED lines=13> */
[----:B---3--:R-:W-:Y:S01]  /*d940*/  @P1 R2UR UR4, R8 ;  /* 0x00000000080412ca */ /* 0x008fe200000e0000 */
[----:B-1----:R-:W-:-:S05]  /*d950*/  VIADD R8, R3, 0xffffff80 ;  /* 0xffffff8003087836 */ /* 0x002fca0000000000 */
[----:B------:R-:W-:-:S07]  /*d960*/  ISETP.GT.AND P0, PT, R8, 0x3f, PT ;  /* 0x0000003f0800780c */ /* 0x000fce0003f04270 */
[----:B------:R-:W-:Y:S01]  /*d970*/  USHF.R.S32.HI UR22, URZ, 0x1f, UR4 ;  /* 0x0000001f3f167899 */ /* 0x000fe20008011404 */
[----:B0-----:R-:W-:Y:S11]  /*d980*/  @P2 BRA `(.L_x_4464) ;  /* 0x0000000000102947 */ /* 0x001ff60003800000 */
[----:B------:R-:W-:Y:S05]  /*d990*/  @!P1 BRA `(.L_x_4464) ;  /* 0x00000000000c9947 */ /* 0x000fea0003800000 */
[----:B------:R-:W3:Y:S04]  /*d9a0*/  LDG.E R3, desc[UR40][R4.64] ;  /* 0x0000002804037981 */ /* 0x000ee8000c1e1900 */
[----:B-----5:R-:W3:Y:S02]  /*d9b0*/  LDG.E R0, desc[UR40][R4.64+0x4] ;  /* 0x0000042804007981 */ /* 0x020ee4000c1e1900 */
[----:B---3--:R-:W-:-:S07]  /*d9c0*/  IMAD.IADD R0, R0, 0x1, -R3 ;  /* 0x0000000100007824 */ /* 0x008fce00078e0a03 */
.L_x_4464:
[----:B------:R-:W-:Y:S01]  /*d9d0*/  USEL UR45, UR45, URZ, !UP0 ;  /* 0x0000003f2d2d7287 */ /* 0x000fe2000c000000 */
[----:B------:R-:W-:Y:S01]  /*d9e0*/  BSSY B1, `(.L_x_4465) ;  /* 0x0000039000017945 */ /* 0x000fe20003800000 */
[----:B------:R-:W-:-:S03]  /*d9f0*/  USEL UR44, UR44, URZ, !UP0 ;  /* 0x0000003f2c2c7287 */ /* 0x000fc6000c000000 */
[----:B------:R-:W-:Y:S09]  /*da00*/  @P0 BRA `(.L_x_4466) ;  /* 0x0000000000d80947 */ /* 0x000ff20003800000 */
[----:B------:R-:W0:Y:S01]  /*da10*/  S2R R6, SR_TID.X ;  /* 0x0000000000067919 */ /* 0x000e220000002100 */
[----:B------:R-:W1:Y:S01]  /*da20*/  LDC R9, c[0x0][0xbe8] ;  /* 0x0002fa00ff097b82 */ /* 0x000e620000000800 */
[----:B------:R-:W-:Y:S02]  /*da30*/  IMAD.U32 R5, RZ, RZ, UR39 ;  /* 0x00000027ff057e24 */ /* 0x000fe4000f8e00ff */
[----:B-1---5:R-:W-:-:S03]  /*da40*/  IMAD R3, R0, R9, RZ ;  /* 0x0000000900037224 */ /* 0x022fc600078e02ff */
[----:B0-----:R-:W-:-:S04]  /*da50*/  IADD3 R6, R5, -0x80, R6 ;  /* 0xffffff8005067810 */ /* 0x001fc80007ffe006 */
        /* <DEDUP_REMOVED lines=17> */
[----:B------:R-:W-:Y:S02]  /*db70*/  UIMAD UR8, UR17, UR8, URZ ;  /* 0x00000008110872a4 */ /* 0x000fe4000f8e023f */
[----:B------:R-:W-:Y:S02]  /*db80*/  UIMAD.WIDE.U32 UR12, UR14, UR45, URZ ;  /* 0x0000002d0e0c72a5 */ /* 0x000fe4000f8e003f */
[----:B------:R-:W-:Y:S02]  /*db90*/  UIMAD UR15, UR14, UR44, UR15 ;  /* 0x0000002c0e0f72a4 */ /* 0x000fe4000f8e020f */
[----:B------:R-:W-:Y:S01]  /*dba0*/  UIADD3 UR19, UR11, UR19, URZ ;  /* 0x000000130b137290 */ /* 0x000fe2000fffe03f */
[----:B0-----:R-:W-:Y:S01]  /*dbb0*/  @P0 IMAD.HI.U32 R4, R6, R3, RZ ;  /* 0x0000000306040227 */ /* 0x001fe200078e00ff */
[----:B------:R-:W-:-:S02]  /*dbc0*/  UIADD3 UR11, UR21, UR8, URZ ;  /* 0x00000008150b7290 */ /* 0x000fc4000fffe03f */
[----:B------:R-:W-:Y:S01]  /*dbd0*/  UIADD3 UR10, UP1, UP2, UR12, UR10, UR4 ;  /* 0x0000000a0c0a7290 */ /* 0x000fe2000fa3e004 */
        /* <DEDUP_REMOVED lines=10> */
[----:B------:R-:W-:Y:S01]  /*dc80*/  ULDC.64 UR10, c[0x0][UR18+0x210] ;  /* 0x00008400120a7abb */ /* 0x000fe20008000a00 */
[----:B------:R-:W-:Y:S01]  /*dc90*/  ULDC.64 UR12, c[0x0][0xba8] ;  /* 0x0002ea00000c7ab9 */ /* 0x000fe20000000a00 */
[----:B------:R-:W-:Y:S01]  /*dca0*/  IMAD R7, R9, R7, R6 ;  /* 0x0000000709077224 */ /* 0x000fe200078e0206 */
[----:B------:R-:W-:Y:S01]  /*dcb0*/  IADD3.X R5, R5, UR8, R10, P0, P1 ;  /* 0x0000000805057c10 */ /* 0x000fe200087e240a */
[----:B------:R-:W-:Y:S01]  /*dcc0*/  @!UP0 ULDC UR12, c[0x0][0xb50] ;  /* 0x0002d400000c8ab9 */ /* 0x000fe20000000800 */
[----:B------:R-:W-:Y:S01]  /*dcd0*/  @!UP0 ULDC UR13, c[0x0][0xb54] ;  /* 0x0002d500000d8ab9 */ /* 0x000fe20000000800 */
[C---:B------:R-:W-:Y:S01]  /*dce0*/  IMAD R6, R7.reuse, UR11, RZ ;  /* 0x0000000b07067c24 */ /* 0x040fe2000f8e02ff */
[----:B------:R-:W-:Y:S01]  /*dcf0*/  SHF.R.S32.HI R3, RZ, 0x1f, R7 ;  /* 0x0000001fff037819 */ /* 0x000fe20000011407 */
[----:B------:R-:W-:-:S04]  /*dd00*/  IMAD.WIDE.U32 R4, R7, UR10, R4 ;  /* 0x0000000a07047c25 */ /* 0x000fc8000f8e0004 */
[----:B------:R-:W-:Y:S01]  /*dd10*/  IMAD R3, R3, UR10, R6 ;  /* 0x0000000a03037c24 */ /* 0x000fe2000f8e0206 */
[----:B------:R-:W-:-:S03]  /*dd20*/  LEA R6, P0, R4, UR12, 0x2 ;  /* 0x0000000c04067c11 */ /* 0x000fc6000f8010ff */
[----:B------:R-:W-:-:S05]  /*dd30*/  IMAD.IADD R3, R5, 0x1, R3 ;  /* 0x0000000105037824 */ /* 0x000fca00078e0203 */
[----:B------:R-:W-:Y:S01]  /*dd40*/  LEA.HI.X R7, R4, UR13, R3, 0x2, P0 ;  /* 0x0000000d04077c11 */ /* 0x000fe200080f1403 */
[----:B------:R-:W-:-:S05]  /*dd50*/  IMAD.MOV.U32 R3, RZ, RZ, -0x800000 ;  /* 0xff800000ff037424 */ /* 0x000fca00078e00ff */
[----:B------:R0:W-:Y:S02]  /*dd60*/  STG.E desc[UR40][R6.64], R3 ;  /* 0x0000000306007986 */ /* 0x0001e4000c101928 */
.L_x_4466:
[----:B------:R-:W-:Y:S05]  /*dd70*/  BSYNC B1 ;  /* 0x0000000000017941 */ /* 0x000fea0003800000 */
.L_x_4465:
        /* <DEDUP_REMOVED lines=19> */
[----:B------:R-:W-:Y:S01]  /*deb0*/  ISETP.GE.AND P1, PT, R194, UR12, PT ;  /* 0x0000000cc2007c0c */ /* 0x000fe2000bf26270 */
[----:B------:R-:W-:Y:S01]  /*dec0*/  UIMAD.WIDE.U32 UR8, UR42, UR10, UR8 ;  /* 0x0000000a2a0872a5 */ /* 0x000fe2000f8e0008 */
[----:B------:R-:W-:Y:S01]  /*ded0*/  IMAD R3, R9, 0x20, R26 ;  /* 0x0000002009037824 */ /* 0x000fe200078e021a */
[----:B------:R-:W-:Y:S01]  /*dee0*/  SEL R4, RZ, 0xffffffff, P2 ;  /* 0xffffffffff047807 */ /* 0x000fe20001000000 */
[----:B------:R-:W-:Y:S01]  /*def0*/  VIADD R26, R26, UR39 ;  /* 0x000000271a1a7c36 */ /* 0x000fe20008000000 */
[----:B------:R-:W-:Y:S01]  /*df00*/  ISETP.GE.AND P3, PT, R2, UR12, PT ;  /* 0x0000000c02007c0c */ /* 0x000fe2000bf66270 */
[----:B------:R-:W-:Y:S01]  /*df10*/  VIADD R8, R3, UR39 ;  /* 0x0000002703087c36 */ /* 0x000fe20008000000 */
[----:B------:R-:W-:Y:S01]  /*df20*/  UIMAD UR9, UR42, UR11, UR9 ;  /* 0x0000000b2a0972a4 */ /* 0x000fe2000f8e0209 */
[----:B-1----:R-:W-:Y:S01]  /*df30*/  ISETP.NE.AND P0, PT, R11, 0x1, PT ;  /* 0x000000010b00780c */ /* 0x002fe20003f05270 */
[----:B------:R-:W-:Y:S01]  /*df40*/  IMAD.SHL.U32 R13, R4, 0x2, RZ ;  /* 0x00000002040d7824 */ /* 0x000fe200078e00ff */
[----:B------:R-:W-:Y:S01]  /*df50*/  SEL R9, RZ, 0xffffffff, P1 ;  /* 0xffffffffff097807 */ /* 0x000fe20000800000 */
[----:B------:R-:W-:Y:S01]  /*df60*/  ULDC.64 UR10, c[0x0][0xaf0] ;  /* 0x0002bc00000a7ab9 */ /* 0x000fe20000000a00 */
[----:B------:R-:W-:Y:S01]  /*df70*/  SEL R6, RZ, 0x1, P3 ;  /* 0x00000001ff067807 */ /* 0x000fe20001800000 */
[----:B------:R-:W-:Y:S01]  /*df80*/  UIMAD UR44, UR44, UR10, URZ ;  /* 0x0000000a2c2c72a4 */ /* 0x000fe2000f8e023f */
[----:B------:R-:W-:Y:S01]  /*df90*/  IMAD.MOV.U32 R3, RZ, RZ, R8 ;  /* 0x000000ffff037224 */ /* 0x000fe200078e0008 */
[----:B------:R-:W-:Y:S01]  /*dfa0*/  UIMAD.WIDE.U32 UR8, UR45, UR10, UR8 ;  /* 0x0000000a2d0872a5 */ /* 0x000fe2000f8e0008 */
[----:B------:R-:W-:Y:S01]  /*dfb0*/  IMAD.SHL.U32 R9, R9, 0x4, RZ ;  /* 0x0000000409097824 */ /* 0x000fe200078e00ff */
[----:B------:R-:W-:Y:S01]  /*dfc0*/  LOP3.LUT R6, R13, 0x2, R6, 0xe2, !PT ;  /* 0x000000020d067812 */ /* 0x000fe200078ee206 */
[----:B------:R-:W-:Y:S01]  /*dfd0*/  UIMAD UR4, UR45, UR11, UR44 ;  /* 0x0000000b2d0472a4 */ /* 0x000fe2000f8e022c */
[----:B-----5:R-:W-:Y:S01]  /*dfe0*/  IMAD R25, R0, R11, RZ ;  /* 0x0000000b00197224 */ /* 0x020fe200078e02ff */
[----:B------:R-:W-:Y:S01]  /*dff0*/  ISETP.GE.AND P1, PT, R228, UR12, PT ;  /* 0x0000000ce4007c0c */ /* 0x000fe2000bf26270 */
[----:B------:R-:W0:Y:S01]  /*e000*/  @P0 LDC R5, c[0x0][0xbec] ;  /* 0x0002fb00ff050b82 */ /* 0x000e220000000800 */
[----:B------:R-:W-:Y:S01]  /*e010*/  LOP3.LUT R10, R9, 0x4, R6, 0xe2, !PT ;  /* 0x00000004090a7812 */ /* 0x000fe200078ee206 */
[----:B------:R-:W-:Y:S01]  /*e020*/  UIADD3 UR4, UR9, UR4, URZ ;  /* 0x0000000409047290 */ /* 0x000fe2000fffe03f */
[----:B------:R-:W-:-:S02]  /*e030*/  SEL R0, RZ, 0x80, P1 ;  /* 0x00000080ff007807 */ /* 0x000fc40000800000 */
[----:B------:R-:W-:Y:S02]  /*e040*/  SHF.R.S32.HI R29, RZ, 0x1f, R194 ;  /* 0x0000001fff1d7819 */ /* 0x000fe400000114c2 */
[----:B------:R-:W-:Y:S01]  /*e050*/  SHF.R.S32.HI R28, RZ, 0x1f, R187 ;  /* 0x0000001fff1c7819 */ /* 0x000fe200000114bb */
[----:B------:R-:W1:Y:S01]  /*e060*/  @P0 LDC R7, c[0x0][0xbf0] ;  /* 0x0002fc00ff070b82 */ /* 0x000e620000000800 */
[----:B------:R-:W-:Y:S02]  /*e070*/  SHF.R.S32.HI R31, RZ, 0x1f, R228 ;  /* 0x0000001fff1f7819 */ /* 0x000fe400000114e4 */
[----:B------:R-:W-:Y:S02]  /*e080*/  SHF.R.S32.HI R30, RZ, 0x1f, R193 ;  /* 0x0000001fff1e7819 */ /* 0x000fe400000114c1 */
        /* <DEDUP_REMOVED lines=15> */
[----:B------:R-:W-:Y:S02]  /*e180*/  IMAD R7, R11, R7, R8 ;  /* 0x000000070b077224 */ /* 0x000fe400078e0208 */
[----:B------:R-:W-:Y:S02]  /*e190*/  IMAD.SHL.U32 R13, R9, 0x8, RZ ;  /* 0x00000008090d7824 */ /* 0x000fe400078e00ff */
[----:B------:R-:W-:Y:S01]  /*e1a0*/  IMAD R9, R3, UR9, R6 ;  /* 0x0000000903097c24 */ /* 0x000fe2000f8e0206 */
[----:B------:R-:W-:Y:S01]  /*e1b0*/  SEL R6, RZ, 0xffffffff, P0 ;  /* 0xffffffffff067807 */ /* 0x000fe20000000000 */
[----:B------:R-:W-:Y:S01]  /*e1c0*/  ULDC.64 UR8, c[0x0][0xad8] ;  /* 0x0002b60000087ab9 */ /* 0x000fe20000000a00 */
[----:B------:R-:W-:Y:S01]  /*e1d0*/  SHF.R.S32.HI R3, RZ, 0x1f, R7 ;  /* 0x0000001fff037819 */ /* 0x000fe20000011407 */
[----:B------:R-:W-:Y:S01]  /*e1e0*/  IMAD.IADD R5, R5, 0x1, R9 ;  /* 0x0000000105057824 */ /* 0x000fe200078e0209 */
[----:B------:R-:W-:Y:S01]  /*e1f0*/  LOP3.LUT R10, R13, 0x8, R10, 0xe2, !PT ;  /* 0x000000080d0a7812 */ /* 0x000fe200078ee20a */
[----:B------:R-:W-:Y:S01]  /*e200*/  IMAD.SHL.U32 R13, R6, 0x10, RZ ;  /* 0x00000010060d7824 */ /* 0x000fe200078e00ff */
[----:B------:R-:W-:Y:S01]  /*e210*/  ISETP.GE.AND P0, PT, R187, UR12, PT ;  /* 0x0000000cbb007c0c */ /* 0x000fe2000bf06270 */
[----:B------:R-:W-:-:S02]  /*e220*/  IMAD R6, R3, UR8, RZ ;  /* 0x0000000803067c24 */ /* 0x000fc4000f8e02ff */
[----:B------:R-:W-:Y:S01]  /*e230*/  IMAD.WIDE.U32 R4, R7, UR8, R4 ;  /* 0x0000000807047c25 */ /* 0x000fe2000f8e0004 */
[----:B------:R-:W-:Y:S02]  /*e240*/  SEL R8, RZ, 0xffffffff, P0 ;  /* 0xffffffffff087807 */ /* 0x000fe40000000000 */
[----:B------:R-:W-:Y:S01]  /*e250*/  ISETP.GE.AND P0, PT, R229, UR12, PT ;  /* 0x0000000ce5007c0c */ /* 0x000fe2000bf06270 */
[----:B------:R-:W-:Y:S01]  /*e260*/  IMAD R3, R7, UR9, R6 ;  /* 0x0000000907037c24 */ /* 0x000fe2000f8e0206 */
[----:B------:R-:W-:Y:S01]  /*e270*/  ULDC.64 UR8, c[0x0][0xa80] ;  /* 0x0002a00000087ab9 */ /* 0x000fe20000000a00 */
[----:B------:R-:W-:Y:S01]  /*e280*/  IMAD.SHL.U32 R9, R8, 0x20, RZ ;  /* 0x0000002008097824 */ /* 0x000fe200078e00ff */
[----:B------:R-:W-:Y:S01]  /*e290*/  SEL R7, RZ, 0x40, P0 ;  /* 0x00000040ff077807 */ /* 0x000fe20000000000 */
[----:B------:R-:W-:Y:S01]  /*e2a0*/  IMAD.IADD R3, R5, 0x1, R3 ;  /* 0x0000000105037824 */ /* 0x000fe200078e0203 */
[----:B------:R-:W-:Y:S02]  /*e2b0*/  LEA R20, P0, R4, UR8, 0x1 ;  /* 0x0000000804147c11 */ /* 0x000fe4000f8008ff */
[----:B------:R-:W-:-:S02]  /*e2c0*/  LOP3.LUT R10, R13, 0x10, R10, 0xe2, !PT ;  /* 0x000000100d0a7812 */ /* 0x000fc400078ee20a */
[----:B------:R-:W-:Y:S01]  /*e2d0*/  LEA.HI.X R3, R4, UR9, R3, 0x1, P0 ;  /* 0x0000000904037c11 */ /* 0x000fe200080f0c03 */
[----:B------:R0:W1:Y:S01]  /*e2e0*/  SHFL.IDX PT, R6, R20, RZ, 0x181f ;  /* 0x00181fff14067589 */ /* 0x00006200000e0000 */
[----:B------:R-:W-:Y:S02]  /*e2f0*/  ISETP.GE.AND P0, PT, R26, R25, PT ;  /* 0x000000191a00720c */ /* 0x000fe40003f06270 */
[----:B------:R-:W-:-:S04]  /*e300*/  LOP3.LUT R10, R9, 0x20, R10, 0xe2, !PT ;  /* 0x00000020090a7812 */ /* 0x000fc800078ee20a */
[----:B------:R-:W-:Y:S02]  /*e310*/  LOP3.LUT R21, R10, R7, RZ, 0xfc, !PT ;  /* 0x000000070a157212 */ /* 0x000fe400078efcff */
[----:B------:R0:W3:Y:S02]  /*e320*/  SHFL.IDX PT, R7, R3, RZ, 0x181f ;  /* 0x00181fff03077589 */ /* 0x0000e400000e0000 */
[----:B------:R-:W-:-:S03]  /*e330*/  LOP3.LUT R24, R21, R0, RZ, 0xfc, !PT ;  /* 0x0000000015187212 */ /* 0x000fc600078efcff */
[----:B------:R-:W-:Y:S05]  /*e340*/  @P0 BRA `(.L_x_4468) ;  /* 0x00000000007c0947 */ /* 0x000fea0003800000 */
[----:B------:R-:W-:Y:S02]  /*e350*/  ISETP.GE.AND P2, PT, R195, UR12, PT ;  /* 0x0000000cc3007c0c */ /* 0x000fe4000bf46270 */
[----:B------:R-:W-:Y:S02]  /*e360*/  ISETP.GE.AND P1, PT, R2, UR12, PT ;  /* 0x0000000c02007c0c */ /* 0x000fe4000bf26270 */
[----:B------:R-:W-:Y:S02]  /*e370*/  ISETP.GE.AND P5, PT, R194, UR12, PT ;  /* 0x0000000cc2007c0c */ /* 0x000fe4000bfa6270 */
[----:B------:R-:W-:-:S07]  /*e380*/  ISETP.GE.AND P3, PT, R193, UR12, PT ;  /* 0x0000000cc1007c0c */ /* 0x000fce000bf66270 */
[CC--:B-1----:R-:W-:Y:S02]  /*e390*/  @!P2 LEA R8, P0, R195.reuse, R6.reuse, 0x1 ;  /* 0x00000006c308a211 */ /* 0x0c2fe400078008ff */
[----:B---3--:R-:W-:Y:S02]  /*e3a0*/  @!P1 IMAD.WIDE R4, R2, 0x2, R6 ;  /* 0x0000000202049825 */ /* 0x008fe400078e0206 */
        /* <DEDUP_REMOVED lines=25> */
.L_x_4468:
[----:B------:R-:W-:Y:S05]  /*e540*/  BSYNC B1 ;  /* 0x0000000000017941 */ /* 0x000fea0003800000 */
.L_x_4467:
[----:B------:R-:W-:Y:S01]  /*e550*/  VIADD R0, R26, 0x20 ;  /* 0x000000201a007836 */ /* 0x000fe20000000000 */
[----:B---34-:R3:W4:Y:S04]  /*e560*/  SHFL.IDX PT, R7, R3, 0x1, 0x181f ;  /* 0x00381f0003077f89 */ /* 0x01872800000e0000 */
[----:B------:R-:W-:Y:S01]  /*e570*/  ISETP.GE.AND P0, PT, R0, R25, PT ;  /* 0x000000190000720c */ /* 0x000fe20003f06270 */
[----:B-1----:R3:W1:-:S12]  /*e580*/  SHFL.IDX PT, R6, R20, 0x1, 0x181f ;  /* 0x00381f0014067f89 */ /* 0x00265800000e0000 */
[----:B---3--:R-:W-:Y:S05]  /*e590*/  @P0 BRA `(.L_x_4461) ;  /* 0x00000000007c0947 */ /* 0x008fea0003800000 */
[----:B------:R-:W-:Y:S02]  /*e5a0*/  ISETP.GE.AND P1, PT, R2, UR12, PT ;  /* 0x0000000c02007c0c */ /* 0x000fe4000bf26270 */
[----:B------:R-:W-:Y:S02]  /*e5b0*/  ISETP.GE.AND P5, PT, R195, UR12, PT ;  /* 0x0000000cc3007c0c */ /* 0x000fe4000bfa6270 */
[----:B------:R-:W-:Y:S02]  /*e5c0*/  ISETP.GE.AND P4, PT, R194, UR12, PT ;  /* 0x0000000cc2007c0c */ /* 0x000fe4000bf86270 */
[----:B------:R-:W-:Y:S02]  /*e5d0*/  ISETP.GE.AND P3, PT, R193, UR12, PT ;  /* 0x0000000cc1007c0c */ /* 0x000fe4000bf66270 */
[----:B------:R-:W-:-:S05]  /*e5e0*/  ISETP.GE.AND P2, PT, R192, UR12, PT ;  /* 0x0000000cc0007c0c */ /* 0x000fca000bf46270 */
[----:B-1--4-:R-:W-:Y:S02]  /*e5f0*/  @!P1 IMAD.WIDE R4, R2, 0x2, R6 ;  /* 0x0000000202049825 */ /* 0x012fe400078e0206 */
        /* <DEDUP_REMOVED lines=15> */
[----:B-1----:R-:W-:-:S03]  /*e6f0*/  @!P1 LEA R4, P6, R187, R6, 0x1 ;  /* 0x00000006bb049211 */ /* 0x002fc600078c08ff */
        /* <DEDUP_REMOVED lines=9> */
.L_x_4461:
[----:B------:R-:W-:Y:S05]  /*e790*/  BSYNC B0 ;  /* 0x0000000000007941 */ /* 0x000fea0003800000 */
.L_x_4454:
[----:B------:R-:W-:Y:S02]  /*e7a0*/  ULDC UR4, c[0x0][0xc3c] ;  /* 0x00030f0000047ab9 */ /* 0x000fe40000000800 */
[----:B------:R-:W-:-:S06]  /*e7b0*/  UISETP.GE.AND UP0, UPT, UR7, UR4, UPT ;  /* 0x000000040700728c */ /* 0x000fcc000bf06270 */
[----:B------:R-:W-:-:S13]  /*e7c0*/  PLOP3.LUT P0, PT, PT, PT, UP0, 0x80, 0x0 ;  /* 0x000000000000781c */ /* 0x000fda0003f0f008 */
[----:B------:R-:W-:Y:S05]  /*e7d0*/  @!P0 BRA `(.L_x_4469) ;  /* 0xffffff2c00008947 */ /* 0x000fea000383ffff */
[----:B------:R-:W-:Y:S05]  /*e7e0*/  EXIT ;  /* 0x000000000000794d */ /* 0x000fea0003800000 */
.L_x_4407:
        /* <DEDUP_REMOVED lines=18> */
.L_x_4470:
        /* <DEDUP_REMOVED lines=43> */
.L_x_4474:
        /* <DEDUP_REMOVED lines=39> */
.L_x_4472:
        /* <DEDUP_REMOVED lines=12> */
.L_x_4475:
        /* <DEDUP_REMOVED lines=63> */
.L_x_4476:
        /* <DEDUP_REMOVED lines=61> */
.L_x_4477:
[----:B01----:R-:W-:-:S05]  /*f6b0*/  LOP3.LUT R3, RZ, R2, RZ, 0x33, !PT ;  /* 0x00000002ff037212 */ /* 0x003fca00078e33ff */
[----:B------:R-:W-:-:S05]  /*f6c0*/  IMAD.IADD R2, R4, 0x1, R3 ;  /* 0x0000000104027824 */ /* 0x000fca00078e0203 */
[----:B------:R1:W-:Y:S01]  /*f6d0*/  STL [R1+0x4], R2 ;  /* 0x0000040201007387 */ /* 0x0003e20000100800 */
[----:B------:R-:W-:Y:S05]  /*f6e0*/  BRA `(.L_x_4478) ;  /* 0x0000000000107947 */ /* 0x000fea0003800000 */
.L_x_4473:
[----:B------:R-:W-:Y:S01]  /*f6f0*/  IMAD.U32 R2, RZ, RZ, UR6 ;  /* 0x00000006ff027e24 */ /* 0x000fe2000f8e00ff */
[----:B------:R0:W-:Y:S04]  /*f700*/  STL [R1+0x4], RZ ;  /* 0x000004ff01007387 */ /* 0x0001e80000100800 */
[----:B------:R0:W-:Y:S04]  /*f710*/  STL [R1+0x8], RZ ;  /* 0x000008ff01007387 */ /* 0x0001e80000100800 */
[----:B------:R0:W-:Y:S02]  /*f720*/  STL [R1], R2 ;  /* 0x0000000201007387 */ /* 0x0001e40000100800 */
.L_x_4478:
        /* <DEDUP_REMOVED lines=10> */
.L_x_4471:
        /* <DEDUP_REMOVED lines=30> */
.L_x_4599:
[----:B0-2---:R-:W2:Y:S01]  /*f9b0*/  LDL R0, [R1+0xc] ;  /* 0x00000c0001007983 */ /* 0x005ea20000100800 */
[----:B---3--:R-:W2:Y:S01]  /*f9c0*/  LDC.64 R2, c[0x0][0xc88] ;  /* 0x00032200ff027b82 */ /* 0x008ea20000000a00 */
[----:B------:R-:W-:Y:S05]  /*f9d0*/  YIELD ;  /* 0x0000000000007946 */ /* 0x000fea0003800000 */
[----:B------:R-:W-:Y:S01]  /*f9e0*/  ULDC.64 UR4, c[0x0][0xa28] ;  /* 0x00028a0000047ab9 */ /* 0x000fe20000000a00 */
[----:B-1----:R-:W-:Y:S01]  /*f9f0*/  IMAD.MOV.U32 R6, RZ, RZ, RZ ;  /* 0x000000ffff067224 */ /* 0x002fe200078e00ff */
[----:B------:R-:W-:Y:S01]  /*fa00*/  ISETP.NE.U32.AND P0, PT, RZ, UR4, PT ;  /* 0x00000004ff007c0c */ /* 0x000fe2000bf05070 */
[----:B------:R-:W-:Y:S01]  /*fa10*/  ULDC.64 UR8, c[0x0][0xa18] ;  /* 0x0002860000087ab9 */ /* 0x000fe20000000a00 */
[----:B------:R-:W-:Y:S01]  /*fa20*/  ULDC.64 UR6, c[0x0][0xa08] ;  /* 0x0002820000067ab9 */ /* 0x000fe20000000a00 */
[----:B--2---:R-:W-:-:S05]  /*fa30*/  IMAD.WIDE R2, R0, 0x4, R2 ;  /* 0x0000000400027825 */ /* 0x004fca00078e0202 */
[----:B------:R-:W2:Y:S01]  /*fa40*/  LDG.E R11, desc[UR40][R2.64] ;  /* 0x00000028020b7981 */ /* 0x000ea2000c1e1900 */
        /* <DEDUP_REMOVED lines=46> */
.L_x_4480:
[----:B------:R-:W2:Y:S01]  /*fd30*/  LDL.LU R7, [R1+0x8] ;  /* 0x0000080001077983 */ /* 0x000ea20000300800 */
[----:B------:R-:W-:Y:S02]  /*fd40*/  ULDC.64 UR4, c[0x0][0xa20] ;  /* 0x0002880000047ab9 */ /* 0x000fe40000000a00 */
[----:B------:R-:W-:-:S04]  /*fd50*/  ISETP.NE.U32.AND P1, PT, RZ, UR4, PT ;  /* 0x00000004ff007c0c */ /* 0x000fc8000bf25070 */
[----:B------:R-:W-:Y:S02]  /*fd60*/  ISETP.NE.AND.EX P1, PT, RZ, UR5, PT, P1 ;  /* 0x00000005ff007c0c */ /* 0x000fe4000bf25310 */
[C---:B--2---:R-:W-:Y:S02]  /*fd70*/  LOP3.LUT R2, R7.reuse, 0xff000000, RZ, 0xc0, !PT ;  /* 0xff00000007027812 */ /* 0x044fe400078ec0ff */
        /* <DEDUP_REMOVED lines=10> */
[----:B--2---:R-:W-:-:S05]  /*fe20*/  IADD3.X R7, R10, UR5, RZ, P0, !PT ;  /* 0x000000050a077c10 */ /* 0x004fca00087fe4ff */
[----:B------:R2:W5:Y:S01]  /*fe30*/  LDG.E R6, desc[UR40][R6.64] ;  /* 0x0000002806067981 */ /* 0x000562000c1e1900 */
[----:B------:R-:W-:Y:S05]  /*fe40*/  BRA `(.L_x_4482) ;  /* 0x0000000000107947 */ /* 0x000fea0003800000 */
.L_x_4481:
[----:B------:R-:W-:Y:S05]  /*fe50*/  @!P0 BRA `(.L_x_4482) ;  /* 0x00000000000c8947 */ /* 0x000fea0003800000 */
[----:B------:R-:W3:Y:S04]  /*fe60*/  LDG.E R6, desc[UR40][R4.64] ;  /* 0x0000002804067981 */ /* 0x000ee8000c1e1900 */
[----:B------:R-:W3:Y:S02]  /*fe70*/  LDG.E R4, desc[UR40][R4.64+0x4] ;  /* 0x0000042804047981 */ /* 0x000ee4000c1e1900 */
[----:B---3--:R-:W-:-:S07]  /*fe80*/  IMAD.IADD R6, R4, 0x1, -R6 ;  /* 0x0000000104067824 */ /* 0x008fce00078e0a06 */
.L_x_4482:
[----:B------:R-:W3:Y:S01]  /*fe90*/  LDL R5, [R1+0x4] ;  /* 0x0000040001057983 */ /* 0x000ee20000100800 */
[----:B-----5:R-:W-:Y:S01]  /*fea0*/  IMAD.IADD R6, R6, 0x1, -R0 ;  /* 0x0000000106067824 */ /* 0x020fe200078e0a00 */
[----:B------:R-:W-:Y:S01]  /*feb0*/  BSSY B0, `(.L_x_4483) ;  /* 0x000003a000007945 */ /* 0x000fe20003800000 */
[----:B------:R-:W4:Y:S02]  /*fec0*/  LDC R0, c[0x0][0x448] ;  /* 0x00011200ff007b82 */ /* 0x000f240000000800 */
[----:B----4-:R-:W-:-:S13]  /*fed0*/  ISETP.NE.AND P0, PT, R0, 0x1, PT ;  /* 0x000000010000780c */ /* 0x010fda0003f05270 */
[----:B--2---:R-:W2:Y:S08]  /*fee0*/  @P0 LDC R3, c[0x0][0x44c] ;  /* 0x00011300ff030b82 */ /* 0x004eb00000000800 */
[----:B------:R-:W4:Y:S01]  /*fef0*/  @P0 LDC R4, c[0x0][0x450] ;  /* 0x00011400ff040b82 */ /* 0x000f220000000800 */
[----:B---3--:R-:W-:Y:S02]  /*ff00*/  IMAD.SHL.U32 R0, R5, 0x40, RZ ;  /* 0x0000004005007824 */ /* 0x008fe400078e00ff */
[----:B------:R-:W-:-:S02]  /*ff10*/  IMAD.MOV.U32 R5, RZ, RZ, RZ ;  /* 0x000000ffff057224 */ /* 0x000fc400078e00ff */
[----:B------:R-:W-:Y:S02]  /*ff20*/  VIADD R0, R0, 0x3f ;  /* 0x0000003f00007836 */ /* 0x000fe40000000000 */
[----:B------:R-:W-:Y:S02]  /*ff30*/  IMAD.MOV.U32 R10, RZ, RZ, R5 ;  /* 0x000000ffff0a7224 */ /* 0x000fe400078e0005 */
[----:B--2---:R-:W-:-:S05]  /*ff40*/  @P0 IMAD.HI.U32 R3, R0, R3, RZ ;  /* 0x0000000300030227 */ /* 0x004fca00078e00ff */
[----:B----4-:R-:W-:Y:S01]  /*ff50*/  @P0 SHF.R.U32.HI R0, RZ, R4, R3 ;  /* 0x00000004ff000219 */ /* 0x010fe20000011603 */
[C---:B------:R-:W-:Y:S01]  /*ff60*/  VIADD R4, R6.reuse, 0x3f ;  /* 0x0000003f06047836 */ /* 0x040fe20000000000 */
[----:B------:R-:W-:Y:S02]  /*ff70*/  IADD3 R3, R6, 0x40, -R9 ;  /* 0x0000004006037810 */ /* 0x000fe40007ffe809 */
[----:B01----:R-:W-:-:S03]  /*ff80*/  LOP3.LUT R9, R2, 0xff, RZ, 0xc0, !PT ;  /* 0x000000ff02097812 */ /* 0x003fc600078ec0ff */
[----:B------:R-:W-:Y:S01]  /*ff90*/  IMAD.IADD R0, R3, 0x1, R0 ;  /* 0x0000000103007824 */ /* 0x000fe200078e0200 */
[----:B------:R-:W-:-:S04]  /*ffa0*/  SHF.R.S32.HI R3, RZ, 0x1f, R4 ;  /* 0x0000001fff037819 */ /* 0x000fc80000011404 */
[----:B------:R-:W-:Y:S02]  /*ffb0*/  LEA.HI R4, R3, R4, RZ, 0x6 ;  /* 0x0000000403047211 */ /* 0x000fe400078f30ff */
[----:B------:R-:W-:Y:S02]  /*ffc0*/  SHF.R.S32.HI R3, RZ, 0x1f, R0 ;  /* 0x0000001fff037819 */ /* 0x000fe40000011400 */
[----:B------:R-:W-:Y:S02]  /*ffd0*/  SHF.R.S32.HI R4, RZ, 0x6, R4 ;  /* 0x00000006ff047819 */ /* 0x000fe40000011404 */
[----:B------:R-:W-:Y:S02]  /*ffe0*/  LEA.HI R3, R3, R0, RZ, 0x6 ;  /* 0x0000000003037211 */ /* 0x000fe400078f30ff */
[----:B------:R-:W-:Y:S02]  /*fff0*/  SHF.R.U32.HI R0, RZ, 0x10, R2 ;  /* 0x00000010ff007819 */ /* 0x000fe40000011602 */
[----:B------:R-:W-:-:S02]  /*10000*/  SHF.R.S32.HI R3, RZ, 0x6, R3 ;  /* 0x00000006ff037819 */ /* 0x000fc40000011403 */
[----:B------:R-:W-:Y:S02]  /*10010*/  ISETP.NE.AND P0, PT, R0, RZ, PT ;  /* 0x000000ff0000720c */ /* 0x000fe40003f05270 */
[----:B------:R-:W-:-:S04]  /*10020*/  VIMNMX R8, R4, R3, PT ;  /* 0x0000000304087248 */ /* 0x000fc80003fe0100 */
[----:B------:R-:W-:Y:S01]  /*10030*/  ISETP.GE.AND P1, PT, R8, 0x1, PT ;  /* 0x000000010800780c */ /* 0x000fe20003f26270 */
[----:B------:R0:W-:Y:S04]  /*10040*/  STL [R1+0x2c], R8 ;  /* 0x00002c0801007387 */ /* 0x0001e80000100800 */
[----:B------:R0:W-:Y:S02]  /*10050*/  STL [R1+0x38], R5 ;  /* 0x0000380501007387 */ /* 0x0001e40000100800 */
[----:B------:R-:W1:Y:S02]  /*10060*/  @!P0 LDC R0, c[0x0][0x9f0] ;  /* 0x00027c00ff008b82 */ /* 0x000e640000000800 */
[----:B------:R0:W-:Y:S04]  /*10070*/  STL [R1+0x54], R9 ;  /* 0x0000540901007387 */ /* 0x0001e80000100800 */
[----:B------:R-:W-:Y:S05]  /*10080*/  @!P1 BRA `(.L_x_4484) ;  /* 0x0000000000709947 */ /* 0x000fea0003800000 */
[----:B-1----:R-:W-:-:S04]  /*10090*/  IABS R4, R0 ;  /* 0x0000000000047213 */ /* 0x002fc80000000000 */
[----:B------:R-:W1:Y:S08]  /*100a0*/  I2F.RP R2, R4 ;  /* 0x0000000400027306 */ /* 0x000e700000209400 */
[----:B-1----:R-:W1:Y:S02]  /*100b0*/  MUFU.RCP R2, R2 ;  /* 0x0000000200027308 */ /* 0x002e640000001000 */
[----:B-1----:R-:W-:-:S06]  /*100c0*/  VIADD R2, R2, 0xffffffe ;  /* 0x0ffffffe02027836 */ /* 0x002fcc0000000000 */
[----:B------:R-:W1:Y:S02]  /*100d0*/  F2I.FTZ.U32.TRUNC.NTZ R3, R2 ;  /* 0x0000000200037305 */ /* 0x000e64000021f000 */
[----:B-1----:R-:W-:-:S04]  /*100e0*/  IMAD.MOV R2, RZ, RZ, -R3 ;  /* 0x000000ffff027224 */ /* 0x002fc800078e0a03 */
[----:B0-----:R-:W-:Y:S02]  /*100f0*/  IMAD R5, R2, R4, RZ ;  /* 0x0000000402057224 */ /* 0x001fe400078e02ff */
[----:B------:R-:W-:-:S04]  /*10100*/  IMAD.MOV.U32 R2, RZ, RZ, RZ ;  /* 0x000000ffff027224 */ /* 0x000fc800078e00ff */
[----:B------:R-:W-:Y:S01]  /*10110*/  IMAD.HI.U32 R7, R3, R5, R2 ;  /* 0x0000000503077227 */ /* 0x000fe200078e0002 */
        /* <DEDUP_REMOVED lines=19> */
.L_x_4484:
[----:B------:R-:W-:Y:S05]  /*10250*/  BSYNC B0 ;  /* 0x0000000000007941 */ /* 0x000fea0003800000 */
.L_x_4483:
[----:B-1----:R-:W-:Y:S01]  /*10260*/  IMAD.MOV.U32 R0, RZ, RZ, R10 ;  /* 0x000000ffff007224 */ /* 0x002fe200078e000a */
[----:B------:R-:W-:Y:S03]  /*10270*/  BSSY B7, `(.L_x_4485) ;  /* 0x00004b7000077945 */ /* 0x000fe60003800000 */
[----:B------:R-:W-:-:S05]  /*10280*/  IMAD R2, R9, R0, RZ ;  /* 0x0000000009027224 */ /* 0x000fca00078e02ff */
[----:B------:R-:W-:Y:S01]  /*10290*/  VIADDMNMX R0, R2, R0, R8, PT ;  /* 0x0000000002007246 */ /* 0x000fe20003800108 */
[----:B------:R1:W-:Y:S03]  /*102a0*/  STL [R1+0x20], R2 ;  /* 0x0000200201007387 */ /* 0x0003e60000100800 */
[----:B------:R-:W-:Y:S01]  /*102b0*/  ISETP.GT.AND P0, PT, R0, R2, PT ;  /* 0x000000020000720c */ /* 0x000fe20003f04270 */
[----:B------:R1:W-:-:S12]  /*102c0*/  STL [R1+0x30], R0 ;  /* 0x0000300001007387 */ /* 0x0003d80000100800 */
[----:B------:R-:W-:Y:S05]  /*102d0*/  @P0 BRA `(.L_x_4486) ;  /* 0x0000000000480947 */ /* 0x000fea0003800000 */
[----:B-1----:R-:W1:Y:S02]  /*102e0*/  S2R R0, SR_TID.X ;  /* 0x0000000000007919 */ /* 0x002e640000002100 */
[----:B-1----:R-:W-:-:S04]  /*102f0*/  LOP3.LUT R0, R0, 0x7f, RZ, 0xc0, !PT ;  /* 0x0000007f00007812 */ /* 0x002fc800078ec0ff */
[----:B------:R-:W-:-:S13]  /*10300*/  ISETP.NE.AND P0, PT, R0, RZ, PT ;  /* 0x000000ff0000720c */ /* 0x000fda0003f05270 */
[----:B------:R-:W-:Y:S05]  /*10310*/  @P0 BRA `(.L_x_4487) ;  /* 0x0000004800b00947 */ /* 0x000fea0003800000 */
[----:B0-----:R-:W0:Y:S01]  /*10320*/  S2R R5, SR_LANEID ;  /* 0x0000000000057919 */ /* 0x001e220000000000 */
[----:B------:R-:W-:Y:S01]  /*10330*/  VOTEU.ANY UR4, UPT, PT ;  /* 0x0000000000047886 */ /* 0x000fe200038e0100 */
[----:B------:R-:W1:Y:S01]  /*10340*/  LDC.64 R2, c[0x0][0xc60] ;  /* 0x00031800ff027b82 */ /* 0x000e620000000a00 */
[----:B------:R-:W0:Y:S02]  /*10350*/  FLO.U32 R0, UR4 ;  /* 0x0000000400007d00 */ /* 0x000e2400080e0000 */
[----:B0-----:R-:W-:-:S06]  /*10360*/  ISETP.EQ.U32.AND P0, PT, R0, R5, PT ;  /* 0x000000050000720c */ /* 0x001fcc0003f02070 */
[----:B------:R-:W1:Y:S07]  /*10370*/  POPC R5, UR4 ;  /* 0x0000000400057d09 */ /* 0x000e6e0008000000 */
[----:B-1----:R-:W3:Y:S01]  /*10380*/  @P0 ATOMG.E.ADD.STRONG.GPU PT, R3, desc[UR40][R2.64], R5 ;  /* 0x00000005020309a8 */ /* 0x002ee200081ee1e8 */
[----:B------:R-:W0:Y:S02]  /*10390*/  S2R R4, SR_LTMASK ;  /* 0x0000000000047919 */ /* 0x000e240000003900 */
[----:B0-----:R-:W-:-:S04]  /*103a0*/  LOP3.LUT R4, R4, UR4, RZ, 0xc0, !PT ;  /* 0x0000000404047c12 */ /* 0x001fc8000f8ec0ff */
[----:B------:R-:W0:Y:S01]  /*103b0*/  POPC R7, R4 ;  /* 0x0000000400077309 */ /* 0x000e220000000000 */
[----:B---3--:R-:W0:Y:S02]  /*103c0*/  SHFL.IDX PT, R0, R3, R0, 0x1f ;  /* 0x00001f0003007589 */ /* 0x008e2400000e0000 */
[----:B0-----:R-:W-:-:S05]  /*103d0*/  IADD3 R0, R0, UR37, R7 ;  /* 0x0000002500007c10 */ /* 0x001fca000fffe007 */
[----:B------:R1:W-:Y:S01]  /*103e0*/  STL [R1], R0 ;  /* 0x0000000001007387 */ /* 0x0003e20000100800 */
[----:B------:R-:W-:Y:S05]  /*103f0*/  BRA `(.L_x_4487) ;  /* 0x0000004800787947 */ /* 0x000fea0003800000 */
.L_x_4486:
[----:B-1----:R-:W-:Y:S01]  /*10400*/  VIADD R0, R19, 0x22400 ;  /* 0x0002240013007836 */ /* 0x002fe20000000000 */
        /* <DEDUP_REMOVED lines=19> */
.L_x_4489:
[----:B------:R-:W-:Y:S05]  /*10540*/  BSYNC B6 ;  /* 0x0000000000067941 */ /* 0x000fea0003800000 */
.L_x_4488:
        /* <DEDUP_REMOVED lines=9> */
[----:B------:R-:W-:Y:S02]  /*105e0*/  IMAD.U32 R4, RZ, RZ, UR6 ;  /* 0x00000006ff047e24 */ /* 0x000fe4000f8e00ff */
[----:B0-----:R-:W-:Y:S02]  /*105f0*/  IMAD.U32 R5, RZ, RZ, UR7 ;  /* 0x00000007ff057e24 */ /* 0x001fe4000f8e00ff */
[----:B------:R-:W-:Y:S02]  /*10600*/  IMAD.U32 R6, RZ, RZ, UR8 ;  /* 0x00000008ff067e24 */ /* 0x000fe4000f8e00ff */
[----:B------:R-:W-:-:S02]  /*10610*/  IMAD.U32 R7, RZ, RZ, UR9 ;  /* 0x00000009ff077e24 */ /* 0x000fc4000f8e00ff */
[----:B--2---:R-:W-:Y:S02]  /*10620*/  IMAD.U32 R10, RZ, RZ, UR4 ;  /* 0x00000004ff0a7e24 */ /* 0x004fe4000f8e00ff */
[----:B------:R-:W-:Y:S02]  /*10630*/  IMAD.U32 R11, RZ, RZ, UR5 ;  /* 0x00000005ff0b7e24 */ /* 0x000fe4000f8e00ff */
[----:B------:R-:W-:Y:S02]  /*10640*/  IMAD.MOV.U32 R8, RZ, RZ, 0x70 ;  /* 0x00000070ff087424 */ /* 0x000fe400078e00ff */
[----:B------:R-:W-:Y:S02]  /*10650*/  IMAD.MOV.U32 R12, RZ, RZ, 0x1 ;  /* 0x00000001ff0c7424 */ /* 0x000fe400078e00ff */
[----:B-1----:R-:W-:-:S07]  /*10660*/  IMAD.MOV.U32 R13, RZ, RZ, RZ ;  /* 0x000000ffff0d7224 */ /* 0x002fce00078e00ff */
[----:B------:R-:W-:-:S07]  /*10670*/  LEPC R20, `(.L_x_4492) ;  /* 0x000000001014794e */ /* 0x000fce0000000000 */
[----:B---3--:R-:W-:Y:S05]  /*10680*/  CALL.ABS.NOINC R2 ;  /* 0x0000000002007343 */ /* 0x008fea0003c00000 */
.L_x_4492:
        /* <DEDUP_REMOVED lines=16> */
.L_x_4491:
[----:B------:R-:W-:Y:S05]  /*10790*/  BSYNC B6 ;  /* 0x0000000000067941 */ /* 0x000fea0003800000 */
.L_x_4490:
[----:B------:R-:W3:Y:S01]  /*107a0*/  LDL.LU R4, [R1+0x18] ;  /* 0x0000180001047983 */ /* 0x000ee20000300800 */
[----:B------:R-:W-:-:S03]  /*107b0*/  ULDC.64 UR4, c[0x0][0x9f8] ;  /* 0x00027e0000047ab9 */ /* 0x000fc60000000a00 */
[----:B------:R-:W4:Y:S01]  /*107c0*/  LDL R7, [R1+0x8] ;  /* 0x0000080001077983 */ /* 0x000f220000100800 */
[----:B------:R-:W-:-:S03]  /*107d0*/  ISETP.NE.U32.AND P0, PT, RZ, UR4, PT ;  /* 0x00000004ff007c0c */ /* 0x000fc6000bf05070 */
[----:B------:R-:W5:Y:S01]  /*107e0*/  LDL R0, [R1+0x30] ;  /* 0x0000300001007983 */ /* 0x000f620000100800 */
[----:B------:R-:W-:-:S13]  /*107f0*/  ISETP.NE.AND.EX P0, PT, RZ, UR5, PT, P0 ;  /* 0x00000005ff007c0c */ /* 0x000fda000bf05300 */
[----:B------:R-:W-:-:S04]  /*10800*/  @P0 IADD3 R2, P1, R16, UR4, RZ ;  /* 0x0000000410020c10 */ /* 0x000fc8000ff3e0ff */
[----:B---3--:R-:W-:Y:S01]  /*10810*/  @P0 IADD3.X R3, R4, UR5, RZ, P1, !PT ;  /* 0x0000000504030c10 */ /* 0x008fe20008ffe4ff */
[----:B------:R-:W-:-:S04]  /*10820*/  ULDC.64 UR4, c[0x0][0xa08] ;  /* 0x0002820000047ab9 */ /* 0x000fc80000000a00 */
[----:B----4-:R1:W0:Y:S02]  /*10830*/  @P0 LDG.E R7, desc[UR40][R2.64] ;  /* 0x0000002802070981 */ /* 0x010224000c1e1900 */
[----:B-1----:R-:W1:Y:S01]  /*10840*/  LDC.64 R2, c[0x0][0x418] ;  /* 0x00010600ff027b82 */ /* 0x002e620000000a00 */
[----:B-----5:R-:W-:Y:S01]  /*10850*/  VIADD R0, R0, 0xffffffff ;  /* 0xffffffff00007836 */ /* 0x020fe20000000000 */
[----:B0-----:R-:W-:Y:S01]  /*10860*/  SHF.R.S32.HI R8, RZ, 0x1f, R7 ;  /* 0x0000001fff087819 */ /* 0x001fe20000011407 */
[----:B------:R0:W-:Y:S04]  /*10870*/  @P0 STL [R1+0x8], R7 ;  /* 0x0000080701000387 */ /* 0x0001e80000100800 */
[----:B------:R0:W-:Y:S01]  /*10880*/  STL [R1+0x18], R8 ;  /* 0x0000180801007387 */ /* 0x0001e20000100800 */
[----:B-1----:R-:W-:Y:S01]  /*10890*/  LOP3.LUT P0, RZ, R2, UR4, RZ, 0xfc, !PT ;  /* 0x0000000402ff7c12 */ /* 0x002fe2000f80fcff */
[----:B------:R-:W-:-:S03]  /*108a0*/  UMOV UR4, 0xffffffff ;  /* 0xffffffff00047882 */ /* 0x000fc60000000000 */
[----:B------:R-:W-:-:S04]  /*108b0*/  LOP3.LUT P0, RZ, R3, UR5, RZ, 0xfc, P0 ;  /* 0x0000000503ff7c12 */ /* 0x000fc8000800fcff */
[----:B------:R-:W-:Y:S01]  /*108c0*/  SEL R16, R7, RZ, !P0 ;  /* 0x000000ff07107207 */ /* 0x000fe20004000000 */
[----:B0-----:R-:W-:Y:S08]  /*108d0*/  BRA.DIV UR4, `(.L_x_4493) ;  /* 0x0000005e04787947 */ /* 0x001ff0000b800000 */
[----:B------:R-:W0:Y:S02]  /*108e0*/  S2R R4, SR_TID.X ;  /* 0x0000000000047919 */ /* 0x000e240000002100 */
[----:B0-----:R-:W-:-:S04]  /*108f0*/  SHF.R.U32.HI R4, RZ, 0x5, R4 ;  /* 0x00000005ff047819 */ /* 0x001fc80000011604 */
[----:B------:R-:W-:-:S05]  /*10900*/  LOP3.LUT R4, R4, 0x3, RZ, 0xc0, !PT ;  /* 0x0000000304047812 */ /* 0x000fca00078ec0ff */
[----:B------:R0:W1:Y:S02]  /*10910*/  SHFL.IDX PT, R14, R4, RZ, 0x1f ;  /* 0x00001fff040e7589 */ /* 0x00006400000e0000 */
.L_x_4616:
[----:B------:R3:W-:Y:S01]  /*10920*/  STL [R1+0x28], R0 ;  /* 0x0000280001007387 */ /* 0x0007e20000100800 */
[----:B-1----:R-:W-:Y:S02]  /*10930*/  ISETP.NE.AND P0, PT, R14, RZ, PT ;  /* 0x000000ff0e00720c */ /* 0x002fe40003f05270 */
[----:B------:R-:W-:Y:S02]  /*10940*/  PLOP3.LUT P1, PT, PT, PT, PT, 0x8, 0x0 ;  /* 0x000000000000781c */ /* 0x000fe40003f2e170 */
[----:B------:R-:W-:-:S11]  /*10950*/  LOP3.LUT R18, R18, 0xfffffffe, RZ, 0xc0, !PT ;  /* 0xfffffffe12127812 */ /* 0x000fd600078ec0ff */
[----:B------:R-:W-:Y:S01]  /*10960*/  @P1 LOP3.LUT R18, R18, 0x1, RZ, 0xfc, !PT ;  /* 0x0000000112121812 */ /* 0x000fe200078efcff */
[----:B---3--:R-:W-:Y:S06]  /*10970*/  @P0 BRA `(.L_x_4494) ;  /* 0x00000004000c0947 */ /* 0x008fec0003800000 */
[----:B------:R-:W-:-:S03]  /*10980*/  UMOV UR4, 0xffffffff ;  /* 0xffffffff00047882 */ /* 0x000fc60000000000 */
[----:B------:R-:W-:Y:S05]  /*10990*/  BRA.DIV UR4, `(.L_x_4495) ;  /* 0x0000005e047c7947 */ /* 0x000fea000b800000 */
[----:B------:R-:W-:-:S13]  /*109a0*/  ELECT P6, URZ, PT ;  /* 0x00000000003f782f */ /* 0x000fda00038c0000 */
.L_x_4619:
[----:B------:R-:W-:Y:S05]  /*109b0*/  @!P6 BRA `(.L_x_4494) ;  /* 0x0000000000fce947 */ /* 0x000fea0003800000 */
[----:B------:R-:W-:-:S04]  /*109c0*/  ISETP.NE.U32.AND P0, PT, R2, RZ, PT ;  /* 0x000000ff0200720c */ /* 0x000fc80003f05070 */
[----:B------:R-:W-:-:S13]  /*109d0*/  ISETP.NE.AND.EX P0, PT, R3, RZ, PT, P0 ;  /* 0x000000ff0300720c */ /* 0x000fda0003f05300 */
[----:B------:R-:W-:Y:S05]  /*109e0*/  @!P0 BRA `(.L_x_4496) ;  /* 0x0000000000508947 */ /* 0x000fea0003800000 */
[----:B------:R-:W1:Y:S01]  /*109f0*/  LDC R6, c[0x0][0x43c] ;  /* 0x00010f00ff067b82 */ /* 0x000e620000000800 */
[----:B------:R-:W-:Y:S01]  /*10a00*/  IMAD.MOV.U32 R9, RZ, RZ, R0 ;  /* 0x000000ffff097224 */ /* 0x000fe200078e0000 */
[----:B------:R-:W-:-:S03]  /*10a10*/  ULDC.64 UR4, c[0x0][0x428] ;  /* 0x00010a0000047ab9 */ /* 0x000fc60000000a00 */
[----:B------:R-:W-:Y:S01]  /*10a20*/  IMAD.MOV.U32 R0, RZ, RZ, R9 ;  /* 0x000000ffff007224 */ /* 0x000fe200078e0009 */
[----:B-1----:R-:W-:-:S13]  /*10a30*/  ISETP.NE.AND P0, PT, R6, 0x1, PT ;  /* 0x000000010600780c */ /* 0x002fda0003f05270 */
[----:B0-----:R-:W0:Y:S02]  /*10a40*/  @P0 LDC.64 R4, c[0x0][0x440] ;  /* 0x00011000ff040b82 */ /* 0x001e240000000a00 */
        /* <DEDUP_REMOVED lines=14> */
.L_x_4496:
[----:B------:R-:W3:Y:S04]  /*10b30*/  LDL R0, [R1+0x10] ;  /* 0x0000100001007983 */ /* 0x000ee80000100800 */
[----:B-1----:R-:W4:Y:S01]  /*10b40*/  LDL R2, [R1+0x14] ;  /* 0x0000140001027983 */ /* 0x002f220000100800 */
[----:B---3--:R-:W-:Y:S01]  /*10b50*/  IMAD R0, R0, 0x8, R19 ;  /* 0x0000000800007824 */ /* 0x008fe200078e0213 */
[----:B----4-:R-:W-:-:S04]  /*10b60*/  SHF.L.U32 R2, R2, 0x1f, RZ ;  /* 0x0000001f02027819 */ /* 0x010fc800000006ff */
[----:B------:R-:W1:Y:S02]  /*10b70*/  SYNCS.PHASECHK.TRANS64.TRYWAIT P0, [R0+URZ+0x28c40], R2 ;  /* 0x028c4002000075a7 */ /* 0x000e64000800017f */
[----:B-1----:R-:W-:Y:S05]  /*10b80*/  @!P0 BRA `(.L_x_4497) ;  /* 0x0000005c00208947 */ /* 0x002fea0003800000 */
.L_x_4620:
        /* <DEDUP_REMOVED lines=11> */
.L_x_4498:
[----:B------:R-:W3:Y:S04]  /*10c40*/  LDL R3, [R1+0x10] ;  /* 0x0000100001037983 */ /* 0x000ee80000100800 */
[----:B0-----:R-:W4:Y:S04]  /*10c50*/  LDL R4, [R1+0x28] ;  /* 0x0000280001047983 */ /* 0x001f280000100800 */
[----:B-1----:R-:W2:Y:S01]  /*10c60*/  LDL R2, [R1+0x1c] ;  /* 0x00001c0001027983 */ /* 0x002ea20000100800 */
        /* <DEDUP_REMOVED lines=11> */
[----:B---3--:R-:W-:Y:S01]  /*10d20*/  IMAD R0, R3, 0x2000, R19 ;  /* 0x0000200003007824 */ /* 0x008fe200078e0213 */
[----:B----4-:R-:W-:-:S04]  /*10d30*/  R2UR UR11, R4 ;  /* 0x00000000040b72ca */ /* 0x010fc800000e0000 */
[----:B------:R-:W-:Y:S02]  /*10d40*/  R2UR UR8, R0 ;  /* 0x00000000000872ca */ /* 0x000fe400000e0000 */
[----:B--2---:R-:W-:-:S11]  /*10d50*/  R2UR UR4, R2 ;  /* 0x00000000020472ca */ /* 0x004fd600000e0000 */
[----:B------:R-:W-:Y:S02]  /*10d60*/  UIADD3 UR8, UR8, 0x22400, URZ ;  /* 0x0002240008087890 */ /* 0x000fe4000fffe03f */
[----:B------:R-:W-:-:S03]  /*10d70*/  ULEA UR11, UR11, UR4, 0x6 ;  /* 0x000000040b0b7291 */ /* 0x000fc6000f8e303f */
[----:B------:R-:W-:-:S06]  /*10d80*/  UMOV UR4, 0x0 ;  /* 0x0000000000047882 */ /* 0x000fcc0000000000 */
[----:B------:R1:W-:Y:S02]  /*10d90*/  UTMALDG.4D [UR8], [UR6], desc[UR4] ;  /* 0x00000408060075b4 */ /* 0x0003e40008019000 */
[----:B-1----:R-:W-:Y:S01]  /*10da0*/  NOP ;  /* 0x0000000000007918 */ /* 0x002fe20000000000 */
.L_x_4494:
[----:B------:R-:W3:Y:S04]  /*10db0*/  LDL.LU R3, [R1+0x34] ;  /* 0x0000340001037983 */ /* 0x000ee80000300800 */
[----:B------:R-:W4:Y:S04]  /*10dc0*/  LDL.LU R5, [R1+0x24] ;  /* 0x0000240001057983 */ /* 0x000f280000300800 */
[----:B0-----:R-:W5:Y:S01]  /*10dd0*/  LDL.LU R4, [R1+0x40] ;  /* 0x0000400001047983 */ /* 0x001f620000300800 */
        /* <DEDUP_REMOVED lines=9> */
[----:B---3--:R-:W-:Y:S02]  /*10e70*/  SHF.R.S32.HI R0, RZ, 0x1f, R3 ;  /* 0x0000001fff007819 */ /* 0x008fe40000011403 */
[----:B----4-:R-:W-:-:S03]  /*10e80*/  SEL R5, R5, RZ, !P0 ;  /* 0x000000ff05057207 */ /* 0x010fc60004000000 */
[----:B------:R-:W-:Y:S01]  /*10e90*/  IMAD R0, R0, UR4, RZ ;  /* 0x0000000400007c24 */ /* 0x000fe2000f8e02ff */
[----:B-----5:R-:W-:-:S03]  /*10ea0*/  SEL R4, R4, RZ, !P0 ;  /* 0x000000ff04047207 */ /* 0x020fc60004000000 */
        /* <DEDUP_REMOVED lines=23> */
[----:B0-----:R-:W-:Y:S05]  /*11020*/  CALL.ABS.NOINC R2 ;  /* 0x0000000002007343 */ /* 0x001fea0003c00000 */
.L_x_4500:
[----:B------:R-:W-:Y:S05]  /*11030*/  BSYNC B6 ;  /* 0x0000000000067941 */ /* 0x000fea0003800000 */
.L_x_4499:
[----:B0-----:R-:W3:Y:S01]  /*11040*/  LDL.LU R0, [R1+0x40] ;  /* 0x0000400001007983 */ /* 0x001ee20000300800 */
[----:B------:R-:W-:Y:S01]  /*11050*/  ULDC.64 UR4, c[0x0][0x2d8] ;  /* 0x0000b60000047ab9 */ /* 0x000fe20000000a00 */
[----:B------:R-:W0:Y:S01]  /*11060*/  LDC R7, c[0x0][0x448] ;  /* 0x00011200ff077b82 */ /* 0x000e220000000800 */
[----:B------:R-:W-:Y:S01]  /*11070*/  ULDC UR6, c[0x0][0x2b8] ;  /* 0x0000ae0000067ab9 */ /* 0x000fe20000000800 */
[----:B------:R-:W4:Y:S04]  /*11080*/  LDL.LU R4, [R1+0x34] ;  /* 0x0000340001047983 */ /* 0x000f280000300800 */
[----:B------:R-:W4:Y:S04]  /*11090*/  LDL.LU.64 R2, [R1+0x48] ;  /* 0x0000480001027983 */ /* 0x000f280000300a00 */
[----:B------:R-:W3:Y:S04]  /*110a0*/  LDL.LU R5, [R1+0x24] ;  /* 0x0000240001057983 */ /* 0x000ee80000300800 */
[----:B--2---:R-:W2:Y:S04]  /*110b0*/  LDL R10, [R1+0x4] ;  /* 0x00000400010a7983 */ /* 0x004ea80000100800 */
[----:B------:R1:W5:Y:S01]  /*110c0*/  LDL R8, [R1+0x58] ;  /* 0x0000580001087983 */ /* 0x0003620000100800 */
[----:B0-----:R-:W-:-:S13]  /*110d0*/  ISETP.NE.AND P0, PT, R7, 0x1, PT ;  /* 0x000000010700780c */ /* 0x001fda0003f05270 */
[----:B------:R-:W0:Y:S01]  /*110e0*/  @P0 LDC R6, c[0x0][0x450] ;  /* 0x00011400ff060b82 */ /* 0x000e220000000800 */
[----:B------:R-:W1:Y:S02]  /*110f0*/  S2R R9, SR_TID.X ;  /* 0x0000000000097919 */ /* 0x000e640000002100 */
[----:B-1----:R-:W-:-:S05]  /*11100*/  IMAD.SHL.U32 R9, R9, 0x8, RZ ;  /* 0x0000000809097824 */ /* 0x002fca00078e00ff */
[----:B------:R-:W-:Y:S01]  /*11110*/  LOP3.LUT R9, R9, 0x38, RZ, 0xc0, !PT ;  /* 0x0000003809097812 */ /* 0x000fe200078ec0ff */
[----:B----4-:R-:W-:Y:S02]  /*11120*/  IMAD.MOV.U32 R3, RZ, RZ, R4 ;  /* 0x000000ffff037224 */ /* 0x010fe400078e0004 */
[----:B------:R-:W1:Y:S01]  /*11130*/  S2R R4, SR_TID.X ;  /* 0x0000000000047919 */ /* 0x000e620000002100 */
[----:B------:R-:W-:-:S04]  /*11140*/  IMAD.WIDE.U32 R2, R17, UR4, R2 ;  /* 0x0000000411027c25 */ /* 0x000fc8000f8e0002 */
[----:B------:R-:W-:Y:S01]  /*11150*/  IMAD R3, R17, UR5, R3 ;  /* 0x0000000511037c24 */ /* 0x000fe2000f8e0203 */
[----:B------:R-:W-:Y:S02]  /*11160*/  ULDC.64 UR4, c[0x0][0x2e0] ;  /* 0x0000b80000047ab9 */ /* 0x000fe40000000a00 */
[----:B---3--:R-:W-:Y:S02]  /*11170*/  IMAD R0, R0, UR4, RZ ;  /* 0x0000000400007c24 */ /* 0x008fe4000f8e02ff */
[----:B------:R-:W-:-:S04]  /*11180*/  IMAD.WIDE.U32 R2, R5, UR4, R2 ;  /* 0x0000000405027c25 */ /* 0x000fc8000f8e0002 */
        /* <DEDUP_REMOVED lines=9> */
[----:B--2---:R-:W-:-:S04]  /*11220*/  IMAD R4, R10, 0x40, R4 ;  /* 0x000000400a047824 */ /* 0x004fc800078e0204 */
        /* <DEDUP_REMOVED lines=27> */
[C---:B------:R-:W-:Y:S02]  /*113e0*/  VIADD R5, R3.reuse, 0x10 ;  /* 0x0000001003057836 */ /* 0x040fe40000000000 */
        /* <DEDUP_REMOVED lines=26> */
[----:B------:R-:W-:Y:S01]  /*11590*/  @!P1 IMAD.MOV.U32 R6, RZ, RZ, R5 ;  /* 0x000000ffff069224 */ /* 0x000fe200078e0005 */
[----:B------:R-:W0:Y:S04]  /*115a0*/  SHFL.IDX PT, R0, R0, 0x3, 0x181f ;  /* 0x00781f0000007f89 */ /* 0x000e2800000e0000 */
[----:B------:R1:W-:Y:S04]  /*115b0*/  @!P1 LDGSTS.E.BYPASS.LTC128B.128 [R8+0x21400], desc[UR40][R6.64], !P0 ;  /* 0x2140000006089fae */ /* 0x0003e8000c101d68 */
[----:B------:R-:W2:Y:S02]  /*115c0*/  SHFL.IDX PT, R4, R4, 0x3, 0x181f ;  /* 0x00781f0004047f89 */ /* 0x000ea400000e0000 */
.L_x_4629:
[----:B------:R-:W-:-:S05]  /*115d0*/  VIADD R3, R3, 0x30 ;  /* 0x0000003003037836 */ /* 0x000fca0000000000 */
[----:B------:R-:W-:-:S13]  /*115e0*/  ISETP.GE.AND P1, PT, R3, R2, PT ;  /* 0x000000020300720c */ /* 0x000fda0003f26270 */
[----:B--2---:R-:W-:-:S05]  /*115f0*/  @!P1 LEA R2, P2, R9, R4, 0x1 ;  /* 0x0000000409029211 */ /* 0x004fca00078408ff */
[----:B0-----:R-:W-:-:S05]  /*11600*/  @!P1 IMAD.X R3, RZ, RZ, R0, P2 ;  /* 0x000000ffff039224 */ /* 0x001fca00010e0600 */
[----:B------:R-:W-:Y:S01]  /*11610*/  @!PT LDS RZ, [RZ] ;  /* 0x00000000fffff984 */ /* 0x000fe20000000800 */
[----:B------:R-:W-:Y:S01]  /*11620*/  @!PT LDS RZ, [RZ] ;  /* 0x00000000fffff984 */ /* 0x000fe20000000800 */
[----:B------:R-:W-:Y:S01]  /*11630*/  @!PT LDS RZ, [RZ] ;  /* 0x00000000fffff984 */ /* 0x000fe20000000800 */
[----:B------:R0:W-:Y:S01]  /*11640*/  @!P1 LDGSTS.E.BYPASS.LTC128B.128 [R8+0x21c00], desc[UR40][R2.64], !P0 ;  /* 0x21c0000002089fae */ /* 0x0001e2000c101d68 */
[----:B------:R-:W-:Y:S01]  /*11650*/  PLOP3.LUT P0, PT, PT, PT, PT, 0x80, 0x0 ;  /* 0x000000000000781c */ /* 0x000fe20003f0f070 */
[----:B------:R-:W-:-:S12]  /*11660*/  NOP ;  /* 0x0000000000007918 */ /* 0x000fd80000000000 */
.L_x_4502:
        /* <DEDUP_REMOVED lines=18> */
.L_x_4630:
[----:B------:R-:W-:Y:S05]  /*11790*/  BSYNC B0 ;  /* 0x0000000000007941 */ /* 0x000fea0003800000 */
.L_x_4503:
[----:B------:R-:W-:Y:S01]  /*117a0*/  LOP3.LUT P0, RZ, R18, 0x1, RZ, 0xc0, !PT ;  /* 0x0000000112ff7812 */ /* 0x000fe2000780c0ff */
[----:B------:R-:W-:-:S12]  /*117b0*/  BSSY B0, `(.L_x_4505) ;  /* 0x0000097000007945 */ /* 0x000fd80003800000 */
[----:B------:R-:W-:Y:S05]  /*117c0*/  @!P0 BRA `(.L_x_4506) ;  /* 0x0000000800548947 */ /* 0x000fea0003800000 */
[----:B------:R-:W0:Y:S04]  /*117d0*/  LDL R4, [R1+0x10] ;  /* 0x0000100001047983 */ /* 0x000e280000100800 */
[----:B------:R-:W2:Y:S01]  /*117e0*/  LDL R2, [R1+0x14] ;  /* 0x0000140001027983 */ /* 0x000ea20000100800 */
[----:B------:R-:W-:Y:S01]  /*117f0*/  BSSY B1, `(.L_x_4507) ;  /* 0x0000008000017945 */ /* 0x000fe20003800000 */
[----:B------:R-:W3:Y:S02]  /*11800*/  S2R R3, SR_TID.X ;  /* 0x0000000000037919 */ /* 0x000ee40000002100 */
[----:B---3--:R-:W-:-:S04]  /*11810*/  LOP3.LUT R3, R3, 0x7f, RZ, 0xc0, !PT ;  /* 0x0000007f03037812 */ /* 0x008fc800078ec0ff */
[----:B------:R-:W-:Y:S01]  /*11820*/  ISETP.NE.AND P1, PT, R3, RZ, PT ;  /* 0x000000ff0300720c */ /* 0x000fe20003f25270 */
[----:B0-----:R-:W-:Y:S01]  /*11830*/  IMAD R0, R4, 0x8, R19 ;  /* 0x0000000804007824 */ /* 0x001fe200078e0213 */
[----:B--2---:R-:W-:-:S04]  /*11840*/  SHF.L.U32 R2, R2, 0x1f, RZ ;  /* 0x0000001f02027819 */ /* 0x004fc800000006ff */
[----:B------:R-:W0:Y:S02]  /*11850*/  SYNCS.PHASECHK.TRANS64.TRYWAIT P0, [R0+URZ+0x28c60], R2 ;  /* 0x028c6002000075a7 */ /* 0x000e24000800017f */
[----:B0-----:R-:W-:Y:S05]  /*11860*/  @!P0 BRA `(.L_x_4508) ;  /* 0x00000054005c8947 */ /* 0x001fea0003800000 */
.L_x_4631:
[----:B------:R-:W-:Y:S05]  /*11870*/  BSYNC B1 ;  /* 0x0000000000017941 */ /* 0x000fea0003800000 */
.L_x_4507:
        /* <DEDUP_REMOVED lines=9> */
.L_x_4510:
[----:B------:R-:W-:Y:S05]  /*11910*/  BSYNC B1 ;  /* 0x0000000000017941 */ /* 0x000fea0003800000 */
.L_x_4509:
        /* <DEDUP_REMOVED lines=13> */
.L_x_4511:
        /* <DEDUP_REMOVED lines=15> */
.L_x_4512:
        /* <DEDUP_REMOVED lines=15> */
.L_x_4513:
        /* <DEDUP_REMOVED lines=15> */
.L_x_4514:
        /* <DEDUP_REMOVED lines=15> */
.L_x_4515:
        /* <DEDUP_REMOVED lines=15> */
.L_x_4516:
        /* <DEDUP_REMOVED lines=15> */
.L_x_4517:
        /* <DEDUP_REMOVED lines=15> */
.L_x_4518:
        /* <DEDUP_REMOVED lines=10> */
.L_x_4506:
[----:B------:R-:W-:Y:S05]  /*12120*/  BSYNC B0 ;  /* 0x0000000000007941 */ /* 0x000fea0003800000 */
.L_x_4505:
[----:B------:R-:W0:Y:S04]  /*12130*/  LDL R4, [R1+0x30] ;  /* 0x0000300001047983 */ /* 0x000e280000100800 */
[----:B------:R-:W2:Y:S01]  /*12140*/  LDL R5, [R1+0x20] ;  /* 0x0000200001057983 */ /* 0x000ea20000100800 */
[----:B------:R-:W-:Y:S01]  /*12150*/  BSSY B0, `(.L_x_4519) ;  /* 0x00002ac000007945 */ /* 0x000fe20003800000 */
[----:B0-----:R-:W-:-:S05]  /*12160*/  VIADD R0, R4, 0xfffffffe ;  /* 0xfffffffe04007836 */ /* 0x001fca0000000000 */
[----:B--2---:R-:W-:-:S13]  /*12170*/  ISETP.GE.AND P0, PT, R0, R5, PT ;  /* 0x000000050000720c */ /* 0x004fda0003f06270 */
[----:B------:R-:W-:Y:S05]  /*12180*/  @!P0 BRA `(.L_x_4520) ;  /* 0x0000002800a08947 */ /* 0x000fea0003800000 */
[----:B-1----:R-:W2:Y:S04]  /*12190*/  LDL.LU R7, [R1+0x54] ;  /* 0x0000540001077983 */ /* 0x002ea80000300800 */
        /* <DEDUP_REMOVED lines=48> */
.L_x_4525:
        /* <DEDUP_REMOVED lines=8> */
.L_x_4632:
[----:B------:R-:W-:Y:S05]  /*12520*/  BSYNC B3 ;  /* 0x0000000000037941 */ /* 0x000fea0003800000 */
.L_x_4526:
        /* <DEDUP_REMOVED lines=9> */
.L_x_4529:
[----:B------:R-:W-:Y:S05]  /*125c0*/  BSYNC B3 ;  /* 0x0000000000037941 */ /* 0x000fea0003800000 */
.L_x_4528:
        /* <DEDUP_REMOVED lines=13> */
.L_x_4530:
        /* <DEDUP_REMOVED lines=13> */
.L_x_4633:
[----:B------:R-:W-:Y:S05]  /*12770*/  BSYNC B3 ;  /* 0x0000000000037941 */ /* 0x000fea0003800000 */
.L_x_4531:
        /* <DEDUP_REMOVED lines=11> */
.L_x_4534:
[----:B------:R-:W-:Y:S05]  /*12830*/  BSYNC B3 ;  /* 0x0000000000037941 */ /* 0x000fea0003800000 */
.L_x_4533:
        /* <DEDUP_REMOVED lines=10> */
.L_x_4535:
        /* <DEDUP_REMOVED lines=15> */
.L_x_4536:
        /* <DEDUP_REMOVED lines=15> */
.L_x_4537:
        /* <DEDUP_REMOVED lines=15> */
.L_x_4538:
        /* <DEDUP_REMOVED lines=15> */
.L_x_4539:
        /* <DEDUP_REMOVED lines=15> */
.L_x_4540:
        /* <DEDUP_REMOVED lines=15> */
.L_x_4541:
        /* <DEDUP_REMOVED lines=15> */
.L_x_4542:
        /* <DEDUP_REMOVED lines=10> */
.L_x_4524:
[----:B------:R-:W-:Y:S05]  /*13010*/  BSYNC B1 ;  /* 0x0000000000017941 */ /* 0x000fea0003800000 */
.L_x_4523:
[----:B------:R-:W2:Y:S02]  /*13020*/  LDL.LU R6, [R1+0x30] ;  /* 0x0000300001067983 */ /* 0x000ea40000300800 */
[----:B--2---:R-:W-:-:S07]  /*13030*/  VIADD R0, R6, 0xfffffffd ;  /* 0xfffffffd06007836 */ /* 0x004fce0000000000 */
.L_x_4522:
[----:B------:R-:W-:Y:S05]  /*13040*/  BSYNC B2 ;  /* 0x0000000000027941 */ /* 0x000fea0003800000 */
.L_x_4521:
[----:B------:R-:W-:Y:S01]  /*13050*/  VIADD R5, R5, 0xfffffffe ;  /* 0xfffffffe05057836 */ /* 0x000fe20000000000 */
[----:B------:R-:W-:-:S04]  /*13060*/  LOP3.LUT R4, RZ, R4, RZ, 0x33, !PT ;  /* 0x00000004ff047212 */ /* 0x000fc800078e33ff */
[----:B------:R-:W-:-:S13]  /*13070*/  ISETP.NE.AND P0, PT, R5, R4, PT ;  /* 0x000000040500720c */ /* 0x000fda0003f05270 */
[----:B------:R-:W-:Y:S05]  /*13080*/  @!P0 BRA `(.L_x_4520) ;  /* 0x0000001800e08947 */ /* 0x000fea0003800000 */
.L_x_4583:
        /* <DEDUP_REMOVED lines=35> */
.L_x_4545:
        /* <DEDUP_REMOVED lines=8> */
.L_x_4634:
[----:B------:R-:W-:Y:S05]  /*13340*/  BSYNC B2 ;  /* 0x0000000000027941 */ /* 0x000fea0003800000 */
.L_x_4546:
        /* <DEDUP_REMOVED lines=9> */
.L_x_4549:
[----:B------:R-:W-:Y:S05]  /*133e0*/  BSYNC B2 ;  /* 0x0000000000027941 */ /* 0x000fea0003800000 */
.L_x_4548:
        /* <DEDUP_REMOVED lines=12> */
.L_x_4550:
        /* <DEDUP_REMOVED lines=13> */
.L_x_4635:
[----:B------:R-:W-:Y:S05]  /*13580*/  BSYNC B2 ;  /* 0x0000000000027941 */ /* 0x000fea0003800000 */
.L_x_4551:
        /* <DEDUP_REMOVED lines=11> */
.L_x_4554:
[----:B------:R-:W-:Y:S05]  /*13640*/  BSYNC B2 ;  /* 0x0000000000027941 */ /* 0x000fea0003800000 */
.L_x_4553:
        /* <DEDUP_REMOVED lines=9> */
.L_x_4555:
        /* <DEDUP_REMOVED lines=15> */
.L_x_4556:
        /* <DEDUP_REMOVED lines=15> */
.L_x_4557:
        /* <DEDUP_REMOVED lines=15> */
.L_x_4558:
        /* <DEDUP_REMOVED lines=15> */
.L_x_4559:
        /* <DEDUP_REMOVED lines=15> */
.L_x_4560:
        /* <DEDUP_REMOVED lines=15> */
.L_x_4561:
        /* <DEDUP_REMOVED lines=15> */
.L_x_4562:
        /* <DEDUP_REMOVED lines=10> */
.L_x_4544:
[----:B------:R-:W-:Y:S05]  /*13e10*/  BSYNC B1 ;  /* 0x0000000000017941 */ /* 0x000fea0003800000 */
.L_x_4543:
        /* <DEDUP_REMOVED lines=35> */
.L_x_4565:
        /* <DEDUP_REMOVED lines=8> */
.L_x_4636:
[----:B------:R-:W-:Y:S05]  /*140d0*/  BSYNC B2 ;  /* 0x0000000000027941 */ /* 0x000fea0003800000 */
.L_x_4566:
        /* <DEDUP_REMOVED lines=9> */
.L_x_4569:
[----:B------:R-:W-:Y:S05]  /*14170*/  BSYNC B2 ;  /* 0x0000000000027941 */ /* 0x000fea0003800000 */
.L_x_4568:
        /* <DEDUP_REMOVED lines=13> */
.L_x_4570:
        /* <DEDUP_REMOVED lines=13> */
.L_x_4637:
[----:B------:R-:W-:Y:S05]  /*14320*/  BSYNC B2 ;  /* 0x0000000000027941 */ /* 0x000fea0003800000 */
.L_x_4571:
        /* <DEDUP_REMOVED lines=11> */
.L_x_4574:
[----:B------:R-:W-:Y:S05]  /*143e0*/  BSYNC B2 ;  /* 0x0000000000027941 */ /* 0x000fea0003800000 */
.L_x_4573:
        /* <DEDUP_REMOVED lines=10> */
.L_x_4575:
        /* <DEDUP_REMOVED lines=15> */
.L_x_4576:
        /* <DEDUP_REMOVED lines=15> */
.L_x_4577:
        /* <DEDUP_REMOVED lines=15> */
.L_x_4578:
        /* <DEDUP_REMOVED lines=15> */
.L_x_4579:
        /* <DEDUP_REMOVED lines=15> */
.L_x_4580:
        /* <DEDUP_REMOVED lines=15> */
.L_x_4581:
        /* <DEDUP_REMOVED lines=15> */
.L_x_4582:
        /* <DEDUP_REMOVED lines=10> */
.L_x_4564:
[----:B------:R-:W-:Y:S05]  /*14bc0*/  BSYNC B1 ;  /* 0x0000000000017941 */ /* 0x000fea0003800000 */
.L_x_4563:
[----:B------:R-:W2:Y:S01]  /*14bd0*/  LDL R2, [R1+0x20] ;  /* 0x0000200001027983 */ /* 0x000ea20000100800 */
[----:B------:R-:W-:Y:S01]  /*14be0*/  VIADD R0, R0, 0xfffffffe ;  /* 0xfffffffe00007836 */ /* 0x000fe20000000000 */
[----:B--2---:R-:W-:-:S13]  /*14bf0*/  ISETP.GT.AND P0, PT, R6, R2, PT ;  /* 0x000000020600720c */ /* 0x004fda0003f04270 */
[----:B------:R-:W-:Y:S05]  /*14c00*/  @P0 BRA `(.L_x_4583) ;  /* 0xffffffe400200947 */ /* 0x000fea000383ffff */
.L_x_4520:
[----:B------:R-:W-:Y:S05]  /*14c10*/  BSYNC B0 ;  /* 0x0000000000007941 */ /* 0x000fea0003800000 */
.L_x_4519:
[----:B------:R-:W2:Y:S04]  /*14c20*/  LDL.LU R4, [R1+0x10] ;  /* 0x0000100001047983 */ /* 0x000ea80000300800 */
[----:B------:R-:W3:Y:S01]  /*14c30*/  LDL.LU R3, [R1+0x14] ;  /* 0x0000140001037983 */ /* 0x000ee20000300800 */
[----:B------:R-:W4:Y:S01]  /*14c40*/  S2R R2, SR_TID.X ;  /* 0x0000000000027919 */ /* 0x000f220000002100 */
[----:B------:R-:W-:Y:S01]  /*14c50*/  BSSY B0, `(.L_x_4584) ;  /* 0x0000016000007945 */ /* 0x000fe20003800000 */
[----:B----4-:R-:W-:-:S04]  /*14c60*/  LOP3.LUT R2, R2, 0x7f, RZ, 0xc0, !PT ;  /* 0x0000007f02027812 */ /* 0x010fc800078ec0ff */
[----:B------:R-:W-:Y:S01]  /*14c70*/  ISETP.NE.AND P1, PT, R2, RZ, PT ;  /* 0x000000ff0200720c */ /* 0x000fe20003f25270 */
[----:B--2---:R-:W-:-:S05]  /*14c80*/  VIADD R0, R4, 0x1 ;  /* 0x0000000104007836 */ /* 0x004fca0000000000 */
[----:B------:R-:W-:-:S04]  /*14c90*/  ISETP.NE.AND P0, PT, R0, 0x2, PT ;  /* 0x000000020000780c */ /* 0x000fc80003f05270 */
[----:B------:R-:W-:-:S04]  /*14ca0*/  SEL R2, RZ, 0x1, P0 ;  /* 0x00000001ff027807 */ /* 0x000fc80000000000 */
[----:B---3--:R-:W-:-:S05]  /*14cb0*/  LOP3.LUT R3, R3, R2, RZ, 0x3c, !PT ;  /* 0x0000000203037212 */ /* 0x008fca00078e3cff */
[----:B------:R2:W-:Y:S01]  /*14cc0*/  STL [R1+0x14], R3 ;  /* 0x0000140301007387 */ /* 0x0005e20000100800 */
[----:B------:R-:W-:Y:S05]  /*14cd0*/  @P1 BRA `(.L_x_4585) ;  /* 0x0000000000341947 */ /* 0x000fea0003800000 */
[----:B------:R-:W3:Y:S01]  /*14ce0*/  S2R R5, SR_LANEID ;  /* 0x0000000000057919 */ /* 0x000ee20000000000 */
[----:B------:R-:W-:Y:S01]  /*14cf0*/  VOTEU.ANY UR4, UPT, PT ;  /* 0x0000000000047886 */ /* 0x000fe200038e0100 */
[----:B--2---:R-:W2:Y:S01]  /*14d00*/  LDC.64 R2, c[0x0][0xc60] ;  /* 0x00031800ff027b82 */ /* 0x004ea20000000a00 */
[----:B------:R-:W3:Y:S02]  /*14d10*/  FLO.U32 R4, UR4 ;  /* 0x0000000400047d00 */ /* 0x000ee400080e0000 */
[----:B---3--:R-:W-:-:S06]  /*14d20*/  ISETP.EQ.U32.AND P1, PT, R4, R5, PT ;  /* 0x000000050400720c */ /* 0x008fcc0003f22070 */
[----:B------:R-:W2:Y:S07]  /*14d30*/  POPC R5, UR4 ;  /* 0x0000000400057d09 */ /* 0x000eae0008000000 */
[----:B--2---:R-:W2:Y:S01]  /*14d40*/  @P1 ATOMG.E.ADD.STRONG.GPU PT, R3, desc[UR40][R2.64], R5 ;  /* 0x00000005020319a8 */ /* 0x004ea200081ee1e8 */
[----:B-1----:R-:W1:Y:S02]  /*14d50*/  S2R R6, SR_LTMASK ;  /* 0x0000000000067919 */ /* 0x002e640000003900 */
[----:B-1----:R-:W-:-:S04]  /*14d60*/  LOP3.LUT R6, R6, UR4, RZ, 0xc0, !PT ;  /* 0x0000000406067c12 */ /* 0x002fc8000f8ec0ff */
[----:B------:R-:W1:Y:S01]  /*14d70*/  POPC R7, R6 ;  /* 0x0000000600077309 */ /* 0x000e620000000000 */
[----:B--2---:R-:W1:Y:S02]  /*14d80*/  SHFL.IDX PT, R4, R3, R4, 0x1f ;  /* 0x00001f0403047589 */ /* 0x004e6400000e0000 */
[----:B-1----:R-:W-:-:S05]  /*14d90*/  IADD3 R2, R4, UR37, R7 ;  /* 0x0000002504027c10 */ /* 0x002fca000fffe007 */
[----:B------:R3:W-:Y:S02]  /*14da0*/  STL [R1], R2 ;  /* 0x0000000201007387 */ /* 0x0007e40000100800 */
.L_x_4585:
[----:B------:R-:W-:Y:S05]  /*14db0*/  BSYNC B0 ;  /* 0x0000000000007941 */ /* 0x000fea0003800000 */
.L_x_4584:
[----:B------:R-:W-:-:S05]  /*14dc0*/  SEL R0, R0, RZ, P0 ;  /* 0x000000ff00007207 */ /* 0x000fca0000000000 */
[----:B------:R4:W-:Y:S02]  /*14dd0*/  STL [R1+0x10], R0 ;  /* 0x0000100001007387 */ /* 0x0009e40000100800 */
.L_x_4487:
[----:B------:R-:W-:Y:S05]  /*14de0*/  BSYNC B7 ;  /* 0x0000000000077941 */ /* 0x000fea0003800000 */
.L_x_4485:
        /* <DEDUP_REMOVED lines=13> */
.L_x_4586:
[----:B------:R-:W5:Y:S01]  /*14ec0*/  S2R R16, SR_TID.X ;  /* 0x0000000000107919 */ /* 0x000f620000002100 */
[----:B------:R-:W-:Y:S01]  /*14ed0*/  UMOV UR4, 0xffffffff ;  /* 0xffffffff00047882 */ /* 0x000fe20000000000 */
[----:B-----5:R-:W-:-:S04]  /*14ee0*/  LOP3.LUT R16, R16, 0x1f, RZ, 0xc0, !PT ;  /* 0x0000001f10107812 */ /* 0x020fc800078ec0ff */
[----:B------:R-:W-:Y:S01]  /*14ef0*/  ISETP.NE.AND P0, PT, R16, 0x1f, PT ;  /* 0x0000001f1000780c */ /* 0x000fe20003f05270 */
[----:B------:R-:W-:-:S12]  /*14f00*/  BRA.DIV UR4, `(.L_x_4588) ;  /* 0x0000002204407947 */ /* 0x000fd8000b800000 */
[----:B--2---:R-:W2:Y:S01]  /*14f10*/  LDL.LU R3, [R1] ;  /* 0x0000000001037983 */ /* 0x004ea20000300800 */
[----:B------:R-:W-:-:S03]  /*14f20*/  ULDC UR4, c[0x0][0xc3c] ;  /* 0x00030f0000047ab9 */ /* 0x000fc60000000800 */
[----:B01----:R-:W4:Y:S01]  /*14f30*/  LDL R8, [R1+0xc] ;  /* 0x00000c0001087983 */ /* 0x003f220000100800 */
[----:B--2---:R-:W-:Y:S02]  /*14f40*/  IMAD.MOV.U32 R10, RZ, RZ, R3 ;  /* 0x000000ffff0a7224 */ /* 0x004fe400078e0003 */
[----:B----4-:R-:W-:-:S05]  /*14f50*/  IMAD.IADD R0, R8, 0x1, R16 ;  /* 0x0000000108007824 */ /* 0x010fca00078e0210 */
[----:B------:R-:W-:-:S13]  /*14f60*/  ISETP.GE.OR P1, PT, R0, UR4, !P0 ;  /* 0x0000000400007c0c */ /* 0x000fda000c726670 */
[----:B---3--:R-:W0:Y:S08]  /*14f70*/  @!P1 LDC.64 R2, c[0x0][0xc80] ;  /* 0x00032000ff029b82 */ /* 0x008e300000000a00 */
        /* <DEDUP_REMOVED lines=34> */
.L_x_4647:
[----:B------:R-:W-:Y:S02]  /*151a0*/  ULDC UR4, c[0x0][0xc38] ;  /* 0x00030e0000047ab9 */ /* 0x000fe40000000800 */
[----:B------:R-:W-:-:S04]  /*151b0*/  IMAD.U32 R8, RZ, RZ, UR4 ;  /* 0x00000004ff087e24 */ /* 0x000fc8000f8e00ff */
[----:B-1----:R-:W-:-:S04]  /*151c0*/  IMAD R9, R14, R8, RZ ;  /* 0x000000080e097224 */ /* 0x002fc800078e02ff */
[----:B------:R-:W-:-:S05]  /*151d0*/  IMAD.IADD R0, R0, 0x1, R9 ;  /* 0x0000000100007824 */ /* 0x000fca00078e0209 */
[----:B------:R-:W-:-:S13]  /*151e0*/  ISETP.GT.AND P6, PT, R0, R4, PT ;  /* 0x000000040000720c */ /* 0x000fda0003fc4270 */
[----:B------:R-:W-:Y:S05]  /*151f0*/  @P6 BRA `(.L_x_4589) ;  /* 0x0000000000ac6947 */ /* 0x000fea0003800000 */
.L_x_4592:
        /* <DEDUP_REMOVED lines=37> */
.L_x_4655:
[----:B------:R-:W-:Y:S02]  /*15450*/  ULDC UR4, c[0x0][0xc38] ;  /* 0x00030e0000047ab9 */ /* 0x000fe40000000800 */
[----:B------:R-:W-:-:S04]  /*15460*/  IMAD.U32 R8, RZ, RZ, UR4 ;  /* 0x00000004ff087e24 */ /* 0x000fc8000f8e00ff */
[----:B-1----:R-:W-:-:S04]  /*15470*/  IMAD R9, R14, R8, RZ ;  /* 0x000000080e097224 */ /* 0x002fc800078e02ff */
[----:B------:R-:W-:-:S05]  /*15480*/  IMAD.IADD R0, R9, 0x1, R0 ;  /* 0x0000000109007824 */ /* 0x000fca00078e0200 */
[----:B------:R-:W-:-:S13]  /*15490*/  ISETP.GT.AND P6, PT, R0, R4, PT ;  /* 0x000000040000720c */ /* 0x000fda0003fc4270 */
[----:B------:R-:W-:Y:S05]  /*154a0*/  @!P6 BRA `(.L_x_4592) ;  /* 0xfffffffc0054e947 */ /* 0x000fea000383ffff */
.L_x_4589:
        /* <DEDUP_REMOVED lines=12> */
.L_x_4660:
[----:B------:R-:W-:-:S13]  /*15570*/  ISETP.NE.AND P0, PT, R3, RZ, PT ;  /* 0x000000ff0300720c */ /* 0x000fda0003f05270 */
[----:B------:R-:W-:Y:S05]  /*15580*/  @!P0 BRA `(.L_x_4594) ;  /* 0x0000000000108947 */ /* 0x000fea0003800000 */
[----:B------:R-:W-:Y:S01]  /*15590*/  UMOV UR4, 0xffffffff ;  /* 0xffffffff00047882 */ /* 0x000fe20000000000 */
[----:B------:R-:W-:Y:S02]  /*155a0*/  VIADD R12, R10, 0xffffffff ;  /* 0xffffffff0a0c7836 */ /* 0x000fe40000000000 */
[----:B------:R-:W-:Y:S05]  /*155b0*/  BRA.DIV UR4, `(.L_x_4595) ;  /* 0x0000002604047947 */ /* 0x000fea000b800000 */
[----:B------:R1:W2:Y:S02]  /*155c0*/  SHFL.IDX PT, R6, R2, R12, 0x1f ;  /* 0x00001f0c02067589 */ /* 0x0002a400000e0000 */
.L_x_4594:
[----:B--2---:R-:W-:Y:S01]  /*155d0*/  IMAD R3, R6, R8, R9 ;  /* 0x0000000806037224 */ /* 0x004fe200078e0209 */
[----:B------:R-:W-:-:S03]  /*155e0*/  ISETP.NE.AND P0, PT, R7, 0x1, PT ;  /* 0x000000010700780c */ /* 0x000fc60003f05270 */
[----:B------:R-:W-:Y:S01]  /*155f0*/  IMAD.IADD R4, R4, 0x1, -R3 ;  /* 0x0000000104047824 */ /* 0x000fe200078e0a03 */
[----:B------:R2:W-:Y:S09]  /*15600*/  STL [R1], R3 ;  /* 0x0000000301007387 */ /* 0x0005f20000100800 */
[----:B------:R-:W-:Y:S05]  /*15610*/  @!P0 BRA `(.L_x_4596) ;  /* 0x0000000000e48947 */ /* 0x000fea0003800000 */
[----:B0--3--:R-:W-:-:S04]  /*15620*/  IABS R5, R0 ;  /* 0x0000000000057213 */ /* 0x009fc80000000000 */
[----:B------:R-:W0:Y:S08]  /*15630*/  I2F.RP R6, R5 ;  /* 0x0000000500067306 */ /* 0x000e300000209400 */
[----:B0-----:R-:W0:Y:S02]  /*15640*/  MUFU.RCP R6, R6 ;  /* 0x0000000600067308 */ /* 0x001e240000001000 */
[----:B0-----:R-:W-:-:S06]  /*15650*/  VIADD R9, R6, 0xffffffe ;  /* 0x0ffffffe06097836 */ /* 0x001fcc0000000000 */
[----:B--2---:R-:W1:Y:S02]  /*15660*/  F2I.FTZ.U32.TRUNC.NTZ R3, R9 ;  /* 0x0000000900037305 */ /* 0x004e64000021f000 */
[----:B-1----:R-:W-:-:S04]  /*15670*/  IMAD.MOV R2, RZ, RZ, -R3 ;  /* 0x000000ffff027224 */ /* 0x002fc800078e0a03 */
        /* <DEDUP_REMOVED lines=51> */
.L_x_4596:
[----:B0--3--:R-:W3:Y:S01]  /*159b0*/  LDL R5, [R1+0xc] ;  /* 0x00000c0001057983 */ /* 0x009ee20000100800 */
[----:B-12---:R-:W3:Y:S02]  /*159c0*/  LDC.64 R2, c[0x0][0xc90] ;  /* 0x00032400ff027b82 */ /* 0x006ee40000000a00 */
        /* <DEDUP_REMOVED lines=61> */
.L_x_4597:
[----:B0-----:R-:W-:-:S05]  /*15da0*/  LOP3.LUT R3, RZ, R4, RZ, 0x33, !PT ;  /* 0x00000004ff037212 */ /* 0x001fca00078e33ff */
[----:B------:R-:W-:-:S05]  /*15db0*/  IMAD.IADD R0, R0, 0x1, R3 ;  /* 0x0000000100007824 */ /* 0x000fca00078e0203 */
[----:B------:R2:W-:Y:S01]  /*15dc0*/  STL [R1+0x4], R0 ;  /* 0x0000040001007387 */ /* 0x0005e20000100800 */
[----:B------:R-:W-:Y:S05]  /*15dd0*/  BRA `(.L_x_4598) ;  /* 0x0000000000287947 */ /* 0x000fea0003800000 */
.L_x_4590:
        /* <DEDUP_REMOVED lines=10> */
.L_x_4598:
[----:B0-----:R-:W3:Y:S04]  /*15e80*/  LDL R3, [R1+0x8] ;  /* 0x0000080001037983 */ /* 0x001ee80000100800 */
[----:B-1----:R-:W4:Y:S04]  /*15e90*/  LDL R2, [R1+0xc] ;  /* 0x00000c0001027983 */ /* 0x002f280000100800 */
[----:B------:R-:W5:Y:S04]  /*15ea0*/  LDL R5, [R1+0x4] ;  /* 0x0000040001057983 */ /* 0x000f680000100800 */
[----:B------:R-:W5:Y:S01]  /*15eb0*/  LDL R4, [R1] ;  /* 0x0000000001047983 */ /* 0x000f620000100800 */
[----:B--2---:R-:W0:Y:S01]  /*15ec0*/  S2R R0, SR_TID.X ;  /* 0x0000000000007919 */ /* 0x004e220000002100 */
[----:B------:R-:W-:Y:S05]  /*15ed0*/  WARPSYNC.ALL ;  /* 0x0000000000007948 */ /* 0x000fea0003800000 */
[----:B0-----:R-:W-:Y:S01]  /*15ee0*/  LOP3.LUT R0, R0, 0x1f, RZ, 0xc0, !PT ;  /* 0x0000001f00007812 */ /* 0x001fe200078ec0ff */
[----:B------:R-:W-:Y:S03]  /*15ef0*/  BAR.SYNC.DEFER_BLOCKING 0x4, 0x180 ;  /* 0x0106000000007b1d */ /* 0x000fe60000010000 */
[----:B------:R-:W-:-:S13]  /*15f00*/  ISETP.NE.AND P0, PT, R0, RZ, PT ;  /* 0x000000ff0000720c */ /* 0x000fda0003f05270 */
[----:B------:R-:W-:Y:S01]  /*15f10*/  @!P0 MOV R0, 0x400 ;  /* 0x0000040000008802 */ /* 0x000fe20000000f00 */
[----:B---3--:R-:W-:Y:S02]  /*15f20*/  IMAD.MOV.U32 R6, RZ, RZ, R3 ;  /* 0x000000ffff067224 */ /* 0x008fe400078e0003 */
[----:B------:R-:W0:Y:S01]  /*15f30*/  @!P0 S2R R3, SR_CgaCtaId ;  /* 0x0000000000038919 */ /* 0x000e220000008800 */
[----:B----4-:R-:W-:Y:S01]  /*15f40*/  IMAD.MOV.U32 R7, RZ, RZ, R2 ;  /* 0x000000ffff077224 */ /* 0x010fe200078e0002 */
[----:B0-----:R-:W-:-:S05]  /*15f50*/  @!P0 LEA R19, R3, R0, 0x18 ;  /* 0x0000000003138211 */ /* 0x001fca00078ec0ff */
[----:B-----5:R1:W-:Y:S01]  /*15f60*/  @!P0 STS.128 [R19+0x28cd0], R4 ;  /* 0x028cd00413008388 */ /* 0x0203e20000000c00 */
[----:B------:R-:W-:Y:S06]  /*15f70*/  BAR.ARV 0x5, 0x180 ;  /* 0x0146000000007b1d */ /* 0x000fec0000002000 */
.L_x_4587:
[----:B----4-:R-:W4:Y:S01]  /*15f80*/  LDL R0, [R1+0xc] ;  /* 0x00000c0001007983 */ /* 0x010f220000100800 */
[----:B------:R-:W-:Y:S02]  /*15f90*/  ULDC UR4, c[0x0][0xc3c] ;  /* 0x00030f0000047ab9 */ /* 0x000fe40000000800 */
[----:B----4-:R-:W-:-:S13]  /*15fa0*/  ISETP.GE.AND P0, PT, R0, UR4, PT ;  /* 0x0000000400007c0c */ /* 0x010fda000bf06270 */
[----:B------:R-:W-:Y:S05]  /*15fb0*/  @!P0 BRA `(.L_x_4599) ;  /* 0xffffff98007c8947 */ /* 0x000fea000383ffff */
[----:B------:R-:W-:Y:S05]  /*15fc0*/  BSYNC B8 ;  /* 0x0000000000087941 */ /* 0x000fea0003800000 */
.L_x_4479:
[----:B---3--:R-:W3:Y:S01]  /*15fd0*/  LDL.LU R0, [R1+0x50] ;  /* 0x0000500001007983 */ /* 0x008ee20000300800 */
[----:B------:R-:W-:Y:S01]  /*15fe0*/  BSSY B0, `(.L_x_4600) ;  /* 0x000000b000007945 */ /* 0x000fe20003800000 */
[----:B01----:R-:W0:Y:S01]  /*15ff0*/  S2R R5, SR_CgaCtaId ;  /* 0x0000000000057919 */ /* 0x003e220000008800 */
[----:B---3--:R-:W-:-:S05]  /*16000*/  VIADD R0, R0, 0x1 ;  /* 0x0000000100007836 */ /* 0x008fca0000000000 */
[----:B------:R-:W-:-:S04]  /*16010*/  LEA.HI R2, R0, R0, RZ, 0x1 ;  /* 0x0000000000027211 */ /* 0x000fc800078f08ff */
[----:B--2---:R-:W-:-:S05]  /*16020*/  LOP3.LUT R3, R2, 0xfffffffe, RZ, 0xc0, !PT ;  /* 0xfffffffe02037812 */ /* 0x004fca00078ec0ff */
[----:B------:R-:W-:Y:S01]  /*16030*/  IMAD.IADD R3, R0, 0x1, -R3 ;  /* 0x0000000100037824 */ /* 0x000fe200078e0a03 */
[----:B------:R-:W-:-:S04]  /*16040*/  MOV R0, 0x400 ;  /* 0x0000040000007802 */ /* 0x000fc80000000f00 */
[----:B0-----:R-:W-:Y:S02]  /*16050*/  LEA R0, R5, R0, 0x18 ;  /* 0x0000000005007211 */ /* 0x001fe400078ec0ff */
[----:B------:R-:W-:-:S04]  /*16060*/  SHF.L.U32 R3, R3, 0x1f, RZ ;  /* 0x0000001f03037819 */ /* 0x000fc800000006ff */
[----:B------:R-:W0:Y:S02]  /*16070*/  SYNCS.PHASECHK.TRANS64.TRYWAIT P0, [R0+URZ+0x28c20], R3 ;  /* 0x028c2003000075a7 */ /* 0x000e24000800017f */
[----:B0-----:R-:W-:Y:S05]  /*16080*/  @!P0 BRA `(.L_x_4601) ;  /* 0x0000001800788947 */ /* 0x001fea0003800000 */
.L_x_4663:
[----:B------:R-:W-:Y:S05]  /*16090*/  BSYNC B0 ;  /* 0x0000000000007941 */ /* 0x000fea0003800000 */
.L_x_4600:
[----:B------:R-:W-:-:S03]  /*160a0*/  UMOV UR4, 0xffffffff ;  /* 0xffffffff00047882 */ /* 0x000fc60000000000 */
[----:B------:R-:W-:Y:S05]  /*160b0*/  BRA.DIV UR4, `(.L_x_4602) ;  /* 0x0000001a04807947 */ /* 0x000fea000b800000 */
[----:B------:R-:W1:Y:S02]  /*160c0*/  S2R R2, SR_TID.X ;  /* 0x0000000000027919 */ /* 0x000e640000002100 */
[----:B-1----:R-:W-:-:S04]  /*160d0*/  SHF.R.U32.HI R2, RZ, 0x5, R2 ;  /* 0x00000005ff027819 */ /* 0x002fc80000011602 */
[----:B------:R-:W-:-:S05]  /*160e0*/  LOP3.LUT R2, R2, 0x3, RZ, 0xc0, !PT ;  /* 0x0000000302027812 */ /* 0x000fca00078ec0ff */
[----:B------:R1:W2:Y:S02]  /*160f0*/  SHFL.IDX PT, R14, R2, RZ, 0x1f ;  /* 0x00001fff020e7589 */ /* 0x0002a400000e0000 */
.L_x_4666:
[----:B--2---:R-:W-:Y:S01]  /*16100*/  ISETP.NE.AND P0, PT, R14, RZ, PT ;  /* 0x000000ff0e00720c */ /* 0x004fe20003f05270 */
[----:B------:R-:W-:-:S12]  /*16110*/  BSSY B0, `(.L_x_4603) ;  /* 0x0000027000007945 */ /* 0x000fd80003800000 */
[----:B------:R-:W-:Y:S05]  /*16120*/  @P0 BRA `(.L_x_4604) ;  /* 0x0000000000940947 */ /* 0x000fea0003800000 */
[----:B------:R-:W-:-:S03]  /*16130*/  UMOV UR4, 0xffffffff ;  /* 0xffffffff00047882 */ /* 0x000fc60000000000 */
[----:B------:R-:W-:Y:S05]  /*16140*/  BRA.DIV UR4, `(.L_x_4605) ;  /* 0x0000001a04907947 */ /* 0x000fea000b800000 */
[----:B------:R-:W-:-:S13]  /*16150*/  ELECT P6, URZ, PT ;  /* 0x00000000003f782f */ /* 0x000fda00038c0000 */
.L_x_4669:
[----:B------:R-:W-:Y:S05]  /*16160*/  @!P6 BRA `(.L_x_4604) ;  /* 0x000000000084e947 */ /* 0x000fea0003800000 */
[----:B------:R-:W-:-:S06]  /*16170*/  ULOP3.LUT UR4, UR36, 0x2, URZ, 0xfc, !UPT ;  /* 0x0000000224047892 */ /* 0x000fcc000f8efc3f */
[----:B-1----:R-:W-:-:S05]  /*16180*/  IMAD.U32 R2, RZ, RZ, UR4 ;  /* 0x00000004ff027e24 */ /* 0x002fca000f8e00ff */
[----:B------:R-:W-:-:S13]  /*16190*/  ISETP.NE.AND P2, PT, R2, 0x3, PT ;  /* 0x000000030200780c */ /* 0x000fda0003f45270 */
[----:B------:R-:W-:Y:S05]  /*161a0*/  @!P2 BRA `(.L_x_4606) ;  /* 0x000000000004a947 */ /* 0x000fea0003800000 */
[----:B------:R-:W-:Y:S01]  /*161b0*/  BPT.TRAP 0x1 ;  /* 0x000000040000795c */ /* 0x000fe20000300000 */
.L_x_4606:
        /* <DEDUP_REMOVED lines=14> */
.L_x_4670:
[----:B------:R-:W1:Y:S02]  /*162a0*/  SYNCS.PHASECHK.TRANS64.TRYWAIT P0, [R7+URZ], R2 ;  /* 0x00000002070075a7 */ /* 0x000e64000800017f */
[----:B-1----:R-:W-:Y:S05]  /*162b0*/  @!P0 BRA `(.L_x_4608) ;  /* 0x0000001800688947 */ /* 0x002fea0003800000 */
.L_x_4671:
[----:B------:R-:W-:Y:S05]  /*162c0*/  @!P2 BRA `(.L_x_4609) ;  /* 0x000000000004a947 */ /* 0x000fea0003800000 */
[----:B------:R-:W-:Y:S01]  /*162d0*/  BPT.TRAP 0x1 ;  /* 0x000000040000795c */ /* 0x000fe20000300000 */
.L_x_4609:
[----:B------:R-:W2:Y:S01]  /*162e0*/  LDL.LU R4, [R1+0x10] ;  /* 0x0000100001047983 */ /* 0x000ea20000300800 */
[----:B------:R-:W-:-:S04]  /*162f0*/  VIADD R0, R0, 0x28c60 ;  /* 0x00028c6000007836 */ /* 0x000fc80000000000 */
[----:B--2---:R-:W-:-:S04]  /*16300*/  IMAD R4, R4, 0x8, R0 ;  /* 0x0000000804047824 */ /* 0x004fc800078e0200 */
[----:B------:R-:W2:Y:S02]  /*16310*/  SYNCS.PHASECHK.TRANS64.TRYWAIT P0, [R4+URZ], R5 ;  /* 0x00000005040075a7 */ /* 0x000ea4000800017f */
[----:B--2---:R-:W-:Y:S05]  /*16320*/  @!P0 BRA `(.L_x_4610) ;  /* 0x0000001800608947 */ /* 0x004fea0003800000 */
.L_x_4672:
[----:B------:R-:W-:-:S07]  /*16330*/  IMAD R3, R3, 0x8, R0 ;  /* 0x0000000803037824 */ /* 0x000fce00078e0200 */
.L_x_4611:
[----:B---3--:R3:W4:Y:S02]  /*16340*/  SYNCS.PHASECHK.TRANS64.TRYWAIT P0, [R3+URZ], R2 ;  /* 0x00000002030075a7 */ /* 0x008724000800017f */
[----:B----4-:R-:W-:Y:S05]  /*16350*/  @!P0 NANOSLEEP.SYNCS 0x989680 ;  /* 0x009896800000895d */ /* 0x010fea0003900000 */
[----:B------:R-:W4:Y:S02]  /*16360*/  @!P0 SYNCS.PHASECHK.TRANS64 P0, [R3+URZ], R2 ;  /* 0x00000002030085a7 */ /* 0x000f24000800007f */
[----:B----4-:R-:W-:Y:S05]  /*16370*/  @!P0 BRA `(.L_x_4611) ;  /* 0xfffffffc00f08947 */ /* 0x010fea000383ffff */
.L_x_4604:
[----:B------:R-:W-:Y:S05]  /*16380*/  BSYNC B0 ;  /* 0x0000000000007941 */ /* 0x000fea0003800000 */
.L_x_4603:
[----:B------:R-:W-:Y:S05]  /*16390*/  EXIT ;  /* 0x000000000000794d */ /* 0x000fea0003800000 */
.L_x_4416:
[----:B0-----:R-:W-:-:S04]  /*163a0*/  IMAD.U32 R3, RZ, RZ, UR23 ;  /* 0x00000017ff037e24 */ /* 0x001fc8000f8e00ff */
[----:B------:R0:W1:Y:S03]  /*163b0*/  SYNCS.PHASECHK.TRANS64.TRYWAIT P1, [R3+URZ+0x28c50], R0 ;  /* 0x028c5000030075a7 */ /* 0x000066000802017f */
[----:B-1----:R-:W-:Y:S05]  /*163c0*/  @!P1 NANOSLEEP.SYNCS 0x989680 ;  /* 0x009896800000995d */ /* 0x002fea0003900000 */
[----:B------:R-:W1:Y:S02]  /*163d0*/  @!P1 SYNCS.PHASECHK.TRANS64 P1, [R3+URZ+0x28c50], R0 ;  /* 0x028c5000030095a7 */ /* 0x000e64000802007f */
[----:B-1----:R-:W-:Y:S05]  /*163e0*/  @!P1 BRA `(.L_x_4416) ;  /* 0xfffffffc00ec9947 */ /* 0x002fea000383ffff */
[----:B------:R-:W-:Y:S05]  /*163f0*/  BRA `(.L_x_4612) ;  /* 0xfffffebc00b47947 */ /* 0x000fea000383ffff */
.L_x_4421:
[----:B-1----:R-:W-:-:S04]  /*16400*/  IMAD.U32 R3, RZ, RZ, UR23 ;  /* 0x00000017ff037e24 */ /* 0x002fc8000f8e00ff */
[----:B------:R1:W2:Y:S03]  /*16410*/  SYNCS.PHASECHK.TRANS64.TRYWAIT P1, [R3+URZ+0x28c50], R0 ;  /* 0x028c5000030075a7 */ /* 0x0002a6000802017f */
[----:B--2---:R-:W-:Y:S05]  /*16420*/  @!P1 NANOSLEEP.SYNCS 0x989680 ;  /* 0x009896800000995d */ /* 0x004fea0003900000 */
[----:B------:R-:W2:Y:S02]  /*16430*/  @!P1 SYNCS.PHASECHK.TRANS64 P1, [R3+URZ+0x28c50], R0 ;  /* 0x028c5000030095a7 */ /* 0x000ea4000802007f */
[----:B--2---:R-:W-:Y:S05]  /*16440*/  @!P1 BRA `(.L_x_4421) ;  /* 0xfffffffc00ec9947 */ /* 0x004fea000383ffff */
[----:B------:R-:W-:Y:S05]  /*16450*/  BRA `(.L_x_4420) ;  /* 0xfffffec800b87947 */ /* 0x000fea000383ffff */
.L_x_4425:
[----:B0-----:R-:W-:-:S04]  /*16460*/  IMAD.U32 R3, RZ, RZ, UR46 ;  /* 0x0000002eff037e24 */ /* 0x001fc8000f8e00ff */
[----:B------:R0:W1:Y:S03]  /*16470*/  SYNCS.PHASECHK.TRANS64.TRYWAIT P1, [R3+URZ+0x28c00], R0 ;  /* 0x028c0000030075a7 */ /* 0x000066000802017f */
[----:B-1----:R-:W-:Y:S05]  /*16480*/  @!P1 NANOSLEEP.SYNCS 0x989680 ;  /* 0x009896800000995d */ /* 0x002fea0003900000 */
[----:B------:R-:W1:Y:S02]  /*16490*/  @!P1 SYNCS.PHASECHK.TRANS64 P1, [R3+URZ+0x28c00], R0 ;  /* 0x028c0000030095a7 */ /* 0x000e64000802007f */
[----:B-1----:R-:W-:Y:S05]  /*164a0*/  @!P1 BRA `(.L_x_4425) ;  /* 0xfffffffc00ec9947 */ /* 0x002fea000383ffff */
[----:B------:R-:W-:Y:S05]  /*164b0*/  BRA `(.L_x_4613) ;  /* 0xfffffee000007947 */ /* 0x000fea000383ffff */
.L_x_4429:
[----:B--2---:R2:W3:Y:S02]  /*164c0*/  SYNCS.PHASECHK.TRANS64.TRYWAIT P1, [R7+URZ+0x28c30], R8 ;  /* 0x028c3008070075a7 */ /* 0x0044e4000802017f */
[----:B---3--:R-:W-:Y:S05]  /*164d0*/  @!P1 NANOSLEEP.SYNCS 0x989680 ;  /* 0x009896800000995d */ /* 0x008fea0003900000 */
[----:B------:R-:W3:Y:S02]  /*164e0*/  @!P1 SYNCS.PHASECHK.TRANS64 P1, [R7+URZ+0x28c30], R8 ;  /* 0x028c3008070095a7 */ /* 0x000ee4000802007f */
[----:B---3--:R-:W-:Y:S05]  /*164f0*/  @!P1 BRA `(.L_x_4429) ;  /* 0xfffffffc00f09947 */ /* 0x008fea000383ffff */
[----:B------:R-:W-:Y:S05]  /*16500*/  BRA `(.L_x_4428) ;  /* 0xfffffee0001c7947 */ /* 0x000fea000383ffff */
.L_x_4433:
[----:B---3--:R3:W4:Y:S02]  /*16510*/  SYNCS.PHASECHK.TRANS64.TRYWAIT P2, [R7+URZ+0x28c50], R8 ;  /* 0x028c5008070075a7 */ /* 0x008724000804017f */
[----:B----4-:R-:W-:Y:S05]  /*16520*/  @!P2 NANOSLEEP.SYNCS 0x989680 ;  /* 0x009896800000a95d */ /* 0x010fea0003900000 */
[----:B------:R-:W4:Y:S02]  /*16530*/  @!P2 SYNCS.PHASECHK.TRANS64 P2, [R7+URZ+0x28c50], R8 ;  /* 0x028c50080700a5a7 */ /* 0x000f24000804007f */
[----:B----4-:R-:W-:Y:S05]  /*16540*/  @!P2 BRA `(.L_x_4433) ;  /* 0xfffffffc00f0a947 */ /* 0x010fea000383ffff */
[----:B------:R-:W-:Y:S05]  /*16550*/  BRA `(.L_x_4432) ;  /* 0xfffffef000ac7947 */ /* 0x000fea000383ffff */
.L_x_4438:
[----:B--2---:R-:W-:-:S04]  /*16560*/  IMAD.U32 R0, RZ, RZ, UR24 ;  /* 0x00000018ff007e24 */ /* 0x004fc8000f8e00ff */
[----:B------:R2:W3:Y:S03]  /*16570*/  SYNCS.PHASECHK.TRANS64.TRYWAIT P2, [R0+URZ+0x28c30], R7 ;  /* 0x028c3007000075a7 */ /* 0x0004e6000804017f */
[----:B---3--:R-:W-:Y:S05]  /*16580*/  @!P2 NANOSLEEP.SYNCS 0x989680 ;  /* 0x009896800000a95d */ /* 0x008fea0003900000 */
[----:B------:R-:W3:Y:S02]  /*16590*/  @!P2 SYNCS.PHASECHK.TRANS64 P2, [R0+URZ+0x28c30], R7 ;  /* 0x028c30070000a5a7 */ /* 0x000ee4000804007f */
[----:B---3--:R-:W-:Y:S05]  /*165a0*/  @!P2 BRA `(.L_x_4438) ;  /* 0xfffffffc00eca947 */ /* 0x008fea000383ffff */
[----:B------:R-:W-:Y:S05]  /*165b0*/  BRA `(.L_x_4437) ;  /* 0xfffffef400b07947 */ /* 0x000fea000383ffff */
.L_x_4442:
[----:B---3--:R3:W4:Y:S02]  /*165c0*/  SYNCS.PHASECHK.TRANS64.TRYWAIT P2, [R10+URZ+0x28c50], R7 ;  /* 0x028c50070a0075a7 */ /* 0x008724000804017f */
[----:B----4-:R-:W-:Y:S05]  /*165d0*/  @!P2 NANOSLEEP.SYNCS 0x989680 ;  /* 0x009896800000a95d */ /* 0x010fea0003900000 */
[----:B------:R-:W4:Y:S02]  /*165e0*/  @!P2 SYNCS.PHASECHK.TRANS64 P2, [R10+URZ+0x28c50], R7 ;  /* 0x028c50070a00a5a7 */ /* 0x000f24000804007f */
[----:B----4-:R-:W-:Y:S05]  /*165f0*/  @!P2 BRA `(.L_x_4442) ;  /* 0xfffffffc00f0a947 */ /* 0x010fea000383ffff */
[----:B------:R-:W-:Y:S05]  /*16600*/  BRA `(.L_x_4441) ;  /* 0xffffff1000747947 */ /* 0x000fea000383ffff */
.L_x_4448:
[----:B-1----:R-:W-:-:S04]  /*16610*/  IMAD.U32 R0, RZ, RZ, UR23 ;  /* 0x00000017ff007e24 */ /* 0x002fc8000f8e00ff */
[----:B------:R1:W4:Y:S03]  /*16620*/  SYNCS.PHASECHK.TRANS64.TRYWAIT P2, [R0+URZ+0x28c30], R7 ;  /* 0x028c3007000075a7 */ /* 0x000326000804017f */
[----:B----4-:R-:W-:Y:S05]  /*16630*/  @!P2 NANOSLEEP.SYNCS 0x989680 ;  /* 0x009896800000a95d */ /* 0x010fea0003900000 */
[----:B------:R-:W4:Y:S02]  /*16640*/  @!P2 SYNCS.PHASECHK.TRANS64 P2, [R0+URZ+0x28c30], R7 ;  /* 0x028c30070000a5a7 */ /* 0x000f24000804007f */
[----:B----4-:R-:W-:Y:S05]  /*16650*/  @!P2 BRA `(.L_x_4448) ;  /* 0xfffffffc00eca947 */ /* 0x010fea000383ffff */
[----:B------:R-:W-:Y:S05]  /*16660*/  BRA `(.L_x_4447) ;  /* 0xffffff1400607947 */ /* 0x000fea000383ffff */
.L_x_4452:
[----:B--2---:R2:W3:Y:S02]  /*16670*/  SYNCS.PHASECHK.TRANS64.TRYWAIT P2, [R10+URZ+0x28c50], R7 ;  /* 0x028c50070a0075a7 */ /* 0x0044e4000804017f */
[----:B---3--:R-:W-:Y:S05]  /*16680*/  @!P2 NANOSLEEP.SYNCS 0x989680 ;  /* 0x009896800000a95d */ /* 0x008fea0003900000 */
[----:B------:R-:W3:Y:S02]  /*16690*/  @!P2 SYNCS.PHASECHK.TRANS64 P2, [R10+URZ+0x28c50], R7 ;  /* 0x028c50070a00a5a7 */ /* 0x000ee4000804007f */
[----:B---3--:R-:W-:Y:S05]  /*166a0*/  @!P2 BRA `(.L_x_4452) ;  /* 0xfffffffc00f0a947 */ /* 0x008fea000383ffff */
[----:B------:R-:W-:Y:S05]  /*166b0*/  BRA `(.L_x_4451) ;  /* 0xffffff2800807947 */ /* 0x000fea000383ffff */
.L_x_4493:
[----:B------:R-:W0:Y:S01]  /*166c0*/  S2R R4, SR_TID.X ;  /* 0x0000000000047919 */ /* 0x000e220000002100 */
[----:B------:R-:W-:Y:S01]  /*166d0*/  BSSY B0, `(.L_x_4614) ;  /* 0x000000a000007945 */ /* 0x000fe20003800000 */
[----:B------:R-:W-:Y:S02]  /*166e0*/  IMAD.MOV.U32 R12, RZ, RZ, RZ ;  /* 0x000000ffff0c7224 */ /* 0x000fe400078e00ff */
[----:B------:R-:W-:Y:S02]  /*166f0*/  IMAD.MOV.U32 R11, RZ, RZ, 0x1f ;  /* 0x0000001fff0b7424 */ /* 0x000fe400078e00ff */
[----:B------:R-:W-:Y:S01]  /*16700*/  IMAD.MOV.U32 R15, RZ, RZ, -0x1 ;  /* 0xffffffffff0f7424 */ /* 0x000fe200078e00ff */
[----:B0-----:R-:W-:-:S04]  /*16710*/  SHF.R.U32.HI R4, RZ, 0x5, R4 ;  /* 0x00000005ff047819 */ /* 0x001fc80000011604 */
[----:B------:R-:W-:-:S05]  /*16720*/  LOP3.LUT R4, R4, 0x3, RZ, 0xc0, !PT ;  /* 0x0000000304047812 */ /* 0x000fca00078ec0ff */
[----:B------:R-:W-:-:S07]  /*16730*/  IMAD.MOV.U32 R13, RZ, RZ, R4 ;  /* 0x000000ffff0d7224 */ /* 0x000fce00078e0004 */
[----:B--2---:R-:W-:Y:S05]  /*16740*/  WARPSYNC.COLLECTIVE R15, `(.L_x_4615) ;  /* 0x000000000f087348 */ /* 0x004fea0003c00000 */
[----:B------:R0:W1:Y:S02]  /*16750*/  SHFL.IDX P6, R14, R13, R12, R11 ;  /* 0x0000000c0d0e7389 */ /* 0x00006400000c000b */
[----:B012---:R-:W-:Y:S01]  /*16760*/  ENDCOLLECTIVE ;  /* 0x000000000000791b */ /* 0x007fe20003800000 */
.L_x_4615:
[----:B------:R-:W-:Y:S05]  /*16770*/  BSYNC B0 ;  /* 0x0000000000007941 */ /* 0x000fea0003800000 */
.L_x_4614:
[----:B------:R-:W-:Y:S05]  /*16780*/  BRA `(.L_x_4616) ;  /* 0xffffffa000647947 */ /* 0x000fea000383ffff */
.L_x_4495:
[----:B------:R-:W-:Y:S01]  /*16790*/  BSSY B0, `(.L_x_4617) ;  /* 0x0000006000007945 */ /* 0x000fe20003800000 */
[----:B------:R-:W-:-:S07]  /*167a0*/  IMAD.MOV.U32 R15, RZ, RZ, -0x1 ;  /* 0xffffffffff0f7424 */ /* 0x000fce00078e00ff */
[----:B0-2---:R-:W-:Y:S05]  /*167b0*/  WARPSYNC.COLLECTIVE R15, `(.L_x_4618) ;  /* 0x000000000f0c7348 */ /* 0x005fea0003c00000 */
[----:B------:R-:W-:Y:S02]  /*167c0*/  ELECT P6, UR62, PT ;  /* 0x00000000003e782f */ /* 0x000fe400038c0000 */
[----:B------:R-:W-:Y:S01]  /*167d0*/  MOV R14, UR62 ;  /* 0x0000003e000e7c02 */ /* 0x000fe20008000f00 */
[----:B0-2---:R-:W-:Y:S10]  /*167e0*/  ENDCOLLECTIVE ;  /* 0x000000000000791b */ /* 0x005ff40003800000 */
.L_x_4618:
[----:B------:R-:W-:Y:S05]  /*167f0*/  BSYNC B0 ;  /* 0x0000000000007941 */ /* 0x000fea0003800000 */
.L_x_4617:
[----:B------:R-:W-:Y:S05]  /*16800*/  BRA `(.L_x_4619) ;  /* 0xffffffa000687947 */ /* 0x000fea000383ffff */
.L_x_4497:
[----:B-1----:R1:W3:Y:S02]  /*16810*/  SYNCS.PHASECHK.TRANS64.TRYWAIT P0, [R0+URZ+0x28c40], R2 ;  /* 0x028c4002000075a7 */ /* 0x0022e4000800017f */
[----:B---3--:R-:W-:Y:S05]  /*16820*/  @!P0 NANOSLEEP.SYNCS 0x989680 ;  /* 0x009896800000895d */ /* 0x008fea0003900000 */
[----:B------:R-:W3:Y:S02]  /*16830*/  @!P0 SYNCS.PHASECHK.TRANS64 P0, [R0+URZ+0x28c40], R2 ;  /* 0x028c4002000085a7 */ /* 0x000ee4000800007f */
[----:B---3--:R-:W-:Y:S05]  /*16840*/  @!P0 BRA `(.L_x_4497) ;  /* 0xfffffffc00f08947 */ /* 0x008fea000383ffff */
[----:B------:R-:W-:Y:S05]  /*16850*/  BRA `(.L_x_4620) ;  /* 0xffffffa000cc7947 */ /* 0x000fea000383ffff */
.L_x_4501:
        /* <DEDUP_REMOVED lines=15> */
.L_x_4621:
[----:B------:R-:W-:Y:S02]  /*16950*/  IMAD.MOV.U32 R13, RZ, RZ, R4 ;  /* 0x000000ffff0d7224 */ /* 0x000fe400078e0004 */
[----:B------:R-:W-:-:S07]  /*16960*/  IMAD.MOV.U32 R6, RZ, RZ, R14 ;  /* 0x000000ffff067224 */ /* 0x000fce00078e000e */
[----:B------:R-:W-:Y:S05]  /*16970*/  WARPSYNC.COLLECTIVE R15, `(.L_x_4622) ;  /* 0x000000000f087348 */ /* 0x000fea0003c00000 */
[----:B------:R0:W1:Y:S02]  /*16980*/  SHFL.IDX P6, R14, R13, R12, R11 ;  /* 0x0000000c0d0e7389 */ /* 0x00006400000c000b */
[----:B01----:R-:W-:Y:S01]  /*16990*/  ENDCOLLECTIVE ;  /* 0x000000000000791b */ /* 0x003fe20003800000 */
.L_x_4622:
[----:B------:R-:W-:Y:S02]  /*169a0*/  IMAD.MOV.U32 R13, RZ, RZ, R0 ;  /* 0x000000ffff0d7224 */ /* 0x000fe400078e0000 */
[----:B------:R-:W-:Y:S02]  /*169b0*/  IMAD.MOV.U32 R12, RZ, RZ, 0x1 ;  /* 0x00000001ff0c7424 */ /* 0x000fe400078e00ff */
[----:B------:R-:W-:-:S07]  /*169c0*/  IMAD.MOV.U32 R7, RZ, RZ, R14 ;  /* 0x000000ffff077224 */ /* 0x000fce00078e000e */
[----:B------:R-:W-:Y:S05]  /*169d0*/  WARPSYNC.COLLECTIVE R15, `(.L_x_4623) ;  /* 0x000000000f087348 */ /* 0x000fea0003c00000 */
[----:B------:R0:W1:Y:S02]  /*169e0*/  SHFL.IDX P6, R14, R13, R12, R11 ;  /* 0x0000000c0d0e7389 */ /* 0x00006400000c000b */
[----:B01----:R-:W-:Y:S01]  /*169f0*/  ENDCOLLECTIVE ;  /* 0x000000000000791b */ /* 0x003fe20003800000 */
.L_x_4623:
        /* <DEDUP_REMOVED lines=15> */
.L_x_4624:
[----:B------:R-:W-:Y:S02]  /*16af0*/  IMAD.MOV.U32 R13, RZ, RZ, R0 ;  /* 0x000000ffff0d7224 */ /* 0x000fe400078e0000 */
[----:B------:R-:W-:Y:S02]  /*16b00*/  IMAD.MOV.U32 R12, RZ, RZ, 0x2 ;  /* 0x00000002ff0c7424 */ /* 0x000fe400078e00ff */
[----:B------:R-:W-:-:S07]  /*16b10*/  IMAD.MOV.U32 R5, RZ, RZ, R14 ;  /* 0x000000ffff057224 */ /* 0x000fce00078e000e */
[----:B------:R-:W-:Y:S05]  /*16b20*/  WARPSYNC.COLLECTIVE R15, `(.L_x_4625) ;  /* 0x000000000f087348 */ /* 0x000fea0003c00000 */
[----:B------:R0:W1:Y:S02]  /*16b30*/  SHFL.IDX P6, R14, R13, R12, R11 ;  /* 0x0000000c0d0e7389 */ /* 0x00006400000c000b */
[----:B01----:R-:W-:Y:S01]  /*16b40*/  ENDCOLLECTIVE ;  /* 0x000000000000791b */ /* 0x003fe20003800000 */
.L_x_4625:
        /* <DEDUP_REMOVED lines=15> */
.L_x_4626:
[----:B------:R-:W-:Y:S02]  /*16c40*/  IMAD.MOV.U32 R13, RZ, RZ, R0 ;  /* 0x000000ffff0d7224 */ /* 0x000fe400078e0000 */
[----:B------:R-:W-:Y:S02]  /*16c50*/  IMAD.MOV.U32 R12, RZ, RZ, 0x3 ;  /* 0x00000003ff0c7424 */ /* 0x000fe400078e00ff */
[----:B------:R-:W-:-:S07]  /*16c60*/  IMAD.MOV.U32 R5, RZ, RZ, R14 ;  /* 0x000000ffff057224 */ /* 0x000fce00078e000e */
[----:B------:R-:W-:Y:S05]  /*16c70*/  WARPSYNC.COLLECTIVE R15, `(.L_x_4627) ;  /* 0x000000000f087348 */ /* 0x000fea0003c00000 */
[----:B------:R0:W1:Y:S02]  /*16c80*/  SHFL.IDX P6, R14, R13, R12, R11 ;  /* 0x0000000c0d0e7389 */ /* 0x00006400000c000b */
[----:B01----:R-:W-:Y:S01]  /*16c90*/  ENDCOLLECTIVE ;  /* 0x000000000000791b */ /* 0x003fe20003800000 */
.L_x_4627:
        /* <DEDUP_REMOVED lines=13> */
.L_x_4628:
[----:B------:R-:W-:Y:S01]  /*16d70*/  IMAD.MOV.U32 R4, RZ, RZ, R14 ;  /* 0x000000ffff047224 */ /* 0x000fe200078e000e */
[----:B------:R-:W-:Y:S06]  /*16d80*/  BRA `(.L_x_4629) ;  /* 0xffffffa800107947 */ /* 0x000fec000383ffff */
.L_x_4504:
[----:B0-----:R0:W2:Y:S02]  /*16d90*/  SYNCS.PHASECHK.TRANS64.TRYWAIT P0, [R19+URZ+0x28c20], R0 ;  /* 0x028c2000130075a7 */ /* 0x0010a4000800017f */
[----:B--2---:R-:W-:Y:S05]  /*16da0*/  @!P0 NANOSLEEP.SYNCS 0x989680 ;  /* 0x009896800000895d */ /* 0x004fea0003900000 */
[----:B------:R-:W2:Y:S02]  /*16db0*/  @!P0 SYNCS.PHASECHK.TRANS64 P0, [R19+URZ+0x28c20], R0 ;  /* 0x028c2000130085a7 */ /* 0x000ea4000800007f */
[----:B--2---:R-:W-:Y:S05]  /*16dc0*/  @!P0 BRA `(.L_x_4504) ;  /* 0xfffffffc00f08947 */ /* 0x004fea000383ffff */
[----:B------:R-:W-:Y:S05]  /*16dd0*/  BRA `(.L_x_4630) ;  /* 0xffffffa8006c7947 */ /* 0x000fea000383ffff */
.L_x_4508:
[----:B0-----:R0:W2:Y:S02]  /*16de0*/  SYNCS.PHASECHK.TRANS64.TRYWAIT P0, [R0+URZ+0x28c60], R2 ;  /* 0x028c6002000075a7 */ /* 0x0010a4000800017f */
[----:B--2---:R-:W-:Y:S05]  /*16df0*/  @!P0 NANOSLEEP.SYNCS 0x989680 ;  /* 0x009896800000895d */ /* 0x004fea0003900000 */
[----:B------:R-:W2:Y:S02]  /*16e00*/  @!P0 SYNCS.PHASECHK.TRANS64 P0, [R0+URZ+0x28c60], R2 ;  /* 0x028c6002000085a7 */ /* 0x000ea4000800007f */
[----:B--2---:R-:W-:Y:S05]  /*16e10*/  @!P0 BRA `(.L_x_4508) ;  /* 0xfffffffc00f08947 */ /* 0x004fea000383ffff */
[----:B------:R-:W-:Y:S05]  /*16e20*/  BRA `(.L_x_4631) ;  /* 0xffffffa800907947 */ /* 0x000fea000383ffff */
.L_x_4527:
[----:B-1----:R1:W2:Y:S02]  /*16e30*/  SYNCS.PHASECHK.TRANS64.TRYWAIT P0, [R3+URZ+0x28c40], R2 ;  /* 0x028c4002030075a7 */ /* 0x0022a4000800017f */
[----:B--2---:R-:W-:Y:S05]  /*16e40*/  @!P0 NANOSLEEP.SYNCS 0x989680 ;  /* 0x009896800000895d */ /* 0x004fea0003900000 */
[----:B------:R-:W2:Y:S02]  /*16e50*/  @!P0 SYNCS.PHASECHK.TRANS64 P0, [R3+URZ+0x28c40], R2 ;  /* 0x028c4002030085a7 */ /* 0x000ea4000800007f */
[----:B--2---:R-:W-:Y:S05]  /*16e60*/  @!P0 BRA `(.L_x_4527) ;  /* 0xfffffffc00f08947 */ /* 0x004fea000383ffff */
[----:B------:R-:W-:Y:S05]  /*16e70*/  BRA `(.L_x_4632) ;  /* 0xffffffb400a87947 */ /* 0x000fea000383ffff */
.L_x_4532:
[----:B--2---:R2:W3:Y:S02]  /*16e80*/  SYNCS.PHASECHK.TRANS64.TRYWAIT P0, [R3+URZ+0x28c60], R2 ;  /* 0x028c6002030075a7 */ /* 0x0044e4000800017f */
[----:B---3--:R-:W-:Y:S05]  /*16e90*/  @!P0 NANOSLEEP.SYNCS 0x989680 ;  /* 0x009896800000895d */ /* 0x008fea0003900000 */
[----:B------:R-:W3:Y:S02]  /*16ea0*/  @!P0 SYNCS.PHASECHK.TRANS64 P0, [R3+URZ+0x28c60], R2 ;  /* 0x028c6002030085a7 */ /* 0x000ee4000800007f */
[----:B---3--:R-:W-:Y:S05]  /*16eb0*/  @!P0 BRA `(.L_x_4532) ;  /* 0xfffffffc00f08947 */ /* 0x008fea000383ffff */
[----:B------:R-:W-:Y:S05]  /*16ec0*/  BRA `(.L_x_4633) ;  /* 0xffffffb800287947 */ /* 0x000fea000383ffff */
.L_x_4547:
[----:B0-----:R0:W1:Y:S02]  /*16ed0*/  SYNCS.PHASECHK.TRANS64.TRYWAIT P0, [R4+URZ+0x28c40], R2 ;  /* 0x028c4002040075a7 */ /* 0x001064000800017f */
[----:B-1----:R-:W-:Y:S05]  /*16ee0*/  @!P0 NANOSLEEP.SYNCS 0x989680 ;  /* 0x009896800000895d */ /* 0x002fea0003900000 */
[----:B------:R-:W1:Y:S02]  /*16ef0*/  @!P0 SYNCS.PHASECHK.TRANS64 P0, [R4+URZ+0x28c40], R2 ;  /* 0x028c4002040085a7 */ /* 0x000e64000800007f */
[----:B-1----:R-:W-:Y:S05]  /*16f00*/  @!P0 BRA `(.L_x_4547) ;  /* 0xfffffffc00f08947 */ /* 0x002fea000383ffff */
[----:B------:R-:W-:Y:S05]  /*16f10*/  BRA `(.L_x_4634) ;  /* 0xffffffc400087947 */ /* 0x000fea000383ffff */
.L_x_4552:
[----:B-1----:R1:W2:Y:S02]  /*16f20*/  SYNCS.PHASECHK.TRANS64.TRYWAIT P0, [R4+URZ+0x28c60], R2 ;  /* 0x028c6002040075a7 */ /* 0x0022a4000800017f */
[----:B--2---:R-:W-:Y:S05]  /*16f30*/  @!P0 NANOSLEEP.SYNCS 0x989680 ;  /* 0x009896800000895d */ /* 0x004fea0003900000 */
[----:B------:R-:W2:Y:S02]  /*16f40*/  @!P0 SYNCS.PHASECHK.TRANS64 P0, [R4+URZ+0x28c60], R2 ;  /* 0x028c6002040085a7 */ /* 0x000ea4000800007f */
[----:B--2---:R-:W-:Y:S05]  /*16f50*/  @!P0 BRA `(.L_x_4552) ;  /* 0xfffffffc00f08947 */ /* 0x004fea000383ffff */
[----:B------:R-:W-:Y:S05]  /*16f60*/  BRA `(.L_x_4635) ;  /* 0xffffffc400847947 */ /* 0x000fea000383ffff */
.L_x_4567:
[----:B-1----:R1:W2:Y:S02]  /*16f70*/  SYNCS.PHASECHK.TRANS64.TRYWAIT P0, [R4+URZ+0x28c40], R2 ;  /* 0x028c4002040075a7 */ /* 0x0022a4000800017f */
[----:B--2---:R-:W-:Y:S05]  /*16f80*/  @!P0 NANOSLEEP.SYNCS 0x989680 ;  /* 0x009896800000895d */ /* 0x004fea0003900000 */
[----:B------:R-:W2:Y:S02]  /*16f90*/  @!P0 SYNCS.PHASECHK.TRANS64 P0, [R4+URZ+0x28c40], R2 ;  /* 0x028c4002040085a7 */ /* 0x000ea4000800007f */
[----:B--2---:R-:W-:Y:S05]  /*16fa0*/  @!P0 BRA `(.L_x_4567) ;  /* 0xfffffffc00f08947 */ /* 0x004fea000383ffff */
[----:B------:R-:W-:Y:S05]  /*16fb0*/  BRA `(.L_x_4636) ;  /* 0xffffffd000447947 */ /* 0x000fea000383ffff */
.L_x_4572:
[----:B0-----:R0:W2:Y:S02]  /*16fc0*/  SYNCS.PHASECHK.TRANS64.TRYWAIT P0, [R4+URZ+0x28c60], R2 ;  /* 0x028c6002040075a7 */ /* 0x0010a4000800017f */
[----:B--2---:R-:W-:Y:S05]  /*16fd0*/  @!P0 NANOSLEEP.SYNCS 0x989680 ;  /* 0x009896800000895d */ /* 0x004fea0003900000 */
[----:B------:R-:W2:Y:S02]  /*16fe0*/  @!P0 SYNCS.PHASECHK.TRANS64 P0, [R4+URZ+0x28c60], R2 ;  /* 0x028c6002040085a7 */ /* 0x000ea4000800007f */
[----:B--2---:R-:W-:Y:S05]  /*16ff0*/  @!P0 BRA `(.L_x_4572) ;  /* 0xfffffffc00f08947 */ /* 0x004fea000383ffff */
[----:B------:R-:W-:Y:S05]  /*17000*/  BRA `(.L_x_4637) ;  /* 0xffffffd000c47947 */ /* 0x000fea000383ffff */
.L_x_4588:
[----:B-1--4-:R-:W4:Y:S01]  /*17010*/  LDL R0, [R1] ;  /* 0x0000000001007983 */ /* 0x012f220000100800 */
[----:B------:R-:W-:Y:S01]  /*17020*/  BSSY B0, `(.L_x_4638) ;  /* 0x0000008000007945 */ /* 0x000fe20003800000 */
[----:B------:R-:W-:Y:S02]  /*17030*/  IMAD.MOV.U32 R12, RZ, RZ, RZ ;  /* 0x000000ffff0c7224 */ /* 0x000fe400078e00ff */
[----:B------:R-:W-:Y:S02]  /*17040*/  IMAD.MOV.U32 R11, RZ, RZ, 0x1f ;  /* 0x0000001fff0b7424 */ /* 0x000fe400078e00ff */
[----:B------:R-:W-:Y:S02]  /*17050*/  IMAD.MOV.U32 R15, RZ, RZ, -0x1 ;  /* 0xffffffffff0f7424 */ /* 0x000fe400078e00ff */
[----:B----4-:R-:W-:-:S07]  /*17060*/  IMAD.MOV.U32 R13, RZ, RZ, R0 ;  /* 0x000000ffff0d7224 */ /* 0x010fce00078e0000 */
[----:B0-23--:R-:W-:Y:S05]  /*17070*/  WARPSYNC.COLLECTIVE R15, `(.L_x_4639) ;  /* 0x000000000f087348 */ /* 0x00dfea0003c00000 */
[----:B------:R1:W4:Y:S02]  /*17080*/  SHFL.IDX P6, R14, R13, R12, R11 ;  /* 0x0000000c0d0e7389 */ /* 0x00032400000c000b */
[----:B01234-:R-:W-:Y:S01]  /*17090*/  ENDCOLLECTIVE ;  /* 0x000000000000791b */ /* 0x01ffe20003800000 */
.L_x_4639:
[----:B------:R-:W-:Y:S05]  /*170a0*/  BSYNC B0 ;  /* 0x0000000000007941 */ /* 0x000fea0003800000 */
.L_x_4638:
        /* <DEDUP_REMOVED lines=9> */
.L_x_4640:
        /* <DEDUP_REMOVED lines=26> */
.L_x_4641:
[----:B------:R-:W-:Y:S01]  /*172e0*/  IMAD.MOV.U32 R12, RZ, RZ, 0x2 ;  /* 0x00000002ff0c7424 */ /* 0x000fe200078e00ff */
[----:B------:R-:W-:-:S05]  /*172f0*/  SEL R3, R14, RZ, P1 ;  /* 0x000000ff0e037207 */ /* 0x000fca0000800000 */
[----:B------:R-:W-:-:S04]  /*17300*/  IMAD.IADD R2, R2, 0x1, R3 ;  /* 0x0000000102027824 */ /* 0x000fc800078e0203 */
[----:B------:R-:W-:-:S07]  /*17310*/  IMAD.MOV.U32 R13, RZ, RZ, R2 ;  /* 0x000000ffff0d7224 */ /* 0x000fce00078e0002 */
[----:B------:R-:W-:Y:S05]  /*17320*/  WARPSYNC.COLLECTIVE R15, `(.L_x_4642) ;  /* 0x000000000f087348 */ /* 0x000fea0003c00000 */
[----:B------:R0:W1:Y:S02]  /*17330*/  SHFL.UP P6, R14, R13, R12, R11 ;  /* 0x0400000c0d0e7389 */ /* 0x00006400000c000b */
[----:B01----:R-:W-:Y:S01]  /*17340*/  ENDCOLLECTIVE ;  /* 0x000000000000791b */ /* 0x003fe20003800000 */
.L_x_4642:
[----:B------:R-:W-:Y:S01]  /*17350*/  IMAD.MOV.U32 R12, RZ, RZ, 0x4 ;  /* 0x00000004ff0c7424 */ /* 0x000fe200078e00ff */
[----:B------:R-:W-:-:S05]  /*17360*/  SEL R3, R14, RZ, P2 ;  /* 0x000000ff0e037207 */ /* 0x000fca0001000000 */
[----:B------:R-:W-:-:S04]  /*17370*/  IMAD.IADD R2, R2, 0x1, R3 ;  /* 0x0000000102027824 */ /* 0x000fc800078e0203 */
[----:B------:R-:W-:-:S07]  /*17380*/  IMAD.MOV.U32 R13, RZ, RZ, R2 ;  /* 0x000000ffff0d7224 */ /* 0x000fce00078e0002 */
[----:B------:R-:W-:Y:S05]  /*17390*/  WARPSYNC.COLLECTIVE R15, `(.L_x_4643) ;  /* 0x000000000f087348 */ /* 0x000fea0003c00000 */
[----:B------:R0:W1:Y:S02]  /*173a0*/  SHFL.UP P6, R14, R13, R12, R11 ;  /* 0x0400000c0d0e7389 */ /* 0x00006400000c000b */
[----:B01----:R-:W-:Y:S01]  /*173b0*/  ENDCOLLECTIVE ;  /* 0x000000000000791b */ /* 0x003fe20003800000 */
.L_x_4643:
[----:B------:R-:W-:Y:S01]  /*173c0*/  IMAD.MOV.U32 R12, RZ, RZ, 0x8 ;  /* 0x00000008ff0c7424 */ /* 0x000fe200078e00ff */
[----:B------:R-:W-:-:S05]  /*173d0*/  SEL R3, R14, RZ, P3 ;  /* 0x000000ff0e037207 */ /* 0x000fca0001800000 */
[----:B------:R-:W-:-:S04]  /*173e0*/  IMAD.IADD R2, R2, 0x1, R3 ;  /* 0x0000000102027824 */ /* 0x000fc800078e0203 */
[----:B------:R-:W-:-:S07]  /*173f0*/  IMAD.MOV.U32 R13, RZ, RZ, R2 ;  /* 0x000000ffff0d7224 */ /* 0x000fce00078e0002 */
[----:B------:R-:W-:Y:S05]  /*17400*/  WARPSYNC.COLLECTIVE R15, `(.L_x_4644) ;  /* 0x000000000f087348 */ /* 0x000fea0003c00000 */
[----:B------:R0:W1:Y:S02]  /*17410*/  SHFL.UP P6, R14, R13, R12, R11 ;  /* 0x0400000c0d0e7389 */ /* 0x00006400000c000b */
[----:B01----:R-:W-:Y:S01]  /*17420*/  ENDCOLLECTIVE ;  /* 0x000000000000791b */ /* 0x003fe20003800000 */
.L_x_4644:
[----:B------:R-:W-:Y:S01]  /*17430*/  IMAD.MOV.U32 R12, RZ, RZ, 0x10 ;  /* 0x00000010ff0c7424 */ /* 0x000fe200078e00ff */
[----:B------:R-:W-:-:S05]  /*17440*/  SEL R3, R14, RZ, P4 ;  /* 0x000000ff0e037207 */ /* 0x000fca0002000000 */
[----:B------:R-:W-:-:S04]  /*17450*/  IMAD.IADD R2, R2, 0x1, R3 ;  /* 0x0000000102027824 */ /* 0x000fc800078e0203 */
[----:B------:R-:W-:-:S07]  /*17460*/  IMAD.MOV.U32 R13, RZ, RZ, R2 ;  /* 0x000000ffff0d7224 */ /* 0x000fce00078e0002 */
[----:B------:R-:W-:Y:S05]  /*17470*/  WARPSYNC.COLLECTIVE R15, `(.L_x_4645) ;  /* 0x000000000f087348 */ /* 0x000fea0003c00000 */
[----:B------:R0:W1:Y:S02]  /*17480*/  SHFL.UP P6, R14, R13, R12, R11 ;  /* 0x0400000c0d0e7389 */ /* 0x00006400000c000b */
[----:B01----:R-:W-:Y:S01]  /*17490*/  ENDCOLLECTIVE ;  /* 0x000000000000791b */ /* 0x003fe20003800000 */
.L_x_4645:
        /* <DEDUP_REMOVED lines=8> */
.L_x_4646:
[----:B------:R-:W-:Y:S05]  /*17520*/  BRA `(.L_x_4647) ;  /* 0xffffffdc001c7947 */ /* 0x000fea000383ffff */
.L_x_4591:
        /* <DEDUP_REMOVED lines=8> */
.L_x_4649:
[----:B------:R-:W-:Y:S05]  /*175b0*/  BSYNC B0 ;  /* 0x0000000000007941 */ /* 0x000fea0003800000 */
.L_x_4648:
        /* <DEDUP_REMOVED lines=9> */
.L_x_4650:
[----:B------:R-:W-:Y:S01]  /*17650*/  IMAD.MOV.U32 R12, RZ, RZ, 0x4 ;  /* 0x00000004ff0c7424 */ /* 0x000fe200078e00ff */
[----:B------:R-:W-:-:S05]  /*17660*/  SEL R3, R14, RZ, P2 ;  /* 0x000000ff0e037207 */ /* 0x000fca0001000000 */
[----:B------:R-:W-:-:S04]  /*17670*/  IMAD.IADD R2, R2, 0x1, R3 ;  /* 0x0000000102027824 */ /* 0x000fc800078e0203 */
[----:B------:R-:W-:-:S07]  /*17680*/  IMAD.MOV.U32 R13, RZ, RZ, R2 ;  /* 0x000000ffff0d7224 */ /* 0x000fce00078e0002 */
[----:B------:R-:W-:Y:S05]  /*17690*/  WARPSYNC.COLLECTIVE R15, `(.L_x_4651) ;  /* 0x000000000f087348 */ /* 0x000fea0003c00000 */
[----:B------:R0:W1:Y:S02]  /*176a0*/  SHFL.UP P6, R14, R13, R12, R11 ;  /* 0x0400000c0d0e7389 */ /* 0x00006400000c000b */
[----:B01----:R-:W-:Y:S01]  /*176b0*/  ENDCOLLECTIVE ;  /* 0x000000000000791b */ /* 0x003fe20003800000 */
.L_x_4651:
[----:B------:R-:W-:Y:S01]  /*176c0*/  IMAD.MOV.U32 R12, RZ, RZ, 0x8 ;  /* 0x00000008ff0c7424 */ /* 0x000fe200078e00ff */
[----:B------:R-:W-:-:S05]  /*176d0*/  SEL R3, R14, RZ, P3 ;  /* 0x000000ff0e037207 */ /* 0x000fca0001800000 */
[----:B------:R-:W-:-:S04]  /*176e0*/  IMAD.IADD R2, R2, 0x1, R3 ;  /* 0x0000000102027824 */ /* 0x000fc800078e0203 */
[----:B------:R-:W-:-:S07]  /*176f0*/  IMAD.MOV.U32 R13, RZ, RZ, R2 ;  /* 0x000000ffff0d7224 */ /* 0x000fce00078e0002 */
[----:B------:R-:W-:Y:S05]  /*17700*/  WARPSYNC.COLLECTIVE R15, `(.L_x_4652) ;  /* 0x000000000f087348 */ /* 0x000fea0003c00000 */
[----:B------:R0:W1:Y:S02]  /*17710*/  SHFL.UP P6, R14, R13, R12, R11 ;  /* 0x0400000c0d0e7389 */ /* 0x00006400000c000b */
[----:B01----:R-:W-:Y:S01]  /*17720*/  ENDCOLLECTIVE ;  /* 0x000000000000791b */ /* 0x003fe20003800000 */
.L_x_4652:
[----:B------:R-:W-:Y:S01]  /*17730*/  IMAD.MOV.U32 R12, RZ, RZ, 0x10 ;  /* 0x00000010ff0c7424 */ /* 0x000fe200078e00ff */
[----:B------:R-:W-:-:S05]  /*17740*/  SEL R3, R14, RZ, P4 ;  /* 0x000000ff0e037207 */ /* 0x000fca0002000000 */
[----:B------:R-:W-:-:S04]  /*17750*/  IMAD.IADD R2, R2, 0x1, R3 ;  /* 0x0000000102027824 */ /* 0x000fc800078e0203 */
[----:B------:R-:W-:-:S07]  /*17760*/  IMAD.MOV.U32 R13, RZ, RZ, R2 ;  /* 0x000000ffff0d7224 */ /* 0x000fce00078e0002 */
[----:B------:R-:W-:Y:S05]  /*17770*/  WARPSYNC.COLLECTIVE R15, `(.L_x_4653) ;  /* 0x000000000f087348 */ /* 0x000fea0003c00000 */
[----:B------:R0:W1:Y:S02]  /*17780*/  SHFL.UP P6, R14, R13, R12, R11 ;  /* 0x0400000c0d0e7389 */ /* 0x00006400000c000b */
[----:B01----:R-:W-:Y:S01]  /*17790*/  ENDCOLLECTIVE ;  /* 0x000000000000791b */ /* 0x003fe20003800000 */
.L_x_4653:
        /* <DEDUP_REMOVED lines=8> */
.L_x_4654:
[----:B------:R-:W-:Y:S05]  /*17820*/  BRA `(.L_x_4655) ;  /* 0xffffffdc00087947 */ /* 0x000fea000383ffff */
.L_x_4593:
[----:B------:R-:W-:Y:S01]  /*17830*/  BSSY B0, `(.L_x_4656) ;  /* 0x0000006000007945 */ /* 0x000fe20003800000 */
[----:B------:R-:W-:Y:S01]  /*17840*/  PLOP3.LUT P6, PT, P6, PT, PT, 0x8, 0x0 ;  /* 0x000000000000781c */ /* 0x000fe200037ce170 */
[----:B------:R-:W-:-:S12]  /*17850*/  IMAD.MOV.U32 R15, RZ, RZ, -0x1 ;  /* 0xffffffffff0f7424 */ /* 0x000fd800078e00ff */
[----:B0-----:R-:W-:Y:S05]  /*17860*/  WARPSYNC.COLLECTIVE R15, `(.L_x_4657) ;  /* 0x000000000f087348 */ /* 0x001fea0003c00000 */
[----:B------:R-:W-:Y:S01]  /*17870*/  VOTE.ANY R14, PT, P6 ;  /* 0x00000000000e7806 */ /* 0x000fe200030e0100 */
[----:B0-----:R-:W-:Y:S06]  /*17880*/  ENDCOLLECTIVE ;  /* 0x000000000000791b */ /* 0x001fec0003800000 */
.L_x_4657:
[----:B------:R-:W-:Y:S05]  /*17890*/  BSYNC B0 ;  /* 0x0000000000007941 */ /* 0x000fea0003800000 */
.L_x_4656:
        /* <DEDUP_REMOVED lines=10> */
.L_x_4658:
[----:B------:R-:W-:Y:S02]  /*17940*/  IMAD.MOV.U32 R13, RZ, RZ, R7 ;  /* 0x000000ffff0d7224 */ /* 0x000fe400078e0007 */
[----:B------:R-:W-:-:S07]  /*17950*/  IMAD.MOV.U32 R0, RZ, RZ, R14 ;  /* 0x000000ffff007224 */ /* 0x000fce00078e000e */
[----:B------:R-:W-:Y:S05]  /*17960*/  WARPSYNC.COLLECTIVE R15, `(.L_x_4659) ;  /* 0x000000000f087348 */ /* 0x000fea0003c00000 */
[----:B------:R0:W1:Y:S02]  /*17970*/  SHFL.IDX P6, R14, R13, R12, R11 ;  /* 0x0000000c0d0e7389 */ /* 0x00006400000c000b */
[----:B01----:R-:W-:Y:S01]  /*17980*/  ENDCOLLECTIVE ;  /* 0x000000000000791b */ /* 0x003fe20003800000 */
.L_x_4659:
[----:B------:R-:W-:Y:S02]  /*17990*/  IMAD.MOV.U32 R7, RZ, RZ, R14 ;  /* 0x000000ffff077224 */ /* 0x000fe400078e000e */
[----:B------:R-:W-:-:S05]  /*179a0*/  IMAD.IADD R5, R10, 0x1, R16 ;  /* 0x000000010a057824 */ /* 0x000fca00078e0210 */
[----:B------:R0:W-:Y:S01]  /*179b0*/  STL [R1+0xc], R5 ;  /* 0x00000c0501007387 */ /* 0x0001e20000100800 */
[----:B------:R-:W-:Y:S05]  /*179c0*/  BRA `(.L_x_4660) ;  /* 0xffffffd800e87947 */ /* 0x000fea000383ffff */
.L_x_4595:
[----:B------:R-:W-:Y:S01]  /*179d0*/  BSSY B0, `(.L_x_4661) ;  /* 0x0000007000007945 */ /* 0x000fe20003800000 */
[----:B------:R-:W-:Y:S02]  /*179e0*/  IMAD.MOV.U32 R13, RZ, RZ, R2 ;  /* 0x000000ffff0d7224 */ /* 0x000fe400078e0002 */
[----:B------:R-:W-:Y:S02]  /*179f0*/  IMAD.MOV.U32 R11, RZ, RZ, 0x1f ;  /* 0x0000001fff0b7424 */ /* 0x000fe400078e00ff */
[----:B------:R-:W-:-:S07]  /*17a00*/  IMAD.MOV.U32 R15, RZ, RZ, -0x1 ;  /* 0xffffffffff0f7424 */ /* 0x000fce00078e00ff */
[----:B0--3--:R-:W-:Y:S05]  /*17a10*/  WARPSYNC.COLLECTIVE R15, `(.L_x_4662) ;  /* 0x000000000f087348 */ /* 0x009fea0003c00000 */
[----:B------:R1:W2:Y:S02]  /*17a20*/  SHFL.IDX P6, R14, R13, R12, R11 ;  /* 0x0000000c0d0e7389 */ /* 0x0002a400000c000b */
[----:B0123--:R-:W-:Y:S01]  /*17a30*/  ENDCOLLECTIVE ;  /* 0x000000000000791b */ /* 0x00ffe20003800000 */
.L_x_4662:
[----:B------:R-:W-:Y:S05]  /*17a40*/  BSYNC B0 ;  /* 0x0000000000007941 */ /* 0x000fea0003800000 */
.L_x_4661:
[----:B------:R-:W-:Y:S01]  /*17a50*/  IMAD.MOV.U32 R6, RZ, RZ, R14 ;  /* 0x000000ffff067224 */ /* 0x000fe200078e000e */
[----:B------:R-:W-:Y:S06]  /*17a60*/  BRA `(.L_x_4594) ;  /* 0xffffffd800d87947 */ /* 0x000fec000383ffff */
.L_x_4601:
[----:B0-----:R0:W1:Y:S02]  /*17a70*/  SYNCS.PHASECHK.TRANS64.TRYWAIT P0, [R0+URZ+0x28c20], R3 ;  /* 0x028c2003000075a7 */ /* 0x001064000800017f */
[----:B-1----:R-:W-:Y:S05]  /*17a80*/  @!P0 NANOSLEEP.SYNCS 0x989680 ;  /* 0x009896800000895d */ /* 0x002fea0003900000 */
[----:B------:R-:W1:Y:S02]  /*17a90*/  @!P0 SYNCS.PHASECHK.TRANS64 P0, [R0+URZ+0x28c20], R3 ;  /* 0x028c2003000085a7 */ /* 0x000e64000800007f */
[----:B-1----:R-:W-:Y:S05]  /*17aa0*/  @!P0 BRA `(.L_x_4601) ;  /* 0xfffffffc00f08947 */ /* 0x002fea000383ffff */
[----:B------:R-:W-:Y:S05]  /*17ab0*/  BRA `(.L_x_4663) ;  /* 0xffffffe400747947 */ /* 0x000fea000383ffff */
.L_x_4602:
        /* <DEDUP_REMOVED lines=11> */
.L_x_4665:
[----:B------:R-:W-:Y:S05]  /*17b70*/  BSYNC B0 ;  /* 0x0000000000007941 */ /* 0x000fea0003800000 */
.L_x_4664:
[----:B------:R-:W-:Y:S05]  /*17b80*/  BRA `(.L_x_4666) ;  /* 0xffffffe4005c7947 */ /* 0x000fea000383ffff */
.L_x_4605:
[----:B------:R-:W-:Y:S01]  /*17b90*/  BSSY B1, `(.L_x_4667) ;  /* 0x0000006000017945 */ /* 0x000fe20003800000 */
[----:B------:R-:W-:-:S07]  /*17ba0*/  IMAD.MOV.U32 R15, RZ, RZ, -0x1 ;  /* 0xffffffffff0f7424 */ /* 0x000fce00078e00ff */
[----:B01----:R-:W-:Y:S05]  /*17bb0*/  WARPSYNC.COLLECTIVE R15, `(.L_x_4668) ;  /* 0x000000000f0c7348 */ /* 0x003fea0003c00000 */
[----:B------:R-:W-:Y:S02]  /*17bc0*/  ELECT P6, UR62, PT ;  /* 0x00000000003e782f */ /* 0x000fe400038c0000 */
[----:B------:R-:W-:Y:S01]  /*17bd0*/  MOV R14, UR62 ;  /* 0x0000003e000e7c02 */ /* 0x000fe20008000f00 */
[----:B01----:R-:W-:Y:S10]  /*17be0*/  ENDCOLLECTIVE ;  /* 0x000000000000791b */ /* 0x003ff40003800000 */
.L_x_4668:
[----:B------:R-:W-:Y:S05]  /*17bf0*/  BSYNC B1 ;  /* 0x0000000000017941 */ /* 0x000fea0003800000 */
.L_x_4667:
[----:B------:R-:W-:Y:S05]  /*17c00*/  BRA `(.L_x_4669) ;  /* 0xffffffe400547947 */ /* 0x000fea000383ffff */
.L_x_4607:
[----:B0-----:R0:W1:Y:S02]  /*17c10*/  SYNCS.PHASECHK.TRANS64.TRYWAIT P0, [R6+URZ], R5 ;  /* 0x00000005060075a7 */ /* 0x001064000800017f */
[----:B-1----:R-:W-:Y:S05]  /*17c20*/  @!P0 NANOSLEEP.SYNCS 0x989680 ;  /* 0x009896800000895d */ /* 0x002fea0003900000 */
[----:B------:R-:W1:Y:S02]  /*17c30*/  @!P0 SYNCS.PHASECHK.TRANS64 P0, [R6+URZ], R5 ;  /* 0x00000005060085a7 */ /* 0x000e64000800007f */
[----:B-1----:R-:W-:Y:S05]  /*17c40*/  @!P0 BRA `(.L_x_4607) ;  /* 0xfffffffc00f08947 */ /* 0x002fea000383ffff */
[----:B------:R-:W-:Y:S05]  /*17c50*/  BRA `(.L_x_4670) ;  /* 0xffffffe400907947 */ /* 0x000fea000383ffff */
.L_x_4608:
[----:B-1----:R1:W2:Y:S02]  /*17c60*/  SYNCS.PHASECHK.TRANS64.TRYWAIT P0, [R7+URZ], R2 ;  /* 0x00000002070075a7 */ /* 0x0022a4000800017f */
[----:B--2---:R-:W-:Y:S05]  /*17c70*/  @!P0 NANOSLEEP.SYNCS 0x989680 ;  /* 0x009896800000895d */ /* 0x004fea0003900000 */
[----:B------:R-:W2:Y:S02]  /*17c80*/  @!P0 SYNCS.PHASECHK.TRANS64 P0, [R7+URZ], R2 ;  /* 0x00000002070085a7 */ /* 0x000ea4000800007f */
[----:B--2---:R-:W-:Y:S05]  /*17c90*/  @!P0 BRA `(.L_x_4608) ;  /* 0xfffffffc00f08947 */ /* 0x004fea000383ffff */
[----:B------:R-:W-:Y:S05]  /*17ca0*/  BRA `(.L_x_4671) ;  /* 0xffffffe400847947 */ /* 0x000fea000383ffff */
.L_x_4610:
[----:B--2---:R2:W3:Y:S02]  /*17cb0*/  SYNCS.PHASECHK.TRANS64.TRYWAIT P0, [R4+URZ], R5 ;  /* 0x00000005040075a7 */ /* 0x0044e4000800017f */
[----:B---3--:R-:W-:Y:S05]  /*17cc0*/  @!P0 NANOSLEEP.SYNCS 0x989680 ;  /* 0x009896800000895d */ /* 0x008fea0003900000 */
[----:B------:R-:W3:Y:S02]  /*17cd0*/  @!P0 SYNCS.PHASECHK.TRANS64 P0, [R4+URZ], R5 ;  /* 0x00000005040085a7 */ /* 0x000ee4000800007f */
[----:B---3--:R-:W-:Y:S05]  /*17ce0*/  @!P0 BRA `(.L_x_4610) ;  /* 0xfffffffc00f08947 */ /* 0x008fea000383ffff */
[----:B------:R-:W-:Y:S05]  /*17cf0*/  BRA `(.L_x_4672) ;  /* 0xffffffe4008c7947 */ /* 0x000fea000383ffff */
.L_x_4673:
        /* <DEDUP_REMOVED lines=16> */
.L_x_5880:


//--------------------- .text._ZN7cutlass13device_kernelIN5flash11enable_sm90INS1_16FlashAttnFwdSm90INS1_25CollectiveMainloopFwdSm90ILi2EN4cute5tupleIJNS5_1CILi1EEES8_S8_EEENS6_IJNS7_ILi64EEESA_SA_EEELi512ENS_6half_tEfNS_4arch4Sm90ELb1ELb0ELb0ELb1ELb0ELb1ELb0ELb0ELb0ELb1ELb1ELb0EEENS1_21CollectiveEpilogueFwdINS6_IJSA_NS7_ILi512EEESA_EEES9_SC_SE_Li256ELb1ELb1ELb1ELb0EEENS1_36VarlenDynamicPersistentTileSchedulerILi64ELi64ELi256ELi128ELb1ELb1ELb1ELb1ELb1ELb1EEEEEEEEEvNT_6ParamsE --------------------------
	.section	.text._ZN7cutlass13device_kernelIN5flash11enable_sm90INS1_16FlashAttnFwdSm90INS1_25CollectiveMainloopFwdSm90ILi2EN4cute5tupleIJNS5_1CILi1EEES8_S8_EEENS6_IJNS7_ILi64EEESA_SA_EEELi512ENS_6half_tEfNS_4arch4Sm90ELb1ELb0ELb0ELb1ELb0ELb1ELb0ELb0ELb0ELb1ELb1ELb0EEENS1_21CollectiveEpilogueFwdINS6_IJSA_NS7_ILi512EEESA_EEES9_SC_SE_Li256ELb1ELb1ELb1ELb0EEENS1_36VarlenDynamicPersistentTileSchedulerILi64ELi64ELi256ELi128ELb1ELb1ELb1ELb1ELb1ELb1EEEEEEEEEvNT_6ParamsE,"ax",@progbits
	.align	128
.text._ZN7cutlass13device_kernelIN5flash11enable_sm90INS1_16FlashAttnFwdSm90INS1_25CollectiveMainloopFwdSm90ILi2EN4cute5tupleIJNS5_1CILi1EEES8_S8_EEENS6_IJNS7_ILi64EEESA_SA_EEELi512ENS_6half_tEfNS_4arch4Sm90ELb1ELb0ELb0ELb1ELb0ELb1ELb0ELb0ELb0ELb1ELb1ELb0EEENS1_21CollectiveEpilogueFwdINS6_IJSA_NS7_ILi512EEESA_EEES9_SC_SE_Li256ELb1ELb1ELb1ELb0EEENS1_36VarlenDynamicPersistentTileSchedulerILi64ELi64ELi256ELi128ELb1ELb1ELb1ELb1ELb1ELb1EEEEEEEEEvNT_6ParamsE:
        .type           _ZN7cutlass13device_kernelIN5flash11enable_sm90INS1_16FlashAttnFwdSm90INS1_25CollectiveMainloopFwdSm90ILi2EN4cute5tupleIJNS5_1CILi1EEES8_S8_EEENS6_IJNS7_ILi64EEESA_SA_EEELi512ENS_6half_tEfNS_4arch4Sm90ELb1ELb0ELb0ELb1ELb0ELb1ELb0ELb0ELb0ELb1ELb1ELb0EEENS1_21CollectiveEpilogueFwdINS6_IJSA_NS7_ILi512EEESA_EEES9_SC_SE_Li256ELb1ELb1ELb1ELb0EEENS1_36VarlenDynamicPersistentTileSchedulerILi64ELi64ELi256ELi128ELb1ELb1ELb1ELb1ELb1ELb1EEEEEEEEEvNT_6ParamsE,@function
        .size           _ZN7cutlass13device_kernelIN5flash11enable_sm90INS1_16FlashAttnFwdSm90INS1_25CollectiveMainloopFwdSm90ILi2EN4cute5tupleIJNS5_1CILi1EEES8_S8_EEENS6_IJNS7_ILi64EEESA_SA_EEELi512ENS_6half_tEfNS_4arch4Sm90ELb1ELb0ELb0ELb1ELb0ELb1ELb0ELb0ELb0ELb1ELb1ELb0EEENS1_21CollectiveEpilogueFwdINS6_IJSA_NS7_ILi512EEESA_EEES9_SC_SE_Li256ELb1ELb1ELb1ELb0EEENS1_36VarlenDynamicPersistentTileSchedulerILi64ELi64ELi256ELi128ELb1ELb1ELb1ELb1ELb1ELb1EEEEEEEEEvNT_6ParamsE,(.L_x_5881 - _ZN7cutlass13device_kernelIN5flash11enable_sm90INS1_16FlashAttnFwdSm90INS1_25CollectiveMainloopFwdSm90ILi2EN4cute5tupleIJNS5_1CILi1EEES8_S8_EEENS6_IJNS7_ILi64EEESA_SA_EEELi512ENS_6half_tEfNS_4arch4Sm90ELb1ELb0ELb0ELb1ELb0ELb1ELb0ELb0ELb0ELb1ELb1ELb0EEENS1_21CollectiveEpilogueFwdINS6_IJSA_NS7_ILi512EEESA_EEES9_SC_SE_Li256ELb1ELb1ELb1ELb0EEENS1_36VarlenDynamicPersistentTileSchedulerILi64ELi64ELi256ELi128ELb1ELb1ELb1ELb1ELb1ELb1EEEEEEEEEvNT_6ParamsE)
        .other          _ZN7cutlass13device_kernelIN5flash11enable_sm90INS1_16FlashAttnFwdSm90INS1_25CollectiveMainloopFwdSm90ILi2EN4cute5tupleIJNS5_1CILi1EEES8_S8_EEENS6_IJNS7_ILi64EEESA_SA_EEELi512ENS_6half_tEfNS_4arch4Sm90ELb1ELb0ELb0ELb1ELb0ELb1ELb0ELb0ELb0ELb1ELb1ELb0EEENS1_21CollectiveEpilogueFwdINS6_IJSA_NS7_ILi512EEESA_EEES9_SC_SE_Li256ELb1ELb1ELb1ELb0EEENS1_36VarlenDynamicPersistentTileSchedulerILi64ELi64ELi256ELi128ELb1ELb1ELb1ELb1ELb1ELb1EEEEEEEEEvNT_6ParamsE,@"STO_CUDA_ENTRY STV_DEFAULT"
_ZN7cutlass13device_kernelIN5flash11enable_sm90INS1_16FlashAttnFwdSm90INS1_25CollectiveMainloopFwdSm90ILi2EN4cute5tupleIJNS5_1CILi1EEES8_S8_EEENS6_IJNS7_ILi64EEESA_SA_EEELi512ENS_6half_tEfNS_4arch4Sm90ELb1ELb0ELb0ELb1ELb0ELb1ELb0ELb0ELb0ELb1ELb1ELb0EEENS1_21CollectiveEpilogueFwdINS6_IJSA_NS7_ILi512EEESA_EEES9_SC_SE_Li256ELb1ELb1ELb1ELb0EEENS1_36VarlenDynamicPersistentTileSchedulerILi64ELi64ELi256ELi128ELb1ELb1ELb1ELb1ELb1ELb1EEEEEEEEEvNT_6ParamsE:
        /* <DEDUP_REMOVED lines=24> */
.L_x_4675:
[----:B------:R-:W-:Y:S05]  /*0180*/  BSYNC B0 ;  /* 0x0000000000007941 */ /* 0x000fea0003800000 */
.L_x_4674:
        /* <DEDUP_REMOVED lines=37> */
.L_x_4676:
        /* <DEDUP_REMOVED lines=22> */
.L_x_4677:
        /* <DEDUP_REMOVED lines=18> */
.L_x_4678:
        /* <DEDUP_REMOVED lines=22> */
.L_x_4679:
        /* <DEDUP_REMOVED lines=22> */
.L_x_4680:
        /* <DEDUP_REMOVED lines=8> */
.L_x_4683:
        /* <DEDUP_REMOVED lines=24> */
[----:B------:R-:W-:-:S03]  /*0b20*/  IMAD.MOV.U32 R22, RZ, RZ, RZ ;  /* 0x000000ffff167224 */ /* 0x000fc600078e00ff */
[CC--:B------:R-:W-:Y:S02]  /*0b30*/  LEA.HI R4, R3.reuse, R6.reuse, RZ, 0x4 ;  /* 0x0000000603047211 */ /* 0x0c0fe400078f20ff */
[CC--:B------:R-:W-:Y:S02]  /*0b40*/  LEA.HI R5, R3.reuse, R6.reuse, RZ, 0x5 ;  /* 0x0000000603057211 */ /* 0x0c0fe400078f28ff */
[CC--:B------:R-:W-:Y:S02]  /*0b50*/  LEA.HI R0, R3.reuse, R6.reuse, RZ, 0x7 ;  /* 0x0000000603007211 */ /* 0x0c0fe400078f38ff */
[CC--:B------:R-:W-:Y:S02]  /*0b60*/  LEA.HI R13, R3.reuse, R6.reuse, RZ, 0x2 ;  /* 0x00000006030d7211 */ /* 0x0c0fe400078f10ff */
[----:B------:R-:W-:Y:S02]  /*0b70*/  LEA.HI R3, R3, R6, RZ, 0x3 ;  /* 0x0000000603037211 */ /* 0x000fe400078f18ff */
[----:B------:R-:W-:-:S02]  /*0b80*/  SHF.R.S32.HI R201, RZ, 0x5, R5 ;  /* 0x00000005ffc97819 */ /* 0x000fc40000011405 */
[----:B------:R-:W-:Y:S02]  /*0b90*/  LOP3.LUT R11, R3, 0xfffffff8, RZ, 0xc0, !PT ;  /* 0xfffffff8030b7812 */ /* 0x000fe400078ec0ff */
[----:B------:R-:W-:Y:S02]  /*0ba0*/  LOP3.LUT R3, R4, 0xfffffff0, RZ, 0xc0, !PT ;  /* 0xfffffff004037812 */ /* 0x000fe400078ec0ff */
[----:B------:R-:W-:Y:S01]  /*0bb0*/  SHF.R.S32.HI R8, RZ, 0x1f, R5 ;  /* 0x0000001fff087819 */ /* 0x000fe20000011405 */
[C---:B------:R-:W-:Y:S01]  /*0bc0*/  IMAD.IADD R188, R6.reuse, 0x1, -R11 ;  /* 0x0000000106bc7824 */ /* 0x040fe200078e0a0b */
[----:B------:R-:W-:Y:S01]  /*0bd0*/  SHF.R.S32.HI R7, RZ, 0x4, R4 ;  /* 0x00000004ff077819 */ /* 0x000fe20000011404 */
[----:B------:R-:W-:Y:S01]  /*0be0*/  IMAD.IADD R3, R6, 0x1, -R3 ;  /* 0x0000000106037824 */ /* 0x000fe200078e0a03 */
[----:B------:R-:W-:Y:S01]  /*0bf0*/  LOP3.LUT R5, R0, 0xffffff80, RZ, 0xc0, !PT ;  /* 0xffffff8000057812 */ /* 0x000fe200078ec0ff */
[----:B------:R-:W-:Y:S01]  /*0c00*/  IMAD.SHL.U32 R188, R188, 0x8, RZ ;  /* 0x00000008bcbc7824 */ /* 0x000fe200078e00ff */
[----:B------:R-:W-:-:S02]  /*0c10*/  LEA.HI R4, R4, R7, RZ, 0x1 ;  /* 0x0000000704047211 */ /* 0x000fc400078f08ff */
[----:B------:R-:W-:Y:S01]  /*0c20*/  SHF.R.S32.HI R10, RZ, 0x1f, R3 ;  /* 0x0000001fff0a7819 */ /* 0x000fe20000011403 */
[----:B------:R-:W-:Y:S01]  /*0c30*/  IMAD.IADD R5, R6, 0x1, -R5 ;  /* 0x0000000106057824 */ /* 0x000fe200078e0a05 */
[----:B------:R-:W-:Y:S01]  /*0c40*/  LOP3.LUT R9, R13, 0xfffffffc, RZ, 0xc0, !PT ;  /* 0xfffffffc0d097812 */ /* 0x000fe200078ec0ff */
[----:B------:R-:W-:Y:S01]  /*0c50*/  VIADD R212, R188, 0x80 ;  /* 0x00000080bcd47836 */ /* 0x000fe20000000000 */
[----:B------:R-:W-:Y:S01]  /*0c60*/  LEA.HI R8, R8, R201, RZ, 0x2 ;  /* 0x000000c908087211 */ /* 0x000fe200078f10ff */
[----:B------:R-:W-:Y:S01]  /*0c70*/  VIADD R210, R188, 0x100 ;  /* 0x00000100bcd27836 */ /* 0x000fe20000000000 */
[----:B------:R-:W-:Y:S01]  /*0c80*/  SHF.R.S32.HI R23, RZ, 0x2, R13 ;  /* 0x00000002ff177819 */ /* 0x000fe2000001140d */
[----:B------:R-:W-:Y:S01]  /*0c90*/  IMAD.IADD R186, R6, 0x1, -R9 ;  /* 0x0000000106ba7824 */ /* 0x000fe200078e0a09 */
[----:B------:R-:W-:Y:S01]  /*0ca0*/  LEA.HI R11, R10, R3, RZ, 0x3 ;  /* 0x000000030a0b7211 */ /* 0x000fe200078f18ff */
[----:B------:R-:W-:Y:S01]  /*0cb0*/  VIADD R213, R188, 0x40 ;  /* 0x00000040bcd57836 */ /* 0x000fe20000000000 */
[----:B------:R-:W-:Y:S01]  /*0cc0*/  LOP3.LUT R4, R4, 0x1ffffffe, RZ, 0xc0, !PT ;  /* 0x1ffffffe04047812 */ /* 0x000fe200078ec0ff */
[----:B------:R-:W-:Y:S01]  /*0cd0*/  VIADD R14, R23, 0x20 ;  /* 0x00000020170e7836 */ /* 0x000fe20000000000 */
[----:B------:R-:W-:Y:S01]  /*0ce0*/  SHF.R.S32.HI R20, RZ, 0x7, R0 ;  /* 0x00000007ff147819 */ /* 0x000fe20000011400 */
[----:B------:R-:W-:Y:S01]  /*0cf0*/  IMAD.SHL.U32 R16, R186, 0x8, RZ ;  /* 0x00000008ba107824 */ /* 0x000fe200078e00ff */
[----:B------:R-:W-:Y:S01]  /*0d00*/  LOP3.LUT R8, R8, 0x3ffffc, RZ, 0xc0, !PT ;  /* 0x003ffffc08087812 */ /* 0x000fe200078ec0ff */
[----:B------:R-:W-:Y:S01]  /*0d10*/  IMAD.IADD R4, R7, 0x1, -R4 ;  /* 0x0000000107047824 */ /* 0x000fe200078e0a04 */
[----:B------:R-:W-:Y:S01]  /*0d20*/  LOP3.LUT R12, R11, 0xfffffff8, RZ, 0xc0, !PT ;  /* 0xfffffff80b0c7812 */ /* 0x000fe200078ec0ff */
[----:B------:R-:W-:Y:S01]  /*0d30*/  IMAD R15, R20, 0x100, R3 ;  /* 0x00000100140f7824 */ /* 0x000fe200078e0203 */
[----:B------:R-:W-:Y:S01]  /*0d40*/  SHF.R.S32.HI R6, RZ, 0x1f, R5 ;  /* 0x0000001fff067819 */ /* 0x000fe20000011405 */
[----:B------:R-:W-:Y:S01]  /*0d50*/  IMAD.IADD R8, R201, 0x1, -R8 ;  /* 0x00000001c9087824 */ /* 0x000fe200078e0a08 */
[----:B------:R-:W-:Y:S01]  /*0d60*/  STL [R1+0x44], R20 ;  /* 0x0000441401007387 */ /* 0x000fe20000100800 */
[----:B------:R-:W-:Y:S01]  /*0d70*/  IMAD.IADD R12, R3, 0x1, -R12 ;  /* 0x00000001030c7824 */ /* 0x000fe200078e0a0c */
[----:B------:R-:W-:Y:S01]  /*0d80*/  LEA.HI R7, R6, R5, RZ, 0x2 ;  /* 0x0000000506077211 */ /* 0x000fe200078f10ff */
[----:B------:R-:W-:Y:S01]  /*0d90*/  IMAD R15, R8, 0x10, R15 ;  /* 0x00000010080f7824 */ /* 0x000fe200078e020f */
[----:B------:R-:W-:Y:S01]  /*0da0*/  SHF.R.S32.HI R3, RZ, 0x1f, R14 ;  /* 0x0000001fff037819 */ /* 0x000fe2000001140e */
[----:B------:R-:W-:Y:S01]  /*0db0*/  IMAD.SHL.U32 R4, R4, 0x8, RZ ;  /* 0x0000000804047824 */ /* 0x000fe200078e00ff */
[--C-:B------:R-:W-:Y:S01]  /*0dc0*/  SHF.R.S32.HI R9, RZ, 0x2, R7.reuse ;  /* 0x00000002ff097819 */ /* 0x100fe20000011407 */
[----:B------:R-:W-:Y:S01]  /*0dd0*/  IMAD.SHL.U32 R11, R11, 0x40, RZ ;  /* 0x000000400b0b7824 */ /* 0x000fe200078e00ff */
[----:B------:R-:W-:Y:S01]  /*0de0*/  SHF.R.S32.HI R10, RZ, 0x1f, R7 ;  /* 0x0000001fff0a7819 */ /* 0x000fe20000011407 */
[C---:B------:R-:W-:Y:S01]  /*0df0*/  VIADD R211, R188.reuse, 0xc0 ;  /* 0x000000c0bcd37836 */ /* 0x040fe20000000000 */
[----:B------:R-:W-:Y:S01]  /*0e00*/  LOP3.LUT R8, R7, 0x7ffffffc, RZ, 0xc0, !PT ;  /* 0x7ffffffc07087812 */ /* 0x000fe200078ec0ff */
[----:B------:R-:W-:Y:S01]  /*0e10*/  VIADD R209, R188, 0x140 ;  /* 0x00000140bcd17836 */ /* 0x000fe20000000000 */
[----:B------:R-:W-:Y:S01]  /*0e20*/  LEA.HI R7, R3, R14, RZ, 0x3 ;  /* 0x0000000e03077211 */ /* 0x000fe200078f18ff */
[----:B------:R-:W-:Y:S01]  /*0e30*/  IMAD.SHL.U32 R3, R12, 0x40, RZ ;  /* 0x000000400c037824 */ /* 0x000fe200078e00ff */
[----:B------:R-:W-:Y:S01]  /*0e40*/  LEA.HI R10, R10, R9, RZ, 0x3 ;  /* 0x000000090a0a7211 */ /* 0x000fe200078f18ff */
[----:B------:R-:W-:Y:S01]  /*0e50*/  IMAD.IADD R202, R5, 0x1, -R8 ;  /* 0x0000000105ca7824 */ /* 0x000fe200078e0a08 */
[----:B------:R-:W-:Y:S01]  /*0e60*/  LEA.HI R6, R6, R5, RZ, 0x5 ;  /* 0x0000000506067211 */ /* 0x000fe200078f28ff */
[--C-:B------:R-:W-:Y:S01]  /*0e70*/  IMAD.U32 R8, R15, 0x40, R4.reuse ;  /* 0x000000400f087824 */ /* 0x100fe200078e0004 */
[----:B------:R-:W-:Y:S01]  /*0e80*/  LOP3.LUT R3, R3, 0x1c0, RZ, 0xc0, !PT ;  /* 0x000001c003037812 */ /* 0x000fe200078ec0ff */
[----:B------:R-:W-:Y:S01]  /*0e90*/  IMAD.SHL.U32 R14, R14, 0x40, RZ ;  /* 0x000000400e0e7824 */ /* 0x000fe200078e00ff */
[----:B------:R-:W-:Y:S01]  /*0ea0*/  LOP3.LUT R10, R10, 0xfffffff8, RZ, 0xc0, !PT ;  /* 0xfffffff80a0a7812 */ /* 0x000fe200078ec0ff */
[----:B------:R-:W-:Y:S01]  /*0eb0*/  IMAD.SHL.U32 R7, R7, 0x40, RZ ;  /* 0x0000004007077824 */ /* 0x000fe200078e00ff */
[----:B------:R-:W-:Y:S01]  /*0ec0*/  LOP3.LUT R4, R3, 0x8, R4, 0xf8, !PT ;  /* 0x0000000803047812 */ /* 0x000fe200078ef804 */
[----:B------:R0:W-:Y:S01]  /*0ed0*/  STL [R1+0x6c], R8 ;  /* 0x00006c0801007387 */ /* 0x0001e20000100800 */
[----:B------:R-:W-:Y:S01]  /*0ee0*/  SHF.R.U32.HI R3, RZ, 0x3, R3 ;  /* 0x00000003ff037819 */ /* 0x000fe20000011603 */
[----:B------:R-:W-:Y:S01]  /*0ef0*/  IMAD.IADD R189, R9, 0x1, -R10 ;  /* 0x0000000109bd7824 */ /* 0x000fe200078e0a0a */
[----:B------:R-:W-:Y:S01]  /*0f00*/  LOP3.LUT R5, R14, 0x1c0, RZ, 0xc0, !PT ;  /* 0x000001c00e057812 */ /* 0x000fe200078ec0ff */
[----:B------:R-:W-:Y:S01]  /*0f10*/  IMAD.SHL.U32 R202, R202, 0x2, RZ ;  /* 0x00000002caca7824 */ /* 0x000fe200078e00ff */
[----:B------:R-:W-:-:S02]  /*0f20*/  LOP3.LUT R3, R4, R3, RZ, 0x3c, !PT ;  /* 0x0000000304037212 */ /* 0x000fc400078e3cff */
[----:B------:R-:W-:Y:S02]  /*0f30*/  LEA.HI R0, R0, R20, RZ, 0x1 ;  /* 0x0000001400007211 */ /* 0x000fe400078f08ff */
[----:B------:R-:W-:Y:S02]  /*0f40*/  SHF.R.U32.HI R9, RZ, 0x3, R5 ;  /* 0x00000003ff097819 */ /* 0x000fe40000011605 */
[----:B0-----:R-:W-:Y:S02]  /*0f50*/  LOP3.LUT R8, R11, 0x7ffffe00, RZ, 0xc0, !PT ;  /* 0x7ffffe000b087812 */ /* 0x001fe400078ec0ff */
[----:B------:R-:W-:Y:S02]  /*0f60*/  LOP3.LUT R5, R5, 0x38, R16, 0xf8, !PT ;  /* 0x0000003805057812 */ /* 0x000fe400078ef810 */
[----:B------:R-:W-:Y:S01]  /*0f70*/  LOP3.LUT R10, R7, 0xfffffe00, RZ, 0xc0, !PT ;  /* 0xfffffe00070a7812 */ /* 0x000fe200078ec0ff */
[----:B------:R-:W-:Y:S01]  /*0f80*/  IMAD R8, R201, 0x400, R8 ;  /* 0x00000400c9087824 */ /* 0x000fe200078e0208 */
[----:B------:R-:W-:Y:S01]  /*0f90*/  SHF.R.S32.HI R4, RZ, 0x1f, R13 ;  /* 0x0000001fff047819 */ /* 0x000fe2000001140d */
[----:B------:R-:W-:Y:S01]  /*0fa0*/  IMAD.MOV.U32 R7, RZ, RZ, R19 ;  /* 0x000000ffff077224 */ /* 0x000fe200078e0013 */
[----:B------:R-:W-:Y:S01]  /*0fb0*/  LOP3.LUT R0, R0, 0xfffffe, RZ, 0xc0, !PT ;  /* 0x00fffffe00007812 */ /* 0x000fe200078ec0ff */
[----:B------:R-:W-:Y:S01]  /*0fc0*/  IMAD.IADD R3, R8, 0x1, R3 ;  /* 0x0000000108037824 */ /* 0x000fe200078e0203 */
[----:B------:R-:W-:-:S02]  /*0fd0*/  LEA.HI R8, R186, R186, RZ, 0x1 ;  /* 0x000000baba087211 */ /* 0x000fc400078f08ff */
[----:B------:R-:W-:Y:S01]  /*0fe0*/  LOP3.LUT R11, R10, R5, R9, 0xf6, !PT ;  /* 0x000000050a0b7212 */ /* 0x000fe200078ef609 */
[----:B------:R-:W-:Y:S01]  /*0ff0*/  IMAD.IADD R0, R20, 0x1, -R0 ;  /* 0x0000000114007824 */ /* 0x000fe200078e0a00 */
[----:B------:R-:W-:Y:S01]  /*1000*/  LEA.HI R4, R4, R23, RZ, 0x3 ;  /* 0x0000001704047211 */ /* 0x000fe200078f18ff */
[----:B------:R-:W-:Y:S01]  /*1010*/  IMAD R196, R3, 0x2, R2 ;  /* 0x0000000203c47824 */ /* 0x000fe200078e0202 */
[----:B------:R-:W-:Y:S01]  /*1020*/  LOP3.LUT R9, R8, 0x1ffffffe, RZ, 0xc0, !PT ;  /* 0x1ffffffe08097812 */ /* 0x000fe200078ec0ff */
[----:B------:R-:W-:Y:S01]  /*1030*/  IMAD.MOV.U32 R5, RZ, RZ, R17 ;  /* 0x000000ffff057224 */ /* 0x000fe200078e0011 */
[----:B------:R-:W-:Y:S01]  /*1040*/  LOP3.LUT R4, R4, 0xfffffff8, RZ, 0xc0, !PT ;  /* 0xfffffff804047812 */ /* 0x000fe200078ec0ff */
[----:B------:R-:W-:Y:S01]  /*1050*/  VIADD R199, R196, 0x26800 ;  /* 0x00026800c4c77836 */ /* 0x000fe20000000000 */
[----:B------:R-:W-:Y:S01]  /*1060*/  R2P PR, R12, 0x6 ;  /* 0x000000060c007804 */ /* 0x000fe20000000000 */
[----:B------:R-:W-:Y:S01]  /*1070*/  IMAD.IADD R8, R186, 0x1, -R9 ;  /* 0x00000001ba087824 */ /* 0x000fe200078e0a09 */
[----:B------:R-:W-:Y:S01]  /*1080*/  SHF.R.S32.HI R6, RZ, 0x5, R6 ;  /* 0x00000005ff067819 */ /* 0x000fe20000011406 */
[----:B------:R-:W-:Y:S01]  /*1090*/  IMAD.SHL.U32 R9, R0, 0x100, RZ ;  /* 0x0000010000097824 */ /* 0x000fe200078e00ff */
[----:B------:R-:W-:Y:S01]  /*10a0*/  SHF.R.S32.HI R0, RZ, 0x1f, R213 ;  /* 0x0000001fff007819 */ /* 0x000fe200000114d5 */
[----:B------:R-:W-:Y:S01]  /*10b0*/  IMAD.IADD R190, R23, 0x1, -R4 ;  /* 0x0000000117be7824 */ /* 0x000fe200078e0a04 */
[----:B------:R-:W-:Y:S01]  /*10c0*/  SHF.R.S32.HI R4, RZ, 0x1f, R212 ;  /* 0x0000001fff047819 */ /* 0x000fe200000114d4 */
[----:B------:R-:W-:Y:S01]  /*10d0*/  IMAD.IADD R192, R202, 0x1, R9 ;  /* 0x00000001cac07824 */ /* 0x000fe200078e0209 */
[----:B------:R-:W-:Y:S01]  /*10e0*/  SHF.R.S32.HI R4, RZ, 0x1f, R210 ;  /* 0x0000001fff047819 */ /* 0x000fe200000114d2 */
[----:B------:R-:W-:Y:S01]  /*10f0*/  IMAD R4, R11, 0x2, R2 ;  /* 0x000000020b047824 */ /* 0x000fe200078e0202 */
[----:B------:R-:W-:Y:S01]  /*1100*/  SHF.R.S32.HI R0, RZ, 0x1f, R211 ;  /* 0x0000001fff007819 */ /* 0x000fe200000114d3 */
[----:B------:R-:W-:Y:S01]  /*1110*/  IMAD R189, R6, 0x10, R189 ;  /* 0x0000001006bd7824 */ /* 0x000fe200078e02bd */
[----:B------:R-:W-:Y:S01]  /*1120*/  SHF.R.S32.HI R0, RZ, 0x1f, R209 ;  /* 0x0000001fff007819 */ /* 0x000fe200000114d1 */
[----:B------:R-:W-:Y:S01]  /*1130*/  STL [R1+0x68], R9 ;  /* 0x0000680901007387 */ /* 0x000fe20000100800 */
[----:B------:R-:W-:Y:S01]  /*1140*/  SHF.R.S32.HI R0, RZ, 0x1f, R192 ;  /* 0x0000001fff007819 */ /* 0x000fe200000114c0 */
[----:B------:R-:W-:Y:S01]  /*1150*/  VIADD R26, R192, 0x18 ;  /* 0x00000018c01a7836 */ /* 0x000fe20000000000 */
[----:B------:R-:W-:Y:S01]  /*1160*/  SEL R198, R198, 0xffffffc0, !P2 ;  /* 0xffffffc0c6c67807 */ /* 0x000fe20005000000 */
[----:B------:R0:W-:Y:S01]  /*1170*/  STL [R1+0x64], R4 ;  /* 0x0000640401007387 */ /* 0x0001e20000100800 */
[----:B------:R-:W-:-:S02]  /*1180*/  VIADD R21, R192, 0x30 ;  /* 0x00000030c0157836 */ /* 0x000fc40000000000 */
[C---:B------:R-:W-:Y:S02]  /*1190*/  VIADD R0, R192.reuse, 0x88 ;  /* 0x00000088c0007836 */ /* 0x040fe40000000000 */
[C---:B------:R-:W-:Y:S02]  /*11a0*/  VIADD R15, R192.reuse, 0x48 ;  /* 0x00000048c00f7836 */ /* 0x040fe40000000000 */
[C---:B------:R-:W-:Y:S01]  /*11b0*/  VIADD R235, R192.reuse, 0xa0 ;  /* 0x000000a0c0eb7836 */ /* 0x040fe20000000000 */
[----:B------:R-:W-:Y:S01]  /*11c0*/  SHF.R.S32.HI R0, RZ, 0x1f, R0 ;  /* 0x0000001fff007819 */ /* 0x000fe20000011400 */
[C---:B------:R-:W-:Y:S02]  /*11d0*/  VIADD R12, R192.reuse, 0x60 ;  /* 0x00000060c00c7836 */ /* 0x040fe40000000000 */
[C---:B0-----:R-:W-:Y:S01]  /*11e0*/  VIADD R4, R192.reuse, 0x80 ;  /* 0x00000080c0047836 */ /* 0x041fe20000000000 */
[----:B------:R-:W-:Y:S01]  /*11f0*/  SHF.R.S32.HI R0, RZ, 0x1f, R235 ;  /* 0x0000001fff007819 */ /* 0x000fe200000114eb */
[----:B------:R-:W-:-:S02]  /*1200*/  VIADD R236, R192, 0x98 ;  /* 0x00000098c0ec7836 */ /* 0x000fc40000000000 */
[C---:B------:R-:W-:Y:S01]  /*1210*/  VIADD R230, R192.reuse, 0xb8 ;  /* 0x000000b8c0e67836 */ /* 0x040fe20000000000 */
[----:B------:R-:W-:Y:S01]  /*1220*/  SHF.R.S32.HI R4, RZ, 0x1f, R4 ;  /* 0x0000001fff047819 */ /* 0x000fe20000011404 */
[C---:B------:R-:W-:Y:S01]  /*1230*/  VIADD R9, R192.reuse, 0x78 ;  /* 0x00000078c0097836 */ /* 0x040fe20000000000 */
[----:B------:R-:W-:Y:S01]  /*1240*/  SHF.R.S32.HI R4, RZ, 0x1f, R236 ;  /* 0x0000001fff047819 */ /* 0x000fe200000114ec */
[C---:B------:R-:W-:Y:S01]  /*1250*/  VIADD R231, R192.reuse, 0xb0 ;  /* 0x000000b0c0e77836 */ /* 0x040fe20000000000 */
[----:B------:R-:W-:Y:S01]  /*1260*/  SHF.R.S32.HI R0, RZ, 0x1f, R230 ;  /* 0x0000001fff007819 */ /* 0x000fe200000114e6 */
[C---:B------:R-:W-:Y:S02]  /*1270*/  VIADD R228, R192.reuse, 0xc8 ;  /* 0x000000c8c0e47836 */ /* 0x040fe40000000000 */
[----:B------:R-:W-:Y:S01]  /*1280*/  VIADD R224, R192, 0xd0 ;  /* 0x000000d0c0e07836 */ /* 0x000fe20000000000 */
        /* <DEDUP_REMOVED lines=45> */
[----:B------:R-:W-:Y:S01]  /*1560*/  IMAD.MOV.U32 R6, RZ, RZ, R18 ;  /* 0x000000ffff067224 */ /* 0x000fe200078e0012 */
[----:B------:R-:W-:Y:S01]  /*1570*/  SHF.R.S32.HI R4, RZ, 0x1f, R223 ;  /* 0x0000001fff047819 */ /* 0x000fe200000114df */
[----:B------:R-:W-:Y:S01]  /*1580*/  IMAD.IADD R199, R199, 0x1, R198 ;  /* 0x00000001c7c77824 */ /* 0x000fe200078e02c6 */
[----:B------:R-:W-:Y:S01]  /*1590*/  SHF.R.S32.HI R3, RZ, 0x1f, R219 ;  /* 0x0000001fff037819 */ /* 0x000fe200000114db */
[----:B------:R-:W-:Y:S01]  /*15a0*/  IMAD.MOV.U32 R18, RZ, RZ, RZ ;  /* 0x000000ffff127224 */ /* 0x000fe200078e00ff */
[----:B------:R-:W-:Y:S01]  /*15b0*/  SHF.R.S32.HI R0, RZ, 0x1f, R218 ;  /* 0x0000001fff007819 */ /* 0x000fe200000114da */
[----:B------:R-:W-:-:S02]  /*15c0*/  VIADD R191, R186, 0x10 ;  /* 0x00000010babf7836 */ /* 0x000fc40000000000 */
[----:B------:R-:W-:-:S07]  /*15d0*/  IMAD.IADD R198, R198, 0x1, R197 ;  /* 0x00000001c6c67824 */ /* 0x000fce00078e02c5 */
.L_x_4831:
[----:B0-----:R-:W0:Y:S01]  /*15e0*/  LDC.64 R206, c[0x0][0xc88] ;  /* 0x00032200ffce7b82 */ /* 0x001e220000000a00 */
[----:B------:R-:W-:Y:S01]  /*15f0*/  ULDC.64 UR4, c[0x0][0xa28] ;  /* 0x00028a0000047ab9 */ /* 0x000fe20000000a00 */
[----:B------:R-:W-:Y:S01]  /*1600*/  ULDC.64 UR8, c[0x0][0xa18] ;  /* 0x0002860000087ab9 */ /* 0x000fe20000000a00 */
[----:B------:R-:W-:Y:S01]  /*1610*/  ULDC.64 UR6, c[0x0][0xa08] ;  /* 0x0002820000067ab9 */ /* 0x000fe20000000a00 */
[----:B0-----:R-:W-:-:S06]  /*1620*/  IMAD.WIDE R206, R7, 0x4, R206 ;  /* 0x0000000407ce7825 */ /* 0x001fcc00078e02ce */
[----:B--2---:R-:W2:Y:S01]  /*1630*/  LDG.E R206, desc[UR42][R206.64] ;  /* 0x0000002acece7981 */ /* 0x004ea2000c1e1900 */
[----:B------:R-:W-:Y:S01]  /*1640*/  ISETP.NE.U32.AND P2, PT, RZ, UR4, PT ;  /* 0x00000004ff007c0c */ /* 0x000fe2000bf45070 */
[----:B-1-345:R-:W-:Y:S01]  /*1650*/  IMAD.MOV.U32 R15, RZ, RZ, RZ ;  /* 0x000000ffff0f7224 */ /* 0x03afe200078e00ff */
        /* <DEDUP_REMOVED lines=35> */
[----:B------:R-:W-:Y:S02]  /*1890*/  LEA.HI R205, R0, R3, RZ, 0x10 ;  /* 0x0000000300cd7211 */ /* 0x000fe400078f80ff */
[----:B------:R-:W-:Y:S01]  /*18a0*/  LOP3.LUT R204, R6, 0xffff, RZ, 0xc0, !PT ;  /* 0x0000ffff06cc7812 */ /* 0x000fe200078ec0ff */
[----:B-1----:R-:W-:Y:S08]  /*18b0*/  @P1 BRA `(.L_x_4685) ;  /* 0x0000000000241947 */ /* 0x002ff00003800000 */
        /* <DEDUP_REMOVED lines=9> */
.L_x_4685:
[----:B------:R-:W-:Y:S02]  /*1950*/  IMAD.U32 R40, RZ, RZ, UR5 ;  /* 0x00000005ff287e24 */ /* 0x000fe4000f8e00ff */
[----:B------:R-:W-:Y:S01]  /*1960*/  IMAD.U32 R24, RZ, RZ, UR4 ;  /* 0x00000004ff187e24 */ /* 0x000fe2000f8e00ff */
[----:B------:R-:W-:Y:S06]  /*1970*/  @!P2 BRA `(.L_x_4686) ;  /* 0x000000000010a947 */ /* 0x000fec0003800000 */
[----:B------:R-:W-:-:S04]  /*1980*/  IADD3 R6, P0, R207, UR8, RZ ;  /* 0x00000008cf067c10 */ /* 0x000fc8000ff1e0ff */
[----:B------:R-:W-:-:S05]  /*1990*/  IADD3.X R7, R208, UR9, RZ, P0, !PT ;  /* 0x00000009d0077c10 */ /* 0x000fca00087fe4ff */
[----:B------:R0:W5:Y:S01]  /*19a0*/  LDG.E R24, desc[UR42][R6.64] ;  /* 0x0000002a06187981 */ /* 0x000162000c1e1900 */
[----:B------:R-:W-:Y:S05]  /*19b0*/  BRA `(.L_x_4687) ;  /* 0x0000000000107947 */ /* 0x000fea0003800000 */
.L_x_4686:
[----:B------:R-:W-:Y:S05]  /*19c0*/  @!P0 BRA `(.L_x_4687) ;  /* 0x00000000000c8947 */ /* 0x000fea0003800000 */
[----:B------:R-:W2:Y:S04]  /*19d0*/  LDG.E R3, desc[UR42][R8.64] ;  /* 0x0000002a08037981 */ /* 0x000ea8000c1e1900 */
[----:B------:R-:W2:Y:S02]  /*19e0*/  LDG.E R24, desc[UR42][R8.64+0x4] ;  /* 0x0000042a08187981 */ /* 0x000ea4000c1e1900 */
[----:B--2---:R-:W-:-:S07]  /*19f0*/  IMAD.IADD R24, R24, 0x1, -R3 ;  /* 0x0000000118187824 */ /* 0x004fce00078e0a03 */
.L_x_4687:
[----:B------:R-:W-:Y:S01]  /*1a00*/  ULDC.64 UR4, c[0x0][0xa10] ;  /* 0x0002840000047ab9 */ /* 0x000fe20000000a00 */
[----:B------:R-:W1:Y:S01]  /*1a10*/  LDC R4, c[0x0][0x448] ;  /* 0x00011200ff047b82 */ /* 0x000e620000000800 */
[----:B------:R-:W-:-:S04]  /*1a20*/  ISETP.NE.U32.AND P0, PT, RZ, UR4, PT ;  /* 0x00000004ff007c0c */ /* 0x000fc8000bf05070 */
[----:B------:R-:W-:Y:S01]  /*1a30*/  ISETP.NE.AND.EX P0, PT, RZ, UR5, PT, P0 ;  /* 0x00000005ff007c0c */ /* 0x000fe2000bf05300 */
[----:B------:R-:W-:-:S12]  /*1a40*/  ULDC.64 UR4, c[0x0][0xa30] ;  /* 0x00028c0000047ab9 */ /* 0x000fd80000000a00 */
[----:B0-----:R-:W0:Y:S02]  /*1a50*/  @P0 LDC.64 R6, c[0x0][0xa10] ;  /* 0x00028400ff060b82 */ /* 0x001e240000000a00 */
[----:B0-----:R-:W-:-:S05]  /*1a60*/  @P0 IMAD.WIDE R6, R206, 0x4, R6 ;  /* 0x00000004ce060825 */ /* 0x001fca00078e0206 */
[----:B------:R-:W2:Y:S04]  /*1a70*/  @P0 LDG.E R0, desc[UR42][R6.64] ;  /* 0x0000002a06000981 */ /* 0x000ea8000c1e1900 */
[----:B------:R0:W2:Y:S01]  /*1a80*/  @P0 LDG.E R3, desc[UR42][R6.64+0x4] ;  /* 0x0000042a06030981 */ /* 0x0000a2000c1e1900 */
[----:B------:R-:W-:Y:S01]  /*1a90*/  ISETP.NE.U32.AND P1, PT, RZ, UR4, PT ;  /* 0x00000004ff007c0c */ /* 0x000fe2000bf25070 */
[----:B-----5:R-:W-:-:S03]  /*1aa0*/  IMAD.MOV.U32 R152, RZ, RZ, R24 ;  /* 0x000000ffff987224 */ /* 0x020fc600078e0018 */
[----:B------:R-:W-:-:S13]  /*1ab0*/  ISETP.NE.AND.EX P1, PT, RZ, UR5, PT, P1 ;  /* 0x00000005ff007c0c */ /* 0x000fda000bf25310 */
[----:B------:R-:W-:-:S04]  /*1ac0*/  @P1 IADD3 R8, P2, R207, UR4, RZ ;  /* 0x00000004cf081c10 */ /* 0x000fc8000ff5e0ff */
[----:B------:R-:W-:-:S05]  /*1ad0*/  @P1 IADD3.X R9, R208, UR5, RZ, P2, !PT ;  /* 0x00000005d0091c10 */ /* 0x000fca00097fe4ff */
[----:B------:R3:W5:Y:S01]  /*1ae0*/  @P1 LDG.E R152, desc[UR42][R8.64] ;  /* 0x0000002a08981981 */ /* 0x000762000c1e1900 */
[----:B-1----:R-:W-:Y:S01]  /*1af0*/  ISETP.NE.AND P1, PT, R4, 0x1, PT ;  /* 0x000000010400780c */ /* 0x002fe20003f25270 */
[----:B------:R-:W-:Y:S01]  /*1b00*/  IMAD.SHL.U32 R194, R5, 0x40, RZ ;  /* 0x0000004005c27824 */ /* 0x000fe200078e00ff */
[----:B------:R-:W-:Y:S01]  /*1b10*/  BSSY B0, `(.L_x_4688) ;  /* 0x0000035000007945 */ /* 0x000fe20003800000 */
[----:B------:R-:W-:Y:S01]  /*1b20*/  IMAD.IADD R15, R24, 0x1, -R15 ;  /* 0x00000001180f7824 */ /* 0x000fe200078e0a0f */
[----:B------:R-:W-:Y:S01]  /*1b30*/  LOP3.LUT R217, R205, 0xff, RZ, 0xc0, !PT ;  /* 0x000000ffcdd97812 */ /* 0x000fe200078ec0ff */
[----:B------:R-:W-:Y:S01]  /*1b40*/  VIADD R4, R194, 0x3f ;  /* 0x0000003fc2047836 */ /* 0x000fe20000000000 */
[----:B------:R-:W-:-:S07]  /*1b50*/  SHF.R.U32.HI R205, RZ, 0x10, R205 ;  /* 0x00000010ffcd7819 */ /* 0x000fce00000116cd */
[----:B------:R-:W1:Y:S08]  /*1b60*/  @P1 LDC R11, c[0x0][0x44c] ;  /* 0x00011300ff0b1b82 */ /* 0x000e700000000800 */
[----:B0-----:R-:W0:Y:S01]  /*1b70*/  @P1 LDC R7, c[0x0][0x450] ;  /* 0x00011400ff071b82 */ /* 0x001e220000000800 */
[----:B--2---:R-:W-:Y:S02]  /*1b80*/  @P0 IMAD.IADD R40, R3, 0x1, -R0 ;  /* 0x0000000103280824 */ /* 0x004fe400078e0a00 */
[----:B-1----:R-:W-:-:S04]  /*1b90*/  @P1 IMAD.HI.U32 R0, R4, R11, RZ ;  /* 0x0000000b04001227 */ /* 0x002fc800078e00ff */
[----:B------:R-:W-:Y:S01]  /*1ba0*/  IMAD.IADD R195, R15, 0x1, R40 ;  /* 0x000000010fc37824 */ /* 0x000fe200078e0228 */
[----:B0-----:R-:W-:-:S03]  /*1bb0*/  @P1 SHF.R.U32.HI R4, RZ, R7, R0 ;  /* 0x00000007ff041219 */ /* 0x001fc60000011600 */
[C---:B------:R-:W-:Y:S01]  /*1bc0*/  VIADD R0, R195.reuse, 0x3f ;  /* 0x0000003fc3007836 */ /* 0x040fe20000000000 */
[----:B------:R-:W-:-:S04]  /*1bd0*/  IADD3 R44, R195, 0x40, -R193 ;  /* 0x00000040c32c7810 */ /* 0x000fc80007ffe8c1 */
[----:B------:R-:W-:Y:S01]  /*1be0*/  SHF.R.S32.HI R3, RZ, 0x1f, R0 ;  /* 0x0000001fff037819 */ /* 0x000fe20000011400 */
[----:B------:R-:W-:-:S03]  /*1bf0*/  IMAD.IADD R4, R44, 0x1, R4 ;  /* 0x000000012c047824 */ /* 0x000fc600078e0204 */
[----:B------:R-:W-:Y:S02]  /*1c00*/  LEA.HI R3, R3, R0, RZ, 0x6 ;  /* 0x0000000003037211 */ /* 0x000fe400078f30ff */
[----:B------:R-:W-:Y:S02]  /*1c10*/  SHF.R.S32.HI R5, RZ, 0x1f, R4 ;  /* 0x0000001fff057819 */ /* 0x000fe40000011404 */
[----:B------:R-:W-:Y:S02]  /*1c20*/  SHF.R.S32.HI R43, RZ, 0x6, R3 ;  /* 0x00000006ff2b7819 */ /* 0x000fe40000011403 */
[----:B------:R-:W-:-:S04]  /*1c30*/  LEA.HI R5, R5, R4, RZ, 0x6 ;  /* 0x0000000405057211 */ /* 0x000fc800078f30ff */
[----:B------:R-:W-:-:S04]  /*1c40*/  SHF.R.S32.HI R0, RZ, 0x6, R5 ;  /* 0x00000006ff007819 */ /* 0x000fc80000011405 */
[----:B---3--:R-:W-:Y:S01]  /*1c50*/  VIMNMX R9, R43, R0, PT ;  /* 0x000000002b097248 */ /* 0x008fe20003fe0100 */
[----:B------:R-:W-:-:S03]  /*1c60*/  IMAD.MOV.U32 R0, RZ, RZ, RZ ;  /* 0x000000ffff007224 */ /* 0x000fc600078e00ff */
[----:B------:R-:W-:-:S13]  /*1c70*/  ISETP.GE.AND P0, PT, R9, 0x1, PT ;  /* 0x000000010900780c */ /* 0x000fda0003f06270 */
        /* <DEDUP_REMOVED lines=30> */
.L_x_4689:
[----:B------:R-:W-:Y:S05]  /*1e60*/  BSYNC B0 ;  /* 0x0000000000007941 */ /* 0x000fea0003800000 */
.L_x_4688:
        /* <DEDUP_REMOVED lines=36> */
.L_x_4692:
[----:B------:R-:W-:Y:S05]  /*20b0*/  BSYNC B6 ;  /* 0x0000000000067941 */ /* 0x000fea0003800000 */
.L_x_4691:
        /* <DEDUP_REMOVED lines=20> */
.L_x_4694:
[----:B------:R-:W-:Y:S05]  /*2200*/  BSYNC B6 ;  /* 0x0000000000067941 */ /* 0x000fea0003800000 */
.L_x_4693:
[----:B------:R-:W-:Y:S01]  /*2210*/  ULDC.64 UR4, c[0x0][0x9f8] ;  /* 0x00027e0000047ab9 */ /* 0x000fe20000000a00 */
[----:B------:R-:W-:Y:S01]  /*2220*/  IMAD.MOV.U32 R0, RZ, RZ, R206 ;  /* 0x000000ffff007224 */ /* 0x000fe200078e00ce */
[----:B------:R-:W-:Y:S01]  /*2230*/  ISETP.NE.U32.AND P0, PT, RZ, UR4, PT ;  /* 0x00000004ff007c0c */ /* 0x000fe2000bf05070 */
[----:B------:R-:W0:Y:S01]  /*2240*/  LDC.64 R6, c[0x0][0x300] ;  /* 0x0000c000ff067b82 */ /* 0x000e220000000a00 */
[----:B------:R-:W-:Y:S01]  /*2250*/  IMAD.IADD R38, R25, 0x1, R24 ;  /* 0x0000000119267824 */ /* 0x000fe200078e0218 */
[----:B------:R-:W-:Y:S01]  /*2260*/  ULDC.64 UR6, c[0x0][0xa08] ;  /* 0x0002820000067ab9 */ /* 0x000fe20000000a00 */
[----:B------:R-:W-:-:S05]  /*2270*/  ISETP.NE.AND.EX P0, PT, RZ, UR5, PT, P0 ;  /* 0x00000005ff007c0c */ /* 0x000fca000bf05300 */
[----:B------:R-:W1:Y:S08]  /*2280*/  LDC.64 R4, c[0x0][0x3f8] ;  /* 0x0000fe00ff047b82 */ /* 0x000e700000000a00 */
[----:B------:R-:W-:Y:S01]  /*2290*/  @P0 IADD3 R10, P1, R207, UR4, RZ ;  /* 0x00000004cf0a0c10 */ /* 0x000fe2000ff3e0ff */
[----:B------:R-:W2:Y:S03]  /*22a0*/  LDC R15, c[0x0][0x3f4] ;  /* 0x0000fd00ff0f7b82 */ /* 0x000ea60000000800 */
[----:B------:R-:W-:Y:S01]  /*22b0*/  @P0 IADD3.X R11, R208, UR5, RZ, P1, !PT ;  /* 0x00000005d00b0c10 */ /* 0x000fe20008ffe4ff */
[----:B------:R-:W-:-:S04]  /*22c0*/  ULDC.64 UR4, c[0x0][0x308] ;  /* 0x0000c20000047ab9 */ /* 0x000fc80000000a00 */
[----:B------:R3:W4:Y:S01]  /*22d0*/  @P0 LDG.E R0, desc[UR42][R10.64] ;  /* 0x0000002a0a000981 */ /* 0x000722000c1e1900 */
[----:B------:R-:W-:Y:S01]  /*22e0*/  SHF.R.S32.HI R12, RZ, 0x1f, R38 ;  /* 0x0000001fff0c7819 */ /* 0x000fe20000011426 */
[-C--:B0-----:R-:W-:Y:S01]  /*22f0*/  IMAD.WIDE.U32 R8, R38, R6.reuse, RZ ;  /* 0x0000000626087225 */ /* 0x081fe200078e00ff */
[----:B------:R-:W-:Y:S01]  /*2300*/  ISETP.NE.U32.AND P0, PT, RZ, UR6, PT ;  /* 0x00000006ff007c0c */ /* 0x000fe2000bf05070 */
[----:B------:R-:W0:Y:S01]  /*2310*/  LDC.64 R56, c[0x0][0x408] ;  /* 0x00010200ff387b82 */ /* 0x000e220000000a00 */
[----:B------:R-:W-:Y:S01]  /*2320*/  SHF.R.S32.HI R17, RZ, 0x1f, R16 ;  /* 0x0000001fff117819 */ /* 0x000fe20000011410 */
[-C--:B------:R-:W-:Y:S01]  /*2330*/  IMAD R3, R12, R6.reuse, RZ ;  /* 0x000000060c037224 */ /* 0x080fe200078e02ff */
[----:B------:R-:W-:Y:S01]  /*2340*/  ISETP.NE.AND.EX P0, PT, RZ, UR7, PT, P0 ;  /* 0x00000007ff007c0c */ /* 0x000fe2000bf05300 */
[----:B------:R-:W0:Y:S01]  /*2350*/  S2R R53, SR_TID.X ;  /* 0x0000000000357919 */ /* 0x000e220000002100 */
[----:B------:R-:W-:Y:S01]  /*2360*/  SHF.R.S32.HI R73, RZ, 0x1f, R23 ;  /* 0x0000001fff497819 */ /* 0x000fe20000011417 */
[----:B------:R-:W-:Y:S01]  /*2370*/  IMAD R3, R38, R7, R3 ;  /* 0x0000000726037224 */ /* 0x000fe200078e0203 */
[----:B------:R-:W-:Y:S01]  /*2380*/  SHF.R.S32.HI R187, RZ, 0x1f, R186 ;  /* 0x0000001fffbb7819 */ /* 0x000fe200000114ba */
[----:B------:R-:W-:Y:S01]  /*2390*/  IMAD.SHL.U32 R58, R190, 0x40, RZ ;  /* 0x00000040be3a7824 */ /* 0x000fe200078e00ff */
[----:B------:R-:W-:Y:S01]  /*23a0*/  SHF.L.U64.HI R62, R6, 0x6, R7 ;  /* 0x00000006063e7819 */ /* 0x000fe20000010207 */
[----:B------:R-:W-:Y:S01]  /*23b0*/  IMAD.IADD R9, R9, 0x1, R3 ;  /* 0x0000000109097824 */ /* 0x000fe200078e0203 */
[----:B-1----:R-:W-:Y:S01]  /*23c0*/  SHF.L.U64.HI R60, R4, 0x6, R5 ;  /* 0x00000006043c7819 */ /* 0x002fe20000010205 */
[----:B------:R-:W-:Y:S01]  /*23d0*/  IMAD R14, R73, R6, RZ ;  /* 0x00000006490e7224 */ /* 0x000fe200078e02ff */
[----:B--2---:R-:W-:Y:S01]  /*23e0*/  ISETP.GE.AND P2, PT, R16, R15, PT ;  /* 0x0000000f1000720c */ /* 0x004fe20003f46270 */
[----:B------:R-:W-:Y:S01]  /*23f0*/  IMAD.WIDE.U32 R20, R204, UR4, R8 ;  /* 0x00000004cc147c25 */ /* 0x000fe2000f8e0008 */
[----:B------:R-:W-:-:S02]  /*2400*/  LOP3.LUT R58, R58, 0x1c0, RZ, 0xc0, !PT ;  /* 0x000001c03a3a7812 */ /* 0x000fc400078ec0ff */
[----:B------:R-:W-:Y:S01]  /*2410*/  P2R R74, PR, RZ, 0x4 ;  /* 0x00000004ff4a7803 */ /* 0x000fe20000000000 */
[C---:B------:R-:W-:Y:S01]  /*2420*/  IMAD R21, R204.reuse, UR5, R21 ;  /* 0x00000005cc157c24 */ /* 0x040fe2000f8e0215 */
[----:B------:R-:W-:Y:S01]  /*2430*/  ULDC.64 UR4, c[0x0][0x330] ;  /* 0x0000cc0000047ab9 */ /* 0x000fe20000000a00 */
[----:B------:R-:W-:Y:S01]  /*2440*/  IMAD R8, R73, R4, RZ ;  /* 0x0000000449087224 */ /* 0x000fe200078e02ff */
[----:B------:R-:W-:Y:S01]  /*2450*/  SHF.R.U32.HI R54, RZ, 0x3, R58 ;  /* 0x00000003ff367819 */ /* 0x000fe2000001163a */
[----:B------:R-:W-:-:S04]  /*2460*/  IMAD.WIDE.U32 R28, R204, UR4, R16 ;  /* 0x00000004cc1c7c25 */ /* 0x000fc8000f8e0010 */
[----:B------:R-:W-:Y:S01]  /*2470*/  IMAD R29, R204, UR5, R29 ;  /* 0x00000005cc1d7c24 */ /* 0x000fe2000f8e021d */
[----:B------:R-:W-:Y:S01]  /*2480*/  ULDC.64 UR4, c[0x0][0x310] ;  /* 0x0000c40000047ab9 */ /* 0x000fe20000000a00 */
[C---:B---3--:R-:W-:Y:S02]  /*2490*/  IMAD R11, R23.reuse, R5, R8 ;  /* 0x00000005170b7224 */ /* 0x048fe400078e0208 */
[----:B------:R-:W-:-:S04]  /*24a0*/  IMAD.WIDE.U32 R8, R23, R6, R16 ;  /* 0x0000000617087225 */ /* 0x000fc800078e0010 */
[C---:B------:R-:W-:Y:S02]  /*24b0*/  IMAD R14, R23.reuse, R7, R14 ;  /* 0x00000007170e7224 */ /* 0x040fe400078e020e */
[----:B0-----:R-:W-:Y:S01]  /*24c0*/  IMAD.WIDE.U32 R34, R23, R56, R186 ;  /* 0x0000003817227225 */ /* 0x001fe200078e00ba */
[----:B------:R-:W-:-:S03]  /*24d0*/  LEA.HI R53, R53, 0x8, RZ, 0x19 ;  /* 0x0000000835357811 */ /* 0x000fc600078fc8ff */
[----:B------:R-:W-:-:S04]  /*24e0*/  IMAD.WIDE.U32 R36, R23, R56, R16 ;  /* 0x0000003817247225 */ /* 0x000fc800078e0010 */
[----:B------:R-:W-:-:S04]  /*24f0*/  IMAD.WIDE.U32 R30, R23, R4, R186 ;  /* 0x00000004171e7225 */ /* 0x000fc800078e00ba */
[----:B------:R-:W-:-:S04]  /*2500*/  IMAD.WIDE.U32 R32, R23, R4, R16 ;  /* 0x0000000417207225 */ /* 0x000fc800078e0010 */
[----:B------:R-:W-:Y:S02]  /*2510*/  IMAD.IADD R31, R31, 0x1, R11 ;  /* 0x000000011f1f7824 */ /* 0x000fe400078e020b */
[----:B------:R-:W-:Y:S02]  /*2520*/  IMAD.IADD R33, R11, 0x1, R33 ;  /* 0x000000010b217824 */ /* 0x000fe400078e0221 */
[----:B-----5:R-:W-:-:S04]  /*2530*/  IMAD.WIDE.U32 R30, R152, R4, R30 ;  /* 0x00000004981e7225 */ /* 0x020fc800078e001e */
[----:B------:R-:W-:Y:S02]  /*2540*/  VIADD R55, R16, 0x20 ;  /* 0x0000002010377836 */ /* 0x000fe40000000000 */
[----:B------:R-:W-:-:S04]  /*2550*/  IMAD.WIDE.U32 R32, R152, R4, R32 ;  /* 0x0000000498207225 */ /* 0x000fc800078e0020 */
[----:B------:R-:W-:Y:S02]  /*2560*/  IMAD.SHL.U32 R61, R6, 0x40, RZ ;  /* 0x00000040063d7824 */ /* 0x000fe400078e00ff */
[----:B------:R-:W-:Y:S02]  /*2570*/  IMAD.SHL.U32 R59, R4, 0x40, RZ ;  /* 0x00000040043b7824 */ /* 0x000fe400078e00ff */
[----:B------:R-:W-:Y:S01]  /*2580*/  IMAD.SHL.U32 R52, R15, 0x2, RZ ;  /* 0x000000020f347824 */ /* 0x000fe200078e00ff */
[----:B----4-:R-:W-:-:S04]  /*2590*/  SHF.R.S32.HI R3, RZ, 0x1f, R0 ;  /* 0x0000001fff037819 */ /* 0x010fc80000011400 */
[----:B------:R-:W-:Y:S02]  /*25a0*/  SEL R10, R3, RZ, !P0 ;  /* 0x000000ff030a7207 */ /* 0x000fe40004000000 */
[----:B------:R-:W-:-:S03]  /*25b0*/  SEL R3, R0, RZ, !P0 ;  /* 0x000000ff00037207 */ /* 0x000fc60004000000 */
[----:B------:R-:W-:Y:S02]  /*25c0*/  IMAD R0, R10, UR4, RZ ;  /* 0x000000040a007c24 */ /* 0x000fe4000f8e02ff */
[----:B------:R-:W-:-:S04]  /*25d0*/  IMAD.WIDE.U32 R20, R3, UR4, R20 ;  /* 0x0000000403147c25 */ /* 0x000fc8000f8e0014 */
[----:B------:R-:W-:Y:S01]  /*25e0*/  IMAD R65, R3, UR5, R0 ;  /* 0x0000000503417c24 */ /* 0x000fe2000f8e0200 */
[----:B------:R-:W-:Y:S01]  /*25f0*/  ULDC.64 UR4, c[0x0][0x338] ;  /* 0x0000ce0000047ab9 */ /* 0x000fe20000000a00 */
[----:B------:R-:W-:Y:S01]  /*2600*/  IADD3 R72, P0, R20, R8, RZ ;  /* 0x0000000814487210 */ /* 0x000fe20007f1e0ff */
[----:B------:R-:W-:Y:S02]  /*2610*/  IMAD R10, R10, UR4, RZ ;  /* 0x000000040a0a7c24 */ /* 0x000fe4000f8e02ff */
[----:B------:R-:W-:Y:S02]  /*2620*/  IMAD.IADD R65, R21, 0x1, R65 ;  /* 0x0000000115417824 */ /* 0x000fe400078e0241 */
[----:B------:R-:W-:Y:S01]  /*2630*/  IMAD.WIDE.U32 R28, R3, UR4, R28 ;  /* 0x00000004031c7c25 */ /* 0x000fe2000f8e001c */
[----:B------:R-:W-:Y:S02]  /*2640*/  ULDC UR4, c[0x0][0x2f4] ;  /* 0x0000bd0000047ab9 */ /* 0x000fe40000000800 */
[----:B------:R-:W-:Y:S01]  /*2650*/  IADD3.X R64, R65, R9, R14, P0, !PT ;  /* 0x0000000941407210 */ /* 0x000fe200007fe40e */
[----:B------:R-:W-:Y:S01]  /*2660*/  IMAD R13, R3, UR5, R10 ;  /* 0x00000005030d7c24 */ /* 0x000fe2000f8e020a */
[----:B------:R-:W-:Y:S01]  /*2670*/  SEL R3, R15, RZ, P2 ;  /* 0x000000ff0f037207 */ /* 0x000fe20001000000 */
[----:B------:R-:W-:Y:S01]  /*2680*/  IMAD R0, R73, R56, RZ ;  /* 0x0000003849007224 */ /* 0x000fe200078e02ff */
[----:B------:R-:W-:-:S02]  /*2690*/  IADD3 R38, P2, R23, R38, RZ ;  /* 0x0000002617267210 */ /* 0x000fc40007f5e0ff */
[C---:B------:R-:W-:Y:S01]  /*26a0*/  ISETP.GE.AND P0, PT, R16.reuse, UR4, PT ;  /* 0x0000000410007c0c */ /* 0x040fe2000bf06270 */
[----:B------:R-:W-:Y:S01]  /*26b0*/  IMAD R9, R23, R57, R0 ;  /* 0x0000003917097224 */ /* 0x000fe200078e0200 */
[----:B------:R-:W-:Y:S01]  /*26c0*/  ISETP.GE.AND P1, PT, R55, UR4, PT ;  /* 0x0000000437007c0c */ /* 0x000fe2000bf26270 */
[----:B------:R-:W-:Y:S02]  /*26d0*/  IMAD.IADD R3, R16, 0x1, R3 ;  /* 0x0000000110037824 */ /* 0x000fe400078e0203 */
[----:B------:R-:W-:Y:S02]  /*26e0*/  IMAD.IADD R35, R35, 0x1, R9 ;  /* 0x0000000123237824 */ /* 0x000fe400078e0209 */
[----:B------:R-:W-:Y:S01]  /*26f0*/  IMAD.IADD R37, R9, 0x1, R37 ;  /* 0x0000000109257824 */ /* 0x000fe200078e0225 */
[----:B------:R-:W-:Y:S01]  /*2700*/  SHF.R.S32.HI R9, RZ, 0x1f, R152 ;  /* 0x0000001fff097819 */ /* 0x000fe20000011498 */
[----:B------:R-:W-:Y:S01]  /*2710*/  IMAD.WIDE.U32 R34, R152, R56, R34 ;  /* 0x0000003898227225 */ /* 0x000fe200078e0022 */
[----:B------:R-:W-:-:S03]  /*2720*/  SHF.R.S32.HI R0, RZ, 0x1f, R3 ;  /* 0x0000001fff007819 */ /* 0x000fc60000011403 */
[----:B------:R-:W-:Y:S01]  /*2730*/  IMAD.WIDE.U32 R36, R152, R56, R36 ;  /* 0x0000003898247225 */ /* 0x000fe200078e0024 */
[----:B------:R-:W-:Y:S02]  /*2740*/  LEA.HI R63, R0, R3, RZ, 0x3 ;  /* 0x00000003003f7211 */ /* 0x000fe400078f18ff */
[----:B------:R-:W-:Y:S01]  /*2750*/  LOP3.LUT R3, R58, 0x18, R16, 0xf8, !PT ;  /* 0x000000183a037812 */ /* 0x000fe200078ef810 */
[----:B------:R-:W-:Y:S01]  /*2760*/  IMAD R0, R9, R4, RZ ;  /* 0x0000000409007224 */ /* 0x000fe200078e02ff */
[----:B------:R-:W-:Y:S01]  /*2770*/  LOP3.LUT R48, R63, 0xfffffff8, RZ, 0xc0, !PT ;  /* 0xfffffff83f307812 */ /* 0x000fe200078ec0ff */
[----:B------:R-:W-:Y:S02]  /*2780*/  IMAD R9, R9, R56, RZ ;  /* 0x0000003809097224 */ /* 0x000fe400078e02ff */
[C---:B------:R-:W-:Y:S01]  /*2790*/  IMAD R49, R152.reuse, R5, R0 ;  /* 0x0000000598317224 */ /* 0x040fe200078e0200 */
[-C--:B------:R-:W-:Y:S01]  /*27a0*/  LOP3.LUT R0, R3, R54.reuse, RZ, 0x3c, !PT ;  /* 0x0000003603007212 */ /* 0x080fe200078e3cff */
[----:B------:R-:W-:Y:S01]  /*27b0*/  IMAD R9, R152, R57, R9 ;  /* 0x0000003998097224 */ /* 0x000fe200078e0209 */
[----:B------:R-:W-:Y:S01]  /*27c0*/  LOP3.LUT R3, R58, 0x38, R63, 0xf8, !PT ;  /* 0x000000383a037812 */ /* 0x000fe200078ef83f */
[----:B------:R-:W-:Y:S01]  /*27d0*/  IMAD.IADD R50, R31, 0x1, R49 ;  /* 0x000000011f327824 */ /* 0x000fe200078e0231 */
[C---:B------:R-:W-:Y:S01]  /*27e0*/  SHF.L.U64.HI R57, R56.reuse, 0x6, R57 ;  /* 0x0000000638397819 */ /* 0x040fe20000010239 */
[----:B------:R-:W-:Y:S01]  /*27f0*/  IMAD R51, R201, 0x200, R0 ;  /* 0x00000200c9337824 */ /* 0x000fe200078e0200 */
[----:B------:R-:W-:Y:S01]  /*2800*/  LOP3.LUT R0, R3, R54, RZ, 0x3c, !PT ;  /* 0x0000003603007212 */ /* 0x000fe200078e3cff */
[----:B------:R-:W-:Y:S01]  /*2810*/  IMAD.SHL.U32 R56, R56, 0x40, RZ ;  /* 0x0000004038387824 */ /* 0x000fe200078e00ff */
[----:B------:R-:W-:Y:S01]  /*2820*/  SHF.R.S32.HI R45, RZ, 0x1f, R48 ;  /* 0x0000001fff2d7819 */ /* 0x000fe20000011430 */
[----:B------:R-:W-:-:S02]  /*2830*/  IMAD.X R39, R12, 0x1, R73, P2 ;  /* 0x000000010c277824 */ /* 0x000fc400010e0649 */
[----:B------:R-:W-:Y:S02]  /*2840*/  IMAD R3, R201, 0x200, R0 ;  /* 0x00000200c9037824 */ /* 0x000fe400078e0200 */
[----:B------:R-:W-:Y:S02]  /*2850*/  IMAD.IADD R49, R49, 0x1, R33 ;  /* 0x0000000131317824 */ /* 0x000fe400078e0221 */
[----:B------:R-:W-:Y:S02]  /*2860*/  IMAD.IADD R47, R35, 0x1, R9 ;  /* 0x00000001232f7824 */ /* 0x000fe400078e0209 */
[----:B------:R-:W-:Y:S02]  /*2870*/  IMAD.IADD R46, R9, 0x1, R37 ;  /* 0x00000001092e7824 */ /* 0x000fe400078e0225 */
[----:B------:R-:W-:-:S07]  /*2880*/  IMAD.IADD R0, R29, 0x1, R13 ;  /* 0x000000011d007824 */ /* 0x000fce00078e020d */
.L_x_4724:
        /* <DEDUP_REMOVED lines=58> */
.L_x_4699:
[----:B------:R-:W-:Y:S05]  /*2c30*/  BSYNC B1 ;  /* 0x0000000000017941 */ /* 0x000fea0003800000 */
.L_x_4698:
        /* <DEDUP_REMOVED lines=16> */
.L_x_4700:
[----:B------:R-:W-:Y:S01]  /*2d40*/  IMAD R75, R184, 0x8, R2 ;  /* 0x00000008b84b7824 */ /* 0x000fe200078e0202 */
[----:B------:R-:W-:Y:S01]  /*2d50*/  SHF.L.U32 R78, R185, 0x1f, RZ ;  /* 0x0000001fb94e7819 */ /* 0x000fe200000006ff */
[----:B------:R-:W-:Y:S03]  /*2d60*/  BSSY B1, `(.L_x_4701) ;  /* 0x0000003000017945 */ /* 0x000fe60003800000 */
[----:B------:R-:W0:Y:S02]  /*2d70*/  SYNCS.PHASECHK.TRANS64.TRYWAIT P5, [R75+URZ+0x28c90], R78 ;  /* 0x028c904e4b0075a7 */ /* 0x000e2400080a017f */
[----:B0-----:R-:W-:Y:S05]  /*2d80*/  @!P5 BRA `(.L_x_4702) ;  /* 0x000001b4007cd947 */ /* 0x001fea0003800000 */
.L_x_5020:
[----:B------:R-:W-:Y:S05]  /*2d90*/  BSYNC B1 ;  /* 0x0000000000017941 */ /* 0x000fea0003800000 */
.L_x_4701:
        /* <DEDUP_REMOVED lines=48> */
.L_x_4707:
[----:B------:R-:W-:Y:S05]  /*30a0*/  BSYNC B2 ;  /* 0x0000000000027941 */ /* 0x000fea0003800000 */
.L_x_4706:
[----:B--2---:R1:W-:Y:S02]  /*30b0*/  STG.E.128 desc[UR42][R12.64], R4 ;  /* 0x000000040c007986 */ /* 0x0043e4000c101d2a */
.L_x_4705:
[----:B------:R-:W-:Y:S05]  /*30c0*/  BSYNC B1 ;  /* 0x0000000000017941 */ /* 0x000fea0003800000 */
.L_x_4704:
        /* <DEDUP_REMOVED lines=51> */
.L_x_4709:
[----:B------:R-:W-:Y:S05]  /*3400*/  BSYNC B1 ;  /* 0x0000000000017941 */ /* 0x000fea0003800000 */
.L_x_4708:
[----:B-1----:R2:W-:Y:S01]  /*3410*/  STG.E.128 desc[UR42][R12.64+0x40], R4 ;  /* 0x000040040c007986 */ /* 0x0025e2000c101d2a */
[----:B------:R-:W-:Y:S05]  /*3420*/  BRA `(.L_x_4703) ;  /* 0x0000000c001c7947 */ /* 0x000fea0003800000 */
.L_x_4697:
        /* <DEDUP_REMOVED lines=42> */
.L_x_4710:
[----:B------:R-:W-:Y:S01]  /*36d0*/  IMAD R75, R184, 0x8, R2 ;  /* 0x00000008b84b7824 */ /* 0x000fe200078e0202 */
[----:B------:R-:W-:Y:S01]  /*36e0*/  SHF.L.U32 R78, R185, 0x1f, RZ ;  /* 0x0000001fb94e7819 */ /* 0x000fe200000006ff */
[----:B------:R-:W-:Y:S03]  /*36f0*/  BSSY B1, `(.L_x_4711) ;  /* 0x0000003000017945 */ /* 0x000fe60003800000 */
[----:B------:R-:W0:Y:S02]  /*3700*/  SYNCS.PHASECHK.TRANS64.TRYWAIT P5, [R75+URZ+0x28c90], R78 ;  /* 0x028c904e4b0075a7 */ /* 0x000e2400080a017f */
[----:B0-----:R-:W-:Y:S05]  /*3710*/  @!P5 BRA `(.L_x_4712) ;  /* 0x000001ac002cd947 */ /* 0x001fea0003800000 */
.L_x_5021:
[----:B------:R-:W-:Y:S05]  /*3720*/  BSYNC B1 ;  /* 0x0000000000017941 */ /* 0x000fea0003800000 */
.L_x_4711:
        /* <DEDUP_REMOVED lines=115> */
.L_x_4714:
[----:B------:R-:W-:Y:S05]  /*3e60*/  BSYNC B1 ;  /* 0x0000000000017941 */ /* 0x000fea0003800000 */
.L_x_4713:
        /* <DEDUP_REMOVED lines=10> */
.L_x_4696:
[----:B------:R-:W-:-:S06]  /*3f10*/  UISETP.NE.AND UP0, UPT, UR37, 0x3, UPT ;  /* 0x000000032500788c */ /* 0x000fcc000bf05270 */
[----:B------:R-:W-:-:S13]  /*3f20*/  PLOP3.LUT P3, PT, PT, PT, UP0, 0x80, 0x0 ;  /* 0x000000000000781c */ /* 0x000fda0003f6f008 */
[----:B------:R-:W-:Y:S05]  /*3f30*/  @!P3 BRA `(.L_x_4715) ;  /* 0x000000000004b947 */ /* 0x000fea0003800000 */
[----:B------:R-:W-:Y:S01]  /*3f40*/  BPT.TRAP 0x1 ;  /* 0x000000040000795c */ /* 0x000fe20000300000 */
.L_x_4715:
        /* <DEDUP_REMOVED lines=8> */
.L_x_5022:
[----:B------:R-:W-:Y:S05]  /*3fd0*/  BSYNC B1 ;  /* 0x0000000000017941 */ /* 0x000fea0003800000 */
.L_x_4716:
        /* <DEDUP_REMOVED lines=12> */
.L_x_4703:
[----:B------:R-:W-:Y:S05]  /*40a0*/  BSYNC B0 ;  /* 0x0000000000007941 */ /* 0x000fea0003800000 */
.L_x_4695:
        /* <DEDUP_REMOVED lines=17> */
.L_x_4719:
[----:B------:R-:W-:Y:S05]  /*41c0*/  BSYNC B0 ;  /* 0x0000000000007941 */ /* 0x000fea0003800000 */
.L_x_4718:
[----:B------:R-:W2:Y:S01]  /*41d0*/  SYNCS.PHASECHK.TRANS64.TRYWAIT P5, [R75+URZ+0x28cb0], R78 ;  /* 0x028cb04e4b0075a7 */ /* 0x000ea200080a017f */
[----:B------:R-:W-:Y:S01]  /*41e0*/  BSSY B0, `(.L_x_4720) ;  /* 0x0000003000007945 */ /* 0x000fe20003800000 */
[----:B------:R-:W-:-:S03]  /*41f0*/  ISETP.GE.AND P3, PT, R23, R76, PT ;  /* 0x0000004c1700720c */ /* 0x000fc60003f66270 */
[----:B--2---:R-:W-:Y:S10]  /*4200*/  @!P5 BRA `(.L_x_4721) ;  /* 0x000001a00098d947 */ /* 0x004ff40003800000 */
.L_x_5023:
[----:B------:R-:W-:Y:S05]  /*4210*/  BSYNC B0 ;  /* 0x0000000000007941 */ /* 0x000fea0003800000 */
.L_x_4720:
        /* <DEDUP_REMOVED lines=20> */
[----:B----4-:R-:W-:Y:S01]  /*4360*/  IMAD R25, R9, 0x2, R2 ;  /* 0x0000000209197824 */ /* 0x010fe200078e0202 */
[----:B------:R-:W-:Y:S01]  /*4370*/  ISETP.GE.AND P3, PT, R6, UR4, PT ;  /* 0x0000000406007c0c */ /* 0x000fe2000bf66270 */
[----:B------:R-:W-:-:S02]  /*4380*/  VIADD R14, R16, 0x80 ;  /* 0x00000080100e7836 */ /* 0x000fc40000000000 */
[----:B------:R-:W-:-:S08]  /*4390*/  VIADD R24, R16, 0xc0 ;  /* 0x000000c010187836 */ /* 0x000fd00000000000 */
[----:B------:R-:W1:Y:S04]  /*43a0*/  @!P5 LDS.128 R4, [R25+0x400] ;  /* 0x000400001904d984 */ /* 0x000e680000000c00 */
[----:B------:R-:W3:Y:S04]  /*43b0*/  @!P3 LDS.128 R8, [R25+0x2400] ;  /* 0x002400001908b984 */ /* 0x000ee80000000c00 */
[----:B-1----:R-:W-:Y:S01]  /*43c0*/  @!P5 STG.E.128 desc[UR42][R12.64], R4 ;  /* 0x000000040c00d986 */ /* 0x002fe2000c101d2a */
[----:B------:R-:W-:Y:S01]  /*43d0*/  ISETP.GE.AND P5, PT, R14, UR4, PT ;  /* 0x000000040e007c0c */ /* 0x000fe2000bfa6270 */
[----:B------:R-:W-:-:S02]  /*43e0*/  VIADD R14, R16, 0x100 ;  /* 0x00000100100e7836 */ /* 0x000fc40000000000 */
[----:B---3--:R-:W-:Y:S01]  /*43f0*/  @!P3 STG.E.128 desc[UR42][R12.64+0x80], R8 ;  /* 0x000080080c00b986 */ /* 0x008fe2000c101d2a */
[----:B------:R-:W-:Y:S01]  /*4400*/  ISETP.GE.AND P3, PT, R24, UR4, PT ;  /* 0x0000000418007c0c */ /* 0x000fe2000bf66270 */
        /* <DEDUP_REMOVED lines=16> */
[----:B------:R-:W-:Y:S02]  /*4510*/  IMAD R24, R15, 0x2, R2 ;  /* 0x000000020f187824 */ /* 0x000fe400078e0202 */
[----:B------:R-:W-:-:S06]  /*4520*/  VIADD R15, R16, 0xe0 ;  /* 0x000000e0100f7836 */ /* 0x000fcc0000000000 */
[----:B------:R-:W1:Y:S04]  /*4530*/  @!P5 LDS.128 R4, [R25+0xc400] ;  /* 0x00c400001904d984 */ /* 0x000e680000000c00 */
[----:B------:R-:W3:Y:S04]  /*4540*/  @!P3 LDS.128 R8, [R25+0xe400] ;  /* 0x00e400001908b984 */ /* 0x000ee80000000c00 */
[----:B-1----:R-:W-:Y:S01]  /*4550*/  @!P5 STG.E.128 desc[UR42][R12.64+0x300], R4 ;  /* 0x000300040c00d986 */ /* 0x002fe2000c101d2a */
[----:B------:R-:W-:-:S03]  /*4560*/  ISETP.GE.AND P5, PT, R55, UR4, PT ;  /* 0x0000000437007c0c */ /* 0x000fc6000bfa6270 */
        /* <DEDUP_REMOVED lines=22> */
[----:B------:R-:W-:-:S03]  /*46d0*/  ISETP.GE.AND P5, PT, R14, UR4, PT ;  /* 0x000000040e007c0c */ /* 0x000fc6000bfa6270 */
[----:B---3--:R-:W-:Y:S01]  /*46e0*/  @!P3 STG.E.128 desc[UR42][R12.64+0x2c0], R8 ;  /* 0x0002c0080c00b986 */ /* 0x008fe2000c101d2a */
[----:B------:R-:W-:-:S09]  /*46f0*/  ISETP.GE.AND P3, PT, R15, UR4, PT ;  /* 0x000000040f007c0c */ /* 0x000fd2000bf66270 */
[----:B------:R-:W1:Y:S04]  /*4700*/  @!P5 LDS.128 R4, [R24+0xc400] ;  /* 0x00c400001804d984 */ /* 0x000e680000000c00 */
[----:B------:R-:W3:Y:S04]  /*4710*/  @!P3 LDS.128 R8, [R24+0xe400] ;  /* 0x00e400001808b984 */ /* 0x000ee80000000c00 */
[----:B-1----:R1:W-:Y:S04]  /*4720*/  @!P5 STG.E.128 desc[UR42][R12.64+0x340], R4 ;  /* 0x000340040c00d986 */ /* 0x0023e8000c101d2a */
[----:B---3--:R1:W-:Y:S02]  /*4730*/  @!P3 STG.E.128 desc[UR42][R12.64+0x3c0], R8 ;  /* 0x0003c0080c00b986 */ /* 0x0083e4000c101d2a */
.L_x_4723:
[----:B------:R-:W-:Y:S05]  /*4740*/  BSYNC B0 ;  /* 0x0000000000007941 */ /* 0x000fea0003800000 */
.L_x_4722:
        /* <DEDUP_REMOVED lines=17> */
.L_x_4690:
[----:B------:R-:W-:Y:S04]  /*4860*/  BSSY B0, `(.L_x_4725) ;  /* 0x0000004000007945 */ /* 0x000fe80003800000 */
[----:B------:R-:W-:Y:S05]  /*4870*/  @P3 BRA `(.L_x_4726) ;  /* 0x0000000000083947 */ /* 0x000fea0003800000 */
[----:B------:R-:W0:Y:S02]  /*4880*/  FENCE.VIEW.ASYNC.G ;  /* 0x00000000000073c6 */ /* 0x000e240000000100 */
[----:B0-----:R-:W-:Y:S06]  /*4890*/  BAR.ARV 0xc, 0x180 ;  /* 0x0306000000007b1d */ /* 0x001fec0000002000 */
.L_x_4726:
[----:B------:R-:W-:Y:S05]  /*48a0*/  BSYNC B0 ;  /* 0x0000000000007941 */ /* 0x000fea0003800000 */
.L_x_4725:
[----:B------:R-:W-:Y:S01]  /*48b0*/  UISETP.NE.AND UP0, UPT, UR38, 0x1, UPT ;  /* 0x000000012600788c */ /* 0x000fe2000bf05270 */
[----:B------:R-:W-:Y:S05]  /*48c0*/  BSSY B7, `(.L_x_4727) ;  /* 0x0000b59000077945 */ /* 0x000fea0003800000 */
[----:B------:R-:W-:-:S13]  /*48d0*/  PLOP3.LUT P0, PT, PT, PT, UP0, 0x80, 0x0 ;  /* 0x000000000000781c */ /* 0x000fda0003f0f008 */
[----:B------:R-:W-:Y:S05]  /*48e0*/  @!P0 BRA `(.L_x_4728) ;  /* 0x0000002000708947 */ /* 0x000fea0003800000 */
[----:B------:R-:W0:Y:S01]  /*48f0*/  LDC R0, c[0x0][0x448] ;  /* 0x00011200ff007b82 */ /* 0x000e220000000800 */
[----:B------:R-:W-:Y:S01]  /*4900*/  VIADD R3, R194, 0x3f ;  /* 0x0000003fc2037836 */ /* 0x000fe20000000000 */
[----:B------:R-:W-:Y:S01]  /*4910*/  BSSY B0, `(.L_x_4729) ;  /* 0x000002b000007945 */ /* 0x000fe20003800000 */
[----:B------:R-:W-:Y:S01]  /*4920*/  IMAD.MOV.U32 R4, RZ, RZ, RZ ;  /* 0x000000ffff047224 */ /* 0x000fe200078e00ff */
[----:B0-----:R-:W-:-:S13]  /*4930*/  ISETP.NE.AND P0, PT, R0, 0x1, PT ;  /* 0x000000010000780c */ /* 0x001fda0003f05270 */
[----:B------:R-:W0:Y:S08]  /*4940*/  @P0 LDC R0, c[0x0][0x44c] ;  /* 0x00011300ff000b82 */ /* 0x000e300000000800 */
[----:B------:R-:W1:Y:S01]  /*4950*/  @P0 LDC R5, c[0x0][0x450] ;  /* 0x00011400ff050b82 */ /* 0x000e620000000800 */
[----:B0-----:R-:W-:-:S05]  /*4960*/  @P0 IMAD.HI.U32 R0, R3, R0, RZ ;  /* 0x0000000003000227 */ /* 0x001fca00078e00ff */
        /* <DEDUP_REMOVED lines=37> */
.L_x_4730:
[----:B------:R-:W-:Y:S05]  /*4bc0*/  BSYNC B0 ;  /* 0x0000000000007941 */ /* 0x000fea0003800000 */
.L_x_4729:
        /* <DEDUP_REMOVED lines=71> */
[----:B------:R-:W2:Y:S04]  /*5040*/  LDL R5, [R1+0x44] ;  /* 0x0000440001057983 */ /* 0x000ea80000100800 */
[----:B--2---:R-:W0:Y:S02]  /*5050*/  SHFL.IDX PT, R3, R5, RZ, 0x1f ;  /* 0x00001fff05037589 */ /* 0x004e2400000e0000 */
[----:B0-----:R-:W-:-:S04]  /*5060*/  LEA.HI R5, R3, R3, RZ, 0x1 ;  /* 0x0000000303057211 */ /* 0x001fc800078f08ff */
[----:B------:R-:W-:Y:S01]  /*5070*/  LOP3.LUT R6, R5, 0x1fffe, RZ, 0xc0, !PT ;  /* 0x0001fffe05067812 */ /* 0x000fe200078ec0ff */
[----:B------:R-:W-:-:S04]  /*5080*/  IMAD.U32 R5, RZ, RZ, UR37 ;  /* 0x00000025ff057e24 */ /* 0x000fc8000f8e00ff */
[----:B------:R-:W-:Y:S01]  /*5090*/  IMAD.IADD R3, R3, 0x1, -R6 ;  /* 0x0000000103037824 */ /* 0x000fe200078e0a06 */
[----:B------:R-:W-:-:S03]  /*50a0*/  ISETP.NE.AND P0, PT, R5, 0x3, PT ;  /* 0x000000030500780c */ /* 0x000fc60003f05270 */
[----:B------:R-:W-:-:S04]  /*50b0*/  IMAD R3, R3, 0x8000, R2 ;  /* 0x0000800003037824 */ /* 0x000fc800078e0202 */
[----:B------:R-:W-:-:S05]  /*50c0*/  VIADD R3, R3, 0x400 ;  /* 0x0000040003037836 */ /* 0x000fca0000000000 */
[----:B------:R-:W-:-:S04]  /*50d0*/  SHF.R.U32.HI R3, RZ, 0x4, R3 ;  /* 0x00000004ff037819 */ /* 0x000fc80000011603 */
[----:B------:R-:W-:-:S04]  /*50e0*/  LOP3.LUT R3, R3, 0x3fff, RZ, 0xc0, !PT ;  /* 0x00003fff03037812 */ /* 0x000fc800078ec0ff */
[----:B------:R-:W-:Y:S01]  /*50f0*/  LOP3.LUT R3, R3, 0x2000000, RZ, 0xfc, !PT ;  /* 0x0200000003037812 */ /* 0x000fe200078efcff */
[----:B------:R-:W-:Y:S06]  /*5100*/  @!P0 BRA `(.L_x_4732) ;  /* 0x0000000000048947 */ /* 0x000fec0003800000 */
[----:B------:R-:W-:Y:S01]  /*5110*/  BPT.TRAP 0x1 ;  /* 0x000000040000795c */ /* 0x000fe20000300000 */
.L_x_4732:
        /* <DEDUP_REMOVED lines=11> */
.L_x_5024:
[----:B------:R-:W-:Y:S05]  /*51d0*/  BSYNC B0 ;  /* 0x0000000000007941 */ /* 0x000fea0003800000 */
.L_x_4733:
        /* <DEDUP_REMOVED lines=56> */
.L_x_4742:
        /* <DEDUP_REMOVED lines=143> */
.L_x_4737:
[----:B------:R-:W-:Y:S01]  /*5e50*/  IMAD R21, R18, 0x8, R2 ;  /* 0x0000000812157824 */ /* 0x000fe200078e0202 */
[----:B------:R-:W-:-:S04]  /*5e60*/  SHF.L.U32 R4, R22, 0x1f, RZ ;  /* 0x0000001f16047819 */ /* 0x000fc800000006ff */
[----:B------:R0:W1:Y:S01]  /*5e70*/  SYNCS.PHASECHK.TRANS64.TRYWAIT P2, [R21+URZ+0x28c50], R4 ;  /* 0x028c5004150075a7 */ /* 0x000062000804017f */
[----:B------:R-:W-:Y:S05]  /*5e80*/  @!P0 BRA `(.L_x_4738) ;  /* 0x0000000000048947 */ /* 0x000fea0003800000 */
[----:B------:R-:W-:Y:S01]  /*5e90*/  BPT.TRAP 0x1 ;  /* 0x000000040000795c */ /* 0x000fe20000300000 */
.L_x_4738:
[----:B------:R-:W-:Y:S04]  /*5ea0*/  BSSY B1, `(.L_x_4739) ;  /* 0x0000004000017945 */ /* 0x000fe80003800000 */
[----:B-1----:R-:W-:Y:S05]  /*5eb0*/  @P2 BRA `(.L_x_4740) ;  /* 0x0000000000082947 */ /* 0x002fea0003800000 */
[----:B------:R-:W1:Y:S02]  /*5ec0*/  SYNCS.PHASECHK.TRANS64.TRYWAIT P2, [R21+URZ+0x28c50], R4 ;  /* 0x028c5004150075a7 */ /* 0x000e64000804017f */
[----:B-1----:R-:W-:Y:S05]  /*5ed0*/  @!P2 BRA `(.L_x_4741) ;  /* 0x00000184008ca947 */ /* 0x002fea0003800000 */
.L_x_4740:
[----:B------:R-:W-:Y:S05]  /*5ee0*/  BSYNC B1 ;  /* 0x0000000000017941 */ /* 0x000fea0003800000 */
.L_x_4739:
        /* <DEDUP_REMOVED lines=44> */
.L_x_4736:
[----:B------:R-:W-:Y:S05]  /*61b0*/  BSYNC B0 ;  /* 0x0000000000007941 */ /* 0x000fea0003800000 */
.L_x_4735:
        /* <DEDUP_REMOVED lines=143> */
.L_x_4728:
        /* <DEDUP_REMOVED lines=45> */
.L_x_4744:
[----:B------:R-:W-:Y:S05]  /*6d80*/  BSYNC B0 ;  /* 0x0000000000007941 */ /* 0x000fea0003800000 */
.L_x_4743:
        /* <DEDUP_REMOVED lines=100> */
.L_x_4746:
[----:B------:R-:W-:Y:S05]  /*73d0*/  BSYNC B6 ;  /* 0x0000000000067941 */ /* 0x000fea0003800000 */
.L_x_4745:
        /* <DEDUP_REMOVED lines=12> */
.L_x_4750:
[----:B-1----:R1:W2:Y:S02]  /*74a0*/  SYNCS.PHASECHK.TRANS64.TRYWAIT P0, [R2+URZ+0x28c00], R3 ;  /* 0x028c0003020075a7 */ /* 0x0022a4000800017f */
[----:B--2---:R-:W-:Y:S05]  /*74b0*/  @!P0 NANOSLEEP.SYNCS 0x989680 ;  /* 0x009896800000895d */ /* 0x004fea0003900000 */
[----:B------:R-:W2:Y:S02]  /*74c0*/  @!P0 SYNCS.PHASECHK.TRANS64 P0, [R2+URZ+0x28c00], R3 ;  /* 0x028c0003020085a7 */ /* 0x000ea4000800007f */
[----:B--2---:R-:W-:Y:S05]  /*74d0*/  @!P0 BRA `(.L_x_4750) ;  /* 0xfffffffc00f08947 */ /* 0x004fea000383ffff */
.L_x_4749:
[----:B------:R-:W-:Y:S05]  /*74e0*/  BSYNC B0 ;  /* 0x0000000000007941 */ /* 0x000fea0003800000 */
.L_x_4748:
[----:B------:R-:W-:Y:S05]  /*74f0*/  BRA `(.L_x_4751) ;  /* 0x0000002c000c7947 */ /* 0x000fea0003800000 */
.L_x_4747:
        /* <DEDUP_REMOVED lines=31> */
.L_x_4753:
[----:B------:R-:W-:Y:S05]  /*76f0*/  BSYNC B6 ;  /* 0x0000000000067941 */ /* 0x000fea0003800000 */
.L_x_4752:
[----:B------:R-:W0:Y:S01]  /*7700*/  S2R R0, SR_TID.X ;  /* 0x0000000000007919 */ /* 0x000e220000002100 */
[----:B------:R-:W-:Y:S01]  /*7710*/  ULDC.U8 UR4, c[0x0][0x410] ;  /* 0x0001040000047ab9 */ /* 0x000fe20000000000 */
[----:B------:R-:W-:Y:S01]  /*7720*/  BSSY B0, `(.L_x_4754) ;  /* 0x0000298000007945 */ /* 0x000fe20003800000 */
[----:B------:R-:W-:Y:S01]  /*7730*/  ISETP.NE.AND P0, PT, RZ, UR4, PT ;  /* 0x00000004ff007c0c */ /* 0x000fe2000bf05270 */
        /* <DEDUP_REMOVED lines=41> */
.L_x_5030:
        /* <DEDUP_REMOVED lines=9> */
[----:B-1----:R-:W-:Y:S01]  /*7a60*/  IMAD.MOV.U32 R5, RZ, RZ, R3 ;  /* 0x000000ffff057224 */ /* 0x002fe200078e0003 */
[----:B------:R-:W-:Y:S02]  /*7a70*/  ISETP.GE.AND P3, PT, R191, UR4, PT ;  /* 0x00000004bf007c0c */ /* 0x000fe4000bf66270 */
[----:B------:R-:W-:Y:S02]  /*7a80*/  CS2R R28, SRZ ;  /* 0x00000000001c7805 */ /* 0x000fe4000001ff00 */
[----:B------:R-:W-:Y:S01]  /*7a90*/  ISETP.GE.AND P2, PT, R186, UR4, PT ;  /* 0x00000004ba007c0c */ /* 0x000fe2000bf46270 */
[----:B---3--:R-:W-:Y:S01]  /*7aa0*/  IMAD.MOV.U32 R9, RZ, RZ, R0 ;  /* 0x000000ffff097224 */ /* 0x008fe200078e0000 */
[----:B------:R-:W-:-:S07]  /*7ab0*/  CS2R R26, SRZ ;  /* 0x00000000001a7805 */ /* 0x000fce000001ff00 */
[C---:B------:R-:W-:Y:S01]  /*7ac0*/  @!P3 IMAD.SHL.U32 R7, R191.reuse, 0x2, RZ ;  /* 0x00000002bf07b824 */ /* 0x040fe200078e00ff */
[----:B------:R-:W-:-:S03]  /*7ad0*/  @!P3 SHF.L.U64.HI R12, R191, 0x1, R36 ;  /* 0x00000001bf0cb819 */ /* 0x000fc60000010224 */
[----:B--2---:R-:W-:Y:S01]  /*7ae0*/  @!P2 IMAD.WIDE R10, R186, 0x2, R4 ;  /* 0x00000002ba0aa825 */ /* 0x004fe200078e0204 */
        /* <DEDUP_REMOVED lines=11> */
.L_x_4758:
[----:B------:R-:W-:Y:S05]  /*7ba0*/  BSYNC B1 ;  /* 0x0000000000017941 */ /* 0x000fea0003800000 */
.L_x_4757:
[----:B---3-5:R-:W-:Y:S01]  /*7bb0*/  IMAD.MOV.U32 R0, RZ, RZ, R26 ;  /* 0x000000ffff007224 */ /* 0x028fe200078e001a */
[----:B------:R-:W-:Y:S01]  /*7bc0*/  UMOV UR4, 0xffffffff ;  /* 0xffffffff00047882 */ /* 0x000fe20000000000 */
[----:B-1----:R-:W-:Y:S01]  /*7bd0*/  IMAD.MOV.U32 R3, RZ, RZ, R27 ;  /* 0x000000ffff037224 */ /* 0x002fe200078e001b */
[----:B----4-:R-:W-:Y:S01]  /*7be0*/  CS2R R8, SRZ ;  /* 0x0000000000087805 */ /* 0x010fe2000001ff00 */
[----:B--2---:R-:W-:Y:S01]  /*7bf0*/  IMAD.MOV.U32 R4, RZ, RZ, R24 ;  /* 0x000000ffff047224 */ /* 0x004fe200078e0018 */
[----:B------:R-:W-:Y:S01]  /*7c00*/  PRMT R37, R0, 0x7610, R37 ;  /* 0x0000761000257816 */ /* 0x000fe20000000025 */
[----:B------:R-:W-:Y:S02]  /*7c10*/  IMAD.MOV.U32 R5, RZ, RZ, R25 ;  /* 0x000000ffff057224 */ /* 0x000fe400078e0019 */
[----:B------:R-:W-:Y:S01]  /*7c20*/  IMAD.MOV.U32 R0, RZ, RZ, R28 ;  /* 0x000000ffff007224 */ /* 0x000fe200078e001c */
[----:B------:R-:W-:Y:S01]  /*7c30*/  PRMT R43, R3, 0x5410, R4 ;  /* 0x00005410032b7816 */ /* 0x000fe20000000004 */
[----:B------:R-:W-:Y:S01]  /*7c40*/  IMAD.MOV.U32 R3, RZ, RZ, R29 ;  /* 0x000000ffff037224 */ /* 0x000fe200078e001d */
[----:B------:R-:W-:Y:S01]  /*7c50*/  PRMT R44, R5, 0x7610, R44 ;  /* 0x00007610052c7816 */ /* 0x000fe2000000002c */
[----:B------:R-:W-:Y:S01]  /*7c60*/  IMAD.MOV.U32 R4, RZ, RZ, R20 ;  /* 0x000000ffff047224 */ /* 0x000fe200078e0014 */
[----:B------:R-:W-:Y:S01]  /*7c70*/  PRMT R37, R37, 0x5410, R0 ;  /* 0x0000541025257816 */ /* 0x000fe20000000000 */
[----:B------:R-:W-:Y:S01]  /*7c80*/  IMAD.MOV.U32 R5, RZ, RZ, R21 ;  /* 0x000000ffff057224 */ /* 0x000fe200078e0015 */
[----:B------:R-:W-:-:S04]  /*7c90*/  PRMT R44, R44, 0x5410, R3 ;  /* 0x000054102c2c7816 */ /* 0x000fc80000000003 */
[----:B------:R-:W-:Y:S01]  /*7ca0*/  PRMT R45, R4, 0x5410, R5 ;  /* 0x00005410042d7816 */ /* 0x000fe20000000005 */
[----:B------:R-:W-:Y:S06]  /*7cb0*/  BRA.DIV UR4, `(.L_x_4759) ;  /* 0x0000016a049c7947 */ /* 0x000fec000b800000 */
[----:B------:R1:W2:Y:S04]  /*7cc0*/  SHFL.IDX PT, R0, R32, 0x1, 0x1c1f ;  /* 0x003c1f0020007f89 */ /* 0x0002a800000e0000 */
[----:B------:R1:W3:Y:S04]  /*7cd0*/  SHFL.IDX PT, R3, R31, 0x1, 0x1c1f ;  /* 0x003c1f001f037f89 */ /* 0x0002e800000e0000 */
[----:B------:R1:W4:Y:S04]  /*7ce0*/  SHFL.IDX PT, R7, R33, 0x1, 0x1c1f ;  /* 0x003c1f0021077f89 */ /* 0x00032800000e0000 */
[----:B0-----:R-:W0:Y:S02]  /*7cf0*/  SHFL.IDX PT, R30, R30, 0x1, 0x1c1f ;  /* 0x003c1f001e1e7f89 */ /* 0x001e2400000e0000 */
.L_x_5036:
[----:B------:R-:W-:Y:S01]  /*7d00*/  VIADD R34, R34, 0x20 ;  /* 0x0000002022227836 */ /* 0x000fe20000000000 */
[----:B------:R-:W-:Y:S01]  /*7d10*/  LEA.HI R4, R216, R216, RZ, 0x1 ;  /* 0x000000d8d8047211 */ /* 0x000fe200078f08ff */
[----:B------:R-:W-:Y:S01]  /*7d20*/  BSSY B1, `(.L_x_4760) ;  /* 0x0000021000017945 */ /* 0x000fe20003800000 */
[----:B------:R-:W-:Y:S02]  /*7d30*/  CS2R R10, SRZ ;  /* 0x00000000000a7805 */ /* 0x000fe4000001ff00 */
[----:B------:R-:W-:Y:S02]  /*7d40*/  CS2R R14, SRZ ;  /* 0x00000000000e7805 */ /* 0x000fe4000001ff00 */
[----:B------:R-:W-:Y:S01]  /*7d50*/  ISETP.GE.AND P0, PT, R34, R35, PT ;  /* 0x000000232200720c */ /* 0x000fe20003f06270 */
[----:B------:R-:W-:Y:S01]  /*7d60*/  IMAD.SHL.U32 R34, R190, 0x40, RZ ;  /* 0x00000040be227824 */ /* 0x000fe200078e00ff */
[----:B------:R-:W-:Y:S02]  /*7d70*/  LOP3.LUT R5, R4, 0xfffffffe, RZ, 0xc0, !PT ;  /* 0xfffffffe04057812 */ /* 0x000fe400078ec0ff */
[----:B------:R-:W-:-:S03]  /*7d80*/  CS2R R12, SRZ ;  /* 0x00000000000c7805 */ /* 0x000fc6000001ff00 */
[----:B------:R-:W-:-:S05]  /*7d90*/  IMAD.IADD R5, R216, 0x1, -R5 ;  /* 0x00000001d8057824 */ /* 0x000fca00078e0a05 */
[----:B-1----:R-:W-:Y:S01]  /*7da0*/  SHF.L.U32 R33, R5, 0x1f, RZ ;  /* 0x0000001f05217819 */ /* 0x002fe200000006ff */
[----:B------:R-:W-:Y:S06]  /*7db0*/  @P0 BRA `(.L_x_4761) ;  /* 0x00000000005c0947 */ /* 0x000fec0003800000 */
[----:B------:R-:W-:Y:S01]  /*7dc0*/  ULDC UR4, c[0x0][0x3f4] ;  /* 0x0000fd0000047ab9 */ /* 0x000fe20000000800 */
[----:B---3--:R-:W-:Y:S01]  /*7dd0*/  IMAD.MOV.U32 R4, RZ, RZ, R3 ;  /* 0x000000ffff047224 */ /* 0x008fe200078e0003 */
[----:B------:R-:W-:Y:S01]  /*7de0*/  ISETP.GE.AND P2, PT, R186, UR4, PT ;  /* 0x00000004ba007c0c */ /* 0x000fe2000bf46270 */
[----:B--2---:R-:W-:Y:S01]  /*7df0*/  IMAD.MOV.U32 R5, RZ, RZ, R0 ;  /* 0x000000ffff057224 */ /* 0x004fe200078e0000 */
[----:B------:R-:W-:Y:S02]  /*7e00*/  ISETP.GE.AND P3, PT, R191, UR4, PT ;  /* 0x00000004bf007c0c */ /* 0x000fe4000bf66270 */
[----:B------:R-:W-:Y:S01]  /*7e10*/  CS2R R14, SRZ ;  /* 0x00000000000e7805 */ /* 0x000fe2000001ff00 */
[----:B0-----:R-:W-:Y:S02]  /*7e20*/  IMAD.MOV.U32 R10, RZ, RZ, R30 ;  /* 0x000000ffff0a7224 */ /* 0x001fe400078e001e */
[----:B----4-:R-:W-:-:S06]  /*7e30*/  IMAD.MOV.U32 R11, RZ, RZ, R7 ;  /* 0x000000ffff0b7224 */ /* 0x010fcc00078e0007 */
[----:B------:R-:W-:Y:S02]  /*7e40*/  @!P2 IMAD.WIDE R4, R186, 0x2, R4 ;  /* 0x00000002ba04a825 */ /* 0x000fe400078e0204 */
[C---:B------:R-:W-:Y:S02]  /*7e50*/  @!P3 SHF.L.U64.HI R32, R191.reuse, 0x1, R36 ;  /* 0x00000001bf20b819 */ /* 0x040fe40000010224 */
[----:B------:R-:W-:Y:S01]  /*7e60*/  @!P3 IMAD.SHL.U32 R6, R191, 0x2, RZ ;  /* 0x00000002bf06b824 */ /* 0x000fe200078e00ff */
[----:B------:R0:W5:Y:S01]  /*7e70*/  @!P2 LD.E.64 R14, desc[UR42][R4.64] ;  /* 0x0000002a040ea980 */ /* 0x000162000c101b00 */
[----:B------:R-:W-:Y:S02]  /*7e80*/  CS2R R8, SRZ ;  /* 0x0000000000087805 */ /* 0x000fe4000001ff00 */
[----:B------:R-:W-:Y:S02]  /*7e90*/  CS2R R12, SRZ ;  /* 0x00000000000c7805 */ /* 0x000fe4000001ff00 */
[----:B0-----:R-:W-:-:S02]  /*7ea0*/  @!P3 IADD3 R4, P0, R3, R6, RZ ;  /* 0x000000060304b210 */ /* 0x001fc40007f1e0ff */
[----:B------:R-:W-:Y:S01]  /*7eb0*/  @!P3 IADD3 R6, P1, R30, R6, RZ ;  /* 0x000000061e06b210 */ /* 0x000fe20007f3e0ff */
[----:B------:R-:W-:Y:S01]  /*7ec0*/  @!P2 IMAD.WIDE R30, R186, 0x2, R10 ;  /* 0x00000002ba1ea825 */ /* 0x000fe200078e020a */
[----:B------:R-:W-:-:S03]  /*7ed0*/  CS2R R10, SRZ ;  /* 0x00000000000a7805 */ /* 0x000fc6000001ff00 */
[--C-:B------:R-:W-:Y:S01]  /*7ee0*/  @!P3 IMAD.X R5, R0, 0x1, R32.reuse, P0 ;  /* 0x000000010005b824 */ /* 0x100fe200000e0620 */
[----:B------:R1:W5:Y:S01]  /*7ef0*/  @!P2 LD.E.64 R8, desc[UR42][R30.64] ;  /* 0x0000002a1e08a980 */ /* 0x000362000c101b00 */
[----:B------:R-:W-:-:S03]  /*7f00*/  @!P3 IMAD.X R7, R7, 0x1, R32, P1 ;  /* 0x000000010707b824 */ /* 0x000fc600008e0620 */
[----:B------:R1:W5:Y:S04]  /*7f10*/  @!P3 LD.E.64 R12, desc[UR42][R4.64] ;  /* 0x0000002a040cb980 */ /* 0x000368000c101b00 */
[----:B------:R1:W5:Y:S02]  /*7f20*/  @!P3 LD.E.64 R10, desc[UR42][R6.64] ;  /* 0x0000002a060ab980 */ /* 0x000364000c101b00 */
.L_x_4761:
[----:B------:R-:W-:Y:S05]  /*7f30*/  BSYNC B1 ;  /* 0x0000000000017941 */ /* 0x000fea0003800000 */
.L_x_4760:
[----:B------:R-:W4:Y:S01]  /*7f40*/  SYNCS.PHASECHK.TRANS64.TRYWAIT P0, [R2+URZ+0x28c00], R33 ;  /* 0x028c0021020075a7 */ /* 0x000f22000800017f */
[----:B---3--:R-:W-:Y:S01]  /*7f50*/  LOP3.LUT R3, R34, 0x1c0, RZ, 0xc0, !PT ;  /* 0x000001c022037812 */ /* 0x008fe200078ec0ff */
[----:B-1---5:R-:W-:Y:S01]  /*7f60*/  IMAD.MOV.U32 R4, RZ, RZ, R8 ;  /* 0x000000ffff047224 */ /* 0x022fe200078e0008 */
[----:B------:R-:W-:Y:S01]  /*7f70*/  VIADDMNMX R32, R35, -R194, 0x40, PT ;  /* 0x0000004023207446 */ /* 0x000fe200038009c2 */
[----:B------:R-:W-:Y:S01]  /*7f80*/  IMAD.MOV.U32 R6, RZ, RZ, R14 ;  /* 0x000000ffff067224 */ /* 0x000fe200078e000e */
[----:B--2---:R-:W-:Y:S01]  /*7f90*/  LOP3.LUT R0, R3, 0x18, R16, 0xf8, !PT ;  /* 0x0000001803007812 */ /* 0x004fe200078ef810 */
[----:B------:R-:W-:Y:S01]  /*7fa0*/  IMAD.MOV.U32 R5, RZ, RZ, R11 ;  /* 0x000000ffff057224 */ /* 0x000fe200078e000b */
[----:B------:R-:W-:Y:S01]  /*7fb0*/  SHF.R.U32.HI R3, RZ, 0x3, R3 ;  /* 0x00000003ff037819 */ /* 0x000fe20000011603 */
[----:B------:R-:W-:Y:S01]  /*7fc0*/  BSSY B1, `(.L_x_4762) ;  /* 0x0000013000017945 */ /* 0x000fe20003800000 */
[----:B------:R-:W-:Y:S01]  /*7fd0*/  PRMT R31, R31, 0x5410, R4 ;  /* 0x000054101f1f7816 */ /* 0x000fe20000000004 */
[----:B------:R-:W-:Y:S01]  /*7fe0*/  IMAD.MOV.U32 R4, RZ, RZ, R10 ;  /* 0x000000ffff047224 */ /* 0x000fe200078e000a */
[----:B------:R-:W-:Y:S01]  /*7ff0*/  LOP3.LUT R0, R0, R3, RZ, 0x3c, !PT ;  /* 0x0000000300007212 */ /* 0x000fe200078e3cff */
[----:B------:R-:W-:Y:S01]  /*8000*/  IMAD.MOV.U32 R3, RZ, RZ, R9 ;  /* 0x000000ffff037224 */ /* 0x000fe200078e0009 */
[----:B0-----:R-:W-:Y:S01]  /*8010*/  PRMT R30, R5, 0x7610, R30 ;  /* 0x00007610051e7816 */ /* 0x001fe2000000001e */
        /* <DEDUP_REMOVED lines=13> */
.L_x_5037:
[----:B------:R-:W-:Y:S05]  /*80f0*/  BSYNC B1 ;  /* 0x0000000000017941 */ /* 0x000fea0003800000 */
.L_x_4762:
        /* <DEDUP_REMOVED lines=10> */
[----:B------:R-:W-:Y:S01]  /*81a0*/  SHF.R.U32.HI R36, RZ, 0x10, R27 ;  /* 0x00000010ff247819 */ /* 0x000fe2000001161b */
[--C-:B------:R-:W-:Y:S01]  /*81b0*/  HADD2.F32 R35, -RZ, R37.reuse.H0_H0 ;  /* 0x20000025ff237230 */ /* 0x100fe20000004100 */
[--C-:B------:R-:W-:Y:S01]  /*81c0*/  SHF.R.U32.HI R34, RZ, 0x10, R29.reuse ;  /* 0x00000010ff227819 */ /* 0x100fe2000001161d */
[----:B0-----:R-:W-:Y:S01]  /*81d0*/  HADD2.F32 R33, -RZ, R37.H1_H1 ;  /* 0x30000025ff217230 */ /* 0x001fe20000004100 */
        /* <DEDUP_REMOVED lines=9> */
[----:B------:R-:W-:Y:S01]  /*8270*/  FMUL.FTZ R29, R29, R34 ;  /* 0x000000221d1d7220 */ /* 0x000fe20000410000 */
[--C-:B------:R-:W-:Y:S02]  /*8280*/  HADD2.F32 R26, -RZ, R6.reuse.H0_H0 ;  /* 0x20000006ff1a7230 */ /* 0x100fe40000004100 */
[----:B------:R-:W-:Y:S01]  /*8290*/  FMUL.FTZ R38, R4, R35 ;  /* 0x0000002304267220 */ /* 0x000fe20000410000 */
[----:B------:R-:W-:-:S02]  /*82a0*/  HADD2.F32 R27, -RZ, R6.H1_H1 ;  /* 0x30000006ff1b7230 */ /* 0x000fc40000004100 */
[C---:B------:R-:W-:Y:S01]  /*82b0*/  FFMA.FTZ R39, R28.reuse, R34, -R37 ;  /* 0x000000221c277223 */ /* 0x040fe20000010825 */
[--C-:B------:R-:W-:Y:S02]  /*82c0*/  HADD2.F32 R6, -RZ, R5.reuse.H0_H0 ;  /* 0x20000005ff067230 */ /* 0x100fe40000004100 */
[----:B------:R-:W-:Y:S01]  /*82d0*/  FFMA.FTZ R40, R28, R36, R29 ;  /* 0x000000241c287223 */ /* 0x000fe2000001001d */
[-C--:B------:R-:W-:Y:S01]  /*82e0*/  FMUL.FTZ R34, R4, R33.reuse ;  /* 0x0000002104227220 */ /* 0x080fe20000410000 */
[C---:B------:R-:W-:Y:S01]  /*82f0*/  FFMA.FTZ R38, R7.reuse, R33, -R38 ;  /* 0x0000002107267223 */ /* 0x040fe20000010826 */
[----:B------:R-:W-:Y:S02]  /*8300*/  HADD2.F32 R5, -RZ, R5.H1_H1 ;  /* 0x30000005ff057230 */ /* 0x000fe40000004100 */
[----:B------:R-:W-:Y:S02]  /*8310*/  HADD2.F32 R33, -RZ, R43.H0_H0 ;  /* 0x2000002bff217230 */ /* 0x000fe40000004100 */
[----:B------:R-:W-:Y:S01]  /*8320*/  FFMA.FTZ R35, R7, R35, R34 ;  /* 0x0000002307237223 */ /* 0x000fe20000010022 */
[----:B------:R-:W-:-:S02]  /*8330*/  HADD2.F32 R28, -RZ, R44.H1_H1 ;  /* 0x3000002cff1c7230 */ /* 0x000fc40000004100 */
[----:B------:R-:W-:Y:S02]  /*8340*/  HADD2.F32 R29, -RZ, R41.H0_H0 ;  /* 0x20000029ff1d7230 */ /* 0x000fe40000004100 */
[C---:B------:R-:W-:Y:S01]  /*8350*/  FMUL.FTZ R37, R27.reuse, R33 ;  /* 0x000000211b257220 */ /* 0x040fe20000410000 */
[----:B------:R-:W-:Y:S02]  /*8360*/  HADD2.F32 R4, -RZ, R42.H0_H0 ;  /* 0x2000002aff047230 */ /* 0x000fe40000004100 */
[-C--:B------:R-:W-:Y:S01]  /*8370*/  FMUL.FTZ R36, R27, R28.reuse ;  /* 0x0000001c1b247220 */ /* 0x080fe20000410000 */
[C---:B------:R-:W-:Y:S01]  /*8380*/  FMUL.FTZ R7, R5.reuse, R29 ;  /* 0x0000001d05077220 */ /* 0x040fe20000410000 */
[C---:B------:R-:W-:Y:S01]  /*8390*/  FFMA.FTZ R37, R26.reuse, R28, -R37 ;  /* 0x0000001c1a257223 */ /* 0x040fe20000010825 */
[-C--:B------:R-:W-:Y:S01]  /*83a0*/  FMUL.FTZ R34, R5, R4.reuse ;  /* 0x0000000405227220 */ /* 0x080fe20000410000 */
[----:B------:R-:W-:Y:S01]  /*83b0*/  FFMA.FTZ R36, R26, R33, R36 ;  /* 0x000000211a247223 */ /* 0x000fe20000010024 */
[----:B------:R-:W-:Y:S01]  /*83c0*/  FFMA.FTZ R5, R6, R4, -R7 ;  /* 0x0000000406057223 */ /* 0x000fe20000010807 */
[----:B------:R-:W-:Y:S01]  /*83d0*/  F2FP.F16.F32.PACK_AB R7, R40, R39 ;  /* 0x000000272807723e */ /* 0x000fe200000000ff */
[----:B------:R-:W-:Y:S01]  /*83e0*/  FFMA.FTZ R34, R6, R29, R34 ;  /* 0x0000001d06227223 */ /* 0x000fe20000010022 */
[----:B------:R-:W-:-:S02]  /*83f0*/  F2FP.F16.F32.PACK_AB R4, R35, R38 ;  /* 0x000000262304723e */ /* 0x000fc400000000ff */
[----:B------:R-:W-:Y:S02]  /*8400*/  F2FP.F16.F32.PACK_AB R6, R36, R37 ;  /* 0x000000252406723e */ /* 0x000fe400000000ff */
[----:B------:R-:W-:-:S05]  /*8410*/  F2FP.F16.F32.PACK_AB R5, R34, R5 ;  /* 0x000000052205723e */ /* 0x000fca00000000ff */
[----:B------:R1:W-:Y:S02]  /*8420*/  STS.128 [R3+0x20400], R4 ;  /* 0x0204000403007388 */ /* 0x0003e40000000c00 */
.L_x_4767:
[----:B------:R-:W-:Y:S05]  /*8430*/  BSYNC B2 ;  /* 0x0000000000027941 */ /* 0x000fea0003800000 */
.L_x_4766:
        /* <DEDUP_REMOVED lines=43> */
.L_x_4765:
[----:B------:R-:W-:Y:S05]  /*86f0*/  BSYNC B1 ;  /* 0x0000000000017941 */ /* 0x000fea0003800000 */
.L_x_4764:
        /* <DEDUP_REMOVED lines=10> */
[----:B------:R-:W-:Y:S01]  /*87a0*/  HADD2.F32 R24, -RZ, R31.H1_H1 ;  /* 0x3000001fff187230 */ /* 0x000fe20000004100 */
[----:B------:R-:W-:Y:S01]  /*87b0*/  SHF.R.U32.HI R25, RZ, 0x10, R9 ;  /* 0x00000010ff197819 */ /* 0x000fe20000011609 */
[----:B------:R-:W-:Y:S01]  /*87c0*/  HADD2.F32 R20, -RZ, R46.H1_H1 ;  /* 0x3000002eff147230 */ /* 0x000fe20000004100 */
        /* <DEDUP_REMOVED lines=37> */
.L_x_4770:
[----:B------:R-:W-:Y:S05]  /*8a20*/  BSYNC B1 ;  /* 0x0000000000017941 */ /* 0x000fea0003800000 */
.L_x_4769:
[----:B------:R-:W-:Y:S05]  /*8a30*/  @P1 BRA `(.L_x_4768) ;  /* 0x0000001400981947 */ /* 0x000fea0003800000 */
[----:B-1----:R-:W1:Y:S01]  /*8a40*/  LDS.128 R4, [R0+0x1000] ;  /* 0x0010000000047984 */ /* 0x002e620000000c00 */
[--C-:B------:R-:W-:Y:S01]  /*8a50*/  SHF.R.U64 R24, R12, 0x10, R13.reuse ;  /* 0x000000100c187819 */ /* 0x100fe2000000120d */
[----:B------:R-:W-:Y:S01]  /*8a60*/  HADD2.F32 R31, -RZ, R31.H0_H0 ;  /* 0x2000001fff1f7230 */ /* 0x000fe20000004100 */
[----:B------:R-:W-:Y:S02]  /*8a70*/  SHF.R.U32.HI R12, RZ, 0x10, R13 ;  /* 0x00000010ff0c7819 */ /* 0x000fe4000001160d */
[--C-:B------:R-:W-:Y:S02]  /*8a80*/  SHF.R.U32.HI R13, RZ, 0x10, R11.reuse ;  /* 0x00000010ff0d7819 */ /* 0x100fe4000001160b */
        /* <DEDUP_REMOVED lines=29> */
[-C--:B------:R-:W-:Y:S01]  /*8c60*/  FMUL.FTZ R8, R5, R4.reuse ;  /* 0x0000000405087220 */ /* 0x080fe20000410000 */
        /* <DEDUP_REMOVED lines=8> */
.L_x_4755:
        /* <DEDUP_REMOVED lines=34> */
.L_x_5043:
        /* <DEDUP_REMOVED lines=8> */
[----:B------:R-:W-:Y:S02]  /*8f90*/  ULDC UR4, c[0x0][0x3f4] ;  /* 0x0000fd0000047ab9 */ /* 0x000fe40000000800 */
[----:B------:R-:W-:-:S13]  /*8fa0*/  ISETP.GE.AND P0, PT, R16, UR4, PT ;  /* 0x0000000410007c0c */ /* 0x000fda000bf06270 */
[----:B------:R-:W-:Y:S05]  /*8fb0*/  @P0 BRA `(.L_x_4773) ;  /* 0x0000000000100947 */ /* 0x000fea0003800000 */
[----:B-12---:R-:W-:-:S04]  /*8fc0*/  IMAD.WIDE R4, R16, 0x2, R4 ;  /* 0x0000000210047825 */ /* 0x006fc800078e0204 */
[----:B---34-:R-:W-:Y:S01]  /*8fd0*/  IMAD.WIDE R6, R16, 0x2, R6 ;  /* 0x0000000210067825 */ /* 0x018fe200078e0206 */
[----:B------:R1:W5:Y:S04]  /*8fe0*/  LD.E.128 R24, desc[UR42][R4.64] ;  /* 0x0000002a04187980 */ /* 0x000368000c101d00 */
[----:B------:R1:W5:Y:S02]  /*8ff0*/  LD.E.128 R28, desc[UR42][R6.64] ;  /* 0x0000002a061c7980 */ /* 0x000364000c101d00 */
.L_x_4773:
[----:B------:R-:W-:Y:S05]  /*9000*/  BSYNC B1 ;  /* 0x0000000000017941 */ /* 0x000fea0003800000 */
.L_x_4772:
[----:B-12--5:R-:W-:Y:S01]  /*9010*/  IMAD.MOV.U32 R4, RZ, RZ, R28 ;  /* 0x000000ffff047224 */ /* 0x026fe200078e001c */
[----:B------:R-:W-:Y:S01]  /*9020*/  UMOV UR4, 0xffffffff ;  /* 0xffffffff00047882 */ /* 0x000fe20000000000 */
[----:B------:R-:W-:Y:S02]  /*9030*/  IMAD.MOV.U32 R5, RZ, RZ, R29 ;  /* 0x000000ffff057224 */ /* 0x000fe400078e001d */
[----:B----4-:R-:W-:Y:S02]  /*9040*/  IMAD.MOV.U32 R6, RZ, RZ, R30 ;  /* 0x000000ffff067224 */ /* 0x010fe400078e001e */
[----:B---3--:R-:W-:Y:S01]  /*9050*/  IMAD.MOV.U32 R7, RZ, RZ, R31 ;  /* 0x000000ffff077224 */ /* 0x008fe200078e001f */
[----:B------:R-:W-:Y:S01]  /*9060*/  PRMT R41, R5, 0x7610, R41 ;  /* 0x0000761005297816 */ /* 0x000fe20000000029 */
[----:B------:R-:W-:Y:S01]  /*9070*/  IMAD.MOV.U32 R5, RZ, RZ, R25 ;  /* 0x000000ffff057224 */ /* 0x000fe200078e0019 */
[----:B------:R-:W-:Y:S01]  /*9080*/  PRMT R55, R4, 0x5410, R6 ;  /* 0x0000541004377816 */ /* 0x000fe20000000006 */
[----:B------:R-:W-:Y:S01]  /*9090*/  IMAD.MOV.U32 R4, RZ, RZ, R24 ;  /* 0x000000ffff047224 */ /* 0x000fe200078e0018 */
[----:B------:R-:W-:Y:S01]  /*90a0*/  PRMT R46, R7, 0x7610, R46 ;  /* 0x00007610072e7816 */ /* 0x000fe2000000002e */
[----:B------:R-:W-:Y:S01]  /*90b0*/  IMAD.MOV.U32 R6, RZ, RZ, R26 ;  /* 0x000000ffff067224 */ /* 0x000fe200078e001a */
[----:B------:R-:W-:Y:S01]  /*90c0*/  PRMT R40, R5, 0x7610, R40 ;  /* 0x0000761005287816 */ /* 0x000fe20000000028 */
[----:B------:R-:W-:-:S03]  /*90d0*/  IMAD.MOV.U32 R7, RZ, RZ, R27 ;  /* 0x000000ffff077224 */ /* 0x000fc600078e001b */
[----:B------:R-:W-:Y:S02]  /*90e0*/  PRMT R57, R4, 0x5410, R6 ;  /* 0x0000541004397816 */ /* 0x000fe40000000006 */
[----:B------:R-:W-:Y:S02]  /*90f0*/  CS2R R4, SRZ ;  /* 0x0000000000047805 */ /* 0x000fe4000001ff00 */
[----:B------:R-:W-:Y:S01]  /*9100*/  PRMT R46, R46, 0x5410, R7 ;  /* 0x000054102e2e7816 */ /* 0x000fe20000000007 */
[----:B------:R-:W-:Y:S06]  /*9110*/  BRA.DIV UR4, `(.L_x_4774) ;  /* 0x0000015a04807947 */ /* 0x000fec000b800000 */
[----:B0-----:R-:W0:Y:S04]  /*9120*/  SHFL.IDX PT, R0, R0, 0x1, 0x1c1f ;  /* 0x003c1f0000007f89 */ /* 0x001e2800000e0000 */
[----:B------:R-:W1:Y:S04]  /*9130*/  SHFL.IDX PT, R3, R3, 0x1, 0x1c1f ;  /* 0x003c1f0003037f89 */ /* 0x000e6800000e0000 */
[----:B------:R2:W3:Y:S04]  /*9140*/  SHFL.IDX PT, R6, R9, 0x1, 0x1c1f ;  /* 0x003c1f0009067f89 */ /* 0x0004e800000e0000 */
[----:B------:R2:W4:Y:S01]  /*9150*/  SHFL.IDX PT, R14, R8, 0x1, 0x1c1f ;  /* 0x003c1f00080e7f89 */ /* 0x00052200000e0000 */
[----:B0-----:R-:W-:-:S02]  /*9160*/  IMAD.MOV.U32 R13, RZ, RZ, R0 ;  /* 0x000000ffff0d7224 */ /* 0x001fc400078e0000 */
[----:B-12---:R-:W-:-:S07]  /*9170*/  IMAD.MOV.U32 R12, RZ, RZ, R3 ;  /* 0x000000ffff0c7224 */ /* 0x006fce00078e0003 */
.L_x_5049:
        /* <DEDUP_REMOVED lines=23> */
.L_x_4776:
[----:B------:R-:W-:Y:S05]  /*92f0*/  BSYNC B1 ;  /* 0x0000000000017941 */ /* 0x000fea0003800000 */
.L_x_4775:
[----:B------:R-:W2:Y:S01]  /*9300*/  SYNCS.PHASECHK.TRANS64.TRYWAIT P1, [R2+URZ+0x28c00], R3 ;  /* 0x028c0003020075a7 */ /* 0x000ea2000802017f */
[----:B-1----:R-:W-:Y:S01]  /*9310*/  VIADDMNMX R12, R21, -R194, 0x40, PT ;  /* 0x00000040150c7446 */ /* 0x002fe200038009c2 */
[----:B-----5:R-:W-:Y:S01]  /*9320*/  IMAD.MOV.U32 R13, RZ, RZ, R4 ;  /* 0x000000ffff0d7224 */ /* 0x020fe200078e0004 */
[----:B0-----:R-:W-:Y:S01]  /*9330*/  ISETP.GE.AND P0, PT, R16, R33, PT ;  /* 0x000000211000720c */ /* 0x001fe20003f06270 */
[----:B----4-:R-:W-:Y:S01]  /*9340*/  IMAD.MOV.U32 R14, RZ, RZ, R5 ;  /* 0x000000ffff0e7224 */ /* 0x010fe200078e0005 */
[----:B------:R-:W-:Y:S01]  /*9350*/  BSSY B1, `(.L_x_4777) ;  /* 0x000000f000017945 */ /* 0x000fe20003800000 */
[C---:B------:R-:W-:Y:S01]  /*9360*/  VIADD R0, R23.reuse, 0x20 ;  /* 0x0000002017007836 */ /* 0x040fe20000000000 */
[-C--:B------:R-:W-:Y:S01]  /*9370*/  ISETP.GE.OR P2, PT, R23, R12.reuse, P0 ;  /* 0x0000000c1700720c */ /* 0x080fe20000746670 */
[----:B------:R-:W-:Y:S01]  /*9380*/  IMAD.MOV.U32 R15, RZ, RZ, R9 ;  /* 0x000000ffff0f7224 */ /* 0x000fe200078e0009 */
[----:B------:R-:W-:Y:S01]  /*9390*/  PRMT R38, R38, 0x5410, R13 ;  /* 0x0000541026267816 */ /* 0x000fe2000000000d */
[----:B------:R-:W-:Y:S01]  /*93a0*/  IMAD.MOV.U32 R13, RZ, RZ, R7 ;  /* 0x000000ffff0d7224 */ /* 0x000fe200078e0007 */
[----:B------:R-:W-:Y:S01]  /*93b0*/  PRMT R58, R14, 0x7610, R58 ;  /* 0x000076100e3a7816 */ /* 0x000fe2000000003a */
[----:B------:R-:W-:Y:S01]  /*93c0*/  IMAD.MOV.U32 R14, RZ, RZ, R8 ;  /* 0x000000ffff0e7224 */ /* 0x000fe200078e0008 */
[----:B------:R-:W-:Y:S01]  /*93d0*/  ISETP.GE.OR P0, PT, R0, R12, P0 ;  /* 0x0000000c0000720c */ /* 0x000fe20000706670 */
[----:B------:R-:W-:Y:S01]  /*93e0*/  IMAD.MOV.U32 R12, RZ, RZ, R6 ;  /* 0x000000ffff0c7224 */ /* 0x000fe200078e0006 */
[----:B------:R-:W-:Y:S01]  /*93f0*/  PRMT R58, R58, 0x5410, R15 ;  /* 0x000054103a3a7816 */ /* 0x000fe2000000000f */
[----:B------:R-:W-:Y:S01]  /*9400*/  IMAD.IADD R21, R16, 0x1, R33 ;  /* 0x0000000110157824 */ /* 0x000fe200078e0221 */
[----:B------:R-:W-:-:S02]  /*9410*/  PRMT R38, R14, 0x7610, R38 ;  /* 0x000076100e267816 */ /* 0x000fc40000000026 */
[----:B------:R-:W-:Y:S01]  /*9420*/  PRMT R36, R13, 0x5410, R12 ;  /* 0x000054100d247816 */ /* 0x000fe2000000000c */
[----:B--2---:R-:W-:Y:S06]  /*9430*/  @!P1 BRA `(.L_x_4778) ;  /* 0x0000015800309947 */ /* 0x004fec0003800000 */
.L_x_5050:
[----:B------:R-:W-:Y:S05]  /*9440*/  BSYNC B1 ;  /* 0x0000000000017941 */ /* 0x000fea0003800000 */
.L_x_4777:
[----:B------:R-:W-:Y:S01]  /*9450*/  BSSY B1, `(.L_x_4779) ;  /* 0x0000063000017945 */ /* 0x000fe20003800000 */
[----:B0-----:R-:W-:Y:S01]  /*9460*/  IMAD.MOV.U32 R3, RZ, RZ, R10 ;  /* 0x000000ffff037224 */ /* 0x001fe200078e000a */
        /* <DEDUP_REMOVED lines=97> */
.L_x_4780:
[----:B------:R-:W-:Y:S05]  /*9a80*/  BSYNC B1 ;  /* 0x0000000000017941 */ /* 0x000fea0003800000 */
.L_x_4779:
[----:B------:R-:W-:Y:S01]  /*9a90*/  PRMT R31, R3, 0x5410, R20 ;  /* 0x00005410031f7816 */ /* 0x000fe20000000014 */
[----:B------:R-:W-:Y:S06]  /*9aa0*/  @P0 BRA `(.L_x_4768) ;  /* 0x00000004007c0947 */ /* 0x000fec0003800000 */
[----:B------:R-:W2:Y:S01]  /*9ab0*/  LDL R42, [R1+0x64] ;  /* 0x00006400012a7983 */ /* 0x000ea20000100800 */
[----:B0-----:R-:W-:Y:S01]  /*9ac0*/  IMAD.SHL.U32 R12, R0, 0x40, RZ ;  /* 0x00000040000c7824 */ /* 0x001fe200078e00ff */
[----:B------:R-:W-:Y:S01]  /*9ad0*/  SHF.R.S32.HI R3, RZ, 0x1f, R0 ;  /* 0x0000001fff037819 */ /* 0x000fe20000011400 */
[----:B------:R-:W-:Y:S01]  /*9ae0*/  HADD2.F32 R20, -RZ, R58.H0_H0 ;  /* 0x2000003aff147230 */ /* 0x000fe20000004100 */
[--C-:B------:R-:W-:Y:S02]  /*9af0*/  SHF.R.U64 R35, R6, 0x10, R7.reuse ;  /* 0x0000001006237819 */ /* 0x100fe40000001207 */
[----:B------:R-:W-:Y:S02]  /*9b00*/  LEA.HI R3, R3, R0, RZ, 0x3 ;  /* 0x0000000003037211 */ /* 0x000fe400078f18ff */
[----:B------:R-:W-:Y:S02]  /*9b10*/  LOP3.LUT R12, R12, 0x1c0, RZ, 0xc0, !PT ;  /* 0x000001c00c0c7812 */ /* 0x000fe400078ec0ff */
[----:B------:R-:W-:Y:S01]  /*9b20*/  SHF.R.U32.HI R33, RZ, 0x10, R7 ;  /* 0x00000010ff217819 */ /* 0x000fe20000011607 */
[----:B------:R-:W-:Y:S01]  /*9b30*/  IMAD.SHL.U32 R3, R3, 0x40, RZ ;  /* 0x0000004003037824 */ /* 0x000fe200078e00ff */
[----:B------:R-:W-:-:S02]  /*9b40*/  SHF.R.U32.HI R0, RZ, 0x3, R12 ;  /* 0x00000003ff007819 */ /* 0x000fc4000001160c */
[----:B------:R-:W-:Y:S01]  /*9b50*/  SHF.R.U64 R40, R10, 0x10, R11 ;  /* 0x000000100a287819 */ /* 0x000fe2000000120b */
[----:B------:R-:W-:Y:S01]  /*9b60*/  HADD2.F32 R10, -RZ, R58.H1_H1 ;  /* 0x3000003aff0a7230 */ /* 0x000fe20000004100 */
[----:B------:R-:W-:Y:S02]  /*9b70*/  LOP3.LUT R21, R0, R21, R12, 0x1e, !PT ;  /* 0x0000001500157212 */ /* 0x000fe400078e1e0c */
[----:B------:R-:W-:Y:S02]  /*9b80*/  LOP3.LUT R0, R3, 0xfffffe00, RZ, 0xc0, !PT ;  /* 0xfffffe0003007812 */ /* 0x000fe400078ec0ff */
[----:B------:R-:W-:Y:S02]  /*9b90*/  SHF.R.U32.HI R29, RZ, 0x10, R9 ;  /* 0x00000010ff1d7819 */ /* 0x000fe40000011609 */
[----:B------:R-:W-:Y:S01]  /*9ba0*/  SHF.R.U32.HI R28, RZ, 0x10, R5 ;  /* 0x00000010ff1c7819 */ /* 0x000fe20000011605 */
[----:B------:R-:W-:Y:S01]  /*9bb0*/  IMAD.IADD R21, R0, 0x1, R21 ;  /* 0x0000000100157824 */ /* 0x000fe200078e0215 */
[----:B------:R-:W-:Y:S01]  /*9bc0*/  SHF.R.U32.HI R39, RZ, 0x10, R11 ;  /* 0x00000010ff277819 */ /* 0x000fe2000001160b */
[----:B------:R-:W-:Y:S01]  /*9bd0*/  HADD2.F32 R11, -RZ, R36.H1_H1 ;  /* 0x30000024ff0b7230 */ /* 0x000fe20000004100 */
[----:B------:R-:W-:Y:S01]  /*9be0*/  SHF.R.U64 R41, R8, 0x10, R9 ;  /* 0x0000001008297819 */ /* 0x000fe20000001209 */
[----:B------:R-:W-:Y:S01]  /*9bf0*/  IMAD R21, R21, 0x2, R2 ;  /* 0x0000000215157824 */ /* 0x000fe200078e0202 */
[----:B------:R-:W-:Y:S01]  /*9c00*/  SHF.R.U64 R37, R4, 0x10, R5 ;  /* 0x0000001004257819 */ /* 0x000fe20000001205 */
[----:B------:R-:W-:-:S02]  /*9c10*/  HADD2.F32 R28, -RZ, R28.H0_H0 ;  /* 0x2000001cff1c7230 */ /* 0x000fc40000004100 */
[----:B------:R-:W-:Y:S01]  /*9c20*/  HADD2.F32 R36, -RZ, R36.H0_H0 ;  /* 0x20000024ff247230 */ /* 0x000fe20000004100 */
[----:B------:R-:W0:Y:S02]  /*9c30*/  LDS.128 R24, [R21+0x20400] ;  /* 0x0204000015187984 */ /* 0x000e240000000c00 */
[--C-:B0-----:R-:W-:Y:S02]  /*9c40*/  HADD2.F32 R7, -RZ, R25.reuse.H0_H0 ;  /* 0x20000019ff077230 */ /* 0x101fe40000004100 */
[----:B------:R-:W-:Y:S02]  /*9c50*/  HADD2.F32 R25, -RZ, R25.H1_H1 ;  /* 0x30000019ff197230 */ /* 0x000fe40000004100 */
[----:B------:R-:W-:Y:S02]  /*9c60*/  HADD2.F32 R6, -RZ, R24.H0_H0 ;  /* 0x20000018ff067230 */ /* 0x000fe40000004100 */
[C---:B------:R-:W-:Y:S01]  /*9c70*/  FMUL.FTZ R30, R7.reuse, R20 ;  /* 0x00000014071e7220 */ /* 0x040fe20000410000 */
[----:B------:R-:W-:Y:S01]  /*9c80*/  FMUL.FTZ R32, R7, R10 ;  /* 0x0000000a07207220 */ /* 0x000fe20000410000 */
[----:B------:R-:W-:-:S02]  /*9c90*/  HADD2.F32 R7, -RZ, R38.H1_H1 ;  /* 0x30000026ff077230 */ /* 0x000fc40000004100 */
        /* <DEDUP_REMOVED lines=11> */
[----:B------:R-:W-:Y:S02]  /*9d50*/  HADD2.F32 R10, -RZ, R29.H0_H0 ;  /* 0x2000001dff0a7230 */ /* 0x000fe40000004100 */
[----:B------:R-:W-:Y:S01]  /*9d60*/  FFMA.FTZ R32, R3, R20, R32 ;  /* 0x0000001403207223 */ /* 0x000fe20000010020 */
[----:B------:R-:W-:Y:S02]  /*9d70*/  HADD2.F32 R3, -RZ, R38.H0_H0 ;  /* 0x20000026ff037230 */ /* 0x000fe40000004100 */
[----:B------:R-:W-:-:S02]  /*9d80*/  HADD2.F32 R4, -RZ, R14.H0_H0 ;  /* 0x2000000eff047230 */ /* 0x000fc40000004100 */
[-C--:B------:R-:W-:Y:S01]  /*9d90*/  FMUL.FTZ R20, R25, R10.reuse ;  /* 0x0000000a19147220 */ /* 0x080fe20000410000 */
[C---:B------:R-:W-:Y:S01]  /*9da0*/  FMUL.FTZ R25, R6.reuse, R7 ;  /* 0x0000000706197220 */ /* 0x040fe20000410000 */
[-C--:B------:R-:W-:Y:S01]  /*9db0*/  FMUL.FTZ R6, R6, R3.reuse ;  /* 0x0000000306067220 */ /* 0x080fe20000410000 */
[C---:B------:R-:W-:Y:S01]  /*9dc0*/  FFMA.FTZ R29, R13.reuse, R10, -R34 ;  /* 0x0000000a0d1d7223 */ /* 0x040fe20000010822 */
[----:B------:R-:W-:Y:S01]  /*9dd0*/  FFMA.FTZ R13, R13, R28, R20 ;  /* 0x0000001c0d0d7223 */ /* 0x000fe20000010014 */
[C---:B------:R-:W-:Y:S01]  /*9de0*/  FFMA.FTZ R25, R0.reuse, R3, -R25 ;  /* 0x0000000300197223 */ /* 0x040fe20000010819 */
[--C-:B------:R-:W-:Y:S02]  /*9df0*/  HADD2.F32 R3, -RZ, R31.reuse.H0_H0 ;  /* 0x2000001fff037230 */ /* 0x100fe40000004100 */
[----:B------:R-:W-:Y:S01]  /*9e00*/  FFMA.FTZ R10, R0, R7, R6 ;  /* 0x00000007000a7223 */ /* 0x000fe20000010006 */
[----:B------:R-:W-:Y:S02]  /*9e10*/  HADD2.F32 R0, -RZ, R31.H1_H1 ;  /* 0x3000001fff007230 */ /* 0x000fe40000004100 */
[----:B------:R-:W-:Y:S01]  /*9e20*/  FMUL.FTZ R7, R8, R11 ;  /* 0x0000000b08077220 */ /* 0x000fe20000410000 */
[----:B------:R-:W-:-:S02]  /*9e30*/  HADD2.F32 R5, -RZ, R15.H0_H0 ;  /* 0x2000000fff057230 */ /* 0x000fc40000004100 */
[-C--:B------:R-:W-:Y:S01]  /*9e40*/  FMUL.FTZ R31, R8, R3.reuse ;  /* 0x00000003081f7220 */ /* 0x080fe20000410000 */
[C---:B------:R-:W-:Y:S01]  /*9e50*/  FMUL.FTZ R28, R9.reuse, R36 ;  /* 0x00000024091c7220 */ /* 0x040fe20000410000 */
[----:B------:R-:W-:Y:S02]  /*9e60*/  HADD2.F32 R8, -RZ, R33.H0_H0 ;  /* 0x20000021ff087230 */ /* 0x000fe40000004100 */
[-C--:B------:R-:W-:Y:S01]  /*9e70*/  FMUL.FTZ R9, R9, R0.reuse ;  /* 0x0000000009097220 */ /* 0x080fe20000410000 */
[----:B------:R-:W-:Y:S02]  /*9e80*/  HADD2.F32 R6, -RZ, R39.H0_H0 ;  /* 0x20000027ff067230 */ /* 0x000fe40000004100 */
[C---:B------:R-:W-:Y:S01]  /*9e90*/  FFMA.FTZ R20, R4.reuse, R3, -R7 ;  /* 0x0000000304147223 */ /* 0x040fe20000010807 */
[----:B------:R-:W-:Y:S02]  /*9ea0*/  HADD2.F32 R15, -RZ, R15.H1_H1 ;  /* 0x3000000fff0f7230 */ /* 0x000fe40000004100 */
[----:B------:R-:W-:Y:S01]  /*9eb0*/  FFMA.FTZ R31, R4, R11, R31 ;  /* 0x0000000b041f7223 */ /* 0x000fe2000001001f */
[C---:B------:R-:W-:Y:S01]  /*9ec0*/  FFMA.FTZ R28, R5.reuse, R0, -R28 ;  /* 0x00000000051c7223 */ /* 0x040fe2000001081c */
[----:B------:R-:W-:Y:S01]  /*9ed0*/  FFMA.FTZ R36, R5, R36, R9 ;  /* 0x0000002405247223 */ /* 0x000fe20000010009 */
[----:B------:R-:W-:-:S02]  /*9ee0*/  HADD2.F32 R7, -RZ, R37.H0_H0 ;  /* 0x20000025ff077230 */ /* 0x000fc40000004100 */
[C---:B------:R-:W-:Y:S01]  /*9ef0*/  FMUL.FTZ R4, R27.reuse, R8 ;  /* 0x000000081b047220 */ /* 0x040fe20000410000 */
[-C--:B------:R-:W-:Y:S01]  /*9f00*/  FMUL.FTZ R0, R27, R6.reuse ;  /* 0x000000061b007220 */ /* 0x080fe20000410000 */
[----:B------:R-:W-:Y:S02]  /*9f10*/  HADD2.F32 R3, -RZ, R41.H0_H0 ;  /* 0x20000029ff037230 */ /* 0x000fe40000004100 */
[----:B------:R-:W-:Y:S02]  /*9f20*/  HADD2.F32 R9, -RZ, R35.H0_H0 ;  /* 0x20000023ff097230 */ /* 0x000fe40000004100 */
[C---:B------:R-:W-:Y:S01]  /*9f30*/  FFMA.FTZ R27, R15.reuse, R6, -R4 ;  /* 0x000000060f1b7223 */ /* 0x040fe20000010804 */
[----:B------:R-:W-:Y:S02]  /*9f40*/  HADD2.F32 R5, -RZ, R40.H0_H0 ;  /* 0x20000028ff057230 */ /* 0x000fe40000004100 */
[----:B------:R-:W-:Y:S01]  /*9f50*/  FFMA.FTZ R33, R15, R8, R0 ;  /* 0x000000080f217223 */ /* 0x000fe20000010000 */
[----:B------:R-:W-:-:S02]  /*9f60*/  HADD2.F32 R12, -RZ, R12.H1_H1 ;  /* 0x3000000cff0c7230 */ /* 0x000fc40000004100 */
[C---:B------:R-:W-:Y:S01]  /*9f70*/  FMUL.FTZ R11, R24.reuse, R7 ;  /* 0x00000007180b7220 */ /* 0x040fe20000410000 */
[----:B------:R-:W-:Y:S02]  /*9f80*/  HADD2.F32 R14, -RZ, R14.H1_H1 ;  /* 0x3000000eff0e7230 */ /* 0x000fe40000004100 */
[----:B------:R-:W-:Y:S01]  /*9f90*/  FMUL.FTZ R24, R24, R3 ;  /* 0x0000000318187220 */ /* 0x000fe20000410000 */
[C---:B------:R-:W-:Y:S01]  /*9fa0*/  FMUL.FTZ R15, R26.reuse, R9 ;  /* 0x000000091a0f7220 */ /* 0x040fe20000410000 */
[----:B------:R-:W-:Y:S01]  /*9fb0*/  FMUL.FTZ R26, R26, R5 ;  /* 0x000000051a1a7220 */ /* 0x000fe20000410000 */
[C---:B------:R-:W-:Y:S01]  /*9fc0*/  FFMA.FTZ R4, R12.reuse, R3, -R11 ;  /* 0x000000030c047223 */ /* 0x040fe2000001080b */
[----:B------:R-:W-:Y:S01]  /*9fd0*/  FFMA.FTZ R3, R12, R7, R24 ;  /* 0x000000070c037223 */ /* 0x000fe20000010018 */
[C---:B------:R-:W-:Y:S01]  /*9fe0*/  FFMA.FTZ R15, R14.reuse, R5, -R15 ;  /* 0x000000050e0f7223 */ /* 0x040fe2000001080f */
[----:B------:R-:W-:Y:S01]  /*9ff0*/  FFMA.FTZ R26, R14, R9, R26 ;  /* 0x000000090e1a7223 */ /* 0x000fe2000001001a */
[----:B------:R-:W-:-:S02]  /*a000*/  F2FP.F16.F32.PACK_AB R7, R27, R28 ;  /* 0x0000001c1b07723e */ /* 0x000fc400000000ff */
[----:B------:R-:W-:Y:S02]  /*a010*/  F2FP.F16.F32.PACK_AB R5, R29, R30 ;  /* 0x0000001e1d05723e */ /* 0x000fe400000000ff */
        /* <DEDUP_REMOVED lines=8> */
.L_x_4768:
[----:B------:R-:W-:Y:S05]  /*a0a0*/  BSYNC B0 ;  /* 0x0000000000007941 */ /* 0x000fea0003800000 */
.L_x_4754:
        /* <DEDUP_REMOVED lines=8> */
.L_x_4751:
[----:B--2---:R-:W-:-:S05]  /*a130*/  IMAD.U32 R0, RZ, RZ, UR37 ;  /* 0x00000025ff007e24 */ /* 0x004fca000f8e00ff */
[----:B------:R-:W-:-:S13]  /*a140*/  ISETP.NE.AND P0, PT, R0, 0x3, PT ;  /* 0x000000030000780c */ /* 0x000fda0003f05270 */
[----:B------:R-:W-:Y:S05]  /*a150*/  @!P0 BRA `(.L_x_4781) ;  /* 0x0000000000048947 */ /* 0x000fea0003800000 */
[----:B------:R-:W-:Y:S01]  /*a160*/  BPT.TRAP 0x1 ;  /* 0x000000040000795c */ /* 0x000fe20000300000 */
.L_x_4781:
[----:B---3--:R-:W-:Y:S01]  /*a170*/  IMAD R21, R18, 0x8, R2 ;  /* 0x0000000812157824 */ /* 0x008fe200078e0202 */
[----:B------:R-:W-:-:S04]  /*a180*/  SHF.L.U32 R58, R22, 0x1f, RZ ;  /* 0x0000001f163a7819 */ /* 0x000fc800000006ff */
[----:B------:R2:W3:Y:S01]  /*a190*/  SYNCS.PHASECHK.TRANS64.TRYWAIT P2, [R21+URZ+0x28c30], R58 ;  /* 0x028c303a150075a7 */ /* 0x0004e2000804017f */
[----:B------:R-:W-:Y:S05]  /*a1a0*/  @!P0 BRA `(.L_x_4782) ;  /* 0x0000000000048947 */ /* 0x000fea0003800000 */
[----:B------:R-:W-:Y:S01]  /*a1b0*/  BPT.TRAP 0x1 ;  /* 0x000000040000795c */ /* 0x000fe20000300000 */
.L_x_4782:
[----:B01----:R-:W0:Y:S01]  /*a1c0*/  S2R R3, SR_TID.X ;  /* 0x0000000000037919 */ /* 0x003e220000002100 */
[----:B------:R-:W-:-:S05]  /*a1d0*/  VIADD R0, R2, 0x22400 ;  /* 0x0002240002007836 */ /* 0x000fca0000000000 */
[----:B------:R-:W-:-:S04]  /*a1e0*/  SHF.R.U32.HI R0, RZ, 0x4, R0 ;  /* 0x00000004ff007819 */ /* 0x000fc80000011600 */
[----:B------:R-:W-:Y:S02]  /*a1f0*/  LOP3.LUT R0, R0, 0x3fff, RZ, 0xc0, !PT ;  /* 0x00003fff00007812 */ /* 0x000fe400078ec0ff */
[----:B0-----:R-:W-:-:S04]  /*a200*/  LOP3.LUT R3, R3, 0x7f, RZ, 0xc0, !PT ;  /* 0x0000007f03037812 */ /* 0x001fc800078ec0ff */
[----:B------:R-:W-:Y:S01]  /*a210*/  ISETP.NE.AND P1, PT, R3, RZ, PT ;  /* 0x000000ff0300720c */ /* 0x000fe20003f25270 */
[----:B---3--:R-:W-:-:S12]  /*a220*/  @P2 BRA `(.L_x_4783) ;  /* 0x0000000000082947 */ /* 0x008fd80003800000 */
[----:B------:R-:W0:Y:S02]  /*a230*/  SYNCS.PHASECHK.TRANS64.TRYWAIT P2, [R21+URZ+0x28c30], R58 ;  /* 0x028c303a150075a7 */ /* 0x000e24000804017f */
[----:B0-----:R-:W-:Y:S05]  /*a240*/  @!P2 BRA `(.L_x_4784) ;  /* 0x0000014800c0a947 */ /* 0x001fea0003800000 */
.L_x_4783:
[----:B------:R-:W-:Y:S05]  /*a250*/  WARPSYNC.ALL ;  /* 0x0000000000007948 */ /* 0x000fea0003800000 */
[----:B------:R-:W-:Y:S01]  /*a260*/  LOP3.LUT R15, R0, 0x10000, RZ, 0xfc, !PT ;  /* 0x00010000000f7812 */ /* 0x000fe200078efcff */
[----:B------:R-:W-:Y:S01]  /*a270*/  VIADD R0, R2, 0x20400 ;  /* 0x0002040002007836 */ /* 0x000fe20000000000 */
[----:B------:R-:W-:-:S03]  /*a280*/  WARPGROUP.ARRIVE ;  /* 0x00000000000079c5 */ /* 0x000fc60000000000 */
[----:B------:R-:W-:Y:S01]  /*a290*/  IMAD R6, R18, 0x200, R15 ;  /* 0x0000020012067824 */ /* 0x000fe200078e020f */
[----:B------:R-:W1:Y:S01]  /*a2a0*/  LDC R3, c[0x0][0x448] ;  /* 0x00011200ff037b82 */ /* 0x000e620000000800 */
[----:B------:R-:W-:Y:S01]  /*a2b0*/  IMAD.MOV.U32 R7, RZ, RZ, 0x40000040 ;  /* 0x40000040ff077424 */ /* 0x000fe200078e00ff */
        /* <DEDUP_REMOVED lines=14> */
[----:B------:R-:W-:Y:S01]  /*a3a0*/  LOP3.LUT R19, R19, 0xf7ffffff, RZ, 0xc0, !PT ;  /* 0xf7ffffff13137812 */ /* 0x000fe200078ec0ff */
[----:B------:R-:W-:-:S02]  /*a3b0*/  IMAD.MOV.U32 R7, RZ, RZ, 0x40000040 ;  /* 0x40000040ff077424 */ /* 0x000fc400078e00ff */
[----:B------:R-:W-:Y:S01]  /*a3c0*/  IMAD.IADD R0, R203, 0x1, R194 ;  /* 0x00000001cb007824 */ /* 0x000fe200078e02c2 */
[----:B-1----:R-:W-:-:S07]  /*a3d0*/  ISETP.NE.AND P5, PT, R3, 0x1, PT ;  /* 0x000000010300780c */ /* 0x002fce0003fa5270 */
[----:B------:R-:W-:Y:S01]  /*a3e0*/  HGMMA.64x64x16.F32 R24, gdesc[UR4], RZ, !UPT, gsb0 ;  /* 0x00e00000041879f0 */ /* 0x000fe2000c0008ff */
[----:B------:R-:W-:Y:S01]  /*a3f0*/  R2UR UR6, R8 ;  /* 0x00000000080672ca */ /* 0x000fe200000e0000 */
[----:B------:R-:W-:Y:S01]  /*a400*/  VIADD R8, R4, 0x4 ;  /* 0x0000000404087836 */ /* 0x000fe20000000000 */
[----:B------:R-:W-:Y:S01]  /*a410*/  R2UR UR7, R9 ;  /* 0x00000000090772ca */ /* 0x000fe200000e0000 */
[----:B------:R-:W-:Y:S01]  /*a420*/  IMAD.MOV.U32 R9, RZ, RZ, 0x40000040 ;  /* 0x40000040ff097424 */ /* 0x000fe200078e00ff */
[----:B------:R-:W-:Y:S02]  /*a430*/  R2UR UR4, R10 ;  /* 0x000000000a0472ca */ /* 0x000fe400000e0000 */
[----:B------:R-:W-:Y:S01]  /*a440*/  R2UR UR5, R11 ;  /* 0x000000000b0572ca */ /* 0x000fe200000e0000 */
[----:B------:R-:W1:Y:S01]  /*a450*/  @P5 LDC R3, c[0x0][0x44c] ;  /* 0x00011300ff035b82 */ /* 0x000e620000000800 */
[----:B------:R-:W-:Y:S01]  /*a460*/  @P5 LOP3.LUT R19, R19, 0x8000000, RZ, 0xfc, !PT ;  /* 0x0800000013135812 */ /* 0x000fe200078efcff */
[----:B-1----:R-:W-:Y:S01]  /*a470*/  @P5 IMAD.HI.U32 R3, R0, R3, RZ ;  /* 0x0000000300035227 */ /* 0x002fe200078e00ff */
[----:B------:R-:W-:-:S02]  /*a480*/  WARPGROUP.DEPBAR.LE gsb0, 0x0 ;  /* 0x00008000000079c5 */ /* 0x000fc40000010000 */
[----:B------:R-:W-:-:S07]  /*a490*/  WARPGROUP.ARRIVE ;  /* 0x00000000000079c5 */ /* 0x000fce0000000000 */
        /* <DEDUP_REMOVED lines=11> */
[----:B------:R-:W-:Y:S02]  /*a550*/  R2UR UR6, R12 ;  /* 0x000000000c0672ca */ /* 0x000fe400000e0000 */
[----:B------:R-:W-:Y:S01]  /*a560*/  R2UR UR7, R13 ;  /* 0x000000000d0772ca */ /* 0x000fe200000e0000 */
[----:B------:R-:W1:Y:S01]  /*a570*/  @P5 LDC R12, c[0x0][0x450] ;  /* 0x00011400ff0c5b82 */ /* 0x000e620000000800 */
[----:B------:R-:W-:Y:S02]  /*a580*/  R2UR UR4, R6 ;  /* 0x00000000060472ca */ /* 0x000fe400000e0000 */
[----:B------:R-:W-:Y:S02]  /*a590*/  R2UR UR5, R7 ;  /* 0x00000000070572ca */ /* 0x000fe400000e0000 */
[----:B-1----:R-:W-:Y:S01]  /*a5a0*/  @P5 SHF.R.U32.HI R0, RZ, R12, R3 ;  /* 0x0000000cff005219 */ /* 0x002fe20000011603 */
[----:B------:R-:W-:-:S04]  /*a5b0*/  IMAD.MOV.U32 R3, RZ, RZ, -0x40 ;  /* 0xffffffc0ff037424 */ /* 0x000fc800078e00ff */
[----:B------:R-:W1:Y:S01]  /*a5c0*/  SHFL.IDX PT, R13, R0, 0x1, 0x1c1f ;  /* 0x003c1f00000d7f89 */ /* 0x000e6200000e0000 */
[----:B------:R-:W-:-:S03]  /*a5d0*/  IMAD R12, R168, R3, 0x40 ;  /* 0x00000040a80c7424 */ /* 0x000fc600078e0203 */
[----:B------:R-:W3:Y:S02]  /*a5e0*/  SHFL.IDX PT, R0, R0, RZ, 0x1c1f ;  /* 0x001c1fff00007589 */ /* 0x000ee400000e0000 */
[----:B------:R-:W-:Y:S02]  /*a5f0*/  IADD3 R3, R195, 0x1, R12 ;  /* 0x00000001c3037810 */ /* 0x000fe40007ffe00c */
[----:B------:R-:W-:Y:S02]  /*a600*/  IADD3 R12, -R202, R12, R195 ;  /* 0x0000000cca0c7210 */ /* 0x000fe40007ffe1c3 */
[----:B------:R-:W-:-:S04]  /*a610*/  IADD3 R57, -R193, R3, -R202 ;  /* 0x00000003c1397210 */ /* 0x000fc80007ffe9ca */
[----:B-1----:R-:W-:-:S04]  /*a620*/  VIADDMNMX R14, R13, R57, R12, PT ;  /* 0x000000390d0e7246 */ /* 0x002fc8000380010c */
        /* <DEDUP_REMOVED lines=8> */
[----:B------:R-:W-:Y:S01]  /*a6b0*/  IMAD.U32 R12, RZ, RZ, UR4 ;  /* 0x00000004ff0c7e24 */ /* 0x000fe2000f8e00ff */
[----:B------:R-:W-:Y:S02]  /*a6c0*/  WARPGROUP.DEPBAR.LE gsb0, 0x0 ;  /* 0x00008000000079c5 */ /* 0x000fe40000010000 */
[----:B------:R-:W-:Y:S02]  /*a6d0*/  FSEL R69, R26, -INF , P2 ;  /* 0xff8000001a457808 */ /* 0x000fe40001000000 */
[----:B------:R-:W-:Y:S02]  /*a6e0*/  FSEL R20, R27, -INF , P3 ;  /* 0xff8000001b147808 */ /* 0x000fe40001800000 */
[----:B------:R-:W-:-:S02]  /*a6f0*/  ISETP.GT.AND P2, PT, R14, 0x9, PT ;  /* 0x000000090e00780c */ /* 0x000fc40003f44270 */
[----:B------:R-:W-:Y:S02]  /*a700*/  FSEL R71, R30, -INF , P4 ;  /* 0xff8000001e477808 */ /* 0x000fe40002000000 */
[----:B------:R-:W-:Y:S02]  /*a710*/  FMNMX.FTZ R26, R69, R20, !PT ;  /* 0x00000014451a7209 */ /* 0x000fe40007810000 */
[C---:B------:R-:W-:Y:S02]  /*a720*/  ISETP.GT.AND P3, PT, R14.reuse, 0x10, PT ;  /* 0x000000100e00780c */ /* 0x040fe40003f64270 */
[----:B------:R-:W-:Y:S02]  /*a730*/  FSEL R73, R31, -INF , P2 ;  /* 0xff8000001f497808 */ /* 0x000fe40001000000 */
[----:B------:R-:W-:Y:S02]  /*a740*/  FMNMX.FTZ R26, R71, R26, !PT ;  /* 0x0000001a471a7209 */ /* 0x000fe40007810000 */
        /* <DEDUP_REMOVED lines=39> */
[----:B------:R-:W1:Y:S01]  /*a9c0*/  SHFL.BFLY PT, R35, R26, 0x2, 0x1f ;  /* 0x0c401f001a237f89 */ /* 0x000e6200000e0000 */
[----:B------:R-:W-:Y:S02]  /*a9d0*/  FSEL R34, R25, -INF , P3 ;  /* 0xff80000019227808 */ /* 0x000fe40001800000 */
[----:B------:R-:W-:Y:S02]  /*a9e0*/  FSEL R39, R28, -INF , P4 ;  /* 0xff8000001c277808 */ /* 0x000fe40002000000 */
[C---:B------:R-:W-:Y:S02]  /*a9f0*/  ISETP.GT.AND P3, PT, R57.reuse, 0x10, PT ;  /* 0x000000103900780c */ /* 0x040fe40003f64270 */
[----:B------:R-:W-:-:S02]  /*aa00*/  ISETP.GT.AND P4, PT, R57, 0x21, PT ;  /* 0x000000213900780c */ /* 0x000fc40003f84270 */
[----:B------:R-:W-:Y:S02]  /*aa10*/  FSEL R59, R32, -INF , P3 ;  /* 0xff800000203b7808 */ /* 0x000fe40001800000 */
[----:B------:R-:W-:Y:S02]  /*aa20*/  ISETP.GT.AND P3, PT, R57, 0x18, PT ;  /* 0x000000183900780c */ /* 0x000fe40003f64270 */
[----:B------:R-:W-:Y:S02]  /*aa30*/  FSEL R41, R41, -INF , P4 ;  /* 0xff80000029297808 */ /* 0x000fe40002000000 */
[----:B-1----:R-:W-:Y:S02]  /*aa40*/  FMNMX.FTZ R14, R26, R35, !PT ;  /* 0x000000231a0e7209 */ /* 0x002fe40007810000 */
[----:B------:R-:W-:Y:S02]  /*aa50*/  FSEL R35, R24, -INF , P2 ;  /* 0xff80000018237808 */ /* 0x000fe40001000000 */
[----:B------:R-:W-:Y:S01]  /*aa60*/  ISETP.GT.AND P2, PT, R57, 0x9, PT ;  /* 0x000000093900780c */ /* 0x000fe20003f44270 */
[----:B------:R-:W1:Y:S01]  /*aa70*/  SHFL.BFLY PT, R61, R14, 0x1, 0x1f ;  /* 0x0c201f000e3d7f89 */ /* 0x000e6200000e0000 */
        /* <DEDUP_REMOVED lines=10> */
[----:B------:R-:W-:Y:S02]  /*ab20*/  ISETP.GT.AND P2, PT, R57, 0x29, PT ;  /* 0x000000293900780c */ /* 0x000fe40003f44270 */
[----:B-1----:R-:W-:Y:S02]  /*ab30*/  FMNMX.FTZ R14, R14, R61, !PT ;  /* 0x0000003d0e0e7209 */ /* 0x002fe40007810000 */
[----:B------:R-:W-:-:S02]  /*ab40*/  FSEL R61, R36, -INF , P3 ;  /* 0xff800000243d7808 */ /* 0x000fc40001800000 */
[----:B------:R-:W-:Y:S01]  /*ab50*/  ISETP.GT.AND P3, PT, R57, 0x20, PT ;  /* 0x000000203900780c */ /* 0x000fe20003f64270 */
[----:B------:R-:W-:Y:S01]  /*ab60*/  FMUL.FTZ R24, R14, R12 ;  /* 0x0000000c0e187220 */ /* 0x000fe20000410000 */
[----:B------:R-:W-:Y:S02]  /*ab70*/  FMNMX.FTZ R0, R61, R0, !PT ;  /* 0x000000003d007209 */ /* 0x000fe40007810000 */
[----:B------:R-:W-:Y:S02]  /*ab80*/  FSEL R63, R40, -INF , P3 ;  /* 0xff800000283f7808 */ /* 0x000fe40001800000 */
[----:B------:R-:W-:Y:S02]  /*ab90*/  FMNMX.FTZ R0, R37, R0, !PT ;  /* 0x0000000025007209 */ /* 0x000fe40007810000 */
[----:B------:R-:W-:Y:S02]  /*aba0*/  ISETP.GT.AND P3, PT, R57, 0x28, PT ;  /* 0x000000283900780c */ /* 0x000fe40003f64270 */
[----:B------:R-:W-:-:S02]  /*abb0*/  FMNMX.FTZ R0, R63, R0, !PT ;  /* 0x000000003f007209 */ /* 0x000fc40007810000 */
[----:B------:R-:W-:Y:S02]  /*abc0*/  FSEL R65, R44, -INF , P3 ;  /* 0xff8000002c417808 */ /* 0x000fe40001800000 */
[----:B------:R-:W-:Y:S02]  /*abd0*/  FMNMX.FTZ R0, R41, R0, !PT ;  /* 0x0000000029007209 */ /* 0x000fe40007810000 */
[----:B------:R-:W-:Y:S02]  /*abe0*/  ISETP.GT.AND P3, PT, R57, 0x30, PT ;  /* 0x000000303900780c */ /* 0x000fe40003f64270 */
[----:B------:R-:W-:Y:S02]  /*abf0*/  FSEL R45, R45, -INF , P2 ;  /* 0xff8000002d2d7808 */ /* 0x000fe40001000000 */
[----:B------:R-:W-:Y:S02]  /*ac00*/  FMNMX.FTZ R0, R65, R0, !PT ;  /* 0x0000000041007209 */ /* 0x000fe40007810000 */
[----:B------:R-:W-:-:S02]  /*ac10*/  FSETP.NEU.FTZ.AND P4, PT, R14, -INF , PT ;  /* 0xff8000000e00780b */ /* 0x000fc40003f9d000 */
[----:B------:R-:W-:Y:S02]  /*ac20*/  ISETP.GT.AND P2, PT, R57, 0x31, PT ;  /* 0x000000313900780c */ /* 0x000fe40003f44270 */
[----:B------:R-:W-:Y:S02]  /*ac30*/  FSEL R67, R48, -INF , P3 ;  /* 0xff80000030437808 */ /* 0x000fe40001800000 */
[----:B------:R-:W-:Y:S02]  /*ac40*/  FMNMX.FTZ R0, R45, R0, !PT ;  /* 0x000000002d007209 */ /* 0x000fe40007810000 */
[----:B------:R-:W-:Y:S02]  /*ac50*/  FSEL R32, R24, RZ, P4 ;  /* 0x000000ff18207208 */ /* 0x000fe40002000000 */
[----:B------:R-:W-:Y:S02]  /*ac60*/  ISETP.GT.AND P3, PT, R57, 0x38, PT ;  /* 0x000000383900780c */ /* 0x000fe40003f64270 */
[----:B------:R-:W-:Y:S01]  /*ac70*/  FSEL R49, R49, -INF , P2 ;  /* 0xff80000031317808 */ /* 0x000fe20001000000 */
[--C-:B------:R-:W-:Y:S01]  /*ac80*/  FFMA.FTZ R26, R20, R12, -R32.reuse ;  /* 0x0000000c141a7223 */ /* 0x100fe20000010820 */
[----:B------:R-:W-:Y:S01]  /*ac90*/  FMNMX.FTZ R0, R67, R0, !PT ;  /* 0x0000000043007209 */ /* 0x000fe20007810000 */
[-CC-:B------:R-:W-:Y:S01]  /*aca0*/  FFMA.FTZ R28, R3, R12.reuse, -R32.reuse ;  /* 0x0000000c031c7223 */ /* 0x180fe20000010820 */
[----:B------:R-:W-:Y:S01]  /*acb0*/  ISETP.GT.AND P2, PT, R57, 0x39, PT ;  /* 0x000000393900780c */ /* 0x000fe20003f44270 */
[-CC-:B------:R-:W-:Y:S01]  /*acc0*/  FFMA.FTZ R153, R69, R12.reuse, -R32.reuse ;  /* 0x0000000c45997223 */ /* 0x180fe20000010820 */
[----:B------:R-:W-:Y:S01]  /*acd0*/  FSEL R25, R52, -INF , P3 ;  /* 0xff80000034197808 */ /* 0x000fe20001800000 */
[--C-:B------:R-:W-:Y:S01]  /*ace0*/  FFMA.FTZ R155, R71, R12, -R32.reuse ;  /* 0x0000000c479b7223 */ /* 0x100fe20000010820 */
[----:B------:R-:W-:Y:S01]  /*acf0*/  FMNMX.FTZ R20, R49, R0, !PT ;  /* 0x0000000031147209 */ /* 0x000fe20007810000 */
[--C-:B------:R-:W-:Y:S01]  /*ad00*/  FFMA.FTZ R24, R73, R12, -R32.reuse ;  /* 0x0000000c49187223 */ /* 0x100fe20000010820 */
[----:B------:R-:W-:Y:S01]  /*ad10*/  FSEL R53, R53, -INF , P2 ;  /* 0xff80000035357808 */ /* 0x000fe20001000000 */
[----:B------:R1:W-:Y:S01]  /*ad20*/  MUFU.EX2 R0, R26 ;  /* 0x0000001a00007308 */ /* 0x0003e20000000800 */
[----:B------:R-:W-:Y:S01]  /*ad30*/  FMNMX.FTZ R20, R25, R20, !PT ;  /* 0x0000001419147209 */ /* 0x000fe20007810000 */
[-CC-:B------:R-:W-:Y:S01]  /*ad40*/  FFMA.FTZ R157, R75, R12.reuse, -R32.reuse ;  /* 0x0000000c4b9d7223 */ /* 0x180fe20000010820 */
[-CC-:B------:R-:W-:Y:S01]  /*ad50*/  FFMA.FTZ R77, R77, R12.reuse, -R32.reuse ;  /* 0x0000000c4d4d7223 */ /* 0x180fe20000010820 */
[--C-:B------:R-:W-:Y:S01]  /*ad60*/  FFMA.FTZ R79, R79, R12, -R32.reuse ;  /* 0x0000000c4f4f7223 */ /* 0x100fe20000010820 */
[----:B------:R-:W-:Y:S01]  /*ad70*/  FMNMX.FTZ R20, R53, R20, !PT ;  /* 0x0000001435147209 */ /* 0x000fe20007810000 */
[-CC-:B------:R-:W-:Y:S01]  /*ad80*/  FFMA.FTZ R81, R81, R12.reuse, -R32.reuse ;  /* 0x0000000c51517223 */ /* 0x180fe20000010820 */
[-CC-:B------:R-:W-:Y:S01]  /*ad90*/  FFMA.FTZ R43, R43, R12.reuse, -R32.reuse ;  /* 0x0000000c2b2b7223 */ /* 0x180fe20000010820 */
[-CC-:B------:R-:W-:Y:S01]  /*ada0*/  FFMA.FTZ R3, R47, R12.reuse, -R32.reuse ;  /* 0x0000000c2f037223 */ /* 0x180fe20000010820 */
[-CC-:B-1----:R-:W-:Y:S01]  /*adb0*/  FFMA.FTZ R26, R13, R12.reuse, -R32.reuse ;  /* 0x0000000c0d1a7223 */ /* 0x182fe20000010820 */
[----:B------:R-:W1:Y:S01]  /*adc0*/  SHFL.BFLY PT, R57, R20, 0x2, 0x1f ;  /* 0x0c401f0014397f89 */ /* 0x000e6200000e0000 */
[-CC-:B------:R-:W-:Y:S01]  /*add0*/  FFMA.FTZ R13, R27, R12.reuse, -R32.reuse ;  /* 0x0000000c1b0d7223 */ /* 0x180fe20000010820 */
[-CC-:B------:R-:W-:Y:S01]  /*ade0*/  FFMA.FTZ R51, R51, R12.reuse, -R32.reuse ;  /* 0x0000000c33337223 */ /* 0x180fe20000010820 */
[-CC-:B------:R-:W-:Y:S01]  /*adf0*/  FFMA.FTZ R27, R31, R12.reuse, -R32.reuse ;  /* 0x0000000c1f1b7223 */ /* 0x180fe20000010820 */
[----:B------:R-:W-:Y:S01]  /*ae00*/  FFMA.FTZ R55, R55, R12, -R32 ;  /* 0x0000000c37377223 */ /* 0x000fe20000010820 */
[----:B------:R-:W3:Y:S08]  /*ae10*/  MUFU.EX2 R153, R153 ;  /* 0x0000009900997308 */ /* 0x000ef00000000800 */
[----:B------:R-:W4:Y:S08]  /*ae20*/  MUFU.EX2 R155, R155 ;  /* 0x0000009b009b7308 */ /* 0x000f300000000800 */
[----:B------:R-:W0:Y:S01]  /*ae30*/  MUFU.EX2 R24, R24 ;  /* 0x0000001800187308 */ /* 0x000e220000000800 */
[----:B---3--:R-:W-:Y:S01]  /*ae40*/  FADD.FTZ R38, R153, R0 ;  /* 0x0000000099267221 */ /* 0x008fe20000010000 */
[----:B------:R-:W-:-:S02]  /*ae50*/  F2FP.F16.F32.PACK_AB R153, R0, R153 ;  /* 0x000000990099723e */ /* 0x000fc400000000ff */
[----:B-1----:R-:W-:-:S04]  /*ae60*/  FMNMX.FTZ R57, R20, R57, !PT ;  /* 0x0000003914397209 */ /* 0x002fc80007810000 */
[----:B------:R-:W-:Y:S01]  /*ae70*/  MUFU.EX2 R157, R157 ;  /* 0x0000009d009d7308 */ /* 0x000fe20000000800 */
[----:B------:R-:W1:Y:S01]  /*ae80*/  SHFL.BFLY PT, R20, R57, 0x1, 0x1f ;  /* 0x0c201f0039147f89 */ /* 0x000e6200000e0000 */
[----:B----4-:R-:W-:-:S06]  /*ae90*/  FADD.FTZ R31, R155, R38 ;  /* 0x000000269b1f7221 */ /* 0x010fcc0000010000 */
[----:B------:R-:W-:Y:S01]  /*aea0*/  MUFU.EX2 R40, R77 ;  /* 0x0000004d00287308 */ /* 0x000fe20000000800 */
[C---:B0-----:R-:W-:Y:S01]  /*aeb0*/  FADD.FTZ R46, R24.reuse, R31 ;  /* 0x0000001f182e7221 */ /* 0x041fe20000010000 */
[----:B------:R-:W-:-:S06]  /*aec0*/  F2FP.F16.F32.PACK_AB R155, R24, R155 ;  /* 0x0000009b189b723e */ /* 0x000fcc00000000ff */
[----:B------:R-:W-:Y:S08]  /*aed0*/  MUFU.EX2 R79, R79 ;  /* 0x0000004f004f7308 */ /* 0x000ff00000000800 */
[----:B------:R-:W0:Y:S01]  /*aee0*/  MUFU.EX2 R42, R81 ;  /* 0x00000051002a7308 */ /* 0x000e220000000800 */
[----:B-1----:R-:W-:-:S04]  /*aef0*/  FMNMX.FTZ R20, R57, R20, !PT ;  /* 0x0000001439147209 */ /* 0x002fc80007810000 */
[C---:B------:R-:W-:Y:S01]  /*af00*/  FSETP.NEU.FTZ.AND P2, PT, R20.reuse, -INF , PT ;  /* 0xff8000001400780b */ /* 0x040fe20003f5d000 */
[----:B------:R-:W-:Y:S02]  /*af10*/  FMUL.FTZ R30, R20, R12 ;  /* 0x0000000c141e7220 */ /* 0x000fe40000410000 */
[----:B------:R-:W-:Y:S03]  /*af20*/  MUFU.EX2 R161, R28 ;  /* 0x0000001c00a17308 */ /* 0x000fe60000000800 */
[----:B------:R-:W-:-:S05]  /*af30*/  FSEL R32, R30, RZ, P2 ;  /* 0x000000ff1e207208 */ /* 0x000fca0001000000 */
[-CC-:B------:R-:W-:Y:S01]  /*af40*/  FFMA.FTZ R35, R35, R12.reuse, -R32.reuse ;  /* 0x0000000c23237223 */ /* 0x180fe20000010820 */
        /* <DEDUP_REMOVED lines=15> */
[-CC-:B------:R-:W-:Y:S01]  /*b040*/  FFMA.FTZ R25, R25, R12.reuse, -R32.reuse ;  /* 0x0000000c19197223 */ /* 0x180fe20000010820 */
[----:B------:R-:W-:Y:S01]  /*b050*/  FFMA.FTZ R32, R53, R12, -R32 ;  /* 0x0000000c35207223 */ /* 0x000fe20000010820 */
[----:B0-----:R-:W-:-:S04]  /*b060*/  F2FP.F16.F32.PACK_AB R159, R42, R79 ;  /* 0x0000004f2a9f723e */ /* 0x001fc800000000ff */
[----:B------:R-:W0:Y:S08]  /*b070*/  MUFU.EX2 R39, R39 ;  /* 0x0000002700277308 */ /* 0x000e300000000800 */
[----:B------:R3:W4:Y:S01]  /*b080*/  MUFU.EX2 R154, R29 ;  /* 0x0000001d009a7308 */ /* 0x0007220000000800 */
[----:B-1----:R-:W-:Y:S01]  /*b090*/  FADD.FTZ R38, R35, R34 ;  /* 0x0000002223267221 */ /* 0x002fe20000010000 */
[----:B-----5:R-:W-:-:S06]  /*b0a0*/  F2FP.F16.F32.PACK_AB R152, R34, R35 ;  /* 0x000000232298723e */ /* 0x020fcc00000000ff */
[----:B------:R-:W1:Y:S01]  /*b0b0*/  MUFU.EX2 R59, R59 ;  /* 0x0000003b003b7308 */ /* 0x000e620000000800 */
[----:B---3--:R-:W-:Y:S02]  /*b0c0*/  @!P1 VIADD R29, R21, 0x28c40 ;  /* 0x00028c40151d9836 */ /* 0x008fe40000000000 */
[----:B0-----:R-:W-:-:S03]  /*b0d0*/  FADD.FTZ R31, R39, R38 ;  /* 0x00000026271f7221 */ /* 0x001fc60000010000 */
[----:B------:R-:W-:Y:S02]  /*b0e0*/  @!P1 PRMT R29, RZ, 0x654, R29 ;  /* 0x00000654ff1d9816 */ /* 0x000fe4000000001d */
[----:B------:R0:W3:Y:S02]  /*b0f0*/  MUFU.EX2 R156, R33 ;  /* 0x00000021009c7308 */ /* 0x0000e40000000800 */
[----:B------:R1:W-:Y:S06]  /*b100*/  @!P1 SYNCS.ARRIVE.TRANS64.RED.A1T0 RZ, [R29+URZ], RZ ;  /* 0x000000ff1dff99a7 */ /* 0x0003ec000810043f */
[----:B------:R-:W2:Y:S01]  /*b110*/  MUFU.EX2 R61, R61 ;  /* 0x0000003d003d7308 */ /* 0x000ea20000000800 */
[----:B0-----:R-:W-:Y:S01]  /*b120*/  FADD.FTZ R33, R157, R46 ;  /* 0x0000002e9d217221 */ /* 0x001fe20000010000 */
[C---:B----4-:R-:W-:Y:S01]  /*b130*/  FADD.FTZ R46, R154.reuse, R31 ;  /* 0x0000001f9a2e7221 */ /* 0x050fe20000010000 */
[----:B------:R-:W-:Y:S01]  /*b140*/  F2FP.F16.F32.PACK_AB R154, R154, R39 ;  /* 0x000000279a9a723e */ /* 0x000fe200000000ff */
[----:B------:R-:W-:Y:S01]  /*b150*/  BAR.SYNC.DEFER_BLOCKING 0xf, 0x100 ;  /* 0x03c4000000007b1d */ /* 0x000fe20000010000 */
[C---:B------:R-:W-:Y:S01]  /*b160*/  FADD.FTZ R48, R40.reuse, R33 ;  /* 0x0000002128307221 */ /* 0x040fe20000010000 */
[----:B-1----:R-:W-:Y:S01]  /*b170*/  FADD.FTZ R29, R59, R46 ;  /* 0x0000002e3b1d7221 */ /* 0x002fe20000010000 */
[----:B------:R-:W-:-:S02]  /*b180*/  F2FP.F16.F32.PACK_AB R157, R40, R157 ;  /* 0x0000009d289d723e */ /* 0x000fc400000000ff */
[----:B------:R-:W-:Y:S01]  /*b190*/  FADD.FTZ R31, R79, R48 ;  /* 0x000000304f1f7221 */ /* 0x000fe20000010000 */
[----:B------:R-:W0:Y:S01]  /*b1a0*/  MUFU.EX2 R158, R37 ;  /* 0x00000025009e7308 */ /* 0x000e220000000800 */
[C---:B---3--:R-:W-:Y:S01]  /*b1b0*/  FADD.FTZ R0, R156.reuse, R29 ;  /* 0x0000001d9c007221 */ /* 0x048fe20000010000 */
[----:B------:R-:W-:Y:S01]  /*b1c0*/  F2FP.F16.F32.PACK_AB R156, R156, R59 ;  /* 0x0000003b9c9c723e */ /* 0x000fe200000000ff */
[----:B------:R-:W-:Y:S02]  /*b1d0*/  FADD.FTZ R46, R42, R31 ;  /* 0x0000001f2a2e7221 */ /* 0x000fe40000010000 */
[----:B--2---:R-:W-:-:S03]  /*b1e0*/  FADD.FTZ R29, R61, R0 ;  /* 0x000000003d1d7221 */ /* 0x004fc60000010000 */
[----:B------:R-:W1:Y:S01]  /*b1f0*/  MUFU.EX2 R63, R63 ;  /* 0x0000003f003f7308 */ /* 0x000e620000000800 */
[----:B------:R-:W-:-:S07]  /*b200*/  FADD.FTZ R31, R161, R46 ;  /* 0x0000002ea11f7221 */ /* 0x000fce0000010000 */
[----:B------:R-:W2:Y:S01]  /*b210*/  MUFU.EX2 R44, R43 ;  /* 0x0000002b002c7308 */ /* 0x000ea20000000800 */
[C---:B0-----:R-:W-:Y:S01]  /*b220*/  FADD.FTZ R0, R158.reuse, R29 ;  /* 0x0000001d9e007221 */ /* 0x041fe20000010000 */
[----:B------:R-:W-:Y:S01]  /*b230*/  F2FP.F16.F32.PACK_AB R158, R158, R61 ;  /* 0x0000003d9e9e723e */ /* 0x000fe200000000ff */
[----:B------:R0:W-:Y:S04]  /*b240*/  STSM.16.M88.4 [R196+0x26800], R152 ;  /* 0x02680098c4007844 */ /* 0x0001e80000000200 */
[----:B------:R0:W-:Y:S01]  /*b250*/  STSM.16.M88.4 [R197], R156 ;  /* 0x0000009cc5007844 */ /* 0x0001e20000000200 */
[----:B------:R-:W3:Y:S01]  /*b260*/  MUFU.EX2 R160, R41 ;  /* 0x0000002900a07308 */ /* 0x000ee20000000800 */
[----:B-1----:R-:W-:-:S07]  /*b270*/  FADD.FTZ R29, R63, R0 ;  /* 0x000000003f1d7221 */ /* 0x002fce0000010000 */
[----:B------:R-:W1:Y:S01]  /*b280*/  MUFU.EX2 R26, R26 ;  /* 0x0000001a001a7308 */ /* 0x000e620000000800 */
[C---:B--2---:R-:W-:Y:S01]  /*b290*/  FADD.FTZ R31, R44.reuse, R31 ;  /* 0x0000001f2c1f7221 */ /* 0x044fe20000010000 */
[----:B------:R-:W-:-:S06]  /*b2a0*/  F2FP.F16.F32.PACK_AB R161, R44, R161 ;  /* 0x000000a12ca1723e */ /* 0x000fcc00000000ff */
[----:B------:R-:W2:Y:S01]  /*b2b0*/  MUFU.EX2 R65, R65 ;  /* 0x0000004100417308 */ /* 0x000ea20000000800 */
[C---:B---3--:R-:W-:Y:S01]  /*b2c0*/  FADD.FTZ R0, R160.reuse, R29 ;  /* 0x0000001da0007221 */ /* 0x048fe20000010000 */
[----:B------:R-:W-:-:S06]  /*b2d0*/  F2FP.F16.F32.PACK_AB R160, R160, R63 ;  /* 0x0000003fa0a0723e */ /* 0x000fcc00000000ff */
[----:B------:R-:W3:Y:S01]  /*b2e0*/  MUFU.EX2 R36, R45 ;  /* 0x0000002d00247308 */ /* 0x000ee20000000800 */
[----:B-1----:R-:W-:-:S07]  /*b2f0*/  FADD.FTZ R24, R26, R31 ;  /* 0x0000001f1a187221 */ /* 0x002fce0000010000 */
[----:B------:R-:W1:Y:S01]  /*b300*/  MUFU.EX2 R3, R3 ;  /* 0x0000000300037308 */ /* 0x000e620000000800 */
[----:B--2---:R-:W-:-:S07]  /*b310*/  FADD.FTZ R29, R65, R0 ;  /* 0x00000000411d7221 */ /* 0x004fce0000010000 */
[----:B------:R-:W-:Y:S01]  /*b320*/  MUFU.EX2 R13, R13 ;  /* 0x0000000d000d7308 */ /* 0x000fe20000000800 */
[C---:B---3--:R-:W-:Y:S01]  /*b330*/  F2FP.F16.F32.PACK_AB R162, R36.reuse, R65 ;  /* 0x0000004124a2723e */ /* 0x048fe200000000ff */
[----:B------:R-:W-:-:S06]  /*b340*/  FADD.FTZ R36, R36, R29 ;  /* 0x0000001d24247221 */ /* 0x000fcc0000010000 */
[----:B------:R-:W2:Y:S01]  /*b350*/  MUFU.EX2 R28, R51 ;  /* 0x00000033001c7308 */ /* 0x000ea20000000800 */
[C---:B-1----:R-:W-:Y:S01]  /*b360*/  FADD.FTZ R24, R3.reuse, R24 ;  /* 0x0000001803187221 */ /* 0x042fe20000010000 */
[----:B------:R-:W-:-:S05]  /*b370*/  F2FP.F16.F32.PACK_AB R163, R3, R26 ;  /* 0x0000001a03a3723e */ /* 0x000fca00000000ff */
[----:B------:R0:W-:Y:S01]  /*b380*/  STSM.16.M88.4 [R199], R160 ;  /* 0x000000a0c7007844 */ /* 0x0001e20000000200 */
[----:B------:R-:W-:Y:S08]  /*b390*/  MUFU.EX2 R67, R67 ;  /* 0x0000004300437308 */ /* 0x000ff00000000800 */
[----:B------:R-:W1:Y:S01]  /*b3a0*/  MUFU.EX2 R38, R49 ;  /* 0x0000003100267308 */ /* 0x000e620000000800 */
[----:B--2---:R-:W-:Y:S01]  /*b3b0*/  F2FP.F16.F32.PACK_AB R165, R28, R13 ;  /* 0x0000000d1ca5723e */ /* 0x004fe200000000ff */
[----:B------:R-:W-:-:S04]  /*b3c0*/  FADD.FTZ R13, R13, R24 ;  /* 0x000000180d0d7221 */ /* 0x000fc80000010000 */
[----:B------:R-:W-:Y:S02]  /*b3d0*/  FADD.FTZ R28, R28, R13 ;  /* 0x0000000d1c1c7221 */ /* 0x000fe40000010000 */
[----:B------:R-:W2:Y:S08]  /*b3e0*/  MUFU.EX2 R27, R27 ;  /* 0x0000001b001b7308 */ /* 0x000eb00000000800 */
[----:B------:R-:W3:Y:S01]  /*b3f0*/  MUFU.EX2 R30, R55 ;  /* 0x00000037001e7308 */ /* 0x000ee20000000800 */
[----:B-1----:R-:W-:Y:S01]  /*b400*/  F2FP.F16.F32.PACK_AB R164, R38, R67 ;  /* 0x0000004326a4723e */ /* 0x002fe200000000ff */
[----:B------:R-:W-:-:S04]  /*b410*/  FADD.FTZ R67, R67, R36 ;  /* 0x0000002443437221 */ /* 0x000fc80000010000 */
[----:B------:R-:W-:Y:S02]  /*b420*/  FADD.FTZ R38, R38, R67 ;  /* 0x0000004326267221 */ /* 0x000fe40000010000 */
[----:B------:R-:W-:Y:S01]  /*b430*/  MUFU.EX2 R25, R25 ;  /* 0x0000001900197308 */ /* 0x000fe20000000800 */
[----:B--2---:R-:W-:-:S07]  /*b440*/  FADD.FTZ R3, R27, R28 ;  /* 0x0000001c1b037221 */ /* 0x004fce0000010000 */
[----:B------:R-:W1:Y:S01]  /*b450*/  MUFU.EX2 R32, R32 ;  /* 0x0000002000207308 */ /* 0x000e620000000800 */
[C---:B---3--:R-:W-:Y:S01]  /*b460*/  F2FP.F16.F32.PACK_AB R167, R30.reuse, R27 ;  /* 0x0000001b1ea7723e */ /* 0x048fe200000000ff */
[----:B------:R-:W-:Y:S01]  /*b470*/  FADD.FTZ R3, R30, R3 ;  /* 0x000000031e037221 */ /* 0x000fe20000010000 */
[----:B-1----:R-:W-:Y:S01]  /*b480*/  F2FP.F16.F32.PACK_AB R166, R32, R25 ;  /* 0x0000001920a6723e */ /* 0x002fe200000000ff */
[----:B------:R-:W-:-:S04]  /*b490*/  FADD.FTZ R25, R25, R38 ;  /* 0x0000002619197221 */ /* 0x000fc80000010000 */
[----:B------:R0:W-:Y:S01]  /*b4a0*/  STSM.16.M88.4 [R198], R164 ;  /* 0x000000a4c6007844 */ /* 0x0001e20000000200 */
[----:B------:R-:W-:Y:S01]  /*b4b0*/  FADD.FTZ R0, R32, R25 ;  /* 0x0000001920007221 */ /* 0x000fe20000010000 */
[----:B------:R-:W-:Y:S06]  /*b4c0*/  @!P0 BRA `(.L_x_4785) ;  /* 0x0000000000048947 */ /* 0x000fec0003800000 */
[----:B------:R-:W-:Y:S01]  /*b4d0*/  BPT.TRAP 0x1 ;  /* 0x000000040000795c */ /* 0x000fe20000300000 */
.L_x_4785:
[----:B------:R1:W2:Y:S01]  /*b4e0*/  SYNCS.PHASECHK.TRANS64.TRYWAIT P2, [R21+URZ+0x28c50], R58 ;  /* 0x028c503a150075a7 */ /* 0x0002a2000804017f */
[----:B------:R-:W-:Y:S05]  /*b4f0*/  @!P0 BRA `(.L_x_4786) ;  /* 0x0000000000048947 */ /* 0x000fea0003800000 */
[----:B------:R-:W-:Y:S01]  /*b500*/  BPT.TRAP 0x1 ;  /* 0x000000040000795c */ /* 0x000fe20000300000 */
.L_x_4786:
[----:B------:R-:W3:Y:S01]  /*b510*/  @P5 LDC R27, c[0x0][0x44c] ;  /* 0x00011300ff1b5b82 */ /* 0x000ee20000000800 */
[----:B------:R-:W-:Y:S01]  /*b520*/  LOP3.LUT R13, R56, 0x2000000, RZ, 0xfc, !PT ;  /* 0x02000000380d7812 */ /* 0x000fe200078efcff */
[----:B------:R-:W-:Y:S01]  /*b530*/  ULDC UR39, c[0x0][0x988] ;  /* 0x0002620000277ab9 */ /* 0x000fe20000000800 */
[----:B------:R-:W-:Y:S01]  /*b540*/  ULDC UR40, c[0x0][0x988] ;  /* 0x0002620000287ab9 */ /* 0x000fe20000000800 */
[----:B------:R-:W-:Y:S02]  /*b550*/  BSSY B0, `(.L_x_4787) ;  /* 0x0000006000007945 */ /* 0x000fe40003800000 */
[----:B------:R-:W-:Y:S02]  /*b560*/  IMAD R28, R18, 0x1000, R13 ;  /* 0x00001000121c7824 */ /* 0x000fe400078e020d */
[----:B------:R-:W4:Y:S01]  /*b570*/  @P5 LDC R30, c[0x0][0x450] ;  /* 0x00011400ff1e5b82 */ /* 0x000f220000000800 */
[----:B--2---:R-:W-:Y:S05]  /*b580*/  @P2 BRA `(.L_x_4788) ;  /* 0x0000000000082947 */ /* 0x004fea0003800000 */
[----:B------:R-:W2:Y:S02]  /*b590*/  SYNCS.PHASECHK.TRANS64.TRYWAIT P2, [R21+URZ+0x28c50], R58 ;  /* 0x028c503a150075a7 */ /* 0x000ea4000804017f */
[----:B--2---:R-:W-:Y:S05]  /*b5a0*/  @!P2 BRA `(.L_x_4789) ;  /* 0x0000013400fca947 */ /* 0x004fea0003800000 */
.L_x_4788:
[----:B------:R-:W-:Y:S05]  /*b5b0*/  BSYNC B0 ;  /* 0x0000000000007941 */ /* 0x000fea0003800000 */
.L_x_4787:
[----:B------:R-:W5:Y:S01]  /*b5c0*/  LDC R24, c[0x0][0x448] ;  /* 0x00011200ff187b82 */ /* 0x000f620000000800 */
[----:B------:R-:W-:Y:S01]  /*b5d0*/  IMAD.MOV.U32 R25, RZ, RZ, 0x40000040 ;  /* 0x40000040ff197424 */ /* 0x000fe200078e00ff */
[----:B------:R-:W-:Y:S01]  /*b5e0*/  BSSY B0, `(.L_x_4790) ;  /* 0x000023c000007945 */ /* 0x000fe20003800000 */
[----:B------:R-:W-:Y:S02]  /*b5f0*/  IMAD.MOV.U32 R169, RZ, RZ, R194 ;  /* 0x000000ffffa97224 */ /* 0x000fe400078e00c2 */
[----:B------:R-:W-:Y:S01]  /*b600*/  VIADD R26, R28, 0x100 ;  /* 0x000001001c1a7836 */ /* 0x000fe20000000000 */
[C---:B------:R-:W-:Y:S01]  /*b610*/  R2UR UR7, R25.reuse ;  /* 0x00000000190772ca */ /* 0x040fe200000e0000 */
[----:B------:R-:W-:Y:S01]  /*b620*/  IMAD.MOV.U32 R29, RZ, RZ, 0x40000040 ;  /* 0x40000040ff1d7424 */ /* 0x000fe200078e00ff */
[----:B------:R-:W-:Y:S01]  /*b630*/  R2UR UR11, R25 ;  /* 0x00000000190b72ca */ /* 0x000fe200000e0000 */
[----:B-12---:R-:W-:Y:S01]  /*b640*/  @!P1 VIADD R21, R21, 0x28c60 ;  /* 0x00028c6015159836 */ /* 0x006fe20000000000 */
[----:B------:R-:W-:Y:S01]  /*b650*/  R2UR UR14, R26 ;  /* 0x000000001a0e72ca */ /* 0x000fe200000e0000 */
[----:B------:R-:W-:Y:S01]  /*b660*/  VIADD R214, R168, 0xfffffffe ;  /* 0xfffffffea8d67836 */ /* 0x000fe20000000000 */
[----:B------:R-:W-:-:S02]  /*b670*/  R2UR UR19, R29 ;  /* 0x000000001d1372ca */ /* 0x000fc400000e0000 */
[----:B------:R-:W-:Y:S02]  /*b680*/  @!P1 PRMT R21, RZ, 0x654, R21 ;  /* 0x00000654ff159816 */ /* 0x000fe40000000015 */
[----:B-----5:R-:W-:Y:S01]  /*b690*/  ISETP.NE.AND P2, PT, R24, 0x1, PT ;  /* 0x000000011800780c */ /* 0x020fe20003f45270 */
[----:B------:R-:W-:-:S05]  /*b6a0*/  IMAD.MOV.U32 R24, RZ, RZ, R28 ;  /* 0x000000ffff187224 */ /* 0x000fca00078e001c */
[----:B------:R-:W-:Y:S01]  /*b6b0*/  R2UR UR6, R24 ;  /* 0x00000000180672ca */ /* 0x000fe200000e0000 */
[C---:B------:R-:W-:Y:S02]  /*b6c0*/  VIADD R24, R28.reuse, 0x80 ;  /* 0x000000801c187836 */ /* 0x040fe40000000000 */
[----:B------:R-:W-:-:S03]  /*b6d0*/  VIADD R28, R28, 0x180 ;  /* 0x000001801c1c7836 */ /* 0x000fc60000000000 */
[----:B------:R-:W-:Y:S01]  /*b6e0*/  R2UR UR10, R24 ;  /* 0x00000000180a72ca */ /* 0x000fe200000e0000 */
[----:B---3--:R-:W-:Y:S01]  /*b6f0*/  @P2 IMAD.HI.U32 R27, R194, R27, RZ ;  /* 0x0000001bc21b2227 */ /* 0x008fe200078e00ff */
[----:B------:R-:W-:-:S04]  /*b700*/  R2UR UR18, R28 ;  /* 0x000000001c1272ca */ /* 0x000fc800000e0000 */
[----:B----4-:R-:W-:Y:S01]  /*b710*/  @P2 SHF.R.U32.HI R169, RZ, R30, R27 ;  /* 0x0000001effa92219 */ /* 0x010fe2000001161b */
[----:B------:R-:W-:-:S05]  /*b720*/  IMAD.MOV.U32 R27, RZ, RZ, 0x40000040 ;  /* 0x40000040ff1b7424 */ /* 0x000fca00078e00ff */
[----:B------:R-:W-:Y:S02]  /*b730*/  R2UR UR15, R27 ;  /* 0x000000001b0f72ca */ /* 0x000fe400000e0000 */
[----:B------:R-:W-:-:S06]  /*b740*/  WARPGROUP.ARRIVE ;  /* 0x00000000000079c5 */ /* 0x000fcc0000000000 */
[----:B------:R-:W-:Y:S03]  /*b750*/  HGMMA.64x256x16.F32 R24, R152, gdesc[UR4].tnspB, RZ, !UPT, gsb0 ;  /* 0x43e0000498187df0 */ /* 0x000fe6000c0008ff */
[----:B------:R-:W-:Y:S02]  /*b760*/  WARPGROUP.DEPBAR.LE gsb0, 0x0 ;  /* 0x00008000000079c5 */ /* 0x000fe40000010000 */
[----:B------:R-:W-:Y:S01]  /*b770*/  WARPGROUP.ARRIVE ;  /* 0x00000000000079c5 */ /* 0x000fe20000000000 */
[----:B0-----:R-:W-:-:S04]  /*b780*/  IADD3 R152, R169, R195, -R193 ;  /* 0x000000c3a9987210 */ /* 0x001fc80007ffe8c1 */
[----:B------:R-:W-:-:S15]  /*b790*/  SHF.R.S32.HI R153, RZ, 0x1f, R152 ;  /* 0x0000001fff997819 */ /* 0x000fde0000011498 */
[----:B------:R-:W-:-:S03]  /*b7a0*/  NOP ;  /* 0x0000000000007918 */ /* 0x000fc60000000000 */
[----:B------:R-:W-:Y:S01]  /*b7b0*/  HGMMA.64x256x16.F32 R24, R156, gdesc[UR8].tnspB, R24, gsb0 ;  /* 0x43e000089c187df0 */ /* 0x000fe20008000818 */
[----:B------:R-:W-:Y:S02]  /*b7c0*/  LEA.HI R153, R153, R152, RZ, 0x6 ;  /* 0x0000009899997211 */ /* 0x000fe400078f30ff */
        /* <DEDUP_REMOVED lines=18> */
[----:B0-----:R-:W-:-:S04]  /*b8f0*/  SHF.R.S32.HI R21, RZ, 0x6, R153 ;  /* 0x00000006ff157819 */ /* 0x001fc80000011499 */
[----:B------:R-:W-:-:S04]  /*b900*/  VIMNMX R21, R200, R21, !PT ;  /* 0x00000015c8157248 */ /* 0x000fc80007fe0100 */
[----:B------:R-:W-:-:S13]  /*b910*/  ISETP.GE.AND P2, PT, R214, R21, PT ;  /* 0x00000015d600720c */ /* 0x000fda0003f46270 */
[----:B------:R-:W-:Y:S05]  /*b920*/  @!P2 BRA `(.L_x_4791) ;  /* 0x00000020001ca947 */ /* 0x000fea0003800000 */
[----:B------:R-:W-:Y:S01]  /*b930*/  BSSY B1, `(.L_x_4791) ;  /* 0x0000206000017945 */ /* 0x000fe20003800000 */
[----:B------:R-:W-:Y:S02]  /*b940*/  IMAD.MOV.U32 R227, RZ, RZ, R14 ;  /* 0x000000ffffe37224 */ /* 0x000fe400078e000e */
[----:B------:R-:W-:Y:S02]  /*b950*/  IMAD.MOV.U32 R225, RZ, RZ, R20 ;  /* 0x000000ffffe17224 */ /* 0x000fe400078e0014 */
[----:B------:R-:W-:-:S07]  /*b960*/  IMAD.MOV.U32 R226, RZ, RZ, R18 ;  /* 0x000000ffffe27224 */ /* 0x000fce00078e0012 */
.L_x_4802:
[----:B------:R-:W-:-:S05]  /*b970*/  VIADD R18, R226, 0x1 ;  /* 0x00000001e2127836 */ /* 0x000fca0000000000 */
[----:B------:R-:W-:-:S04]  /*b980*/  ISETP.NE.AND P2, PT, R18, 0x2, PT ;  /* 0x000000021200780c */ /* 0x000fc80003f45270 */
[----:B------:R-:W-:Y:S02]  /*b990*/  SEL R12, RZ, 0x1, P2 ;  /* 0x00000001ff0c7807 */ /* 0x000fe40001000000 */
[----:B------:R-:W-:Y:S02]  /*b9a0*/  SEL R18, R18, RZ, P2 ;  /* 0x000000ff12127207 */ /* 0x000fe40001000000 */
[----:B------:R-:W-:Y:S01]  /*b9b0*/  LOP3.LUT R22, R22, R12, RZ, 0x3c, !PT ;  /* 0x0000000c16167212 */ /* 0x000fe200078e3cff */
[----:B0-----:R-:W-:Y:S06]  /*b9c0*/  @!P0 BRA `(.L_x_4792) ;  /* 0x0000000000048947 */ /* 0x001fec0003800000 */
[----:B------:R-:W-:Y:S01]  /*b9d0*/  BPT.TRAP 0x1 ;  /* 0x000000040000795c */ /* 0x000fe20000300000 */
.L_x_4792:
[----:B------:R-:W-:Y:S01]  /*b9e0*/  IMAD R215, R18, 0x8, R2 ;  /* 0x0000000812d77824 */ /* 0x000fe200078e0202 */
[----:B------:R-:W-:-:S04]  /*b9f0*/  SHF.L.U32 R220, R22, 0x1f, RZ ;  /* 0x0000001f16dc7819 */ /* 0x000fc800000006ff */
[----:B------:R0:W1:Y:S01]  /*ba00*/  SYNCS.PHASECHK.TRANS64.TRYWAIT P2, [R215+URZ+0x28c30], R220 ;  /* 0x028c30dcd70075a7 */ /* 0x000062000804017f */
[----:B------:R-:W-:Y:S05]  /*ba10*/  @!P0 BRA `(.L_x_4793) ;  /* 0x0000000000048947 */ /* 0x000fea0003800000 */
[----:B------:R-:W-:Y:S01]  /*ba20*/  BPT.TRAP 0x1 ;  /* 0x000000040000795c */ /* 0x000fe20000300000 */
.L_x_4793:
[----:B------:R-:W2:Y:S01]  /*ba30*/  LDC R12, c[0x0][0x448] ;  /* 0x00011200ff0c7b82 */ /* 0x000ea20000000800 */
[----:B------:R-:W-:Y:S01]  /*ba40*/  BSSY B2, `(.L_x_4794) ;  /* 0x000000a000027945 */ /* 0x000fe20003800000 */
[----:B--2---:R-:W-:Y:S01]  /*ba50*/  ISETP.NE.AND P3, PT, R12, 0x1, PT ;  /* 0x000000010c00780c */ /* 0x004fe20003f65270 */
[----:B------:R-:W-:-:S12]  /*ba60*/  IMAD.IADD R12, R203, 0x1, R194 ;  /* 0x00000001cb0c7824 */ /* 0x000fd800078e02c2 */
[----:B------:R-:W2:Y:S08]  /*ba70*/  @P3 LDC R20, c[0x0][0x44c] ;  /* 0x00011300ff143b82 */ /* 0x000eb00000000800 */
[----:B------:R-:W3:Y:S01]  /*ba80*/  @P3 LDC R14, c[0x0][0x450] ;  /* 0x00011400ff0e3b82 */ /* 0x000ee20000000800 */
[----:B--2---:R-:W-:-:S05]  /*ba90*/  @P3 IMAD.HI.U32 R20, R12, R20, RZ ;  /* 0x000000140c143227 */ /* 0x004fca00078e00ff */
[----:B---3--:R-:W-:Y:S01]  /*baa0*/  @P3 SHF.R.U32.HI R12, RZ, R14, R20 ;  /* 0x0000000eff0c3219 */ /* 0x008fe20000011614 */
[----:B-1----:R-:W-:Y:S06]  /*bab0*/  @P2 BRA `(.L_x_4795) ;  /* 0x0000000000082947 */ /* 0x002fec0003800000 */
[----:B------:R-:W1:Y:S02]  /*bac0*/  SYNCS.PHASECHK.TRANS64.TRYWAIT P2, [R215+URZ+0x28c30], R220 ;  /* 0x028c30dcd70075a7 */ /* 0x000e64000804017f */
[----:B-1----:R-:W-:Y:S05]  /*bad0*/  @!P2 BRA `(.L_x_4796) ;  /* 0x0000013000c4a947 */ /* 0x002fea0003800000 */
.L_x_4795:
[----:B------:R-:W-:Y:S05]  /*bae0*/  BSYNC B2 ;  /* 0x0000000000027941 */ /* 0x000fea0003800000 */
.L_x_4794:
[----:B------:R-:W2:Y:S01]  /*baf0*/  SHFL.IDX PT, R20, R12, RZ, 0x1c1f ;  /* 0x001c1fff0c147589 */ /* 0x000ea200000e0000 */
[----:B------:R-:W-:Y:S01]  /*bb00*/  IMAD.MOV.U32 R152, RZ, RZ, -0x40 ;  /* 0xffffffc0ff987424 */ /* 0x000fe200078e00ff */
[----:B------:R-:W-:Y:S01]  /*bb10*/  R2UR UR4, R4 ;  /* 0x00000000040472ca */ /* 0x000fe200000e0000 */
[----:B------:R-:W-:Y:S01]  /*bb20*/  IMAD R156, R18, 0x200, R15 ;  /* 0x00000200129c7824 */ /* 0x000fe200078e020f */
[----:B------:R-:W3:Y:S01]  /*bb30*/  SHFL.IDX PT, R12, R12, 0x1, 0x1c1f ;  /* 0x003c1f000c0c7f89 */ /* 0x000ee200000e0000 */
[----:B------:R-:W-:Y:S01]  /*bb40*/  IMAD R152, R214, R152, 0x1 ;  /* 0x00000001d6987424 */ /* 0x000fe200078e0298 */
[----:B------:R-:W-:Y:S01]  /*bb50*/  R2UR UR5, R5 ;  /* 0x00000000050572ca */ /* 0x000fe200000e0000 */
[----:B------:R-:W-:Y:S01]  /*bb60*/  IMAD.MOV.U32 R157, RZ, RZ, 0x40000040 ;  /* 0x40000040ff9d7424 */ /* 0x000fe200078e00ff */
[C---:B------:R-:W-:Y:S01]  /*bb70*/  R2UR UR6, R156.reuse ;  /* 0x000000009c0672ca */ /* 0x040fe200000e0000 */
[----:B------:R-:W-:Y:S01]  /*bb80*/  VIADD R154, R156, 0x2 ;  /* 0x000000029c9a7836 */ /* 0x000fe20000000000 */
[----:B------:R-:W-:Y:S01]  /*bb90*/  IADD3 R152, R195, R152, -R202 ;  /* 0x00000098c3987210 */ /* 0x000fe20007ffe8ca */
[----:B------:R-:W-:Y:S01]  /*bba0*/  IMAD.MOV.U32 R155, RZ, RZ, 0x40000040 ;  /* 0x40000040ff9b7424 */ /* 0x000fe200078e00ff */
[----:B------:R-:W-:-:S02]  /*bbb0*/  R2UR UR7, R157 ;  /* 0x000000009d0772ca */ /* 0x000fc400000e0000 */
[----:B------:R-:W-:Y:S01]  /*bbc0*/  R2UR UR10, R154 ;  /* 0x000000009a0a72ca */ /* 0x000fe200000e0000 */
[----:B------:R-:W-:Y:S01]  /*bbd0*/  IMAD.IADD R153, R152, 0x1, -R193 ;  /* 0x0000000198997824 */ /* 0x000fe200078e0ac1 */
[----:B------:R-:W-:Y:S01]  /*bbe0*/  R2UR UR11, R155 ;  /* 0x000000009b0b72ca */ /* 0x000fe200000e0000 */
[C---:B------:R-:W-:Y:S01]  /*bbf0*/  VIADD R152, R156.reuse, 0x4 ;  /* 0x000000049c987836 */ /* 0x040fe20000000000 */
[----:B------:R-:W-:Y:S01]  /*bc00*/  R2UR UR19, R157 ;  /* 0x000000009d1372ca */ /* 0x000fe200000e0000 */
[----:B------:R-:W-:Y:S01]  /*bc10*/  VIADD R156, R156, 0x6 ;  /* 0x000000069c9c7836 */ /* 0x000fe20000000000 */
[----:B------:R-:W-:Y:S02]  /*bc20*/  R2UR UR8, R10 ;  /* 0x000000000a0872ca */ /* 0x000fe400000e0000 */
[----:B------:R-:W-:Y:S01]  /*bc30*/  R2UR UR14, R152 ;  /* 0x00000000980e72ca */ /* 0x000fe200000e0000 */
[----:B--2---:R-:W-:Y:S01]  /*bc40*/  IMAD.IADD R20, R153, 0x1, R20 ;  /* 0x0000000199147824 */ /* 0x004fe200078e0214 */
[----:B------:R-:W-:-:S02]  /*bc50*/  R2UR UR18, R156 ;  /* 0x000000009c1272ca */ /* 0x000fc400000e0000 */
[----:B------:R-:W-:Y:S01]  /*bc60*/  R2UR UR9, R11 ;  /* 0x000000000b0972ca */ /* 0x000fe200000e0000 */
[----:B---3--:R-:W-:Y:S01]  /*bc70*/  IMAD.IADD R12, R153, 0x1, R12 ;  /* 0x00000001990c7824 */ /* 0x008fe200078e020c */
[----:B------:R-:W-:Y:S01]  /*bc80*/  R2UR UR12, R8 ;  /* 0x00000000080c72ca */ /* 0x000fe200000e0000 */
[----:B------:R-:W-:Y:S01]  /*bc90*/  IMAD.MOV.U32 R153, RZ, RZ, 0x40000040 ;  /* 0x40000040ff997424 */ /* 0x000fe200078e00ff */
[----:B------:R-:W-:Y:S02]  /*bca0*/  R2UR UR13, R9 ;  /* 0x00000000090d72ca */ /* 0x000fe400000e0000 */
[----:B------:R-:W-:Y:S02]  /*bcb0*/  R2UR UR16, R6 ;  /* 0x00000000061072ca */ /* 0x000fe400000e0000 */
[----:B------:R-:W-:Y:S02]  /*bcc0*/  R2UR UR15, R153 ;  /* 0x00000000990f72ca */ /* 0x000fe400000e0000 */
[----:B------:R-:W-:Y:S01]  /*bcd0*/  WARPGROUP.ARRIVE ;  /* 0x00000000000079c5 */ /* 0x000fe20000000000 */
[----:B------:R-:W-:-:S02]  /*bce0*/  R2UR UR17, R7 ;  /* 0x00000000071172ca */ /* 0x000fc400000e0000 */
[----:B------:R-:W-:Y:S02]  /*bcf0*/  LOP3.LUT R19, R19, 0xdfffffff, RZ, 0xc0, !PT ;  /* 0xdfffffff13137812 */ /* 0x000fe400078ec0ff */
[C---:B------:R-:W-:Y:S01]  /*bd00*/  ISETP.GT.AND P2, PT, R12.reuse, 0x29, PT ;  /* 0x000000290c00780c */ /* 0x040fe20003f44270 */
[----:B------:R-:W-:Y:S01]  /*bd10*/  HGMMA.64x64x16.F32 R152, gdesc[UR4], RZ, !UPT, gsb0 ;  /* 0x00e00000049879f0 */ /* 0x000fe2000c0008ff */
[----:B------:R-:W-:Y:S02]  /*bd20*/  @P1 LOP3.LUT R19, R19, 0x20000000, RZ, 0xfc, !PT ;  /* 0x2000000013131812 */ /* 0x000fe400078efcff */
[C---:B------:R-:W-:Y:S02]  /*bd30*/  ISETP.GT.AND P1, PT, R12.reuse, 0x21, PT ;  /* 0x000000210c00780c */ /* 0x040fe40003f24270 */
[----:B------:R-:W-:Y:S02]  /*bd40*/  LOP3.LUT R19, R19, 0xefffffff, RZ, 0xc0, !PT ;  /* 0xefffffff13137812 */ /* 0x000fe400078ec0ff */
[----:B------:R-:W-:-:S02]  /*bd50*/  ISETP.GT.AND P3, PT, R12, 0x30, PT ;  /* 0x000000300c00780c */ /* 0x000fc40003f64270 */
[----:B------:R-:W-:Y:S02]  /*bd60*/  @P0 LOP3.LUT R19, R19, 0x10000000, RZ, 0xfc, !PT ;  /* 0x1000000013130812 */ /* 0x000fe400078efcff */
[----:B------:R-:W-:Y:S02]  /*bd70*/  ISETP.GT.AND P0, PT, R12, 0x28, PT ;  /* 0x000000280c00780c */ /* 0x000fe40003f04270 */
[----:B------:R-:W-:Y:S02]  /*bd80*/  LOP3.LUT R19, R19, 0xbfffffff, RZ, 0xc0, !PT ;  /* 0xbfffffff13137812 */ /* 0x000fe400078ec0ff */
[----:B------:R-:W-:Y:S02]  /*bd90*/  LOP3.LUT R14, R14, 0xfffffffe, RZ, 0xc0, !PT ;  /* 0xfffffffe0e0e7812 */ /* 0x000fe400078ec0ff */
[----:B------:R-:W-:Y:S02]  /*bda0*/  @P1 LOP3.LUT R19, R19, 0x40000000, RZ, 0xfc, !PT ;  /* 0x4000000013131812 */ /* 0x000fe400078efcff */
[----:B------:R-:W-:-:S02]  /*bdb0*/  @P2 LOP3.LUT R14, R14, 0x1, RZ, 0xfc, !PT ;  /* 0x000000010e0e2812 */ /* 0x000fc400078efcff */
[----:B------:R-:W-:Y:S02]  /*bdc0*/  LOP3.LUT R19, R19, 0x7fffffff, RZ, 0xc0, !PT ;  /* 0x7fffffff13137812 */ /* 0x000fe400078ec0ff */
[----:B------:R-:W-:Y:S02]  /*bdd0*/  LOP3.LUT R14, R14, 0xfffffffd, RZ, 0xc0, !PT ;  /* 0xfffffffd0e0e7812 */ /* 0x000fe400078ec0ff */
[----:B------:R-:W-:Y:S02]  /*bde0*/  ISETP.GT.AND P1, PT, R20, RZ, PT ;  /* 0x000000ff1400720c */ /* 0x000fe40003f24270 */
[----:B------:R-:W-:Y:S02]  /*bdf0*/  @P0 LOP3.LUT R19, R19, 0x80000000, RZ, 0xfc, !PT ;  /* 0x8000000013130812 */ /* 0x000fe400078efcff */
[----:B------:R-:W-:Y:S02]  /*be00*/  @P3 LOP3.LUT R14, R14, 0x2, RZ, 0xfc, !PT ;  /* 0x000000020e0e3812 */ /* 0x000fe400078efcff */
[----:B------:R-:W-:-:S02]  /*be10*/  ISETP.GT.AND P3, PT, R20, 0x1, PT ;  /* 0x000000011400780c */ /* 0x000fc40003f64270 */
[C---:B------:R-:W-:Y:S02]  /*be20*/  ISETP.GT.AND P2, PT, R20.reuse, 0x8, PT ;  /* 0x000000081400780c */ /* 0x040fe40003f44270 */
[----:B------:R-:W-:Y:S02]  /*be30*/  ISETP.GT.AND P0, PT, R20, 0x9, PT ;  /* 0x000000091400780c */ /* 0x000fe40003f04270 */
        /* <DEDUP_REMOVED lines=21> */
[----:B------:R-:W-:Y:S02]  /*bf90*/  ISETP.GT.AND P0, PT, R20, 0x19, PT ;  /* 0x000000191400780c */ /* 0x000fe40003f04270 */
[----:B------:R-:W-:-:S02]  /*bfa0*/  ISETP.GT.AND P1, PT, R12, RZ, PT ;  /* 0x000000ff0c00720c */ /* 0x000fc40003f24270 */
[----:B------:R-:W-:Y:S02]  /*bfb0*/  FSEL R161, R161, -INF , P3 ;  /* 0xff800000a1a17808 */ /* 0x000fe40001800000 */
[----:B------:R-:W-:Y:S02]  /*bfc0*/  FSEL R164, R164, -INF , P2 ;  /* 0xff800000a4a47808 */ /* 0x000fe40001000000 */
[----:B------:R-:W-:Y:S02]  /*bfd0*/  FSEL R165, R165, -INF , P0 ;  /* 0xff800000a5a57808 */ /* 0x000fe40000000000 */
[----:B------:R-:W-:Y:S02]  /*bfe0*/  FSEL R154, R154, -INF , P1 ;  /* 0xff8000009a9a7808 */ /* 0x000fe40000800000 */
[C---:B------:R-:W-:Y:S02]  /*bff0*/  ISETP.GT.AND P3, PT, R12.reuse, 0x1, PT ;  /* 0x000000010c00780c */ /* 0x040fe40003f64270 */
[----:B------:R-:W-:-:S02]  /*c000*/  ISETP.GT.AND P2, PT, R12, 0x8, PT ;  /* 0x000000080c00780c */ /* 0x000fc40003f44270 */
[C---:B------:R-:W-:Y:S02]  /*c010*/  ISETP.GT.AND P0, PT, R12.reuse, 0x9, PT ;  /* 0x000000090c00780c */ /* 0x040fe40003f04270 */
[----:B------:R-:W-:Y:S02]  /*c020*/  ISETP.GT.AND P1, PT, R12, 0x10, PT ;  /* 0x000000100c00780c */ /* 0x000fe40003f24270 */
[----:B------:R-:W-:Y:S02]  /*c030*/  FSEL R155, R155, -INF , P3 ;  /* 0xff8000009b9b7808 */ /* 0x000fe40001800000 */
[----:B------:R-:W-:Y:S02]  /*c040*/  FSEL R158, R158, -INF , P2 ;  /* 0xff8000009e9e7808 */ /* 0x000fe40001000000 */
[----:B------:R-:W-:Y:S02]  /*c050*/  FSEL R159, R159, -INF , P0 ;  /* 0xff8000009f9f7808 */ /* 0x000fe40000000000 */
[----:B------:R-:W-:-:S02]  /*c060*/  FSEL R162, R162, -INF , P1 ;  /* 0xff800000a2a27808 */ /* 0x000fc40000800000 */
[C---:B------:R-:W-:Y:S02]  /*c070*/  ISETP.GT.AND P3, PT, R12.reuse, 0x11, PT ;  /* 0x000000110c00780c */ /* 0x040fe40003f64270 */
[C---:B------:R-:W-:Y:S02]  /*c080*/  ISETP.GT.AND P2, PT, R12.reuse, 0x18, PT ;  /* 0x000000180c00780c */ /* 0x040fe40003f44270 */
[C---:B------:R-:W-:Y:S02]  /*c090*/  ISETP.GT.AND P0, PT, R12.reuse, 0x19, PT ;  /* 0x000000190c00780c */ /* 0x040fe40003f04270 */
[----:B------:R-:W-:Y:S02]  /*c0a0*/  ISETP.GT.AND P1, PT, R12, 0x20, PT ;  /* 0x000000200c00780c */ /* 0x000fe40003f24270 */
[----:B------:R-:W-:Y:S02]  /*c0b0*/  FMNMX.FTZ R12, R154, R227, !PT ;  /* 0x000000e39a0c7209 */ /* 0x000fe40007810000 */
[----:B------:R-:W-:-:S02]  /*c0c0*/  FSEL R163, R163, -INF , P3 ;  /* 0xff800000a3a37808 */ /* 0x000fc40001800000 */
[----:B------:R-:W-:Y:S02]  /*c0d0*/  FMNMX.FTZ R12, R155, R12, !PT ;  /* 0x0000000c9b0c7209 */ /* 0x000fe40007810000 */
[----:B------:R-:W-:Y:S02]  /*c0e0*/  FSEL R166, R166, -INF , P2 ;  /* 0xff800000a6a67808 */ /* 0x000fe40001000000 */
[----:B------:R-:W-:Y:S02]  /*c0f0*/  FMNMX.FTZ R12, R158, R12, !PT ;  /* 0x0000000c9e0c7209 */ /* 0x000fe40007810000 */
[----:B------:R-:W-:Y:S02]  /*c100*/  FSEL R167, R167, -INF , P0 ;  /* 0xff800000a7a77808 */ /* 0x000fe40000000000 */
[----:B------:R-:W-:Y:S02]  /*c110*/  FMNMX.FTZ R12, R159, R12, !PT ;  /* 0x0000000c9f0c7209 */ /* 0x000fe40007810000 */
[----:B------:R-:W-:-:S02]  /*c120*/  FSEL R170, R170, -INF , P1 ;  /* 0xff800000aaaa7808 */ /* 0x000fc40000800000 */
[----:B------:R-:W-:Y:S02]  /*c130*/  FMNMX.FTZ R12, R162, R12, !PT ;  /* 0x0000000ca20c7209 */ /* 0x000fe40007810000 */
[----:B------:R-:W-:Y:S02]  /*c140*/  LOP3.LUT P1, RZ, R19, 0x40000000, RZ, 0xc0, !PT ;  /* 0x4000000013ff7812 */ /* 0x000fe4000782c0ff */
[----:B------:R-:W-:Y:S02]  /*c150*/  FMNMX.FTZ R12, R163, R12, !PT ;  /* 0x0000000ca30c7209 */ /* 0x000fe40007810000 */
[----:B------:R-:W-:Y:S02]  /*c160*/  LOP3.LUT P0, RZ, R19, 0x80000000, RZ, 0xc0, !PT ;  /* 0x8000000013ff7812 */ /* 0x000fe4000780c0ff */
[----:B------:R-:W-:Y:S02]  /*c170*/  FMNMX.FTZ R12, R166, R12, !PT ;  /* 0x0000000ca60c7209 */ /* 0x000fe40007810000 */
[----:B------:R-:W-:-:S02]  /*c180*/  FSEL R171, R171, -INF , P1 ;  /* 0xff800000abab7808 */ /* 0x000fc40000800000 */
[----:B------:R-:W-:Y:S02]  /*c190*/  FMNMX.FTZ R12, R167, R12, !PT ;  /* 0x0000000ca70c7209 */ /* 0x000fe40007810000 */
[----:B------:R-:W-:Y:S02]  /*c1a0*/  LOP3.LUT P2, RZ, R14, 0x1, RZ, 0xc0, !PT ;  /* 0x000000010eff7812 */ /* 0x000fe4000784c0ff */
[----:B------:R-:W-:Y:S02]  /*c1b0*/  FMNMX.FTZ R12, R170, R12, !PT ;  /* 0x0000000caa0c7209 */ /* 0x000fe40007810000 */
[----:B------:R-:W-:Y:S02]  /*c1c0*/  FSEL R174, R174, -INF , P0 ;  /* 0xff800000aeae7808 */ /* 0x000fe40000000000 */
[----:B------:R-:W-:Y:S02]  /*c1d0*/  FMNMX.FTZ R12, R171, R12, !PT ;  /* 0x0000000cab0c7209 */ /* 0x000fe40007810000 */
[----:B------:R-:W-:-:S02]  /*c1e0*/  LOP3.LUT P3, RZ, R14, 0x2, RZ, 0xc0, !PT ;  /* 0x000000020eff7812 */ /* 0x000fc4000786c0ff */
[----:B------:R-:W-:Y:S02]  /*c1f0*/  FSEL R175, R175, -INF , P2 ;  /* 0xff800000afaf7808 */ /* 0x000fe40001000000 */
[----:B------:R-:W-:Y:S02]  /*c200*/  FMNMX.FTZ R12, R174, R12, !PT ;  /* 0x0000000cae0c7209 */ /* 0x000fe40007810000 */
        /* <DEDUP_REMOVED lines=8> */
[----:B------:R-:W-:Y:S02]  /*c290*/  LOP3.LUT P1, RZ, R19, 0x20000000, RZ, 0xc0, !PT ;  /* 0x2000000013ff7812 */ /* 0x000fe4000782c0ff */
[----:B------:R-:W-:-:S02]  /*c2a0*/  FMNMX.FTZ R12, R183, R12, !PT ;  /* 0x0000000cb70c7209 */ /* 0x000fc40007810000 */
[C---:B------:R-:W-:Y:S02]  /*c2b0*/  ISETP.GT.AND P6, PT, R20.reuse, 0x20, PT ;  /* 0x000000201400780c */ /* 0x040fe40003fc4270 */
[----:B------:R-:W-:Y:S01]  /*c2c0*/  ISETP.GT.AND P5, PT, R20, 0x21, PT ;  /* 0x000000211400780c */ /* 0x000fe20003fa4270 */
[----:B------:R-:W2:Y:S01]  /*c2d0*/  SHFL.BFLY PT, R14, R12, 0x2, 0x1f ;  /* 0x0c401f000c0e7f89 */ /* 0x000ea200000e0000 */
[----:B------:R-:W-:Y:S02]  /*c2e0*/  FSEL R168, R168, -INF , P6 ;  /* 0xff800000a8a87808 */ /* 0x000fe40003000000 */
[C---:B------:R-:W-:Y:S02]  /*c2f0*/  ISETP.GT.AND P4, PT, R20.reuse, 0x28, PT ;  /* 0x000000281400780c */ /* 0x040fe40003f84270 */
[----:B------:R-:W-:Y:S02]  /*c300*/  FSEL R169, R169, -INF , P5 ;  /* 0xff800000a9a97808 */ /* 0x000fe40002800000 */
[----:B------:R-:W-:-:S02]  /*c310*/  ISETP.GT.AND P3, PT, R20, 0x29, PT ;  /* 0x000000291400780c */ /* 0x000fc40003f64270 */
[----:B------:R-:W-:Y:S02]  /*c320*/  FSEL R172, R172, -INF , P4 ;  /* 0xff800000acac7808 */ /* 0x000fe40002000000 */
[----:B------:R-:W-:Y:S02]  /*c330*/  FSEL R173, R173, -INF , P3 ;  /* 0xff800000adad7808 */ /* 0x000fe40001800000 */
[C---:B------:R-:W-:Y:S02]  /*c340*/  ISETP.GT.AND P4, PT, R20.reuse, 0x30, PT ;  /* 0x000000301400780c */ /* 0x040fe40003f84270 */
[----:B------:R-:W-:Y:S02]  /*c350*/  ISETP.GT.AND P3, PT, R20, 0x31, PT ;  /* 0x000000311400780c */ /* 0x000fe40003f64270 */
[----:B------:R-:W-:Y:S02]  /*c360*/  LOP3.LUT P0, RZ, R19, 0x10000000, RZ, 0xc0, !PT ;  /* 0x1000000013ff7812 */ /* 0x000fe4000780c0ff */
[----:B------:R-:W-:-:S02]  /*c370*/  FSEL R177, R177, -INF , P3 ;  /* 0xff800000b1b17808 */ /* 0x000fc40001800000 */
[----:B------:R-:W-:Y:S02]  /*c380*/  ISETP.GT.AND P3, PT, R20, 0x39, PT ;  /* 0x000000391400780c */ /* 0x000fe40003f64270 */
[----:B--2---:R-:W-:Y:S02]  /*c390*/  FMNMX.FTZ R14, R12, R14, !PT ;  /* 0x0000000e0c0e7209 */ /* 0x004fe40007810000 */
[----:B------:R-:W-:-:S03]  /*c3a0*/  FSEL R181, R181, -INF , P3 ;  /* 0xff800000b5b57808 */ /* 0x000fc60001800000 */
[----:B------:R-:W2:Y:S02]  /*c3b0*/  SHFL.BFLY PT, R12, R14, 0x1, 0x1f ;  /* 0x0c201f000e0c7f89 */ /* 0x000ea400000e0000 */
[----:B--2---:R-:W-:-:S04]  /*c3c0*/  FMNMX.FTZ R14, R14, R12, !PT ;  /* 0x0000000c0e0e7209 */ /* 0x004fc80007810000 */
[----:B------:R-:W-:-:S04]  /*c3d0*/  FSETP.NEU.FTZ.AND P2, PT, R14, -INF , PT ;  /* 0xff8000000e00780b */ /* 0x000fc80003f5d000 */
[----:B------:R-:W-:-:S05]  /*c3e0*/  FSEL R12, R14, RZ, P2 ;  /* 0x000000ff0e0c7208 */ /* 0x000fca0001000000 */
[----:B------:R-:W-:Y:S01]  /*c3f0*/  FADD.FTZ R227, -R12, R227 ;  /* 0x000000e30ce37221 */ /* 0x000fe20000010100 */
[----:B------:R-:W-:-:S04]  /*c400*/  IMAD.U32 R12, RZ, RZ, UR40 ;  /* 0x00000028ff0c7e24 */ /* 0x000fc8000f8e00ff */
[----:B------:R-:W-:-:S05]  /*c410*/  FMUL.FTZ R153, R14, R12 ;  /* 0x0000000c0e997220 */ /* 0x000fca0000410000 */
[----:B------:R-:W-:Y:S02]  /*c420*/  FSEL R153, R153, RZ, P2 ;  /* 0x000000ff99997208 */ /* 0x000fe40001000000 */
[----:B------:R-:W-:-:S03]  /*c430*/  ISETP.NE.AND P2, PT, R192, RZ, PT ;  /* 0x000000ffc000720c */ /* 0x000fc60003f45270 */
        /* <DEDUP_REMOVED lines=15> */
[-C--:B------:R-:W-:Y:S01]  /*c530*/  FFMA.FTZ R183, R183, R12.reuse, -R153 ;  /* 0x0000000cb7b77223 */ /* 0x080fe20000010899 */
[----:B------:R-:W-:Y:S01]  /*c540*/  FMUL.FTZ R170, R227, R12 ;  /* 0x0000000ce3aa7220 */ /* 0x000fe20000410000 */
[----:B------:R2:W-:Y:S08]  /*c550*/  MUFU.EX2 R153, R154 ;  /* 0x0000009a00997308 */ /* 0x0005f00000000800 */
[----:B------:R-:W3:Y:S01]  /*c560*/  MUFU.EX2 R170, R170 ;  /* 0x000000aa00aa7308 */ /* 0x000ee20000000800 */
[----:B--2---:R-:W-:-:S05]  /*c570*/  @!P1 VIADD R154, R215, 0x28c40 ;  /* 0x00028c40d79a9836 */ /* 0x004fca0000000000 */
[----:B------:R-:W-:Y:S02]  /*c580*/  @!P1 PRMT R154, RZ, 0x654, R154 ;  /* 0x00000654ff9a9816 */ /* 0x000fe4000000009a */
[----:B------:R-:W2:Y:S02]  /*c590*/  MUFU.EX2 R155, R155 ;  /* 0x0000009b009b7308 */ /* 0x000ea40000000800 */
[----:B------:R4:W-:Y:S06]  /*c5a0*/  @!P1 SYNCS.ARRIVE.TRANS64.RED.A1T0 RZ, [R154+URZ], RZ ;  /* 0x000000ff9aff99a7 */ /* 0x0009ec000810043f */
[----:B------:R-:W-:Y:S01]  /*c5b0*/  MUFU.EX2 R159, R159 ;  /* 0x0000009f009f7308 */ /* 0x000fe20000000800 */
[----:B---3--:R-:W-:Y:S01]  /*c5c0*/  FFMA.FTZ R3, R170, R3, R153 ;  /* 0x00000003aa037223 */ /* 0x008fe20000010099 */
[----:B----4-:R-:W-:Y:S01]  /*c5d0*/  FMNMX.FTZ R154, R152, R225, !PT ;  /* 0x000000e1989a7209 */ /* 0x010fe20007810000 */
[-C--:B------:R-:W-:Y:S01]  /*c5e0*/  FMUL.FTZ R26, R26, R170.reuse ;  /* 0x000000aa1a1a7220 */ /* 0x080fe20000410000 */
[-C--:B------:R-:W-:Y:S01]  /*c5f0*/  FMUL.FTZ R27, R27, R170.reuse ;  /* 0x000000aa1b1b7220 */ /* 0x080fe20000410000 */
[----:B------:R-:W-:Y:S01]  /*c600*/  FMUL.FTZ R30, R30, R170 ;  /* 0x000000aa1e1e7220 */ /* 0x000fe20000410000 */
[----:B------:R-:W-:Y:S01]  /*c610*/  FMNMX.FTZ R154, R232, R154, !PT ;  /* 0x0000009ae89a7209 */ /* 0x000fe20007810000 */
[----:B------:R-:W-:Y:S01]  /*c620*/  FMUL.FTZ R31, R31, R170 ;  /* 0x000000aa1f1f7220 */ /* 0x000fe20000410000 */
[----:B------:R-:W-:Y:S01]  /*c630*/  MUFU.EX2 R162, R162 ;  /* 0x000000a200a27308 */ /* 0x000fe20000000800 */
[C---:B--2---:R-:W-:Y:S01]  /*c640*/  FADD.FTZ R3, R155.reuse, R3 ;  /* 0x000000039b037221 */ /* 0x044fe20000010000 */
[----:B------:R-:W-:Y:S01]  /*c650*/  FMNMX.FTZ R154, R156, R154, !PT ;  /* 0x0000009a9c9a7209 */ /* 0x000fe20007810000 */
[-C--:B------:R-:W-:Y:S01]  /*c660*/  FMUL.FTZ R34, R34, R170.reuse ;  /* 0x000000aa22227220 */ /* 0x080fe20000410000 */
[----:B------:R-:W-:Y:S01]  /*c670*/  F2FP.F16.F32.PACK_AB R153, R155, R153 ;  /* 0x000000999b99723e */ /* 0x000fe200000000ff */
[----:B------:R-:W-:Y:S01]  /*c680*/  FMUL.FTZ R35, R35, R170 ;  /* 0x000000aa23237220 */ /* 0x000fe20000410000 */
[----:B------:R-:W-:Y:S01]  /*c690*/  FMNMX.FTZ R154, R157, R154, !PT ;  /* 0x0000009a9d9a7209 */ /* 0x000fe20007810000 */
[-C--:B------:R-:W-:Y:S01]  /*c6a0*/  FMUL.FTZ R38, R38, R170.reuse ;  /* 0x000000aa26267220 */ /* 0x080fe20000410000 */
[----:B------:R-:W2:Y:S01]  /*c6b0*/  MUFU.EX2 R155, R158 ;  /* 0x0000009e009b7308 */ /* 0x000ea20000000800 */
[----:B------:R-:W-:Y:S01]  /*c6c0*/  FMUL.FTZ R39, R39, R170 ;  /* 0x000000aa27277220 */ /* 0x000fe20000410000 */
[----:B------:R-:W-:Y:S01]  /*c6d0*/  FMNMX.FTZ R154, R160, R154, !PT ;  /* 0x0000009aa09a7209 */ /* 0x000fe20007810000 */
[-C--:B------:R-:W-:Y:S01]  /*c6e0*/  FMUL.FTZ R42, R42, R170.reuse ;  /* 0x000000aa2a2a7220 */ /* 0x080fe20000410000 */
[-C--:B------:R-:W-:Y:S01]  /*c6f0*/  FMUL.FTZ R43, R43, R170.reuse ;  /* 0x000000aa2b2b7220 */ /* 0x080fe20000410000 */
[----:B------:R-:W-:Y:S01]  /*c700*/  FMUL.FTZ R46, R46, R170 ;  /* 0x000000aa2e2e7220 */ /* 0x000fe20000410000 */
[----:B------:R-:W-:Y:S01]  /*c710*/  FMNMX.FTZ R154, R161, R154, !PT ;  /* 0x0000009aa19a7209 */ /* 0x000fe20007810000 */
[-C--:B------:R-:W-:Y:S01]  /*c720*/  FMUL.FTZ R47, R47, R170.reuse ;  /* 0x000000aa2f2f7220 */ /* 0x080fe20000410000 */
[----:B------:R-:W-:Y:S01]  /*c730*/  MUFU.EX2 R167, R167 ;  /* 0x000000a700a77308 */ /* 0x000fe20000000800 */
[----:B------:R-:W-:Y:S01]  /*c740*/  FMUL.FTZ R50, R50, R170 ;  /* 0x000000aa32327220 */ /* 0x000fe20000410000 */
[----:B------:R-:W-:Y:S01]  /*c750*/  FMNMX.FTZ R154, R164, R154, !PT ;  /* 0x0000009aa49a7209 */ /* 0x000fe20007810000 */
[-C--:B------:R-:W-:Y:S01]  /*c760*/  FMUL.FTZ R51, R51, R170.reuse ;  /* 0x000000aa33337220 */ /* 0x080fe20000410000 */
[-C--:B------:R-:W-:Y:S01]  /*c770*/  FMUL.FTZ R54, R54, R170.reuse ;  /* 0x000000aa36367220 */ /* 0x080fe20000410000 */
[----:B------:R-:W-:Y:S01]  /*c780*/  FMUL.FTZ R55, R55, R170 ;  /* 0x000000aa37377220 */ /* 0x000fe20000410000 */
[----:B------:R-:W-:Y:S01]  /*c790*/  FMNMX.FTZ R154, R165, R154, !PT ;  /* 0x0000009aa59a7209 */ /* 0x000fe20007810000 */
[----:B------:R-:W-:Y:S01]  /*c7a0*/  FMUL.FTZ R58, R58, R170 ;  /* 0x000000aa3a3a7220 */ /* 0x000fe20000410000 */
[----:B------:R-:W-:Y:S01]  /*c7b0*/  MUFU.EX2 R233, R233 ;  /* 0x000000e900e97308 */ /* 0x000fe20000000800 */
[----:B--2---:R-:W-:Y:S01]  /*c7c0*/  FADD.FTZ R3, R155, R3 ;  /* 0x000000039b037221 */ /* 0x004fe20000010000 */
[----:B------:R-:W-:Y:S01]  /*c7d0*/  FMNMX.FTZ R154, R168, R154, !PT ;  /* 0x0000009aa89a7209 */ /* 0x000fe20007810000 */
[----:B------:R-:W-:Y:S01]  /*c7e0*/  FMUL.FTZ R59, R59, R170 ;  /* 0x000000aa3b3b7220 */ /* 0x000fe20000410000 */
[C---:B------:R-:W-:Y:S01]  /*c7f0*/  F2FP.F16.F32.PACK_AB R155, R159.reuse, R155 ;  /* 0x0000009b9f9b723e */ /* 0x040fe200000000ff */
[----:B------:R-:W-:Y:S01]  /*c800*/  FADD.FTZ R3, R159, R3 ;  /* 0x000000039f037221 */ /* 0x000fe20000010000 */
[----:B------:R-:W-:Y:S01]  /*c810*/  FMNMX.FTZ R154, R169, R154, !PT ;  /* 0x0000009aa99a7209 */ /* 0x000fe20007810000 */
[----:B------:R-:W-:Y:S01]  /*c820*/  FMUL.FTZ R62, R62, R170 ;  /* 0x000000aa3e3e7220 */ /* 0x000fe20000410000 */
[----:B------:R-:W-:Y:S01]  /*c830*/  MUFU.EX2 R171, R171 ;  /* 0x000000ab00ab7308 */ /* 0x000fe20000000800 */
[----:B------:R-:W-:Y:S01]  /*c840*/  FADD.FTZ R3, R162, R3 ;  /* 0x00000003a2037221 */ /* 0x000fe20000010000 */
[----:B------:R-:W-:Y:S01]  /*c850*/  FMNMX.FTZ R158, R172, R154, !PT ;  /* 0x0000009aac9e7209 */ /* 0x000fe20007810000 */
[-C--:B------:R-:W-:Y:S01]  /*c860*/  FMUL.FTZ R63, R63, R170.reuse ;  /* 0x000000aa3f3f7220 */ /* 0x080fe20000410000 */
[----:B------:R-:W-:Y:S01]  /*c870*/  FSEL R154, R176, -INF , P4 ;  /* 0xff800000b09a7808 */ /* 0x000fe20002000000 */
[----:B------:R-:W-:Y:S01]  /*c880*/  FMUL.FTZ R66, R66, R170 ;  /* 0x000000aa42427220 */ /* 0x000fe20000410000 */
[----:B------:R-:W-:Y:S01]  /*c890*/  FMNMX.FTZ R158, R173, R158, !PT ;  /* 0x0000009ead9e7209 */ /* 0x000fe20007810000 */
[----:B------:R-:W-:Y:S01]  /*c8a0*/  FMUL.FTZ R67, R67, R170 ;  /* 0x000000aa43437220 */ /* 0x000fe20000410000 */
[----:B------:R-:W-:Y:S01]  /*c8b0*/  ISETP.GT.AND P4, PT, R20, 0x38, PT ;  /* 0x000000381400780c */ /* 0x000fe20003f84270 */
[----:B------:R-:W-:Y:S01]  /*c8c0*/  MUFU.EX2 R175, R175 ;  /* 0x000000af00af7308 */ /* 0x000fe20000000800 */
[----:B------:R-:W-:Y:S01]  /*c8d0*/  FMNMX.FTZ R158, R154, R158, !PT ;  /* 0x0000009e9a9e7209 */ /* 0x000fe20007810000 */
[-C--:B------:R-:W-:Y:S01]  /*c8e0*/  FMUL.FTZ R70, R70, R170.reuse ;  /* 0x000000aa46467220 */ /* 0x080fe20000410000 */
[----:B------:R-:W-:Y:S01]  /*c8f0*/  FSEL R180, R180, -INF , P4 ;  /* 0xff800000b4b47808 */ /* 0x000fe20002000000 */
        /* <DEDUP_REMOVED lines=14> */
[----:B------:R-:W2:Y:S01]  /*c9e0*/  SHFL.BFLY PT, R158, R20, 0x2, 0x1f ;  /* 0x0c401f00149e7f89 */ /* 0x000ea200000e0000 */
        /* <DEDUP_REMOVED lines=23> */
[----:B--2---:R-:W-:Y:S01]  /*cb60*/  FMNMX.FTZ R20, R20, R158, !PT ;  /* 0x0000009e14147209 */ /* 0x004fe20007810000 */
[-C--:B------:R-:W-:Y:S01]  /*cb70*/  FMUL.FTZ R134, R134, R170.reuse ;  /* 0x000000aa86867220 */ /* 0x080fe20000410000 */
[----:B------:R-:W2:Y:S01]  /*cb80*/  MUFU.EX2 R158, R163 ;  /* 0x000000a3009e7308 */ /* 0x000ea20000000800 */
[-C--:B------:R-:W-:Y:S01]  /*cb90*/  FMUL.FTZ R135, R135, R170.reuse ;  /* 0x000000aa87877220 */ /* 0x080fe20000410000 */
[-C--:B------:R-:W-:Y:S01]  /*cba0*/  FMUL.FTZ R138, R138, R170.reuse ;  /* 0x000000aa8a8a7220 */ /* 0x080fe20000410000 */
[----:B------:R-:W3:Y:S01]  /*cbb0*/  SHFL.BFLY PT, R159, R20, 0x1, 0x1f ;  /* 0x0c201f00149f7f89 */ /* 0x000ee200000e0000 */
        /* <DEDUP_REMOVED lines=8> */
[----:B---3--:R-:W-:-:S02]  /*cc40*/  FMNMX.FTZ R20, R20, R159, !PT ;  /* 0x0000009f14147209 */ /* 0x008fc40007810000 */
[----:B------:R2:W3:Y:S02]  /*cc50*/  MUFU.EX2 R159, R166 ;  /* 0x000000a6009f7308 */ /* 0x0004e40000000800 */
[----:B------:R-:W-:-:S04]  /*cc60*/  FSETP.NEU.FTZ.AND P3, PT, R20, -INF , PT ;  /* 0xff8000001400780b */ /* 0x000fc80003f7d000 */
[----:B------:R-:W-:Y:S01]  /*cc70*/  FSEL R163, R20, RZ, P3 ;  /* 0x000000ff14a37208 */ /* 0x000fe20001800000 */
[----:B--2---:R-:W-:-:S04]  /*cc80*/  @!P2 IMAD R166, R226, 0x40, R189 ;  /* 0x00000040e2a6a824 */ /* 0x004fc800078e02bd */
[----:B------:R-:W-:Y:S01]  /*cc90*/  FADD.FTZ R163, -R163, R225 ;  /* 0x000000e1a3a37221 */ /* 0x000fe20000010100 */
[----:B------:R-:W-:-:S03]  /*cca0*/  @!P2 IMAD R166, R166, 0x4, R2 ;  /* 0x00000004a6a6a824 */ /* 0x000fc600078e0202 */
[----:B------:R-:W-:Y:S01]  /*ccb0*/  FMUL.FTZ R163, R163, R12 ;  /* 0x0000000ca3a37220 */ /* 0x000fe20000410000 */
[----:B---3--:R-:W-:Y:S01]  /*ccc0*/  FADD.FTZ R3, R159, R3 ;  /* 0x000000039f037221 */ /* 0x008fe20000010000 */
[----:B------:R-:W-:Y:S02]  /*ccd0*/  @!P2 STS [R166+0x28820], R170 ;  /* 0x028820aaa600a388 */ /* 0x000fe40000000800 */
[----:B------:R-:W2:Y:S01]  /*cce0*/  MUFU.EX2 R176, R163 ;  /* 0x000000a300b07308 */ /* 0x000ea20000000800 */
[----:B------:R-:W-:-:S07]  /*ccf0*/  F2FP.F16.F32.PACK_AB R159, R167, R159 ;  /* 0x0000009fa79f723e */ /* 0x000fce00000000ff */
        /* <DEDUP_REMOVED lines=11> */
[----:B--2---:R-:W-:Y:S01]  /*cdb0*/  FMUL.FTZ R166, R20, R12 ;  /* 0x0000000c14a67220 */ /* 0x004fe20000410000 */
        /* <DEDUP_REMOVED lines=8> */
[----:B------:R-:W-:Y:S01]  /*ce40*/  FMUL.FTZ R56, R56, R176 ;  /* 0x000000b038387220 */ /* 0x000fe20000410000 */
[-CC-:B------:R-:W-:Y:S01]  /*ce50*/  FFMA.FTZ R152, R152, R12.reuse, -R166.reuse ;  /* 0x0000000c98987223 */ /* 0x180fe200000108a6 */
[-CC-:B------:R-:W-:Y:S01]  /*ce60*/  FFMA.FTZ R232, R232, R12.reuse, -R166.reuse ;  /* 0x0000000ce8e87223 */ /* 0x180fe200000108a6 */
[-CC-:B------:R-:W-:Y:S01]  /*ce70*/  FFMA.FTZ R156, R156, R12.reuse, -R166.reuse ;  /* 0x0000000c9c9c7223 */ /* 0x180fe200000108a6 */
[-CC-:B------:R-:W-:Y:S01]  /*ce80*/  FFMA.FTZ R157, R157, R12.reuse, -R166.reuse ;  /* 0x0000000c9d9d7223 */ /* 0x180fe200000108a6 */
[-CC-:B------:R-:W-:Y:S01]  /*ce90*/  FFMA.FTZ R160, R160, R12.reuse, -R166.reuse ;  /* 0x0000000ca0a07223 */ /* 0x180fe200000108a6 */
[-CC-:B------:R-:W-:Y:S01]  /*cea0*/  FFMA.FTZ R161, R161, R12.reuse, -R166.reuse ;  /* 0x0000000ca1a17223 */ /* 0x180fe200000108a6 */
[----:B------:R-:W2:Y:S01]  /*ceb0*/  MUFU.EX2 R152, R152 ;  /* 0x0000009800987308 */ /* 0x000ea20000000800 */
        /* <DEDUP_REMOVED lines=8> */
[-CC-:B------:R-:W-:Y:S01]  /*cf40*/  FFMA.FTZ R177, R177, R12.reuse, -R166.reuse ;  /* 0x0000000cb1b17223 */ /* 0x180fe200000108a6 */
[-CC-:B------:R-:W-:Y:S01]  /*cf50*/  FFMA.FTZ R180, R180, R12.reuse, -R166.reuse ;  /* 0x0000000cb4b47223 */ /* 0x180fe200000108a6 */
[----:B------:R-:W-:Y:S01]  /*cf60*/  FFMA.FTZ R166, R181, R12, -R166 ;  /* 0x0000000cb5a67223 */ /* 0x000fe200000108a6 */
        /* <DEDUP_REMOVED lines=9> */
[-C--:B------:R-:W-:Y:S01]  /*d000*/  FMUL.FTZ R73, R73, R176.reuse ;  /* 0x000000b049497220 */ /* 0x080fe20000410000 */
[-C--:B------:R-:W-:Y:S01]  /*d010*/  FMUL.FTZ R76, R76, R176.reuse ;  /* 0x000000b04c4c7220 */ /* 0x080fe20000410000 */
[-C--:B------:R-:W-:Y:S01]  /*d020*/  FMUL.FTZ R77, R77, R176.reuse ;  /* 0x000000b04d4d7220 */ /* 0x080fe20000410000 */
[----:B------:R5:W0:Y:S01]  /*d030*/  MUFU.EX2 R174, R157 ;  /* 0x0000009d00ae7308 */ /* 0x000a220000000800 */
        /* <DEDUP_REMOVED lines=8> */
[----:B-----5:R-:W-:Y:S01]  /*d0c0*/  F2FP.F16.F32.PACK_AB R157, R158, R162 ;  /* 0x000000a29e9d723e */ /* 0x020fe200000000ff */
[----:B--2---:R-:W-:Y:S01]  /*d0d0*/  FFMA.FTZ R158, R176, R0, R152 ;  /* 0x00000000b09e7223 */ /* 0x004fe20000010098 */
[----:B------:R-:W-:Y:S01]  /*d0e0*/  FADD.FTZ R0, R167, R3 ;  /* 0x00000003a7007221 */ /* 0x000fe20000010000 */
[C---:B---3--:R-:W-:Y:S01]  /*d0f0*/  F2FP.F16.F32.PACK_AB R152, R232.reuse, R152 ;  /* 0x00000098e898723e */ /* 0x048fe200000000ff */
[-C--:B------:R-:W-:Y:S01]  /*d100*/  FMUL.FTZ R93, R93, R176.reuse ;  /* 0x000000b05d5d7220 */ /* 0x080fe20000410000 */
[----:B------:R-:W-:Y:S01]  /*d110*/  FADD.FTZ R158, R232, R158 ;  /* 0x0000009ee89e7221 */ /* 0x000fe20000010000 */
[-C--:B------:R-:W-:Y:S01]  /*d120*/  FMUL.FTZ R96, R96, R176.reuse ;  /* 0x000000b060607220 */ /* 0x080fe20000410000 */
[----:B------:R-:W2:Y:S01]  /*d130*/  MUFU.EX2 R161, R161 ;  /* 0x000000a100a17308 */ /* 0x000ea20000000800 */
[-C--:B------:R-:W-:Y:S01]  /*d140*/  FMUL.FTZ R97, R97, R176.reuse ;  /* 0x000000b061617220 */ /* 0x080fe20000410000 */
[----:B----4-:R-:W-:Y:S01]  /*d150*/  FADD.FTZ R158, R156, R158 ;  /* 0x0000009e9c9e7221 */ /* 0x010fe20000010000 */
[-C--:B------:R-:W-:Y:S01]  /*d160*/  FMUL.FTZ R100, R100, R176.reuse ;  /* 0x000000b064647220 */ /* 0x080fe20000410000 */
[-C--:B------:R-:W-:Y:S01]  /*d170*/  FMUL.FTZ R101, R101, R176.reuse ;  /* 0x000000b065657220 */ /* 0x080fe20000410000 */
[-C--:B------:R-:W-:Y:S01]  /*d180*/  FMUL.FTZ R104, R104, R176.reuse ;  /* 0x000000b068687220 */ /* 0x080fe20000410000 */
[----:B0-----:R-:W-:Y:S01]  /*d190*/  FADD.FTZ R158, R174, R158 ;  /* 0x0000009eae9e7221 */ /* 0x001fe20000010000 */
[-C--:B------:R-:W-:Y:S01]  /*d1a0*/  FMUL.FTZ R105, R105, R176.reuse ;  /* 0x000000b069697220 */ /* 0x080fe20000410000 */
[----:B------:R-:W0:Y:S01]  /*d1b0*/  MUFU.EX2 R164, R164 ;  /* 0x000000a400a47308 */ /* 0x000e220000000800 */
[-C--:B------:R-:W-:Y:S01]  /*d1c0*/  FMUL.FTZ R108, R108, R176.reuse ;  /* 0x000000b06c6c7220 */ /* 0x080fe20000410000 */
[----:B-1----:R-:W-:Y:S01]  /*d1d0*/  FADD.FTZ R158, R160, R158 ;  /* 0x0000009ea09e7221 */ /* 0x002fe20000010000 */
        /* <DEDUP_REMOVED lines=25> */
[----:B------:R-:W-:-:S04]  /*d370*/  FMUL.FTZ R149, R149, R176 ;  /* 0x000000b095957220 */ /* 0x000fc80000410000 */
[----:B------:R-:W3:Y:S08]  /*d380*/  MUFU.EX2 R162, R172 ;  /* 0x000000ac00a27308 */ /* 0x000ef00000000800 */
[----:B------:R4:W-:Y:S08]  /*d390*/  MUFU.EX2 R3, R154 ;  /* 0x0000009a00037308 */ /* 0x0009f00000000800 */
[----:B------:R-:W5:Y:S01]  /*d3a0*/  MUFU.EX2 R173, R173 ;  /* 0x000000ad00ad7308 */ /* 0x000f620000000800 */
[----:B----4-:R-:W-:Y:S01]  /*d3b0*/  F2FP.F16.F32.PACK_AB R154, R174, R156 ;  /* 0x0000009cae9a723e */ /* 0x010fe200000000ff */
[----:B------:R-:W-:Y:S01]  /*d3c0*/  BAR.SYNC.DEFER_BLOCKING 0xf, 0x100 ;  /* 0x03c4000000007b1d */ /* 0x000fe20000010000 */
[----:B------:R-:W-:Y:S01]  /*d3d0*/  F2FP.F16.F32.PACK_AB R156, R161, R160 ;  /* 0x000000a0a19c723e */ /* 0x000fe200000000ff */
[----:B-1----:R-:W-:Y:S01]  /*d3e0*/  FADD.FTZ R160, R165, R158 ;  /* 0x0000009ea5a07221 */ /* 0x002fe20000010000 */
[----:B------:R-:W-:Y:S01]  /*d3f0*/  FADD.FTZ R161, R233, R0 ;  /* 0x00000000e9a17221 */ /* 0x000fe20000010000 */
[----:B------:R-:W-:-:S02]  /*d400*/  F2FP.F16.F32.PACK_AB R158, R165, R164 ;  /* 0x000000a4a59e723e */ /* 0x000fc400000000ff */
[----:B--2---:R-:W-:Y:S01]  /*d410*/  FADD.FTZ R160, R168, R160 ;  /* 0x000000a0a8a07221 */ /* 0x004fe20000010000 */
[----:B------:R-:W1:Y:S01]  /*d420*/  MUFU.EX2 R177, R177 ;  /* 0x000000b100b17308 */ /* 0x000e620000000800 */
[C---:B------:R-:W-:Y:S01]  /*d430*/  FADD.FTZ R164, R171.reuse, R161 ;  /* 0x000000a1aba47221 */ /* 0x040fe20000010000 */
[----:B------:R-:W-:Y:S01]  /*d440*/  F2FP.F16.F32.PACK_AB R161, R171, R233 ;  /* 0x000000e9aba1723e */ /* 0x000fe200000000ff */
[C---:B0-----:R-:W-:Y:S01]  /*d450*/  FADD.FTZ R0, R169.reuse, R160 ;  /* 0x000000a0a9007221 */ /* 0x041fe20000010000 */
[----:B------:R-:W-:Y:S01]  /*d460*/  F2FP.F16.F32.PACK_AB R160, R169, R168 ;  /* 0x000000a8a9a0723e */ /* 0x000fe200000000ff */
[----:B------:R-:W-:Y:S01]  /*d470*/  FADD.FTZ R164, R163, R164 ;  /* 0x000000a4a3a47221 */ /* 0x000fe20000010000 */
[C---:B------:R-:W-:Y:S01]  /*d480*/  F2FP.F16.F32.PACK_AB R163, R175.reuse, R163 ;  /* 0x000000a3afa3723e */ /* 0x040fe200000000ff */
[----:B---3--:R-:W-:Y:S01]  /*d490*/  FADD.FTZ R0, R162, R0 ;  /* 0x00000000a2007221 */ /* 0x008fe20000010000 */
[----:B------:R-:W0:Y:S01]  /*d4a0*/  MUFU.EX2 R180, R180 ;  /* 0x000000b400b47308 */ /* 0x000e220000000800 */
[----:B------:R-:W-:Y:S01]  /*d4b0*/  FADD.FTZ R164, R175, R164 ;  /* 0x000000a4afa47221 */ /* 0x000fe20000010000 */
[C---:B-----5:R-:W-:Y:S01]  /*d4c0*/  F2FP.F16.F32.PACK_AB R162, R173.reuse, R162 ;  /* 0x000000a2ada2723e */ /* 0x060fe200000000ff */
[----:B------:R-:W-:-:S02]  /*d4d0*/  FADD.FTZ R0, R173, R0 ;  /* 0x00000000ad007221 */ /* 0x000fc40000010000 */
[----:B------:R-:W-:Y:S02]  /*d4e0*/  FADD.FTZ R165, R178, R164 ;  /* 0x000000a4b2a57221 */ /* 0x000fe40000010000 */
[----:B------:R-:W-:Y:S01]  /*d4f0*/  FADD.FTZ R0, R3, R0 ;  /* 0x0000000003007221 */ /* 0x000fe20000010000 */
[----:B------:R-:W2:Y:S01]  /*d500*/  MUFU.EX2 R166, R166 ;  /* 0x000000a600a67308 */ /* 0x000ea20000000800 */
[----:B-1----:R-:W-:Y:S01]  /*d510*/  F2FP.F16.F32.PACK_AB R164, R177, R3 ;  /* 0x00000003b1a4723e */ /* 0x002fe200000000ff */
[----:B------:R-:W-:Y:S01]  /*d520*/  FADD.FTZ R3, R179, R165 ;  /* 0x000000a5b3037221 */ /* 0x000fe20000010000 */
[----:B------:R-:W-:Y:S01]  /*d530*/  FADD.FTZ R0, R177, R0 ;  /* 0x00000000b1007221 */ /* 0x000fe20000010000 */
[----:B------:R-:W-:Y:S01]  /*d540*/  F2FP.F16.F32.PACK_AB R165, R179, R178 ;  /* 0x000000b2b3a5723e */ /* 0x000fe200000000ff */
[----:B------:R1:W-:Y:S01]  /*d550*/  STSM.16.M88.4 [R196+0x26800], R152 ;  /* 0x02680098c4007844 */ /* 0x0003e20000000200 */
[----:B------:R-:W-:Y:S02]  /*d560*/  FADD.FTZ R3, R182, R3 ;  /* 0x00000003b6037221 */ /* 0x000fe40000010000 */
[----:B------:R-:W3:Y:S01]  /*d570*/  MUFU.EX2 R167, R183 ;  /* 0x000000b700a77308 */ /* 0x000ee20000000800 */
[----:B0-----:R-:W-:Y:S01]  /*d580*/  FADD.FTZ R0, R180, R0 ;  /* 0x00000000b4007221 */ /* 0x001fe20000010000 */
[----:B------:R1:W-:Y:S04]  /*d590*/  STSM.16.M88.4 [R197], R156 ;  /* 0x0000009cc5007844 */ /* 0x0003e80000000200 */
[----:B------:R1:W-:Y:S01]  /*d5a0*/  STSM.16.M88.4 [R199], R160 ;  /* 0x000000a0c7007844 */ /* 0x0003e20000000200 */
[C---:B--2---:R-:W-:Y:S01]  /*d5b0*/  FADD.FTZ R0, R166.reuse, R0 ;  /* 0x00000000a6007221 */ /* 0x044fe20000010000 */
[----:B------:R-:W-:Y:S01]  /*d5c0*/  F2FP.F16.F32.PACK_AB R166, R166, R180 ;  /* 0x000000b4a6a6723e */ /* 0x000fe200000000ff */
[C---:B---3--:R-:W-:Y:S01]  /*d5d0*/  FADD.FTZ R3, R167.reuse, R3 ;  /* 0x00000003a7037221 */ /* 0x048fe20000010000 */
[----:B------:R-:W-:-:S05]  /*d5e0*/  F2FP.F16.F32.PACK_AB R167, R167, R182 ;  /* 0x000000b6a7a7723e */ /* 0x000fca00000000ff */
[----:B------:R1:W-:Y:S01]  /*d5f0*/  STSM.16.M88.4 [R198], R164 ;  /* 0x000000a4c6007844 */ /* 0x0003e20000000200 */
[----:B------:R-:W-:Y:S05]  /*d600*/  @!P0 BRA `(.L_x_4797) ;  /* 0x0000000000048947 */ /* 0x000fea0003800000 */
[----:B------:R-:W-:Y:S01]  /*d610*/  BPT.TRAP 0x1 ;  /* 0x000000040000795c */ /* 0x000fe20000300000 */
.L_x_4797:
[----:B------:R0:W2:Y:S01]  /*d620*/  SYNCS.PHASECHK.TRANS64.TRYWAIT P2, [R215+URZ+0x28c50], R220 ;  /* 0x028c50dcd70075a7 */ /* 0x0000a2000804017f */
[----:B------:R-:W-:Y:S05]  /*d630*/  @!P0 BRA `(.L_x_4798) ;  /* 0x0000000000048947 */ /* 0x000fea0003800000 */
[----:B------:R-:W-:Y:S01]  /*d640*/  BPT.TRAP 0x1 ;  /* 0x000000040000795c */ /* 0x000fe20000300000 */
.L_x_4798:
[----:B------:R-:W-:Y:S04]  /*d650*/  BSSY B2, `(.L_x_4799) ;  /* 0x0000004000027945 */ /* 0x000fe80003800000 */
[----:B--2---:R-:W-:Y:S05]  /*d660*/  @P2 BRA `(.L_x_4800) ;  /* 0x0000000000082947 */ /* 0x004fea0003800000 */
[----:B------:R-:W2:Y:S02]  /*d670*/  SYNCS.PHASECHK.TRANS64.TRYWAIT P2, [R215+URZ+0x28c50], R220 ;  /* 0x028c50dcd70075a7 */ /* 0x000ea4000804017f */
[----:B--2---:R-:W-:Y:S05]  /*d680*/  @!P2 BRA `(.L_x_4801) ;  /* 0x0000011400eca947 */ /* 0x004fea0003800000 */
.L_x_4800:
[----:B------:R-:W-:Y:S05]  /*d690*/  BSYNC B2 ;  /* 0x0000000000027941 */ /* 0x000fea0003800000 */
.L_x_4799:
[----:B------:R-:W-:Y:S01]  /*d6a0*/  IMAD R168, R18, 0x1000, R13 ;  /* 0x0000100012a87824 */ /* 0x000fe200078e020d */
[----:B------:R-:W-:Y:S01]  /*d6b0*/  WARPGROUP.ARRIVE ;  /* 0x00000000000079c5 */ /* 0x000fe20000000000 */
[----:B------:R-:W-:Y:S01]  /*d6c0*/  IMAD.MOV.U32 R169, RZ, RZ, 0x40000040 ;  /* 0x40000040ffa97424 */ /* 0x000fe200078e00ff */
[----:B------:R-:W-:Y:S01]  /*d6d0*/  ISETP.GT.AND P2, PT, R214, R21, PT ;  /* 0x00000015d600720c */ /* 0x000fe20003f44270 */
[----:B0-2---:R-:W-:Y:S01]  /*d6e0*/  @!P1 VIADD R215, R215, 0x28c60 ;  /* 0x00028c60d7d79836 */ /* 0x005fe20000000000 */
        /* <DEDUP_REMOVED lines=10> */
[----:B-1----:R-:W-:Y:S01]  /*d790*/  VIADD R152, R168, 0x80 ;  /* 0x00000080a8987836 */ /* 0x002fe20000000000 */
        /* <DEDUP_REMOVED lines=32> */
.L_x_4791:
[----:B------:R-:W-:Y:S05]  /*d9a0*/  BSYNC B0 ;  /* 0x0000000000007941 */ /* 0x000fea0003800000 */
.L_x_4790:
[----:B------:R-:W-:Y:S01]  /*d9b0*/  ISETP.GE.AND P2, PT, R214, R200, PT ;  /* 0x000000c8d600720c */ /* 0x000fe20003f46270 */
[----:B------:R-:W-:-:S12]  /*d9c0*/  BSSY B0, `(.L_x_4803) ;  /* 0x00001a1000007945 */ /* 0x000fd80003800000 */
[----:B------:R-:W-:Y:S05]  /*d9d0*/  @!P2 BRA `(.L_x_4804) ;  /* 0x00000018007ca947 */ /* 0x000fea0003800000 */
[----:B------:R-:W-:Y:S02]  /*d9e0*/  IMAD.MOV.U32 R195, RZ, RZ, R14 ;  /* 0x000000ffffc37224 */ /* 0x000fe400078e000e */
[----:B------:R-:W-:Y:S02]  /*d9f0*/  IMAD.MOV.U32 R220, RZ, RZ, R20 ;  /* 0x000000ffffdc7224 */ /* 0x000fe400078e0014 */
[----:B0-----:R-:W-:-:S07]  /*da00*/  IMAD.MOV.U32 R215, RZ, RZ, R18 ;  /* 0x000000ffffd77224 */ /* 0x001fce00078e0012 */
.L_x_4815:
[----:B------:R-:W-:-:S05]  /*da10*/  VIADD R18, R215, 0x1 ;  /* 0x00000001d7127836 */ /* 0x000fca0000000000 */
[----:B------:R-:W-:-:S04]  /*da20*/  ISETP.NE.AND P2, PT, R18, 0x2, PT ;  /* 0x000000021200780c */ /* 0x000fc80003f45270 */
[----:B------:R-:W-:Y:S02]  /*da30*/  SEL R12, RZ, 0x1, P2 ;  /* 0x00000001ff0c7807 */ /* 0x000fe40001000000 */
[----:B------:R-:W-:Y:S02]  /*da40*/  SEL R18, R18, RZ, P2 ;  /* 0x000000ff12127207 */ /* 0x000fe40001000000 */
[----:B------:R-:W-:Y:S01]  /*da50*/  LOP3.LUT R22, R22, R12, RZ, 0x3c, !PT ;  /* 0x0000000c16167212 */ /* 0x000fe200078e3cff */
[----:B-1----:R-:W-:Y:S06]  /*da60*/  @!P0 BRA `(.L_x_4805) ;  /* 0x0000000000048947 */ /* 0x002fec0003800000 */
[----:B------:R-:W-:Y:S01]  /*da70*/  BPT.TRAP 0x1 ;  /* 0x000000040000795c */ /* 0x000fe20000300000 */
.L_x_4805:
[----:B------:R-:W-:Y:S01]  /*da80*/  IMAD R21, R18, 0x8, R2 ;  /* 0x0000000812157824 */ /* 0x000fe200078e0202 */
[----:B------:R-:W-:-:S04]  /*da90*/  SHF.L.U32 R193, R22, 0x1f, RZ ;  /* 0x0000001f16c17819 */ /* 0x000fc800000006ff */
[----:B------:R0:W1:Y:S01]  /*daa0*/  SYNCS.PHASECHK.TRANS64.TRYWAIT P2, [R21+URZ+0x28c30], R193 ;  /* 0x028c30c1150075a7 */ /* 0x000062000804017f */
[----:B------:R-:W-:Y:S05]  /*dab0*/  @!P0 BRA `(.L_x_4806) ;  /* 0x0000000000048947 */ /* 0x000fea0003800000 */
[----:B------:R-:W-:Y:S01]  /*dac0*/  BPT.TRAP 0x1 ;  /* 0x000000040000795c */ /* 0x000fe20000300000 */
.L_x_4806:
[----:B------:R-:W-:Y:S01]  /*dad0*/  BSSY B1, `(.L_x_4807) ;  /* 0x0000006000017945 */ /* 0x000fe20003800000 */
[----:B------:R-:W-:Y:S02]  /*dae0*/  IMAD R156, R18, 0x200, R15 ;  /* 0x00000200129c7824 */ /* 0x000fe400078e020f */
[----:B------:R-:W-:Y:S01]  /*daf0*/  IMAD.MOV.U32 R157, RZ, RZ, 0x40000040 ;  /* 0x40000040ff9d7424 */ /* 0x000fe200078e00ff */
[----:B-1----:R-:W-:Y:S06]  /*db00*/  @P2 BRA `(.L_x_4808) ;  /* 0x0000000000082947 */ /* 0x002fec0003800000 */
[----:B------:R-:W1:Y:S02]  /*db10*/  SYNCS.PHASECHK.TRANS64.TRYWAIT P2, [R21+URZ+0x28c30], R193 ;  /* 0x028c30c1150075a7 */ /* 0x000e64000804017f */
[----:B-1----:R-:W-:Y:S05]  /*db20*/  @!P2 BRA `(.L_x_4809) ;  /* 0x0000011000d8a947 */ /* 0x002fea0003800000 */
.L_x_4808:
[----:B------:R-:W-:Y:S05]  /*db30*/  BSYNC B1 ;  /* 0x0000000000017941 */ /* 0x000fea0003800000 */
.L_x_4807:
        /* <DEDUP_REMOVED lines=52> */
[----:B--2---:R-:W-:Y:S01]  /*de80*/  FMNMX.FTZ R14, R12, R14, !PT ;  /* 0x0000000e0c0e7209 */ /* 0x004fe20007810000 */
[----:B------:R-:W-:-:S04]  /*de90*/  IMAD.U32 R12, RZ, RZ, UR39 ;  /* 0x00000027ff0c7e24 */ /* 0x000fc8000f8e00ff */
[----:B------:R-:W2:Y:S02]  /*dea0*/  SHFL.BFLY PT, R20, R14, 0x1, 0x1f ;  /* 0x0c201f000e147f89 */ /* 0x000ea400000e0000 */
[----:B--2---:R-:W-:-:S05]  /*deb0*/  FMNMX.FTZ R20, R14, R20, !PT ;  /* 0x000000140e147209 */ /* 0x004fca0007810000 */
        /* <DEDUP_REMOVED lines=20> */
[----:B------:R-:W2:Y:S04]  /*e000*/  MUFU.EX2 R168, R225 ;  /* 0x000000e100a87308 */ /* 0x000ea80000000800 */
[----:B------:R-:W-:-:S04]  /*e010*/  @!P1 PRMT R14, RZ, 0x654, R14 ;  /* 0x00000654ff0e9816 */ /* 0x000fc8000000000e */
[----:B------:R3:W-:Y:S01]  /*e020*/  @!P1 SYNCS.ARRIVE.TRANS64.RED.A1T0 RZ, [R14+URZ], RZ ;  /* 0x000000ff0eff99a7 */ /* 0x0007e2000810043f */
[----:B------:R-:W4:Y:S01]  /*e030*/  MUFU.EX2 R152, R152 ;  /* 0x0000009800987308 */ /* 0x000f220000000800 */
[----:B---3--:R-:W-:-:S07]  /*e040*/  FMNMX.FTZ R14, R154, R195, !PT ;  /* 0x000000c39a0e7209 */ /* 0x008fce0007810000 */
[----:B------:R-:W3:Y:S01]  /*e050*/  MUFU.EX2 R153, R153 ;  /* 0x0000009900997308 */ /* 0x000ee20000000800 */
[-C--:B--2---:R-:W-:Y:S01]  /*e060*/  FMUL.FTZ R24, R24, R168.reuse ;  /* 0x000000a818187220 */ /* 0x084fe20000410000 */
[----:B------:R-:W-:Y:S01]  /*e070*/  FMUL.FTZ R25, R25, R168 ;  /* 0x000000a819197220 */ /* 0x000fe20000410000 */
[----:B------:R-:W-:Y:S01]  /*e080*/  FMNMX.FTZ R14, R155, R14, !PT ;  /* 0x0000000e9b0e7209 */ /* 0x000fe20007810000 */
[-C--:B------:R-:W-:Y:S01]  /*e090*/  FMUL.FTZ R28, R28, R168.reuse ;  /* 0x000000a81c1c7220 */ /* 0x080fe20000410000 */
[-C--:B------:R-:W-:Y:S01]  /*e0a0*/  FMUL.FTZ R29, R29, R168.reuse ;  /* 0x000000a81d1d7220 */ /* 0x080fe20000410000 */
[----:B------:R-:W-:Y:S01]  /*e0b0*/  FMUL.FTZ R32, R32, R168 ;  /* 0x000000a820207220 */ /* 0x000fe20000410000 */
[----:B------:R-:W-:Y:S01]  /*e0c0*/  FMNMX.FTZ R14, R158, R14, !PT ;  /* 0x0000000e9e0e7209 */ /* 0x000fe20007810000 */
[----:B------:R-:W-:Y:S01]  /*e0d0*/  FMUL.FTZ R33, R33, R168 ;  /* 0x000000a821217220 */ /* 0x000fe20000410000 */
[----:B----4-:R-:W-:Y:S01]  /*e0e0*/  FFMA.FTZ R0, R168, R0, R152 ;  /* 0x00000000a8007223 */ /* 0x010fe20000010098 */
[----:B------:R-:W-:Y:S01]  /*e0f0*/  FMUL.FTZ R36, R36, R168 ;  /* 0x000000a824247220 */ /* 0x000fe20000410000 */
[----:B------:R-:W-:Y:S01]  /*e100*/  FMNMX.FTZ R14, R159, R14, !PT ;  /* 0x0000000e9f0e7209 */ /* 0x000fe20007810000 */
[-C--:B------:R-:W-:Y:S01]  /*e110*/  FMUL.FTZ R37, R37, R168.reuse ;  /* 0x000000a825257220 */ /* 0x080fe20000410000 */
[-C--:B------:R-:W-:Y:S01]  /*e120*/  FMUL.FTZ R40, R40, R168.reuse ;  /* 0x000000a828287220 */ /* 0x080fe20000410000 */
[----:B------:R-:W-:Y:S01]  /*e130*/  FMUL.FTZ R41, R41, R168 ;  /* 0x000000a829297220 */ /* 0x000fe20000410000 */
[----:B------:R-:W-:Y:S01]  /*e140*/  FMNMX.FTZ R14, R162, R14, !PT ;  /* 0x0000000ea20e7209 */ /* 0x000fe20007810000 */
[----:B------:R-:W-:Y:S01]  /*e150*/  FMUL.FTZ R44, R44, R168 ;  /* 0x000000a82c2c7220 */ /* 0x000fe20000410000 */
[C---:B---3--:R-:W-:Y:S01]  /*e160*/  FADD.FTZ R0, R153.reuse, R0 ;  /* 0x0000000099007221 */ /* 0x048fe20000010000 */
        /* <DEDUP_REMOVED lines=68> */
[----:B------:R-:W2:Y:S03]  /*e5b0*/  MUFU.EX2 R156, R156 ;  /* 0x0000009c009c7308 */ /* 0x000ea60000000800 */
[----:B------:R-:W3:Y:S05]  /*e5c0*/  SHFL.BFLY PT, R168, R14, 0x2, 0x1f ;  /* 0x0c401f000ea87f89 */ /* 0x000eea00000e0000 */
[----:B------:R-:W4:Y:S08]  /*e5d0*/  MUFU.EX2 R157, R157 ;  /* 0x0000009d009d7308 */ /* 0x000f300000000800 */
[----:B------:R-:W5:Y:S01]  /*e5e0*/  MUFU.EX2 R160, R160 ;  /* 0x000000a000a07308 */ /* 0x000f620000000800 */
[----:B--2---:R-:W-:-:S07]  /*e5f0*/  FADD.FTZ R0, R156, R0 ;  /* 0x000000009c007221 */ /* 0x004fce0000010000 */
[----:B------:R-:W2:Y:S01]  /*e600*/  MUFU.EX2 R161, R161 ;  /* 0x000000a100a17308 */ /* 0x000ea20000000800 */
[----:B----4-:R-:W-:Y:S01]  /*e610*/  FADD.FTZ R0, R157, R0 ;  /* 0x000000009d007221 */ /* 0x010fe20000010000 */
[----:B---3--:R-:W-:-:S05]  /*e620*/  FMNMX.FTZ R14, R14, R168, !PT ;  /* 0x000000a80e0e7209 */ /* 0x008fca0007810000 */
[----:B------:R-:W3:Y:S01]  /*e630*/  SHFL.BFLY PT, R168, R14, 0x1, 0x1f ;  /* 0x0c201f000ea87f89 */ /* 0x000ee200000e0000 */
[----:B------:R-:W4:Y:S01]  /*e640*/  MUFU.EX2 R164, R164 ;  /* 0x000000a400a47308 */ /* 0x000f220000000800 */
[----:B-----5:R-:W-:-:S07]  /*e650*/  FADD.FTZ R0, R160, R0 ;  /* 0x00000000a0007221 */ /* 0x020fce0000010000 */
[----:B------:R-:W5:Y:S01]  /*e660*/  MUFU.EX2 R165, R165 ;  /* 0x000000a500a57308 */ /* 0x000f620000000800 */
[----:B--2---:R-:W-:-:S07]  /*e670*/  FADD.FTZ R0, R161, R0 ;  /* 0x00000000a1007221 */ /* 0x004fce0000010000 */
[----:B------:R-:W2:Y:S01]  /*e680*/  MUFU.EX2 R220, R220 ;  /* 0x000000dc00dc7308 */ /* 0x000ea20000000800 */
[----:B----4-:R-:W-:Y:S01]  /*e690*/  FADD.FTZ R0, R164, R0 ;  /* 0x00000000a4007221 */ /* 0x010fe20000010000 */
[----:B---3--:R-:W-:-:S06]  /*e6a0*/  FMNMX.FTZ R14, R14, R168, !PT ;  /* 0x000000a80e0e7209 */ /* 0x008fcc0007810000 */
[----:B------:R-:W3:Y:S01]  /*e6b0*/  MUFU.EX2 R169, R169 ;  /* 0x000000a900a97308 */ /* 0x000ee20000000800 */
[----:B-----5:R-:W-:Y:S01]  /*e6c0*/  FADD.FTZ R0, R165, R0 ;  /* 0x00000000a5007221 */ /* 0x020fe20000010000 */
[----:B------:R-:W-:-:S04]  /*e6d0*/  FADD.FTZ R168, -R14, R195 ;  /* 0x000000c30ea87221 */ /* 0x000fc80000010100 */
[----:B------:R-:W-:Y:S02]  /*e6e0*/  FMUL.FTZ R168, R168, R12 ;  /* 0x0000000ca8a87220 */ /* 0x000fe40000410000 */
[----:B------:R-:W4:Y:S01]  /*e6f0*/  MUFU.EX2 R172, R172 ;  /* 0x000000ac00ac7308 */ /* 0x000f220000000800 */
[----:B--2---:R-:W-:-:S07]  /*e700*/  FADD.FTZ R0, R220, R0 ;  /* 0x00000000dc007221 */ /* 0x004fce0000010000 */
[----:B------:R-:W2:Y:S01]  /*e710*/  MUFU.EX2 R168, R168 ;  /* 0x000000a800a87308 */ /* 0x000ea20000000800 */
[----:B---3--:R-:W-:-:S07]  /*e720*/  FADD.FTZ R0, R169, R0 ;  /* 0x00000000a9007221 */ /* 0x008fce0000010000 */
[----:B------:R-:W3:Y:S01]  /*e730*/  MUFU.EX2 R173, R173 ;  /* 0x000000ad00ad7308 */ /* 0x000ee20000000800 */
[----:B----4-:R-:W-:-:S07]  /*e740*/  FADD.FTZ R0, R172, R0 ;  /* 0x00000000ac007221 */ /* 0x010fce0000010000 */
[----:B------:R-:W4:Y:S01]  /*e750*/  MUFU.EX2 R176, R176 ;  /* 0x000000b000b07308 */ /* 0x000f220000000800 */
[----:B--2---:R2:W-:Y:S01]  /*e760*/  @!P2 STS [R153+0x28820], R168 ;  /* 0x028820a89900a388 */ /* 0x0045e20000000800 */
[-C--:B------:R-:W-:Y:S01]  /*e770*/  FMUL.FTZ R26, R26, R168.reuse ;  /* 0x000000a81a1a7220 */ /* 0x080fe20000410000 */
[-C--:B------:R-:W-:Y:S01]  /*e780*/  FMUL.FTZ R27, R27, R168.reuse ;  /* 0x000000a81b1b7220 */ /* 0x080fe20000410000 */
[-C--:B------:R-:W-:Y:S01]  /*e790*/  FMUL.FTZ R30, R30, R168.reuse ;  /* 0x000000a81e1e7220 */ /* 0x080fe20000410000 */
[-C--:B------:R-:W-:Y:S01]  /*e7a0*/  FMUL.FTZ R31, R31, R168.reuse ;  /* 0x000000a81f1f7220 */ /* 0x080fe20000410000 */
[-C--:B------:R-:W-:Y:S01]  /*e7b0*/  FMUL.FTZ R34, R34, R168.reuse ;  /* 0x000000a822227220 */ /* 0x080fe20000410000 */
[-C--:B------:R-:W-:Y:S01]  /*e7c0*/  FMUL.FTZ R35, R35, R168.reuse ;  /* 0x000000a823237220 */ /* 0x080fe20000410000 */
[----:B------:R-:W5:Y:S01]  /*e7d0*/  MUFU.EX2 R177, R177 ;  /* 0x000000b100b17308 */ /* 0x000f620000000800 */
[----:B---3--:R-:W-:Y:S01]  /*e7e0*/  FADD.FTZ R0, R173, R0 ;  /* 0x00000000ad007221 */ /* 0x008fe20000010000 */
[----:B------:R-:W-:Y:S01]  /*e7f0*/  FMUL.FTZ R38, R38, R168 ;  /* 0x000000a826267220 */ /* 0x000fe20000410000 */
[----:B--2---:R-:W-:Y:S01]  /*e800*/  FMUL.FTZ R153, R14, R12 ;  /* 0x0000000c0e997220 */ /* 0x004fe20000410000 */
        /* <DEDUP_REMOVED lines=20> */
[----:B----4-:R-:W-:Y:S01]  /*e950*/  FADD.FTZ R0, R176, R0 ;  /* 0x00000000b0007221 */ /* 0x010fe20000010000 */
        /* <DEDUP_REMOVED lines=31> */
[----:B--2---:R-:W-:Y:S01]  /*eb50*/  F2FP.F16.F32.PACK_AB R158, R165, R164 ;  /* 0x000000a4a59e723e */ /* 0x004fe200000000ff */
        /* <DEDUP_REMOVED lines=18> */
[----:B--2---:R-:W-:Y:S01]  /*ec80*/  F2FP.F16.F32.PACK_AB R162, R173, R172 ;  /* 0x000000acada2723e */ /* 0x004fe200000000ff */
[-C--:B------:R-:W-:Y:S01]  /*ec90*/  FMUL.FTZ R107, R107, R168.reuse ;  /* 0x000000a86b6b7220 */ /* 0x080fe20000410000 */
[-C--:B------:R-:W-:Y:S01]  /*eca0*/  FMUL.FTZ R110, R110, R168.reuse ;  /* 0x000000a86e6e7220 */ /* 0x080fe20000410000 */
[-C--:B------:R-:W-:Y:S01]  /*ecb0*/  FMUL.FTZ R111, R111, R168.reuse ;  /* 0x000000a86f6f7220 */ /* 0x080fe20000410000 */
[-C--:B------:R-:W-:Y:S01]  /*ecc0*/  FMUL.FTZ R114, R114, R168.reuse ;  /* 0x000000a872727220 */ /* 0x080fe20000410000 */
[----:B------:R-:W2:Y:S01]  /*ecd0*/  MUFU.EX2 R195, R195 ;  /* 0x000000c300c37308 */ /* 0x000ea20000000800 */
[----:B-----5:R-:W-:Y:S01]  /*ece0*/  FADD.FTZ R3, R215, R3 ;  /* 0x00000003d7037221 */ /* 0x020fe20000010000 */
        /* <DEDUP_REMOVED lines=15> */
[----:B--2---:R-:W-:Y:S01]  /*ede0*/  FADD.FTZ R3, R195, R3 ;  /* 0x00000003c3037221 */ /* 0x004fe20000010000 */
        /* <DEDUP_REMOVED lines=39> */
.L_x_4810:
[----:B------:R3:W4:Y:S01]  /*f060*/  SYNCS.PHASECHK.TRANS64.TRYWAIT P2, [R21+URZ+0x28c50], R193 ;  /* 0x028c50c1150075a7 */ /* 0x000722000804017f */
[----:B------:R-:W-:Y:S05]  /*f070*/  @!P0 BRA `(.L_x_4811) ;  /* 0x0000000000048947 */ /* 0x000fea0003800000 */
[----:B------:R-:W-:Y:S01]  /*f080*/  BPT.TRAP 0x1 ;  /* 0x000000040000795c */ /* 0x000fe20000300000 */
.L_x_4811:
[----:B------:R-:W-:Y:S04]  /*f090*/  BSSY B1, `(.L_x_4812) ;  /* 0x0000004000017945 */ /* 0x000fe80003800000 */
[----:B----4-:R-:W-:Y:S05]  /*f0a0*/  @P2 BRA `(.L_x_4813) ;  /* 0x0000000000082947 */ /* 0x010fea0003800000 */
[----:B------:R-:W4:Y:S02]  /*f0b0*/  SYNCS.PHASECHK.TRANS64.TRYWAIT P2, [R21+URZ+0x28c50], R193 ;  /* 0x028c50c1150075a7 */ /* 0x000f24000804017f */
[----:B----4-:R-:W-:Y:S05]  /*f0c0*/  @!P2 BRA `(.L_x_4814) ;  /* 0x000000fc0084a947 */ /* 0x010fea0003800000 */
.L_x_4813:
[----:B------:R-:W-:Y:S05]  /*f0d0*/  BSYNC B1 ;  /* 0x0000000000017941 */ /* 0x000fea0003800000 */
.L_x_4812:
[----:B------:R-:W-:Y:S01]  /*f0e0*/  IMAD R168, R18, 0x1000, R13 ;  /* 0x0000100012a87824 */ /* 0x000fe200078e020d */
[----:B------:R-:W-:Y:S01]  /*f0f0*/  WARPGROUP.ARRIVE ;  /* 0x00000000000079c5 */ /* 0x000fe20000000000 */
[----:B------:R-:W-:Y:S01]  /*f100*/  IMAD.MOV.U32 R169, RZ, RZ, 0x40000040 ;  /* 0x40000040ffa97424 */ /* 0x000fe200078e00ff */
[----:B------:R-:W-:Y:S01]  /*f110*/  ISETP.GT.AND P2, PT, R214, R200, PT ;  /* 0x000000c8d600720c */ /* 0x000fe20003f44270 */
[----:B01-34-:R-:W-:Y:S01]  /*f120*/  @!P1 VIADD R21, R21, 0x28c60 ;  /* 0x00028c6015159836 */ /* 0x01bfe20000000000 */
        /* <DEDUP_REMOVED lines=42> */
.L_x_4804:
[----:B------:R-:W-:Y:S05]  /*f3d0*/  BSYNC B0 ;  /* 0x0000000000007941 */ /* 0x000fea0003800000 */
.L_x_4803:
        /* <DEDUP_REMOVED lines=162> */
[----:B--2---:R-:W-:Y:S01]  /*fe00*/  SEL R0, RZ, 0x1, P1 ;  /* 0x00000001ff007807 */ /* 0x004fe20000800000 */
[----:B------:R-:W-:Y:S06]  /*fe10*/  BAR.ARV 0xe, 0x100 ;  /* 0x0384000000007b1d */ /* 0x000fec0000002000 */
[----:B------:R-:W-:-:S02]  /*fe20*/  PLOP3.LUT P0, PT, PT, PT, PT, 0x8, 0x0 ;  /* 0x000000000000781c */ /* 0x000fc40003f0e170 */
[----:B------:R-:W-:Y:S02]  /*fe30*/  LOP3.LUT R22, R22, R0, RZ, 0x3c, !PT ;  /* 0x0000000016167212 */ /* 0x000fe400078e3cff */
[----:B------:R-:W-:-:S09]  /*fe40*/  SEL R18, R18, RZ, P1 ;  /* 0x000000ff12127207 */ /* 0x000fd20000800000 */
.L_x_4731:
[----:B------:R-:W-:Y:S05]  /*fe50*/  BSYNC B7 ;  /* 0x0000000000077941 */ /* 0x000fea0003800000 */
.L_x_4727:
[----:B------:R-:W2:Y:S08]  /*fe60*/  S2UR UR5, SR_CgaCtaId ;  /* 0x00000000000579c3 */ /* 0x000eb00000008800 */
[----:B------:R-:W-:Y:S06]  /*fe70*/  BAR.SYNC.DEFER_BLOCKING 0x5, 0x180 ;  /* 0x0146000000007b1d */ /* 0x000fec0000010000 */
[----:B------:R-:W-:Y:S01]  /*fe80*/  UMOV UR4, 0x400 ;  /* 0x0000040000047882 */ /* 0x000fe20000000000 */
[----:B------:R-:W-:Y:S01]  /*fe90*/  BSSY B0, `(.L_x_4816) ;  /* 0x0000499000007945 */ /* 0x000fe20003800000 */
[----:B--2---:R-:W-:-:S06]  /*fea0*/  ULEA UR4, UR5, UR4, 0x18 ;  /* 0x0000000405047291 */ /* 0x004fcc000f8ec03f */
[----:B------:R-:W-:-:S05]  /*feb0*/  IMAD.U32 R2, RZ, RZ, UR4 ;  /* 0x00000004ff027e24 */ /* 0x000fca000f8e00ff */
[----:B0-----:R0:W2:Y:S01]  /*fec0*/  LDS.128 R4, [R2+0x28cd0] ;  /* 0x028cd00002047984 */ /* 0x0010a20000000c00 */
[----:B------:R-:W-:Y:S06]  /*fed0*/  BAR.ARV 0x4, 0x180 ;  /* 0x0106000000007b1d */ /* 0x000fec0000002000 */
[----:B------:R-:W-:Y:S05]  /*fee0*/  @P0 BRA `(.L_x_4817) ;  /* 0x00000038008c0947 */ /* 0x000fea0003800000 */
[----:B------:R-:W3:Y:S01]  /*fef0*/  LDL R8, [R1+0x6c] ;  /* 0x00006c0001087983 */ /* 0x000ee20000100800 */
        /* <DEDUP_REMOVED lines=12> */
[----:B---3-5:R-:W-:-:S04]  /*ffc0*/  IMAD.WIDE R152, R8, 0x2, R20 ;  /* 0x0000000208987825 */ /* 0x028fc800078e0214 */
        /* <DEDUP_REMOVED lines=158> */
[----:B--2---:R-:W-:Y:S02]  /*109b0*/  MOV R4, R8 ;  /* 0x0000000800047202 */ /* 0x004fe40000000f00 */
[----:B------:R-:W-:Y:S01]  /*109c0*/  F2FP.F16.F32.PACK_AB R8, R137, R136 ;  /* 0x000000888908723e */ /* 0x000fe200000000ff */
[----:B------:R-:W-:Y:S01]  /*109d0*/  IMAD.X R153, RZ, RZ, R153, P0 ;  /* 0x000000ffff997224 */ /* 0x000fe200000e0699 */
[----:B------:R-:W-:-:S02]  /*109e0*/  F2FP.F16.F32.PACK_AB R9, R139, R138 ;  /* 0x0000008a8b09723e */ /* 0x000fc400000000ff */
[----:B------:R-:W-:Y:S02]  /*109f0*/  F2FP.F16.F32.PACK_AB R15, R151, R150 ;  /* 0x00000096970f723e */ /* 0x000fe400000000ff */
[----:B------:R-:W-:Y:S01]  /*10a00*/  ISETP.NE.U32.AND P1, PT, RZ, UR6, PT ;  /* 0x00000006ff007c0c */ /* 0x000fe2000bf25070 */
[----:B------:R1:W-:Y:S03]  /*10a10*/  STSM.16.M88.4 [R4], R8 ;  /* 0x0000000804007844 */ /* 0x0003e60000000200 */
[----:B------:R-:W-:Y:S02]  /*10a20*/  ISETP.NE.AND.EX P1, PT, RZ, UR7, PT, P1 ;  /* 0x00000007ff007c0c */ /* 0x000fe4000bf25310 */
[----:B-1----:R-:W-:Y:S02]  /*10a30*/  LOP3.LUT R4, R0, 0x380, RZ, 0xc0, !PT ;  /* 0x0000038000047812 */ /* 0x002fe400078ec0ff */
[----:B------:R-:W-:-:S02]  /*10a40*/  IADD3 R8, P0, R207, UR6, RZ ;  /* 0x00000006cf087c10 */ /* 0x000fc4000ff1e0ff */
[----:B------:R-:W-:Y:S02]  /*10a50*/  SHF.R.U64 R4, R4, 0x3, RZ ;  /* 0x0000000304047819 */ /* 0x000fe400000012ff */
[----:B------:R-:W-:Y:S02]  /*10a60*/  IADD3.X R9, R208, UR7, RZ, P0, !PT ;  /* 0x00000007d0097c10 */ /* 0x000fe400087fe4ff */
[----:B------:R-:W-:Y:S01]  /*10a70*/  LOP3.LUT R152, R4, R0, RZ, 0x3c, !PT ;  /* 0x0000000004987212 */ /* 0x000fe200078e3cff */
[----:B------:R-:W-:-:S03]  /*10a80*/  IMAD.MOV.U32 R0, RZ, RZ, RZ ;  /* 0x000000ffff007224 */ /* 0x000fc600078e00ff */
        /* <DEDUP_REMOVED lines=14> */
[----:B-1----:R-:W2:Y:S02]  /*10b70*/  LDG.E R8, desc[UR42][R8.64+0x4] ;  /* 0x0000042a08087981 */ /* 0x002ea4000c1e1900 */
[----:B--2---:R-:W-:-:S07]  /*10b80*/  IMAD.IADD R4, R8, 0x1, -R4 ;  /* 0x0000000108047824 */ /* 0x004fce00078e0a04 */
.L_x_4818:
[----:B-1----:R-:W2:Y:S01]  /*10b90*/  LDL R8, [R1+0x44] ;  /* 0x0000440001087983 */ /* 0x002ea20000100800 */
        /* <DEDUP_REMOVED lines=11> */
[----:B------:R-:W3:Y:S01]  /*10c50*/  LDL R157, [R1+0x68] ;  /* 0x00006800019d7983 */ /* 0x000ee20000100800 */
[----:B------:R-:W-:Y:S02]  /*10c60*/  ISETP.NE.U32.AND P0, PT, RZ, UR6, PT ;  /* 0x00000006ff007c0c */ /* 0x000fe4000bf05070 */
[----:B------:R-:W-:Y:S02]  /*10c70*/  SEL R9, R9, 0x978, P1 ;  /* 0x0000097809097807 */ /* 0x000fe40000800000 */
[----:B------:R-:W-:Y:S02]  /*10c80*/  ISETP.NE.AND.EX P0, PT, RZ, UR7, PT, P0 ;  /* 0x00000007ff007c0c */ /* 0x000fe4000bf05300 */
[----:B------:R-:W4:Y:S02]  /*10c90*/  LDC.64 R12, c[0x0][R9+0x220] ;  /* 0x00008800090c7b82 */ /* 0x000f240000000a00 */
[----:B------:R-:W-:-:S06]  /*10ca0*/  SEL R15, R206, RZ, !P0 ;  /* 0x000000ffce0f7207 */ /* 0x000fcc0004000000 */
[----:B------:R-:W5:Y:S01]  /*10cb0*/  LDC.64 R10, c[0x0][R9+0x218] ;  /* 0x00008600090a7b82 */ /* 0x000f620000000a00 */
[----:B------:R-:W-:Y:S02]  /*10cc0*/  IMAD.IADD R153, R203, 0x1, R194 ;  /* 0x00000001cb997824 */ /* 0x000fe400078e02c2 */
[----:B----4-:R-:W-:Y:S01]  /*10cd0*/  IMAD R13, R13, R15, RZ ;  /* 0x0000000f0d0d7224 */ /* 0x010fe200078e02ff */
[----:B------:R-:W-:Y:S02]  /*10ce0*/  SEL R155, R217, RZ, P1 ;  /* 0x000000ffd99b7207 */ /* 0x000fe40000800000 */
[----:B--2---:R-:W-:Y:S02]  /*10cf0*/  SEL R14, R14, RZ, !P0 ;  /* 0x000000ff0e0e7207 */ /* 0x004fe40004000000 */
[----:B-1----:R-:W-:-:S03]  /*10d00*/  ISETP.NE.AND P0, PT, R156, 0x1, PT ;  /* 0x000000019c00780c */ /* 0x002fc60003f05270 */
[C---:B------:R-:W-:Y:S02]  /*10d10*/  IMAD R14, R12.reuse, R14, R13 ;  /* 0x0000000e0c0e7224 */ /* 0x040fe400078e020d */
[----:B------:R-:W-:-:S04]  /*10d20*/  IMAD.WIDE.U32 R12, R12, R15, RZ ;  /* 0x0000000f0c0c7225 */ /* 0x000fc800078e00ff */
[-C--:B-----5:R-:W-:Y:S02]  /*10d30*/  IMAD R15, R11, R204.reuse, RZ ;  /* 0x000000cc0b0f7224 */ /* 0x0a0fe400078e02ff */
[----:B------:R-:W-:-:S04]  /*10d40*/  IMAD.WIDE.U32 R10, R10, R204, RZ ;  /* 0x000000cc0a0a7225 */ /* 0x000fc800078e00ff */
[----:B------:R-:W-:Y:S02]  /*10d50*/  IMAD.IADD R15, R11, 0x1, R15 ;  /* 0x000000010b0f7824 */ /* 0x000fe400078e020f */
[----:B------:R-:W1:Y:S01]  /*10d60*/  @P0 LDC R11, c[0x0][0xbec] ;  /* 0x0002fb00ff0b0b82 */ /* 0x000e620000000800 */
[----:B------:R-:W-:-:S07]  /*10d70*/  IADD3 R152, P2, P3, R12, R10, R0 ;  /* 0x0000000a0c987210 */ /* 0x000fce0007b5e000 */
[----:B------:R-:W2:Y:S01]  /*10d80*/  @P0 LDC R10, c[0x0][0xbf0] ;  /* 0x0002fc00ff0a0b82 */ /* 0x000ea20000000800 */
[----:B------:R-:W-:-:S05]  /*10d90*/  IMAD.IADD R14, R13, 0x1, R14 ;  /* 0x000000010d0e7824 */ /* 0x000fca00078e020e */
[----:B------:R-:W-:Y:S01]  /*10da0*/  IADD3.X R14, R14, R15, R8, P2, P3 ;  /* 0x0000000f0e0e7210 */ /* 0x000fe200017e6408 */
[----:B------:R-:W-:Y:S02]  /*10db0*/  IMAD.MOV.U32 R15, RZ, RZ, R153 ;  /* 0x000000ffff0f7224 */ /* 0x000fe400078e0099 */
[----:B-1----:R-:W-:-:S05]  /*10dc0*/  @P0 IMAD.HI.U32 R11, R153, R11, RZ ;  /* 0x0000000b990b0227 */ /* 0x002fca00078e00ff */
[----:B--2---:R-:W-:Y:S02]  /*10dd0*/  @P0 SHF.R.U32.HI R15, RZ, R10, R11 ;  /* 0x0000000aff0f0219 */ /* 0x004fe4000001160b */
[----:B------:R-:W1:Y:S02]  /*10de0*/  LDC.64 R10, c[0x0][R9+0x228] ;  /* 0x00008a00090a7b82 */ /* 0x000e640000000a00 */
[----:B-1----:R-:W-:-:S04]  /*10df0*/  IMAD.WIDE.U32 R12, R10, R155, RZ ;  /* 0x0000009b0a0c7225 */ /* 0x002fc800078e00ff */
[----:B------:R-:W-:-:S04]  /*10e00*/  IMAD R10, R11, R155, RZ ;  /* 0x0000009b0b0a7224 */ /* 0x000fc800078e02ff */
[----:B------:R-:W-:Y:S02]  /*10e10*/  IMAD.IADD R13, R13, 0x1, R10 ;  /* 0x000000010d0d7824 */ /* 0x000fe400078e020a */
[----:B------:R1:W2:Y:S01]  /*10e20*/  LDC.64 R10, c[0x0][R9+0x210] ;  /* 0x00008400090a7b82 */ /* 0x0002a20000000a00 */
[----:B------:R-:W-:Y:S01]  /*10e30*/  IADD3 R12, P0, P2, R15, R152, R12 ;  /* 0x000000980f0c7210 */ /* 0x000fe20007a1e00c */
[--C-:B------:R-:W-:Y:S01]  /*10e40*/  IMAD.MOV R152, RZ, RZ, -R15.reuse ;  /* 0x000000ffff987224 */ /* 0x100fe200078e0a0f */
[----:B------:R-:W-:-:S03]  /*10e50*/  SHF.R.S32.HI R15, RZ, 0x1f, R15 ;  /* 0x0000001fff0f7819 */ /* 0x000fc6000001140f */
[----:B------:R-:W-:Y:S01]  /*10e60*/  IMAD R152, R156, R152, R153 ;  /* 0x000000989c987224 */ /* 0x000fe200078e0299 */
[----:B------:R-:W-:-:S04]  /*10e70*/  IADD3.X R13, R15, R14, R13, P0, P2 ;  /* 0x0000000e0f0d7210 */ /* 0x000fc800007e440d */
[----:B-1----:R-:W-:Y:S01]  /*10e80*/  SHF.R.S32.HI R9, RZ, 0x1f, R152 ;  /* 0x0000001fff097819 */ /* 0x002fe20000011498 */
[-C--:B--2---:R-:W-:Y:S02]  /*10e90*/  IMAD R11, R11, R152.reuse, RZ ;  /* 0x000000980b0b7224 */ /* 0x084fe400078e02ff */
[----:B------:R-:W-:-:S04]  /*10ea0*/  IMAD.WIDE.U32 R12, R10, R152, R12 ;  /* 0x000000980a0c7225 */ /* 0x000fc800078e000c */
[----:B------:R-:W-:Y:S02]  /*10eb0*/  IMAD R9, R10, R9, R11 ;  /* 0x000000090a097224 */ /* 0x000fe400078e020b */
[----:B------:R-:W1:Y:S08]  /*10ec0*/  LDC.64 R10, c[0x0][0xba8] ;  /* 0x0002ea00ff0a7b82 */ /* 0x000e700000000a00 */
[----:B-1----:R-:W1:Y:S08]  /*10ed0*/  @!P1 LDC R10, c[0x0][0xb50] ;  /* 0x0002d400ff0a9b82 */ /* 0x002e700000000800 */
[----:B------:R-:W2:Y:S01]  /*10ee0*/  @!P1 LDC R11, c[0x0][0xb54] ;  /* 0x0002d500ff0b9b82 */ /* 0x000ea20000000800 */
[----:B------:R-:W-:-:S02]  /*10ef0*/  IMAD.IADD R9, R13, 0x1, R9 ;  /* 0x000000010d097824 */ /* 0x000fc400078e0209 */
[----:B------:R-:W-:Y:S01]  /*10f00*/  IMAD.IADD R14, R189, 0x1, R194 ;  /* 0x00000001bd0e7824 */ /* 0x000fe200078e02c2 */
[----:B-1----:R-:W-:Y:S01]  /*10f10*/  LEA R13, P0, R12, R10, 0x2 ;  /* 0x0000000a0c0d7211 */ /* 0x002fe200078010ff */
[----:B---3--:R-:W-:-:S03]  /*10f20*/  IMAD.MOV R10, RZ, RZ, -R157 ;  /* 0x000000ffff0a7224 */ /* 0x008fc600078e0a9d */
[----:B--2---:R-:W-:Y:S02]  /*10f30*/  LEA.HI.X R9, R12, R11, R9, 0x2, P0 ;  /* 0x0000000b0c097211 */ /* 0x004fe400000f1409 */
[----:B------:R-:W-:Y:S01]  /*10f40*/  ISETP.NE.AND P0, PT, R202, R10, PT ;  /* 0x0000000aca00720c */ /* 0x000fe20003f05270 */
[----:B------:R-:W-:Y:S04]  /*10f50*/  SHFL.IDX PT, R12, R13, 0x1, 0x1c1f ;  /* 0x003c1f000d0c7f89 */ /* 0x000fe800000e0000 */
[----:B------:R-:W-:Y:S04]  /*10f60*/  SHFL.IDX PT, R10, R13, RZ, 0x1c1f ;  /* 0x001c1fff0d0a7589 */ /* 0x000fe800000e0000 */
        /* <DEDUP_REMOVED lines=8> */
.L_x_4819:
        /* <DEDUP_REMOVED lines=24> */
[----:B------:R-:W-:Y:S01]  /*11170*/  IADD3 R45, P1, R20, 0x6000, RZ ;  /* 0x00006000142d7810 */ /* 0x000fe20007f3e0ff */
[----:B--2---:R-:W-:Y:S01]  /*11180*/  IMAD R90, R4, R87, RZ ;  /* 0x00000057045a7224 */ /* 0x004fe200078e02ff */
[----:B------:R-:W-:Y:S01]  /*11190*/  IADD3 R49, P2, R20, 0x7000, RZ ;  /* 0x0000700014317810 */ /* 0x000fe20007f5e0ff */
[----:B------:R-:W5:Y:S01]  /*111a0*/  LD.E.128 R24, desc[UR42][R24.64] ;  /* 0x0000002a18187980 */ /* 0x000f62000c101d00 */
        /* <DEDUP_REMOVED lines=16> */
[----:B------:R-:W-:Y:S02]  /*112b0*/  IADD3 R14, P3, R20, 0xf000, RZ ;  /* 0x0000f000140e7810 */ /* 0x000fe40007f7e0ff */
        /* <DEDUP_REMOVED lines=34> */
[----:B------:R-:W-:-:S02]  /*114e0*/  SHF.R.U64 R9, R9, 0x3, RZ ;  /* 0x0000000309097819 */ /* 0x000fc400000012ff */
        /* <DEDUP_REMOVED lines=8> */
[----:B------:R-:W-:Y:S01]  /*11570*/  IMAD R9, R8, UR4, RZ ;  /* 0x0000000408097c24 */ /* 0x000fe2000f8e02ff */
        /* <DEDUP_REMOVED lines=14> */
[----:B------:R-:W-:Y:S01]  /*11660*/  ISETP.NE.AND P3, PT, R87, 0x1, PT ;  /* 0x000000015700780c */ /* 0x000fe20003f65270 */
[C---:B------:R-:W-:Y:S01]  /*11670*/  IMAD R21, R0.reuse, UR5, R9 ;  /* 0x0000000500157c24 */ /* 0x040fe2000f8e0209 */
[----:B------:R-:W-:Y:S01]  /*11680*/  LOP3.LUT R11, R11, 0xfffffff8, RZ, 0xc0, !PT ;  /* 0xfffffff80b0b7812 */ /* 0x000fe200078ec0ff */
[----:B------:R-:W-:Y:S01]  /*11690*/  IMAD.WIDE.U32 R8, R0, UR4, RZ ;  /* 0x0000000400087c25 */ /* 0x000fe2000f8e00ff */
[----:B------:R-:W-:Y:S01]  /*116a0*/  ULDC.64 UR4, c[0x0][0xae8] ;  /* 0x0002ba0000047ab9 */ /* 0x000fe20000000a00 */
[----:B------:R-:W1:Y:S01]  /*116b0*/  LDC R0, c[0x0][0xac8] ;  /* 0x0002b200ff007b82 */ /* 0x000e620000000800 */
[----:B------:R-:W5:Y:S01]  /*116c0*/  LD.E.128 R12, desc[UR42][R12.64] ;  /* 0x0000002a0c0c7980 */ /* 0x000f62000c101d00 */
[----:B------:R-:W-:-:S03]  /*116d0*/  IMAD.IADD R9, R9, 0x1, R21 ;  /* 0x0000000109097824 */ /* 0x000fc600078e0215 */
[----:B------:R-:W5:Y:S03]  /*116e0*/  LD.E.128 R56, desc[UR42][R56.64] ;  /* 0x0000002a38387980 */ /* 0x000f66000c101d00 */
[----:B------:R-:W2:Y:S01]  /*116f0*/  @P3 LDC R89, c[0x0][0xbec] ;  /* 0x0002fb00ff593b82 */ /* 0x000ea20000000800 */
[----:B------:R-:W-:Y:S01]  /*11700*/  IMAD.IADD R20, R10, 0x1, -R11 ;  /* 0x000000010a147824 */ /* 0x000fe200078e0a0b */
[----:B------:R-:W5:Y:S01]  /*11710*/  LD.E.128 R60, desc[UR42][R60.64] ;  /* 0x0000002a3c3c7980 */ /* 0x000f62000c101d00 */
[----:B------:R-:W-:-:S03]  /*11720*/  IMAD.WIDE.U32 R8, R204, UR4, R8 ;  /* 0x00000004cc087c25 */ /* 0x000fc6000f8e0008 */
[----:B------:R-:W5:Y:S02]  /*11730*/  LD.E.128 R64, desc[UR42][R64.64] ;  /* 0x0000002a40407980 */ /* 0x000f64000c101d00 */
[----:B------:R-:W3:Y:S01]  /*11740*/  @P3 LDC R91, c[0x0][0xbf0] ;  /* 0x0002fc00ff5b3b82 */ /* 0x000ee20000000800 */
[----:B------:R-:W-:Y:S01]  /*11750*/  SHF.R.S32.HI R10, RZ, 0x1f, R206 ;  /* 0x0000001fff0a7819 */ /* 0x000fe200000114ce */
[----:B------:R-:W-:Y:S01]  /*11760*/  IMAD R11, R20, 0x20, R3 ;  /* 0x00000020140b7824 */ /* 0x000fe200078e0203 */
[----:B------:R-:W5:Y:S01]  /*11770*/  LD.E.128 R68, desc[UR42][R68.64] ;  /* 0x0000002a44447980 */ /* 0x000f62000c101d00 */
[----:B------:R-:W-:Y:S01]  /*11780*/  IMAD R9, R204, UR5, R9 ;  /* 0x00000005cc097c24 */ /* 0x000fe2000f8e0209 */
[----:B------:R-:W-:Y:S01]  /*11790*/  ULDC.64 UR4, c[0x0][0xaf0] ;  /* 0x0002bc0000047ab9 */ /* 0x000fe20000000a00 */
[----:B------:R-:W-:Y:S01]  /*117a0*/  IMAD.IADD R3, R3, 0x1, R194 ;  /* 0x0000000103037824 */ /* 0x000fe200078e02c2 */
[----:B------:R-:W5:Y:S01]  /*117b0*/  LD.E.128 R72, desc[UR42][R72.64] ;  /* 0x0000002a48487980 */ /* 0x000f62000c101d00 */
[----:B-1----:R-:W-:Y:S01]  /*117c0*/  ISETP.GE.AND P1, PT, R213, R0, PT ;  /* 0x00000000d500720c */ /* 0x002fe20003f26270 */
[----:B------:R-:W-:-:S02]  /*117d0*/  IMAD.IADD R194, R194, 0x1, R11 ;  /* 0x00000001c2c27824 */ /* 0x000fc400078e020b */
[----:B------:R-:W-:Y:S01]  /*117e0*/  IMAD R11, R10, UR4, RZ ;  /* 0x000000040a0b7c24 */ /* 0x000fe2000f8e02ff */
[----:B------:R-:W-:Y:S01]  /*117f0*/  SEL R10, RZ, 0xffffffff, P1 ;  /* 0xffffffffff0a7807 */ /* 0x000fe20000800000 */
[----:B------:R-:W5:Y:S01]  /*11800*/  LD.E.128 R76, desc[UR42][R76.64] ;  /* 0x0000002a4c4c7980 */ /* 0x000f62000c101d00 */
[----:B------:R-:W-:-:S03]  /*11810*/  ISETP.GE.AND P0, PT, R212, R0, PT ;  /* 0x00000000d400720c */ /* 0x000fc60003f06270 */
[----:B------:R-:W-:Y:S01]  /*11820*/  IMAD.SHL.U32 R93, R10, 0x2, RZ ;  /* 0x000000020a5d7824 */ /* 0x000fe200078e00ff */
[----:B------:R-:W-:Y:S01]  /*11830*/  SEL R21, RZ, 0xffffffff, P0 ;  /* 0xffffffffff157807 */ /* 0x000fe20000000000 */
[----:B--2---:R-:W-:Y:S01]  /*11840*/  @P3 IMAD.HI.U32 R10, R194, R89, RZ ;  /* 0x00000059c20a3227 */ /* 0x004fe200078e00ff */
[-C--:B------:R-:W-:Y:S01]  /*11850*/  ISETP.GE.AND P2, PT, R188, R0.reuse, PT ;  /* 0x00000000bc00720c */ /* 0x080fe20003f46270 */
[----:B------:R-:W5:Y:S01]  /*11860*/  LD.E.128 R80, desc[UR42][R80.64] ;  /* 0x0000002a50507980 */ /* 0x000f62000c101d00 */
[-C--:B------:R-:W-:Y:S01]  /*11870*/  ISETP.GE.AND P0, PT, R211, R0.reuse, PT ;  /* 0x00000000d300720c */ /* 0x080fe20003f06270 */
[C---:B------:R-:W-:Y:S02]  /*11880*/  IMAD R85, R206.reuse, UR5, R11 ;  /* 0x00000005ce557c24 */ /* 0x040fe4000f8e020b */
[----:B------:R-:W-:Y:S01]  /*11890*/  IMAD.MOV.U32 R11, RZ, RZ, R194 ;  /* 0x000000ffff0b7224 */ /* 0x000fe200078e00c2 */
[----:B---3--:R-:W-:Y:S01]  /*118a0*/  @P3 SHF.R.U32.HI R11, RZ, R91, R10 ;  /* 0x0000005bff0b3219 */ /* 0x008fe2000001160a */
[----:B------:R-:W-:Y:S01]  /*118b0*/  IMAD.WIDE.U32 R8, R206, UR4, R8 ;  /* 0x00000004ce087c25 */ /* 0x000fe2000f8e0008 */
[----:B------:R-:W-:Y:S01]  /*118c0*/  SEL R20, RZ, 0x1, P2 ;  /* 0x00000001ff147807 */ /* 0x000fe20001000000 */
[----:B------:R-:W-:Y:S01]  /*118d0*/  ULDC.64 UR4, c[0x0][0xae0] ;  /* 0x0002b80000047ab9 */ /* 0x000fe20000000a00 */
[----:B------:R-:W-:Y:S01]  /*118e0*/  SEL R10, RZ, 0xffffffff, P0 ;  /* 0xffffffffff0a7807 */ /* 0x000fe20000000000 */
[----:B------:R-:W-:Y:S01]  /*118f0*/  IMAD.SHL.U32 R21, R21, 0x4, RZ ;  /* 0x0000000415157824 */ /* 0x000fe200078e00ff */
[----:B------:R-:W-:Y:S01]  /*11900*/  LOP3.LUT R20, R93, 0x2, R20, 0xe2, !PT ;  /* 0x000000025d147812 */ /* 0x000fe200078ee214 */
[----:B------:R-:W-:Y:S01]  /*11910*/  IMAD.IADD R9, R9, 0x1, R85 ;  /* 0x0000000109097824 */ /* 0x000fe200078e0255 */
[-C--:B------:R-:W-:Y:S01]  /*11920*/  ISETP.GE.AND P0, PT, R210, R0.reuse, PT ;  /* 0x00000000d200720c */ /* 0x080fe20003f06270 */
[----:B------:R-:W-:Y:S01]  /*11930*/  IMAD.SHL.U32 R85, R10, 0x8, RZ ;  /* 0x000000080a557824 */ /* 0x000fe200078e00ff */
[--C-:B------:R-:W-:Y:S01]  /*11940*/  SHF.R.S32.HI R10, RZ, 0x1f, R11.reuse ;  /* 0x0000001fff0a7819 */ /* 0x100fe2000001140b */
[----:B------:R-:W-:Y:S01]  /*11950*/  @!PT LDS RZ, [RZ] ;  /* 0x00000000fffff984 */ /* 0x000fe20000000800 */
[----:B------:R-:W-:Y:S01]  /*11960*/  @!PT LDS RZ, [RZ] ;  /* 0x00000000fffff984 */ /* 0x000fe20000000800 */
[----:B------:R-:W-:Y:S01]  /*11970*/  @!PT LDS RZ, [RZ] ;  /* 0x00000000fffff984 */ /* 0x000fe20000000800 */
[----:B------:R-:W-:Y:S01]  /*11980*/  @!PT LDS RZ, [RZ] ;  /* 0x00000000fffff984 */ /* 0x000fe20000000800 */
[----:B------:R1:W-:Y:S06]  /*11990*/  MEMBAR.ALL.CTA ;  /* 0x0000000000007992 */ /* 0x0003ec0000008000 */
[----:B-1----:R-:W1:Y:S01]  /*119a0*/  FENCE.VIEW.ASYNC.S ;  /* 0x00000000000073c6 */ /* 0x002e620000000000 */
[----:B------:R-:W-:Y:S01]  /*119b0*/  LOP3.LUT R20, R21, 0x4, R20, 0xe2, !PT ;  /* 0x0000000415147812 */ /* 0x000fe200078ee214 */
[----:B------:R-:W-:Y:S01]  /*119c0*/  IMAD.MOV R21, RZ, RZ, -R11 ;  /* 0x000000ffff157224 */ /* 0x000fe200078e0a0b */
[----:B------:R-:W-:Y:S01]  /*119d0*/  SEL R4, RZ, 0xffffffff, P0 ;  /* 0xffffffffff047807 */ /* 0x000fe20000000000 */
[----:B------:R-:W-:Y:S01]  /*119e0*/  IMAD R10, R10, UR4, RZ ;  /* 0x000000040a0a7c24 */ /* 0x000fe2000f8e02ff */
[----:B------:R-:W-:Y:S01]  /*119f0*/  ISETP.GE.AND P0, PT, R209, R0, PT ;  /* 0x00000000d100720c */ /* 0x000fe20003f06270 */
[----:B------:R-:W-:Y:S01]  /*11a00*/  IMAD R21, R87, R21, R194 ;  /* 0x0000001557157224 */ /* 0x000fe200078e02c2 */
[----:B------:R-:W-:Y:S01]  /*11a10*/  LOP3.LUT R20, R85, 0x8, R20, 0xe2, !PT ;  /* 0x0000000855147812 */ /* 0x000fe200078ee214 */
[----:B------:R-:W-:Y:S01]  /*11a20*/  IMAD.SHL.U32 R85, R4, 0x10, RZ ;  /* 0x0000001004557824 */ /* 0x000fe200078e00ff */
[----:B------:R-:W-:Y:S01]  /*11a30*/  SEL R4, RZ, 0xffffffff, P0 ;  /* 0xffffffffff047807 */ /* 0x000fe20000000000 */
[----:B------:R-:W-:-:S04]  /*11a40*/  IMAD.WIDE.U32 R8, R11, UR4, R8 ;  /* 0x000000040b087c25 */ /* 0x000fc8000f8e0008 */
[----:B------:R-:W-:Y:S01]  /*11a50*/  IMAD R11, R11, UR5, R10 ;  /* 0x000000050b0b7c24 */ /* 0x000fe2000f8e020a */
[----:B------:R-:W-:Y:S01]  /*11a60*/  SHF.R.S32.HI R10, RZ, 0x1f, R21 ;  /* 0x0000001fff0a7819 */ /* 0x000fe20000011415 */
[----:B------:R-:W-:Y:S01]  /*11a70*/  VIADD R89, R188, 0x180 ;  /* 0x00000180bc597836 */ /* 0x000fe20000000000 */
[----:B------:R-:W-:Y:S01]  /*11a80*/  LOP3.LUT R20, R85, 0x10, R20, 0xe2, !PT ;  /* 0x0000001055147812 */ /* 0x000fe200078ee214 */
[----:B------:R-:W-:Y:S01]  /*11a90*/  IMAD.IADD R9, R9, 0x1, R11 ;  /* 0x0000000109097824 */ /* 0x000fe200078e020b */
[----:B------:R-:W-:Y:S01]  /*11aa0*/  ULDC.64 UR4, c[0x0][0xad8] ;  /* 0x0002b60000047ab9 */ /* 0x000fe20000000a00 */
        /* <DEDUP_REMOVED lines=11> */
[----:B------:R-:W-:Y:S01]  /*11b60*/  VIADD R4, R2, 0x28c20 ;  /* 0x00028c2002047836 */ /* 0x000fe20000000000 */
[----:B------:R-:W-:Y:S01]  /*11b70*/  ISETP.GE.AND P0, PT, R91, R0, PT ;  /* 0x000000005b00720c */ /* 0x000fe20003f06270 */
[----:B------:R-:W-:Y:S01]  /*11b80*/  IMAD.IADD R11, R9, 0x1, R85 ;  /* 0x00000001090b7824 */ /* 0x000fe200078e0255 */
[----:B------:R-:W-:-:S02]  /*11b90*/  LEA R87, P2, R8, UR4, 0x1 ;  /* 0x0000000408577c11 */ /* 0x000fc4000f8408ff */
[----:B------:R-:W-:Y:S02]  /*11ba0*/  PRMT R4, RZ, 0x654, R4 ;  /* 0x00000654ff047816 */ /* 0x000fe40000000004 */
[----:B------:R-:W-:Y:S02]  /*11bb0*/  SEL R9, RZ, 0x80, P0 ;  /* 0x00000080ff097807 */ /* 0x000fe40000000000 */
[----:B------:R-:W-:Y:S01]  /*11bc0*/  LEA.HI.X R88, R8, UR5, R11, 0x1, P2 ;  /* 0x0000000508587c11 */ /* 0x000fe200090f0c0b */
[----:B-1----:R1:W-:Y:S01]  /*11bd0*/  SYNCS.ARRIVE.TRANS64.RED.A1T0 RZ, [R4+URZ], RZ ;  /* 0x000000ff04ff79a7 */ /* 0x0023e2000810043f */
[----:B------:R2:W3:Y:S01]  /*11be0*/  SHFL.IDX PT, R8, R87, RZ, 0x181f ;  /* 0x00181fff57087589 */ /* 0x0004e200000e0000 */
[----:B------:R-:W-:Y:S01]  /*11bf0*/  BSSY B1, `(.L_x_4821) ;  /* 0x000002a000017945 */ /* 0x000fe20003800000 */
[----:B------:R-:W-:Y:S02]  /*11c00*/  SHF.R.S32.HI R152, RZ, 0x1f, R209 ;  /* 0x0000001fff987819 */ /* 0x000fe400000114d1 */
[----:B-1----:R-:W-:-:S02]  /*11c10*/  LOP3.LUT R4, R86, R9, RZ, 0xfc, !PT ;  /* 0x0000000956047212 */ /* 0x002fc400078efcff */
[----:B------:R2:W1:Y:S01]  /*11c20*/  SHFL.IDX PT, R9, R88, RZ, 0x181f ;  /* 0x00181fff58097589 */ /* 0x00046200000e0000 */
[----:B------:R-:W-:Y:S02]  /*11c30*/  SHF.R.S32.HI R153, RZ, 0x1f, R210 ;  /* 0x0000001fff997819 */ /* 0x000fe400000114d2 */
[----:B------:R-:W-:Y:S02]  /*11c40*/  SHF.R.S32.HI R154, RZ, 0x1f, R211 ;  /* 0x0000001fff9a7819 */ /* 0x000fe400000114d3 */
[----:B------:R-:W-:Y:S02]  /*11c50*/  SHF.R.S32.HI R155, RZ, 0x1f, R212 ;  /* 0x0000001fff9b7819 */ /* 0x000fe400000114d4 */
[----:B------:R-:W-:Y:S01]  /*11c60*/  SHF.R.S32.HI R156, RZ, 0x1f, R213 ;  /* 0x0000001fff9c7819 */ /* 0x000fe200000114d5 */
[----:B--2---:R-:W-:Y:S06]  /*11c70*/  @P1 BRA `(.L_x_4822) ;  /* 0x0000000000841947 */ /* 0x004fec0003800000 */
[-C--:B------:R-:W-:Y:S02]  /*11c80*/  ISETP.GE.AND P2, PT, R188, R0.reuse, PT ;  /* 0x00000000bc00720c */ /* 0x080fe40003f46270 */
[-C--:B------:R-:W-:Y:S02]  /*11c90*/  ISETP.GE.AND P4, PT, R213, R0.reuse, PT ;  /* 0x00000000d500720c */ /* 0x080fe40003f86270 */
[-C--:B------:R-:W-:Y:S02]  /*11ca0*/  ISETP.GE.AND P6, PT, R212, R0.reuse, PT ;  /* 0x00000000d400720c */ /* 0x080fe40003fc6270 */
[-C--:B------:R-:W-:Y:S02]  /*11cb0*/  ISETP.GE.AND P0, PT, R211, R0.reuse, PT ;  /* 0x00000000d300720c */ /* 0x080fe40003f06270 */
[----:B------:R-:W-:Y:S02]  /*11cc0*/  ISETP.GE.AND P1, PT, R210, R0, PT ;  /* 0x00000000d200720c */ /* 0x000fe40003f26270 */
[----:B------:R-:W-:-:S03]  /*11cd0*/  SHF.R.S32.HI R92, RZ, 0x1f, R89 ;  /* 0x0000001fff5c7819 */ /* 0x000fc60000011459 */
[----:B-1-3--:R-:W-:Y:S02]  /*11ce0*/  @!P2 IMAD.WIDE R20, R188, 0x2, R8 ;  /* 0x00000002bc14a825 */ /* 0x00afe400078e0208 */
        /* <DEDUP_REMOVED lines=13> */
[-C--:B--2---:R-:W-:Y:S02]  /*11dc0*/  @!P0 LEA R10, P5, R211, R8.reuse, 0x1 ;  /* 0x00000008d30a8211 */ /* 0x084fe400078a08ff */
        /* <DEDUP_REMOVED lines=12> */
.L_x_4822:
[----:B------:R-:W-:Y:S05]  /*11e90*/  BSYNC B1 ;  /* 0x0000000000017941 */ /* 0x000fea0003800000 */
.L_x_4821:
[----:B------:R-:W-:Y:S01]  /*11ea0*/  VIADD R3, R3, 0x20 ;  /* 0x0000002003037836 */ /* 0x000fe20000000000 */
[----:B-1--4-:R1:W2:Y:S04]  /*11eb0*/  SHFL.IDX PT, R9, R88, 0x1, 0x181f ;  /* 0x00381f0058097f89 */ /* 0x0122a800000e0000 */
[----:B------:R-:W-:Y:S01]  /*11ec0*/  ISETP.GE.AND P0, PT, R3, R90, PT ;  /* 0x0000005a0300720c */ /* 0x000fe20003f06270 */
[----:B---3--:R1:W3:-:S12]  /*11ed0*/  SHFL.IDX PT, R8, R87, 0x1, 0x181f ;  /* 0x00381f0057087f89 */ /* 0x0082d800000e0000 */
[----:B-1----:R-:W-:Y:S05]  /*11ee0*/  @P0 BRA `(.L_x_4823) ;  /* 0x00000028004c0947 */ /* 0x002fea0003800000 */
[-C--:B------:R-:W-:Y:S02]  /*11ef0*/  ISETP.GE.AND P5, PT, R213, R0.reuse, PT ;  /* 0x00000000d500720c */ /* 0x080fe40003fa6270 */
[-C--:B------:R-:W-:Y:S02]  /*11f00*/  ISETP.GE.AND P6, PT, R188, R0.reuse, PT ;  /* 0x00000000bc00720c */ /* 0x080fe40003fc6270 */
[-C--:B------:R-:W-:Y:S02]  /*11f10*/  ISETP.GE.AND P4, PT, R212, R0.reuse, PT ;  /* 0x00000000d400720c */ /* 0x080fe40003f86270 */
[-C--:B------:R-:W-:Y:S02]  /*11f20*/  ISETP.GE.AND P2, PT, R210, R0.reuse, PT ;  /* 0x00000000d200720c */ /* 0x080fe40003f46270 */
[----:B------:R-:W-:Y:S02]  /*11f30*/  ISETP.GE.AND P3, PT, R211, R0, PT ;  /* 0x00000000d300720c */ /* 0x000fe40003f66270 */
[----:B------:R-:W-:-:S03]  /*11f40*/  LOP3.LUT P0, RZ, R86, 0x40, RZ, 0xc0, !PT ;  /* 0x0000004056ff7812 */ /* 0x000fc6000780c0ff */
[C---:B---3-5:R-:W-:Y:S02]  /*11f50*/  @!P5 LEA R12, P1, R213.reuse, R8, 0x1 ;  /* 0x00000008d50cd211 */ /* 0x068fe400078208ff */
[----:B--2---:R-:W-:Y:S02]  /*11f60*/  @!P6 IMAD.WIDE R10, R188, 0x2, R8 ;  /* 0x00000002bc0ae825 */ /* 0x004fe400078e0208 */
[----:B------:R-:W-:Y:S02]  /*11f70*/  @!P5 LEA.HI.X R13, R213, R9, R156, 0x1, P1 ;  /* 0x00000009d50dd211 */ /* 0x000fe400008f0c9c */
[----:B------:R-:W-:Y:S01]  /*11f80*/  ISETP.GE.AND P1, PT, R209, R0, PT ;  /* 0x00000000d100720c */ /* 0x000fe20003f26270 */
[----:B------:R1:W-:Y:S01]  /*11f90*/  @!P6 ST.E.128 desc[UR42][R10.64], R24 ;  /* 0x000000180a00e985 */ /* 0x0003e2000c101d2a */
[----:B------:R-:W-:-:S03]  /*11fa0*/  SHF.R.S32.HI R0, RZ, 0x1f, R89 ;  /* 0x0000001fff007819 */ /* 0x000fc60000011459 */
        /* <DEDUP_REMOVED lines=23> */
.L_x_4820:
[----:B-1----:R-:W1:Y:S01]  /*12120*/  LDC R10, c[0x0][0xbe8] ;  /* 0x0002fa00ff0a7b82 */ /* 0x002e620000000800 */
        /* <DEDUP_REMOVED lines=21> */
[----:B-1----:R-:W-:Y:S01]  /*12280*/  ISETP.NE.AND P0, PT, R10, 0x1, PT ;  /* 0x000000010a00780c */ /* 0x002fe20003f05270 */
[----:B------:R-:W-:Y:S01]  /*12290*/  ULDC.64 UR4, c[0x0][0xb40] ;  /* 0x0002d00000047ab9 */ /* 0x000fe20000000a00 */
[----:B------:R-:W-:Y:S01]  /*122a0*/  IMAD R4, R4, R10, RZ ;  /* 0x0000000a04047224 */ /* 0x000fe200078e02ff */
        /* <DEDUP_REMOVED lines=9> */
[----:B------:R-:W1:Y:S01]  /*12340*/  @P0 LDC R12, c[0x0][0xbec] ;  /* 0x0002fb00ff0c0b82 */ /* 0x000e620000000800 */
[----:B------:R-:W-:Y:S01]  /*12350*/  IMAD.IADD R9, R9, 0x1, R0 ;  /* 0x0000000109097824 */ /* 0x000fe200078e0200 */
[----:B------:R-:W-:Y:S01]  /*12360*/  SHF.R.S32.HI R164, RZ, 0x1f, R236 ;  /* 0x0000001fffa47819 */ /* 0x000fe200000114ec */
[----:B------:R-:W-:Y:S01]  /*12370*/  VIADD R169, R192, 0x80 ;  /* 0x00000080c0a97836 */ /* 0x000fe20000000000 */
[----:B------:R-:W-:Y:S01]  /*12380*/  SHF.R.S32.HI R165, RZ, 0x1f, R237 ;  /* 0x0000001fffa57819 */ /* 0x000fe200000114ed */
[----:B------:R-:W-:Y:S01]  /*12390*/  IMAD.WIDE.U32 R8, R217, UR4, R8 ;  /* 0x00000004d9087c25 */ /* 0x000fe2000f8e0008 */
[----:B------:R-:W-:-:S02]  /*123a0*/  SHF.R.S32.HI R167, RZ, 0x1f, R167 ;  /* 0x0000001fffa77819 */ /* 0x000fc400000114a7 */
[----:B------:R-:W2:Y:S01]  /*123b0*/  @P0 LDC R0, c[0x0][0xbf0] ;  /* 0x0002fc00ff000b82 */ /* 0x000ea20000000800 */
        /* <DEDUP_REMOVED lines=16> */
[----:B-1----:R-:W-:Y:S01]  /*124c0*/  @P0 IMAD.HI.U32 R12, R11, R12, RZ ;  /* 0x0000000c0b0c0227 */ /* 0x002fe200078e00ff */
[----:B------:R-:W-:-:S02]  /*124d0*/  SHF.R.S32.HI R181, RZ, 0x1f, R181 ;  /* 0x0000001fffb57819 */ /* 0x000fc400000114b5 */
[----:B------:R-:W-:Y:S01]  /*124e0*/  SHF.R.S32.HI R183, RZ, 0x1f, R183 ;  /* 0x0000001fffb77819 */ /* 0x000fe200000114b7 */
[C---:B------:R-:W-:Y:S02]  /*124f0*/  VIADD R195, R192.reuse, 0x40 ;  /* 0x00000040c0c37836 */ /* 0x040fe40000000000 */
[C---:B------:R-:W-:Y:S01]  /*12500*/  VIADD R205, R192.reuse, 0x38 ;  /* 0x00000038c0cd7836 */ /* 0x040fe20000000000 */
[----:B--2---:R-:W-:Y:S01]  /*12510*/  @P0 SHF.R.U32.HI R3, RZ, R0, R12 ;  /* 0x00000000ff030219 */ /* 0x004fe2000001160c */
[C---:B------:R-:W-:Y:S01]  /*12520*/  VIADD R208, R192.reuse, 0x30 ;  /* 0x00000030c0d07836 */ /* 0x040fe20000000000 */
[----:B------:R-:W-:Y:S01]  /*12530*/  SHF.R.S32.HI R195, RZ, 0x1f, R195 ;  /* 0x0000001fffc37819 */ /* 0x000fe200000114c3 */
[----:B------:R-:W-:Y:S01]  /*12540*/  VIADD R215, R192, 0x28 ;  /* 0x00000028c0d77836 */ /* 0x000fe20000000000 */
[----:B------:R-:W-:Y:S01]  /*12550*/  SHF.R.S32.HI R205, RZ, 0x1f, R205 ;  /* 0x0000001fffcd7819 */ /* 0x000fe200000114cd */
[----:B------:R-:W-:Y:S01]  /*12560*/  IMAD.MOV R0, RZ, RZ, -R3 ;  /* 0x000000ffff007224 */ /* 0x000fe200078e0a03 */
[----:B------:R-:W-:Y:S01]  /*12570*/  SHF.R.S32.HI R208, RZ, 0x1f, R208 ;  /* 0x0000001fffd07819 */ /* 0x000fe200000114d0 */
[----:B------:R-:W-:Y:S01]  /*12580*/  IMAD.WIDE.U32 R8, R3, UR4, R8 ;  /* 0x0000000403087c25 */ /* 0x000fe2000f8e0008 */
[----:B------:R-:W-:-:S03]  /*12590*/  SHF.R.S32.HI R215, RZ, 0x1f, R215 ;  /* 0x0000001fffd77819 */ /* 0x000fc600000114d7 */
[----:B------:R-:W-:Y:S01]  /*125a0*/  IMAD R0, R10, R0, R11 ;  /* 0x000000000a007224 */ /* 0x000fe200078e020b */
[----:B------:R-:W-:Y:S01]  /*125b0*/  SHF.R.S32.HI R10, RZ, 0x1f, R3 ;  /* 0x0000001fff0a7819 */ /* 0x000fe20000011403 */
[C---:B------:R-:W-:Y:S02]  /*125c0*/  VIADD R225, R192.reuse, 0x20 ;  /* 0x00000020c0e17836 */ /* 0x040fe40000000000 */
[----:B------:R-:W-:Y:S02]  /*125d0*/  VIADD R227, R192, 0x18 ;  /* 0x00000018c0e37836 */ /* 0x000fe40000000000 */
[----:B------:R-:W-:Y:S01]  /*125e0*/  IMAD R10, R10, UR4, RZ ;  /* 0x000000040a0a7c24 */ /* 0x000fe2000f8e02ff */
[----:B------:R-:W-:Y:S01]  /*125f0*/  SHF.R.S32.HI R225, RZ, 0x1f, R225 ;  /* 0x0000001fffe17819 */ /* 0x000fe200000114e1 */
[C---:B------:R-:W-:Y:S01]  /*12600*/  VIADD R233, R192.reuse, 0x10 ;  /* 0x00000010c0e97836 */ /* 0x040fe20000000000 */
[----:B------:R-:W-:Y:S01]  /*12610*/  SHF.R.S32.HI R227, RZ, 0x1f, R227 ;  /* 0x0000001fffe37819 */ /* 0x000fe200000114e3 */
[----:B------:R-:W-:Y:S01]  /*12620*/  IMAD R10, R3, UR5, R10 ;  /* 0x00000005030a7c24 */ /* 0x000fe2000f8e020a */
[----:B------:R-:W-:Y:S01]  /*12630*/  SHF.R.S32.HI R3, RZ, 0x1f, R0 ;  /* 0x0000001fff037819 */ /* 0x000fe20000011400 */
[----:B------:R-:W-:Y:S01]  /*12640*/  ULDC.64 UR4, c[0x0][0xb28] ;  /* 0x0002ca0000047ab9 */ /* 0x000fe20000000a00 */
[----:B------:R-:W-:Y:S01]  /*12650*/  VIADD R206, R192, 0x8 ;  /* 0x00000008c0ce7836 */ /* 0x000fe20000000000 */
[----:B------:R-:W-:Y:S01]  /*12660*/  SHF.R.S32.HI R233, RZ, 0x1f, R233 ;  /* 0x0000001fffe97819 */ /* 0x000fe200000114e9 */
[----:B------:R-:W-:-:S02]  /*12670*/  IMAD.IADD R9, R9, 0x1, R10 ;  /* 0x0000000109097824 */ /* 0x000fc400078e020a */
[----:B------:R-:W-:Y:S01]  /*12680*/  IMAD R3, R3, UR4, RZ ;  /* 0x0000000403037c24 */ /* 0x000fe2000f8e02ff */
[----:B------:R-:W-:Y:S01]  /*12690*/  SHF.R.S32.HI R206, RZ, 0x1f, R206 ;  /* 0x0000001fffce7819 */ /* 0x000fe200000114ce */
[----:B------:R-:W-:-:S04]  /*126a0*/  IMAD.WIDE.U32 R8, R0, UR4, R8 ;  /* 0x0000000400087c25 */ /* 0x000fc8000f8e0008 */
[----:B------:R-:W-:Y:S01]  /*126b0*/  IMAD R3, R0, UR5, R3 ;  /* 0x0000000500037c24 */ /* 0x000fe2000f8e0203 */
[----:B------:R-:W-:Y:S01]  /*126c0*/  ULDC.64 UR4, c[0x0][0xb00] ;  /* 0x0002c00000047ab9 */ /* 0x000fe20000000a00 */
[----:B------:R-:W-:Y:S01]  /*126d0*/  VIADD R166, R192, 0x88 ;  /* 0x00000088c0a67836 */ /* 0x000fe20000000000 */
[----:B------:R-:W-:Y:S01]  /*126e0*/  LEA R0, P0, R8, UR4, 0x2 ;  /* 0x0000000408007c11 */ /* 0x000fe2000f8010ff */
[----:B------:R-:W-:Y:S02]  /*126f0*/  IMAD.IADD R3, R9, 0x1, R3 ;  /* 0x0000000109037824 */ /* 0x000fe400078e0203 */
[----:B------:R-:W-:Y:S02]  /*12700*/  VIADD R168, R192, 0x80 ;  /* 0x00000080c0a87836 */ /* 0x000fe40000000000 */
[----:B------:R1:W2:Y:S01]  /*12710*/  SHFL.IDX PT, R15, R0, RZ, 0x1c1f ;  /* 0x001c1fff000f7589 */ /* 0x0002a200000e0000 */
[----:B------:R-:W-:Y:S01]  /*12720*/  LEA.HI.X R3, R8, UR5, R3, 0x2, P0 ;  /* 0x0000000508037c11 */ /* 0x000fe200080f1403 */
[----:B------:R-:W-:Y:S01]  /*12730*/  VIADD R8, R2, 0x28c20 ;  /* 0x00028c2002087836 */ /* 0x000fe20000000000 */
[----:B------:R-:W-:Y:S01]  /*12740*/  ISETP.GE.AND P0, PT, R194, R4, PT ;  /* 0x00000004c200720c */ /* 0x000fe20003f06270 */
[----:B------:R-:W-:-:S02]  /*12750*/  VIADD R170, R192, 0x78 ;  /* 0x00000078c0aa7836 */ /* 0x000fc40000000000 */
[----:B------:R1:W3:Y:S01]  /*12760*/  SHFL.IDX PT, R14, R3, RZ, 0x1c1f ;  /* 0x001c1fff030e7589 */ /* 0x0002e200000e0000 */
[----:B------:R-:W-:Y:S01]  /*12770*/  PRMT R8, RZ, 0x654, R8 ;  /* 0x00000654ff087816 */ /* 0x000fe20000000008 */
[C---:B------:R-:W-:Y:S02]  /*12780*/  VIADD R172, R192.reuse, 0x70 ;  /* 0x00000070c0ac7836 */ /* 0x040fe40000000000 */
[C---:B------:R-:W-:Y:S01]  /*12790*/  VIADD R174, R192.reuse, 0x68 ;  /* 0x00000068c0ae7836 */ /* 0x040fe20000000000 */
[----:B------:R1:W-:Y:S01]  /*127a0*/  SYNCS.ARRIVE.TRANS64.RED.A1T0 RZ, [R8+URZ], RZ ;  /* 0x000000ff08ff79a7 */ /* 0x0003e2000810043f */
[C---:B------:R-:W-:Y:S02]  /*127b0*/  VIADD R176, R192.reuse, 0x60 ;  /* 0x00000060c0b07836 */ /* 0x040fe40000000000 */
[C---:B------:R-:W-:Y:S02]  /*127c0*/  VIADD R178, R192.reuse, 0x58 ;  /* 0x00000058c0b27836 */ /* 0x040fe40000000000 */
[----:B------:R-:W-:-:S02]  /*127d0*/  VIADD R180, R192, 0x50 ;  /* 0x00000050c0b47836 */ /* 0x000fc40000000000 */
[C---:B------:R-:W-:Y:S02]  /*127e0*/  VIADD R182, R192.reuse, 0x48 ;  /* 0x00000048c0b67836 */ /* 0x040fe40000000000 */
[C---:B------:R-:W-:Y:S02]  /*127f0*/  VIADD R193, R192.reuse, 0x40 ;  /* 0x00000040c0c17836 */ /* 0x040fe40000000000 */
[C---:B------:R-:W-:Y:S02]  /*12800*/  VIADD R200, R192.reuse, 0x38 ;  /* 0x00000038c0c87836 */ /* 0x040fe40000000000 */
[C---:B------:R-:W-:Y:S02]  /*12810*/  VIADD R207, R192.reuse, 0x30 ;  /* 0x00000030c0cf7836 */ /* 0x040fe40000000000 */
[C---:B------:R-:W-:Y:S02]  /*12820*/  VIADD R214, R192.reuse, 0x28 ;  /* 0x00000028c0d67836 */ /* 0x040fe40000000000 */
[----:B------:R-:W-:-:S02]  /*12830*/  VIADD R220, R192, 0x20 ;  /* 0x00000020c0dc7836 */ /* 0x000fc40000000000 */
[C---:B------:R-:W-:Y:S02]  /*12840*/  VIADD R226, R192.reuse, 0x18 ;  /* 0x00000018c0e27836 */ /* 0x040fe40000000000 */
[C---:B------:R-:W-:Y:S02]  /*12850*/  VIADD R232, R192.reuse, 0x10 ;  /* 0x00000010c0e87836 */ /* 0x040fe40000000000 */
[----:B------:R-:W-:Y:S01]  /*12860*/  VIADD R204, R192, 0x8 ;  /* 0x00000008c0cc7836 */ /* 0x000fe20000000000 */
[----:B-123--:R-:W-:Y:S06]  /*12870*/  @P0 BRA `(.L_x_4825) ;  /* 0x0000000800040947 */ /* 0x00efec0003800000 */
[----:B------:R-:W-:Y:S02]  /*12880*/  ULDC UR4, c[0x0][0xac8] ;  /* 0x0002b20000047ab9 */ /* 0x000fe40000000800 */
[----:B------:R-:W-:Y:S02]  /*12890*/  ISETP.GE.AND P0, PT, R192, UR4, PT ;  /* 0x00000004c0007c0c */ /* 0x000fe4000bf06270 */
[----:B------:R-:W-:Y:S02]  /*128a0*/  ISETP.GE.AND P4, PT, R176, UR4, PT ;  /* 0x00000004b0007c0c */ /* 0x000fe4000bf86270 */
[----:B------:R-:W-:-:S09]  /*128b0*/  ISETP.GE.AND P5, PT, R174, UR4, PT ;  /* 0x00000004ae007c0c */ /* 0x000fd2000bfa6270 */
[----:B------:R-:W-:-:S04]  /*128c0*/  @!P0 LEA R8, P1, R192, R15, 0x2 ;  /* 0x0000000fc0088211 */ /* 0x000fc800078210ff */
[----:B------:R-:W-:-:S05]  /*128d0*/  @!P0 LEA.HI.X R9, R192, R14, R217, 0x2, P1 ;  /* 0x0000000ec0098211 */ /* 0x000fca00008f14d9 */
        /* <DEDUP_REMOVED lines=33> */
[-C--:B------:R-:W-:Y:S02]  /*12af0*/  @!P1 LEA R10, P6, R180, R15.reuse, 0x2 ;  /* 0x0000000fb40a9211 */ /* 0x080fe400078c10ff */
        /* <DEDUP_REMOVED lines=40> */
[CC--:B---3--:R-:W-:Y:S01]  /*12d80*/  @!P5 LEA R12, P6, R236.reuse, R15.reuse, 0x2 ;  /* 0x0000000fec0cd211 */ /* 0x0c8fe200078c10ff */
        /* <DEDUP_REMOVED lines=23> */
[-C--:B--2---:R-:W-:Y:S01]  /*12f00*/  @!P3 LEA R12, P6, R228, R15.reuse, 0x2 ;  /* 0x0000000fe40cb211 */ /* 0x084fe200078c10ff */
        /* <DEDUP_REMOVED lines=24> */
.L_x_4825:
[----:B------:R-:W-:Y:S05]  /*13090*/  BSYNC B1 ;  /* 0x0000000000017941 */ /* 0x000fea0003800000 */
.L_x_4824:
[----:B-1----:R-:W-:Y:S01]  /*130a0*/  VIADD R9, R194, 0x8 ;  /* 0x00000008c2097836 */ /* 0x002fe20000000000 */
[----:B------:R-:W1:Y:S04]  /*130b0*/  SHFL.IDX PT, R3, R3, 0x1, 0x1c1f ;  /* 0x003c1f0003037f89 */ /* 0x000e6800000e0000 */
[----:B------:R-:W-:Y:S01]  /*130c0*/  ISETP.GE.AND P0, PT, R9, R4, PT ;  /* 0x000000040900720c */ /* 0x000fe20003f06270 */
[----:B------:R2:W3:-:S12]  /*130d0*/  SHFL.IDX PT, R29, R0, 0x1, 0x1c1f ;  /* 0x003c1f00001d7f89 */ /* 0x0004d800000e0000 */
[----:B--2---:R-:W-:Y:S05]  /*130e0*/  @P0 BRA `(.L_x_4823) ;  /* 0x0000001400cc0947 */ /* 0x004fea0003800000 */
[----:B------:R-:W-:Y:S02]  /*130f0*/  ULDC UR4, c[0x0][0xac8] ;  /* 0x0002b20000047ab9 */ /* 0x000fe40000000800 */
[----:B------:R-:W-:Y:S02]  /*13100*/  ISETP.GE.AND P4, PT, R192, UR4, PT ;  /* 0x00000004c0007c0c */ /* 0x000fe4000bf86270 */
[----:B------:R-:W-:Y:S02]  /*13110*/  ISETP.GE.AND P2, PT, R204, UR4, PT ;  /* 0x00000004cc007c0c */ /* 0x000fe4000bf46270 */
[----:B------:R-:W-:Y:S02]  /*13120*/  ISETP.GE.AND P1, PT, R232, UR4, PT ;  /* 0x00000004e8007c0c */ /* 0x000fe4000bf26270 */
[----:B------:R-:W-:-:S07]  /*13130*/  ISETP.GE.AND P0, PT, R226, UR4, PT ;  /* 0x00000004e2007c0c */ /* 0x000fce000bf06270 */
[----:B---3--:R-:W-:-:S04]  /*13140*/  @!P4 LEA R8, P3, R192, R29, 0x2 ;  /* 0x0000001dc008c211 */ /* 0x008fc800078610ff */
[----:B-1----:R-:W-:Y:S02]  /*13150*/  @!P4 LEA.HI.X R9, R192, R3, R217, 0x2, P3 ;  /* 0x00000003c009c211 */ /* 0x002fe400018f14d9 */
[----:B------:R-:W-:Y:S02]  /*13160*/  ISETP.GE.AND P3, PT, R220, UR4, PT ;  /* 0x00000004dc007c0c */ /* 0x000fe4000bf66270 */
[----:B------:R-:W-:Y:S01]  /*13170*/  @!P1 LEA R10, P5, R232, R29, 0x2 ;  /* 0x0000001de80a9211 */ /* 0x000fe200078a10ff */
[----:B------:R1:W-:Y:S01]  /*13180*/  @!P4 ST.E.64 desc[UR42][R8.64], R26 ;  /* 0x0000001a0800c985 */ /* 0x0003e2000c101b2a */
[----:B------:R-:W-:Y:S02]  /*13190*/  ISETP.GE.AND P4, PT, R214, UR4, PT ;  /* 0x00000004d6007c0c */ /* 0x000fe4000bf86270 */
[----:B------:R-:W-:Y:S02]  /*131a0*/  @!P1 LEA.HI.X R11, R232, R3, R233, 0x2, P5 ;  /* 0x00000003e80b9211 */ /* 0x000fe400028f14e9 */
[----:B------:R-:W-:-:S02]  /*131b0*/  ISETP.GE.AND P5, PT, R207, UR4, PT ;  /* 0x00000004cf007c0c */ /* 0x000fc4000bfa6270 */
[----:B-1----:R-:W-:-:S04]  /*131c0*/  @!P2 LEA R8, P6, R204, R29, 0x2 ;  /* 0x0000001dcc08a211 */ /* 0x002fc800078c10ff */
[----:B------:R-:W-:Y:S02]  /*131d0*/  @!P2 LEA.HI.X R9, R204, R3, R206, 0x2, P6 ;  /* 0x00000003cc09a211 */ /* 0x000fe400030f14ce */
[----:B------:R-:W-:-:S03]  /*131e0*/  @!P0 LEA R12, P6, R226, R29, 0x2 ;  /* 0x0000001de20c8211 */ /* 0x000fc600078c10ff */
[----:B------:R1:W-:Y:S01]  /*131f0*/  @!P2 ST.E.64 desc[UR42][R8.64], R30 ;  /* 0x0000001e0800a985 */ /* 0x0003e2000c101b2a */
[----:B------:R-:W-:-:S03]  /*13200*/  @!P0 LEA.HI.X R13, R226, R3, R227, 0x2, P6 ;  /* 0x00000003e20d8211 */ /* 0x000fc600030f14e3 */
[----:B------:R2:W-:Y:S04]  /*13210*/  @!P1 ST.E.64 desc[UR42][R10.64], R34 ;  /* 0x000000220a009985 */ /* 0x0005e8000c101b2a */
[----:B------:R3:W-:Y:S01]  /*13220*/  @!P0 ST.E.64 desc[UR42][R12.64], R38 ;  /* 0x000000260c008985 */ /* 0x0007e2000c101b2a */
[----:B------:R-:W-:Y:S02]  /*13230*/  ISETP.GE.AND P0, PT, R200, UR4, PT ;  /* 0x00000004c8007c0c */ /* 0x000fe4000bf06270 */
[-C--:B-1----:R-:W-:Y:S02]  /*13240*/  @!P3 LEA R8, P1, R220, R29.reuse, 0x2 ;  /* 0x0000001ddc08b211 */ /* 0x082fe400078210ff */
[----:B--2---:R-:W-:Y:S02]  /*13250*/  @!P4 LEA R10, P2, R214, R29, 0x2 ;  /* 0x0000001dd60ac211 */ /* 0x004fe400078410ff */
[----:B------:R-:W-:-:S02]  /*13260*/  @!P3 LEA.HI.X R9, R220, R3, R225, 0x2, P1 ;  /* 0x00000003dc09b211 */ /* 0x000fc400008f14e1 */
[----:B------:R-:W-:Y:S02]  /*13270*/  ISETP.GE.AND P1, PT, R193, UR4, PT ;  /* 0x00000004c1007c0c */ /* 0x000fe4000bf26270 */
[----:B------:R-:W-:Y:S01]  /*13280*/  @!P4 LEA.HI.X R11, R214, R3, R215, 0x2, P2 ;  /* 0x00000003d60bc211 */ /* 0x000fe200010f14d7 */
[----:B------:R1:W-:Y:S01]  /*13290*/  @!P3 ST.E.64 desc[UR42][R8.64], R42 ;  /* 0x0000002a0800b985 */ /* 0x0003e2000c101b2a */
[----:B------:R-:W-:Y:S02]  /*132a0*/  ISETP.GE.AND P2, PT, R182, UR4, PT ;  /* 0x00000004b6007c0c */ /* 0x000fe4000bf46270 */
[C---:B---3--:R-:W-:Y:S01]  /*132b0*/  @!P5 LEA R12, P6, R207.reuse, R29, 0x2 ;  /* 0x0000001dcf0cd211 */ /* 0x048fe200078c10ff */
[----:B------:R2:W-:Y:S01]  /*132c0*/  @!P4 ST.E.64 desc[UR42][R10.64], R46 ;  /* 0x0000002e0a00c985 */ /* 0x0005e2000c101b2a */
[----:B------:R-:W-:Y:S02]  /*132d0*/  ISETP.GE.AND P3, PT, R180, UR4, PT ;  /* 0x00000004b4007c0c */ /* 0x000fe4000bf66270 */
[----:B------:R-:W-:-:S02]  /*132e0*/  @!P5 LEA.HI.X R13, R207, R3, R208, 0x2, P6 ;  /* 0x00000003cf0dd211 */ /* 0x000fc400030f14d0 */
[----:B------:R-:W-:-:S03]  /*132f0*/  ISETP.GE.AND P4, PT, R178, UR4, PT ;  /* 0x00000004b2007c0c */ /* 0x000fc6000bf86270 */
[----:B------:R3:W-:Y:S01]  /*13300*/  @!P5 ST.E.64 desc[UR42][R12.64], R50 ;  /* 0x000000320c00d985 */ /* 0x0007e2000c101b2a */
[CC--:B-1----:R-:W-:Y:S02]  /*13310*/  @!P0 LEA R8, P6, R200.reuse, R29.reuse, 0x2 ;  /* 0x0000001dc8088211 */ /* 0x0c2fe400078c10ff */
[C---:B--2---:R-:W-:Y:S02]  /*13320*/  @!P1 LEA R10, P5, R193.reuse, R29, 0x2 ;  /* 0x0000001dc10a9211 */ /* 0x044fe400078a10ff */
        /* <DEDUP_REMOVED lines=10> */
[-C--:B-1----:R-:W-:Y:S02]  /*133d0*/  @!P3 LEA R8, P6, R180, R29.reuse, 0x2 ;  /* 0x0000001db408b211 */ /* 0x082fe400078c10ff */
[----:B--2---:R-:W-:Y:S02]  /*133e0*/  @!P4 LEA R10, P2, R178, R29, 0x2 ;  /* 0x0000001db20ac211 */ /* 0x004fe400078410ff */
        /* <DEDUP_REMOVED lines=10> */
[----:B------:R-:W-:Y:S02]  /*13490*/  @!P0 LEA.HI.X R9, R174, R3, R175, 0x2, P4 ;  /* 0x00000003ae098211 */ /* 0x000fe400020f14af */
        /* <DEDUP_REMOVED lines=16> */
[----:B------:R-:W-:Y:S02]  /*135a0*/  @!P4 LEA.HI.X R11, R166, R3, R167, 0x2, P0 ;  /* 0x00000003a60bc211 */ /* 0x000fe400000f14a7 */
[----:B------:R-:W-:Y:S02]  /*135b0*/  ISETP.GE.AND P0, PT, R234, UR4, PT ;  /* 0x00000004ea007c0c */ /* 0x000fe4000bf06270 */
[C---:B---3--:R-:W-:Y:S01]  /*135c0*/  @!P3 LEA R12, P6, R237.reuse, R29, 0x2 ;  /* 0x0000001ded0cb211 */ /* 0x048fe200078c10ff */
[----:B------:R2:W-:Y:S01]  /*135d0*/  @!P4 ST.E.64 desc[UR42][R10.64], R94 ;  /* 0x0000005e0a00c985 */ /* 0x0005e2000c101b2a */
[----:B------:R-:W-:Y:S02]  /*135e0*/  ISETP.GE.AND P4, PT, R230, UR4, PT ;  /* 0x00000004e6007c0c */ /* 0x000fe4000bf86270 */
[----:B------:R-:W-:-:S02]  /*135f0*/  @!P3 LEA.HI.X R13, R237, R3, R165, 0x2, P6 ;  /* 0x00000003ed0db211 */ /* 0x000fc400030f14a5 */
[----:B------:R-:W-:-:S03]  /*13600*/  @!P2 LEA R14, P6, R236, R29, 0x2 ;  /* 0x0000001dec0ea211 */ /* 0x000fc600078c10ff */
[----:B------:R3:W-:Y:S01]  /*13610*/  @!P3 ST.E.64 desc[UR42][R12.64], R98 ;  /* 0x000000620c00b985 */ /* 0x0007e2000c101b2a */
[C---:B------:R-:W-:Y:S02]  /*13620*/  @!P1 LEA R20, P3, R235.reuse, R29, 0x2 ;  /* 0x0000001deb149211 */ /* 0x040fe400078610ff */
[----:B------:R-:W-:Y:S02]  /*13630*/  @!P2 LEA.HI.X R15, R236, R3, R164, 0x2, P6 ;  /* 0x00000003ec0fa211 */ /* 0x000fe400030f14a4 */
[C---:B------:R-:W-:Y:S02]  /*13640*/  @!P0 LEA R24, P6, R234.reuse, R29, 0x2 ;  /* 0x0000001dea188211 */ /* 0x040fe400078c10ff */
[-C--:B------:R-:W-:Y:S01]  /*13650*/  @!P1 LEA.HI.X R21, R235, R3.reuse, R163, 0x2, P3 ;  /* 0x00000003eb159211 */ /* 0x080fe200018f14a3 */
[----:B------:R4:W-:Y:S01]  /*13660*/  @!P2 ST.E.64 desc[UR42][R14.64], R102 ;  /* 0x000000660e00a985 */ /* 0x0009e2000c101b2a */
[----:B------:R-:W-:Y:S02]  /*13670*/  ISETP.GE.AND P3, PT, R229, UR4, PT ;  /* 0x00000004e5007c0c */ /* 0x000fe4000bf66270 */
[----:B------:R-:W-:Y:S01]  /*13680*/  @!P0 LEA.HI.X R25, R234, R3, R162, 0x2, P6 ;  /* 0x00000003ea198211 */ /* 0x000fe200030f14a2 */
[----:B------:R5:W-:Y:S01]  /*13690*/  @!P1 ST.E.64 desc[UR42][R20.64], R106 ;  /* 0x0000006a14009985 */ /* 0x000be2000c101b2a */
[----:B-1----:R-:W-:-:S02]  /*136a0*/  @!P5 LEA R8, P1, R231, R29, 0x2 ;  /* 0x0000001de708d211 */ /* 0x002fc400078210ff */
[----:B--2---:R-:W-:Y:S01]  /*136b0*/  @!P4 LEA R10, P2, R230, R29, 0x2 ;  /* 0x0000001de60ac211 */ /* 0x004fe200078410ff */
[----:B------:R-:W-:Y:S01]  /*136c0*/  @!P0 ST.E.64 desc[UR42][R24.64], R110 ;  /* 0x0000006e18008985 */ /* 0x000fe2000c101b2a */
[----:B------:R-:W-:Y:S02]  /*136d0*/  ISETP.GE.AND P0, PT, R228, UR4, PT ;  /* 0x00000004e4007c0c */ /* 0x000fe4000bf06270 */
[----:B------:R-:W-:Y:S02]  /*136e0*/  @!P5 LEA.HI.X R9, R231, R3, R161, 0x2, P1 ;  /* 0x00000003e709d211 */ /* 0x000fe400008f14a1 */
[----:B------:R-:W-:Y:S02]  /*136f0*/  ISETP.GE.AND P1, PT, R224, UR4, PT ;  /* 0x00000004e0007c0c */ /* 0x000fe4000bf26270 */
[----:B---3--:R-:W-:Y:S01]  /*13700*/  @!P3 LEA R12, P6, R229, R29, 0x2 ;  /* 0x0000001de50cb211 */ /* 0x008fe200078c10ff */
[----:B------:R1:W-:Y:S01]  /*13710*/  @!P5 ST.E.64 desc[UR42][R8.64], R114 ;  /* 0x000000720800d985 */ /* 0x0003e2000c101b2a */
[----:B------:R-:W-:-:S02]  /*13720*/  @!P4 LEA.HI.X R11, R230, R3, R160, 0x2, P2 ;  /* 0x00000003e60bc211 */ /* 0x000fc400010f14a0 */
[----:B------:R-:W-:Y:S02]  /*13730*/  @!P3 LEA.HI.X R13, R229, R3, R159, 0x2, P6 ;  /* 0x00000003e50db211 */ /* 0x000fe400030f149f */
[----:B------:R-:W-:Y:S01]  /*13740*/  ISETP.GE.AND P2, PT, R221, UR4, PT ;  /* 0x00000004dd007c0c */ /* 0x000fe2000bf46270 */
[----:B------:R2:W-:Y:S01]  /*13750*/  @!P4 ST.E.64 desc[UR42][R10.64], R118 ;  /* 0x000000760a00c985 */ /* 0x0005e2000c101b2a */
[----:B------:R-:W-:Y:S02]  /*13760*/  ISETP.GE.AND P4, PT, R223, UR4, PT ;  /* 0x00000004df007c0c */ /* 0x000fe4000bf86270 */
[----:B----4-:R-:W-:Y:S01]  /*13770*/  @!P0 LEA R14, P5, R228, R29, 0x2 ;  /* 0x0000001de40e8211 */ /* 0x010fe200078a10ff */
[----:B------:R3:W-:Y:S01]  /*13780*/  @!P3 ST.E.64 desc[UR42][R12.64], R122 ;  /* 0x0000007a0c00b985 */ /* 0x0007e2000c101b2a */
[----:B------:R-:W-:Y:S02]  /*13790*/  ISETP.GE.AND P3, PT, R222, UR4, PT ;  /* 0x00000004de007c0c */ /* 0x000fe4000bf66270 */
[----:B------:R-:W-:-:S02]  /*137a0*/  @!P0 LEA.HI.X R15, R228, R3, R158, 0x2, P5 ;  /* 0x00000003e40f8211 */ /* 0x000fc400028f149e */
[----:B------:R-:W-:Y:S02]  /*137b0*/  ISETP.GE.AND P5, PT, R219, UR4, PT ;  /* 0x00000004db007c0c */ /* 0x000fe4000bfa6270 */
[CC--:B-----5:R-:W-:Y:S01]  /*137c0*/  @!P1 LEA R20, P6, R224.reuse, R29.reuse, 0x2 ;  /* 0x0000001de0149211 */ /* 0x0e0fe200078c10ff */
[----:B------:R4:W-:Y:S02]  /*137d0*/  @!P0 ST.E.64 desc[UR42][R14.64], R126 ;  /* 0x0000007e0e008985 */ /* 0x0009e4000c101b2a */
[C---:B-1----:R-:W-:Y:S02]  /*137e0*/  @!P4 LEA R8, P0, R223.reuse, R29, 0x2 ;  /* 0x0000001ddf08c211 */ /* 0x042fe400078010ff */
[----:B------:R-:W-:Y:S02]  /*137f0*/  @!P1 LEA.HI.X R21, R224, R3, R157, 0x2, P6 ;  /* 0x00000003e0159211 */ /* 0x000fe400030f149d */
[----:B--2---:R-:W-:Y:S02]  /*13800*/  @!P3 LEA R10, P6, R222, R29, 0x2 ;  /* 0x0000001dde0ab211 */ /* 0x004fe400078c10ff */
[----:B------:R-:W-:Y:S01]  /*13810*/  @!P4 LEA.HI.X R9, R223, R3, R156, 0x2, P0 ;  /* 0x00000003df09c211 */ /* 0x000fe200000f149c */
[----:B------:R4:W-:Y:S01]  /*13820*/  @!P1 ST.E.64 desc[UR42][R20.64], R130 ;  /* 0x0000008214009985 */ /* 0x0009e2000c101b2a */
[----:B---3--:R-:W-:-:S02]  /*13830*/  @!P2 LEA R12, P1, R221, R29, 0x2 ;  /* 0x0000001ddd0ca211 */ /* 0x008fc400078210ff */
        /* <DEDUP_REMOVED lines=14> */
.L_x_4817:
[----:B------:R-:W-:Y:S01]  /*13920*/  ULDC.64 UR6, c[0x0][0xc08] ;  /* 0x0003020000067ab9 */ /* 0x000fe20000000a00 */
[----:B------:R-:W-:Y:S01]  /*13930*/  ULDC.64 UR4, c[0x0][0xc00] ;  /* 0x0003000000047ab9 */ /* 0x000fe20000000a00 */
[----:B------:R-:W-:Y:S01]  /*13940*/  ISETP.NE.U32.AND P1, PT, RZ, UR6, PT ;  /* 0x00000006ff007c0c */ /* 0x000fe2000bf25070 */
[----:B------:R-:W-:Y:S01]  /*13950*/  IMAD.MOV.U32 R3, RZ, RZ, RZ ;  /* 0x000000ffff037224 */ /* 0x000fe200078e00ff */
[----:B------:R-:W-:Y:S02]  /*13960*/  ISETP.NE.U32.AND P0, PT, RZ, UR4, PT ;  /* 0x00000004ff007c0c */ /* 0x000fe4000bf05070 */
[----:B------:R-:W-:Y:S02]  /*13970*/  ISETP.NE.AND.EX P1, PT, RZ, UR7, PT, P1 ;  /* 0x00000007ff007c0c */ /* 0x000fe4000bf25310 */
[----:B------:R-:W-:Y:S02]  /*13980*/  IADD3 R8, P2, R207, UR4, RZ ;  /* 0x00000004cf087c10 */ /* 0x000fe4000ff5e0ff */
        /* <DEDUP_REMOVED lines=9> */
[----:B--2---:R-:W2:-:S12]  /*13a20*/  S2R R4, SR_TID.X ;  /* 0x0000000000047919 */ /* 0x004e980000002100 */
[----:B------:R-:W4:Y:S01]  /*13a30*/  @!P2 LDC R205, c[0x0][0xad4] ;  /* 0x0002b500ffcdab82 */ /* 0x000f220000000800 */
[----:B--2---:R-:W-:Y:S01]  /*13a40*/  VIADD R32, R4, 0xffffff80 ;  /* 0xffffff8004207836 */ /* 0x004fe20000000000 */
[----:B----4-:R-:W-:-:S04]  /*13a50*/  ISETP.GT.AND P2, PT, R205, 0x1, PT ;  /* 0x00000001cd00780c */ /* 0x010fc80003f44270 */
[----:B------:R-:W-:Y:S01]  /*13a60*/  ISETP.GT.AND P3, PT, R32, 0x3f, PT ;  /* 0x0000003f2000780c */ /* 0x000fe20003f64270 */
[----:B---3--:R-:W-:-:S12]  /*13a70*/  @P1 BRA `(.L_x_4826) ;  /* 0x0000000000101947 */ /* 0x008fd80003800000 */
[----:B------:R-:W-:Y:S05]  /*13a80*/  @!P0 BRA `(.L_x_4826) ;  /* 0x00000000000c8947 */ /* 0x000fea0003800000 */
[----:B------:R-:W2:Y:S04]  /*13a90*/  LDG.E R11, desc[UR42][R8.64] ;  /* 0x0000002a080b7981 */ /* 0x000ea8000c1e1900 */
[----:B-----5:R-:W2:Y:S02]  /*13aa0*/  LDG.E R0, desc[UR42][R8.64+0x4] ;  /* 0x0000042a08007981 */ /* 0x020ea4000c1e1900 */
[----:B--2---:R-:W-:-:S07]  /*13ab0*/  IMAD.IADD R0, R0, 0x1, -R11 ;  /* 0x0000000100007824 */ /* 0x004fce00078e0a0b */
.L_x_4826:
[----:B------:R-:W2:Y:S01]  /*13ac0*/  LDL.LU R4, [R1+0x40] ;  /* 0x0000400001047983 */ /* 0x000ea20000300800 */
[----:B------:R-:W-:Y:S01]  /*13ad0*/  BSSY B1, `(.L_x_4827) ;  /* 0x0000036000017945 */ /* 0x000fe20003800000 */
[----:B------:R-:W-:Y:S02]  /*13ae0*/  SEL R31, R206, RZ, !P0 ;  /* 0x000000ffce1f7207 */ /* 0x000fe40004000000 */
[----:B-----5:R-:W-:Y:S02]  /*13af0*/  SHF.R.S32.HI R28, RZ, 0x1f, R3 ;  /* 0x0000001fff1c7819 */ /* 0x020fe40000011403 */
[----:B--2---:R-:W-:Y:S01]  /*13b00*/  SEL R30, R4, RZ, !P0 ;  /* 0x000000ff041e7207 */ /* 0x004fe20004000000 */
[----:B------:R-:W-:Y:S06]  /*13b10*/  @P3 BRA `(.L_x_4828) ;  /* 0x0000000000c43947 */ /* 0x000fec0003800000 */
[----:B------:R-:W2:Y:S01]  /*13b20*/  S2R R33, SR_TID.X ;  /* 0x0000000000217919 */ /* 0x000ea20000002100 */
[----:B------:R-:W3:Y:S02]  /*13b30*/  LDC R35, c[0x0][0xbe8] ;  /* 0x0002fa00ff237b82 */ /* 0x000ee40000000800 */
[----:B---3--:R-:W-:Y:S01]  /*13b40*/  IMAD R4, R0, R35, RZ ;  /* 0x0000002300047224 */ /* 0x008fe200078e02ff */
[----:B--2---:R-:W-:-:S04]  /*13b50*/  IADD3 R33, R194, -0x80, R33 ;  /* 0xffffff80c2217810 */ /* 0x004fc80007ffe021 */
[----:B------:R-:W-:-:S13]  /*13b60*/  ISETP.GE.AND P0, PT, R33, R4, PT ;  /* 0x000000042100720c */ /* 0x000fda0003f06270 */
[----:B------:R-:W-:Y:S05]  /*13b70*/  @P0 BRA `(.L_x_4828) ;  /* 0x0000000000ac0947 */ /* 0x000fea0003800000 */
[----:B------:R-:W-:Y:S01]  /*13b80*/  IMAD.MOV.U32 R26, RZ, RZ, 0x9b8 ;  /* 0x000009b8ff1a7424 */ /* 0x000fe200078e00ff */
[----:B------:R-:W-:Y:S01]  /*13b90*/  ISETP.GT.AND P0, PT, R205, 0x1, PT ;  /* 0x00000001cd00780c */ /* 0x000fe20003f04270 */
[----:B------:R-:W2:Y:S01]  /*13ba0*/  LDC.64 R8, c[0x0][0xba8] ;  /* 0x0002ea00ff087b82 */ /* 0x000ea20000000a00 */
[----:B------:R-:W-:Y:S01]  /*13bb0*/  ISETP.NE.AND P1, PT, R35, 0x1, PT ;  /* 0x000000012300780c */ /* 0x000fe20003f25270 */
[----:B------:R-:W-:Y:S01]  /*13bc0*/  IMAD.MOV.U32 R27, RZ, RZ, R33 ;  /* 0x000000ffff1b7224 */ /* 0x000fe200078e0021 */
[----:B------:R-:W-:Y:S02]  /*13bd0*/  SEL R26, R26, 0x978, P0 ;  /* 0x000009781a1a7807 */ /* 0x000fe40000000000 */
[----:B------:R-:W-:-:S03]  /*13be0*/  SEL R217, R217, RZ, P0 ;  /* 0x000000ffd9d97207 */ /* 0x000fc60000000000 */
[----:B------:R-:W3:Y:S08]  /*13bf0*/  LDC.64 R14, c[0x0][R26+0x220] ;  /* 0x000088001a0e7b82 */ /* 0x000ef00000000a00 */
[----:B------:R-:W4:Y:S08]  /*13c00*/  LDC.64 R24, c[0x0][R26+0x218] ;  /* 0x000086001a187b82 */ /* 0x000f300000000a00 */
[----:B------:R-:W5:Y:S08]  /*13c10*/  LDC.64 R12, c[0x0][R26+0x228] ;  /* 0x00008a001a0c7b82 */ /* 0x000f700000000a00 */
[----:B------:R-:W0:Y:S08]  /*13c20*/  LDC.64 R10, c[0x0][R26+0x210] ;  /* 0x000084001a0a7b82 */ /* 0x000e300000000a00 */
[----:B------:R-:W4:Y:S08]  /*13c30*/  @P1 LDC R4, c[0x0][0xbec] ;  /* 0x0002fb00ff041b82 */ /* 0x000f300000000800 */
[----:B------:R-:W5:Y:S01]  /*13c40*/  @P1 LDC R37, c[0x0][0xbf0] ;  /* 0x0002fc00ff251b82 */ /* 0x000f620000000800 */
[----:B---3--:R-:W-:-:S07]  /*13c50*/  IMAD R15, R15, R31, RZ ;  /* 0x0000001f0f0f7224 */ /* 0x008fce00078e02ff */
[----:B--2---:R-:W2:Y:S01]  /*13c60*/  @!P0 LDC R8, c[0x0][0xb50] ;  /* 0x0002d400ff088b82 */ /* 0x004ea20000000800 */
[----:B-1----:R-:W-:-:S04]  /*13c70*/  IMAD.WIDE.U32 R20, R14, R31, RZ ;  /* 0x0000001f0e147225 */ /* 0x002fc800078e00ff */
[----:B------:R-:W-:Y:S02]  /*13c80*/  IMAD R15, R14, R30, R15 ;  /* 0x0000001e0e0f7224 */ /* 0x000fe400078e020f */
[----:B----4-:R-:W-:Y:S01]  /*13c90*/  @P1 IMAD.HI.U32 R4, R33, R4, RZ ;  /* 0x0000000421041227 */ /* 0x010fe200078e00ff */
[----:B------:R-:W1:Y:S03]  /*13ca0*/  @!P0 LDC R9, c[0x0][0xb54] ;  /* 0x0002d500ff098b82 */ /* 0x000e660000000800 */
[-C--:B------:R-:W-:Y:S02]  /*13cb0*/  IMAD R29, R25, R204.reuse, RZ ;  /* 0x000000cc191d7224 */ /* 0x080fe400078e02ff */
        /* <DEDUP_REMOVED lines=11> */
[----:B------:R-:W-:Y:S02]  /*13d70*/  IADD3 R12, P0, P1, R27, R24, R12 ;  /* 0x000000181b0c7210 */ /* 0x000fe4000791e00c */
[----:B------:R-:W-:-:S04]  /*13d80*/  SHF.R.S32.HI R27, RZ, 0x1f, R27 ;  /* 0x0000001fff1b7819 */ /* 0x000fc8000001141b */
[----:B------:R-:W-:Y:S01]  /*13d90*/  IADD3.X R13, R27, R4, R21, P0, P1 ;  /* 0x000000041b0d7210 */ /* 0x000fe200007e2415 */
[-C--:B0-----:R-:W-:Y:S01]  /*13da0*/  IMAD R4, R11, R15.reuse, RZ ;  /* 0x0000000f0b047224 */ /* 0x081fe200078e02ff */
[----:B------:R-:W-:Y:S01]  /*13db0*/  SHF.R.S32.HI R21, RZ, 0x1f, R15 ;  /* 0x0000001fff157819 */ /* 0x000fe2000001140f */
[----:B------:R-:W-:Y:S02]  /*13dc0*/  IMAD.MOV.U32 R11, RZ, RZ, -0x800000 ;  /* 0xff800000ff0b7424 */ /* 0x000fe400078e00ff */
[----:B------:R-:W-:-:S04]  /*13dd0*/  IMAD.WIDE.U32 R12, R10, R15, R12 ;  /* 0x0000000f0a0c7225 */ /* 0x000fc800078e000c */
[----:B------:R-:W-:Y:S01]  /*13de0*/  IMAD R21, R10, R21, R4 ;  /* 0x000000150a157224 */ /* 0x000fe200078e0204 */
[----:B--2---:R-:W-:-:S03]  /*13df0*/  LEA R8, P0, R12, R8, 0x2 ;  /* 0x000000080c087211 */ /* 0x004fc600078010ff */
[----:B------:R-:W-:-:S05]  /*13e00*/  IMAD.IADD R4, R13, 0x1, R21 ;  /* 0x000000010d047824 */ /* 0x000fca00078e0215 */
[----:B-1----:R-:W-:-:S05]  /*13e10*/  LEA.HI.X R9, R12, R9, R4, 0x2, P0 ;  /* 0x000000090c097211 */ /* 0x002fca00000f1404 */
[----:B------:R2:W-:Y:S02]  /*13e20*/  STG.E desc[UR42][R8.64], R11 ;  /* 0x0000000b08007986 */ /* 0x0005e4000c10192a */
.L_x_4828:
[----:B------:R-:W-:Y:S05]  /*13e30*/  BSYNC B1 ;  /* 0x0000000000017941 */ /* 0x000fea0003800000 */
.L_x_4827:
[----:B------:R-:W-:Y:S05]  /*13e40*/  @P2 BRA `(.L_x_4823) ;  /* 0x0000000800742947 */ /* 0x000fea0003800000 */
[----:B------:R-:W3:Y:S01]  /*13e50*/  LDC R13, c[0x0][0xbe8] ;  /* 0x0002fa00ff0d7b82 */ /* 0x000ee20000000800 */
[----:B------:R-:W-:Y:S01]  /*13e60*/  ULDC.64 UR4, c[0x0][0xaa0] ;  /* 0x0002a80000047ab9 */ /* 0x000fe20000000a00 */
[----:B--2---:R-:W-:Y:S01]  /*13e70*/  SHF.R.S32.HI R11, RZ, 0x1f, R32 ;  /* 0x0000001fff0b7819 */ /* 0x004fe20000011420 */
[----:B------:R-:W-:Y:S01]  /*13e80*/  IMAD R4, R28, UR4, RZ ;  /* 0x000000041c047c24 */ /* 0x000fe2000f8e02ff */
[----:B------:R-:W-:Y:S01]  /*13e90*/  BSSY B1, `(.L_x_4829) ;  /* 0x0000074000017945 */ /* 0x000fe20003800000 */
[----:B------:R-:W-:Y:S01]  /*13ea0*/  IMAD.WIDE.U32 R8, R3, UR4, RZ ;  /* 0x0000000403087c25 */ /* 0x000fe2000f8e00ff */
[----:B------:R-:W-:Y:S02]  /*13eb0*/  LEA.HI R11, R11, R32, RZ, 0x3 ;  /* 0x000000200b0b7211 */ /* 0x000fe400078f18ff */
[----:B------:R-:W2:Y:S01]  /*13ec0*/  LDC R26, c[0x0][0xac8] ;  /* 0x0002b200ff1a7b82 */ /* 0x000ea20000000800 */
[----:B------:R-:W-:Y:S01]  /*13ed0*/  IMAD R3, R3, UR5, R4 ;  /* 0x0000000503037c24 */ /* 0x000fe2000f8e0204 */
[----:B------:R-:W-:Y:S01]  /*13ee0*/  SHF.R.S32.HI R25, RZ, 0x3, R11 ;  /* 0x00000003ff197819 */ /* 0x000fe2000001140b */
[----:B------:R-:W-:Y:S01]  /*13ef0*/  ULDC.64 UR4, c[0x0][0xae8] ;  /* 0x0002ba0000047ab9 */ /* 0x000fe20000000a00 */
[----:B------:R-:W-:Y:S01]  /*13f00*/  VIADD R33, R188, 0x180 ;  /* 0x00000180bc217836 */ /* 0x000fe20000000000 */
[----:B------:R-:W-:Y:S01]  /*13f10*/  SHF.R.S32.HI R34, RZ, 0x1f, R209 ;  /* 0x0000001fff227819 */ /* 0x000fe200000114d1 */
[----:B------:R-:W-:Y:S01]  /*13f20*/  IMAD.IADD R9, R9, 0x1, R3 ;  /* 0x0000000109097824 */ /* 0x000fe200078e0203 */
[----:B------:R-:W-:-:S02]  /*13f30*/  LOP3.LUT R3, R11, 0xfffffff8, RZ, 0xc0, !PT ;  /* 0xfffffff80b037812 */ /* 0x000fc400078ec0ff */
[----:B------:R-:W-:Y:S01]  /*13f40*/  SHF.R.S32.HI R35, RZ, 0x1f, R210 ;  /* 0x0000001fff237819 */ /* 0x000fe200000114d2 */
[----:B------:R-:W-:Y:S01]  /*13f50*/  IMAD.WIDE.U32 R8, R204, UR4, R8 ;  /* 0x00000004cc087c25 */ /* 0x000fe2000f8e0008 */
[----:B------:R-:W-:Y:S02]  /*13f60*/  SHF.R.S32.HI R36, RZ, 0x1f, R211 ;  /* 0x0000001fff247819 */ /* 0x000fe400000114d3 */
[----:B------:R-:W-:Y:S01]  /*13f70*/  SHF.R.S32.HI R37, RZ, 0x1f, R212 ;  /* 0x0000001fff257819 */ /* 0x000fe200000114d4 */
[----:B------:R-:W-:Y:S01]  /*13f80*/  IMAD.IADD R32, R32, 0x1, -R3 ;  /* 0x0000000120207824 */ /* 0x000fe200078e0a03 */
[----:B------:R-:W-:Y:S01]  /*13f90*/  SHF.R.S32.HI R38, RZ, 0x1f, R213 ;  /* 0x0000001fff267819 */ /* 0x000fe200000114d5 */
[----:B------:R-:W-:Y:S01]  /*13fa0*/  IMAD R9, R204, UR5, R9 ;  /* 0x00000005cc097c24 */ /* 0x000fe2000f8e0209 */
[----:B---3--:R-:W-:Y:S01]  /*13fb0*/  ISETP.NE.AND P0, PT, R13, 0x1, PT ;  /* 0x000000010d00780c */ /* 0x008fe20003f05270 */
[----:B------:R-:W-:Y:S01]  /*13fc0*/  IMAD R11, R32, 0x20, R25 ;  /* 0x00000020200b7824 */ /* 0x000fe200078e0219 */
[----:B------:R-:W-:Y:S01]  /*13fd0*/  ULDC.64 UR4, c[0x0][0xaf0] ;  /* 0x0002bc0000047ab9 */ /* 0x000fe20000000a00 */
[----:B------:R-:W-:Y:S01]  /*13fe0*/  IMAD R29, R0, R13, RZ ;  /* 0x0000000d001d7224 */ /* 0x000fe200078e02ff */
[----:B------:R-:W-:Y:S01]  /*13ff0*/  SHF.R.S32.HI R32, RZ, 0x1f, R33 ;  /* 0x0000001fff207819 */ /* 0x000fe20000011421 */
[----:B------:R-:W-:-:S02]  /*14000*/  IMAD.IADD R10, R194, 0x1, R11 ;  /* 0x00000001c20a7824 */ /* 0x000fc400078e020b */
[----:B------:R-:W-:Y:S01]  /*14010*/  IMAD R3, R30, UR4, RZ ;  /* 0x000000041e037c24 */ /* 0x000fe2000f8e02ff */
[-C--:B--2---:R-:W-:Y:S01]  /*14020*/  ISETP.GE.AND P1, PT, R213, R26.reuse, PT ;  /* 0x0000001ad500720c */ /* 0x084fe20003f26270 */
[----:B------:R-:W-:Y:S01]  /*14030*/  IMAD.WIDE.U32 R8, R31, UR4, R8 ;  /* 0x000000041f087c25 */ /* 0x000fe2000f8e0008 */
[----:B------:R-:W-:-:S03]  /*14040*/  ISETP.GE.AND P2, PT, R188, R26, PT ;  /* 0x0000001abc00720c */ /* 0x000fc60003f46270 */
[----:B------:R-:W2:Y:S01]  /*14050*/  @P0 LDC R15, c[0x0][0xbec] ;  /* 0x0002fb00ff0f0b82 */ /* 0x000ea20000000800 */
[----:B------:R-:W-:Y:S01]  /*14060*/  IMAD R11, R31, UR5, R3 ;  /* 0x000000051f0b7c24 */ /* 0x000fe2000f8e0203 */
[----:B------:R-:W-:Y:S01]  /*14070*/  ULDC.64 UR4, c[0x0][0xae0] ;  /* 0x0002b80000047ab9 */ /* 0x000fe20000000a00 */
[----:B------:R-:W-:Y:S01]  /*14080*/  IMAD.MOV.U32 R3, RZ, RZ, R10 ;  /* 0x000000ffff037224 */ /* 0x000fe200078e000a */
[----:B------:R-:W-:Y:S01]  /*14090*/  SEL R0, RZ, 0x1, P2 ;  /* 0x00000001ff007807 */ /* 0x000fe20001000000 */
[----:B------:R-:W-:Y:S02]  /*140a0*/  IMAD.IADD R9, R9, 0x1, R11 ;  /* 0x0000000109097824 */ /* 0x000fe400078e020b */
[----:B------:R-:W-:Y:S01]  /*140b0*/  IMAD.IADD R194, R25, 0x1, R194 ;  /* 0x0000000119c27824 */ /* 0x000fe200078e02c2 */
[----:B-1----:R-:W1:Y:S01]  /*140c0*/  @P0 LDC R21, c[0x0][0xbf0] ;  /* 0x0002fc00ff150b82 */ /* 0x002e620000000800 */
[----:B------:R-:W-:-:S05]  /*140d0*/  VIADD R31, R188, 0x1c0 ;  /* 0x000001c0bc1f7836 */ /* 0x000fca0000000000 */
[----:B------:R-:W-:Y:S02]  /*140e0*/  ISETP.GE.AND P2, PT, R31, R26, PT ;  /* 0x0000001a1f00720c */ /* 0x000fe40003f46270 */
[----:B------:R-:W-:Y:S01]  /*140f0*/  SHF.R.S32.HI R30, RZ, 0x1f, R31 ;  /* 0x0000001fff1e7819 */ /* 0x000fe2000001141f */
[----:B--2---:R-:W-:-:S05]  /*14100*/  @P0 IMAD.HI.U32 R4, R10, R15, RZ ;  /* 0x0000000f0a040227 */ /* 0x004fca00078e00ff */
        /* <DEDUP_REMOVED lines=11> */
[----:B------:R-:W-:Y:S01]  /*141c0*/  ISETP.GE.AND P0, PT, R211, R26, PT ;  /* 0x0000001ad300720c */ /* 0x000fe20003f06270 */
[----:B------:R-:W-:Y:S02]  /*141d0*/  IMAD.SHL.U32 R15, R10, 0x2, RZ ;  /* 0x000000020a0f7824 */ /* 0x000fe400078e00ff */
[----:B------:R-:W-:Y:S01]  /*141e0*/  IMAD.SHL.U32 R3, R3, 0x4, RZ ;  /* 0x0000000403037824 */ /* 0x000fe200078e00ff */
[----:B------:R-:W-:Y:S01]  /*141f0*/  SEL R4, RZ, 0xffffffff, P0 ;  /* 0xffffffffff047807 */ /* 0x000fe20000000000 */
[----:B------:R-:W-:Y:S01]  /*14200*/  IMAD.IADD R9, R9, 0x1, R13 ;  /* 0x0000000109097824 */ /* 0x000fe200078e020d */
[----:B------:R-:W-:-:S02]  /*14210*/  LOP3.LUT R0, R15, 0x2, R0, 0xe2, !PT ;  /* 0x000000020f007812 */ /* 0x000fc400078ee200 */
[-C--:B------:R-:W-:Y:S01]  /*14220*/  ISETP.GE.AND P0, PT, R210, R26.reuse, PT ;  /* 0x0000001ad200720c */ /* 0x080fe20003f06270 */
[----:B------:R-:W-:Y:S01]  /*14230*/  IMAD.SHL.U32 R10, R4, 0x8, RZ ;  /* 0x00000008040a7824 */ /* 0x000fe200078e00ff */
[----:B------:R-:W-:Y:S01]  /*14240*/  LOP3.LUT R3, R3, 0x4, R0, 0xe2, !PT ;  /* 0x0000000403037812 */ /* 0x000fe200078ee200 */
[----:B------:R-:W-:Y:S01]  /*14250*/  IMAD.WIDE.U32 R8, R11, UR4, R8 ;  /* 0x000000040b087c25 */ /* 0x000fe2000f8e0008 */
[----:B------:R-:W-:Y:S02]  /*14260*/  SEL R4, RZ, 0xffffffff, P0 ;  /* 0xffffffffff047807 */ /* 0x000fe40000000000 */
[----:B------:R-:W-:Y:S02]  /*14270*/  ISETP.GE.AND P0, PT, R209, R26, PT ;  /* 0x0000001ad100720c */ /* 0x000fe40003f06270 */
[----:B------:R-:W-:Y:S01]  /*14280*/  SHF.R.S32.HI R0, RZ, 0x1f, R11 ;  /* 0x0000001fff007819 */ /* 0x000fe2000001140b */
[----:B------:R-:W-:Y:S01]  /*14290*/  IMAD.SHL.U32 R4, R4, 0x10, RZ ;  /* 0x0000001004047824 */ /* 0x000fe200078e00ff */
        /* <DEDUP_REMOVED lines=13> */
[----:B------:R-:W-:Y:S02]  /*14370*/  LOP3.LUT R27, R0, R11, RZ, 0xfc, !PT ;  /* 0x0000000b001b7212 */ /* 0x000fe400078efcff */
[----:B------:R-:W-:Y:S02]  /*14380*/  LEA.HI.X R3, R8, UR5, R3, 0x1, P1 ;  /* 0x0000000508037c11 */ /* 0x000fe400088f0c03 */
[----:B------:R-:W-:Y:S01]  /*14390*/  SEL R0, RZ, 0x80, P2 ;  /* 0x00000080ff007807 */ /* 0x000fe20001000000 */
[----:B------:R1:W2:Y:S03]  /*143a0*/  SHFL.IDX PT, R8, R4, RZ, 0x181f ;  /* 0x00181fff04087589 */ /* 0x0002a600000e0000 */
[----:B------:R-:W-:Y:S01]  /*143b0*/  LOP3.LUT R28, R27, R0, RZ, 0xfc, !PT ;  /* 0x000000001b1c7212 */ /* 0x000fe200078efcff */
[----:B------:R1:W3:Y:S01]  /*143c0*/  SHFL.IDX PT, R9, R3, RZ, 0x181f ;  /* 0x00181fff03097589 */ /* 0x0002e200000e0000 */
[----:B------:R-:W-:Y:S05]  /*143d0*/  @P0 BRA `(.L_x_4830) ;  /* 0x00000000007c0947 */ /* 0x000fea0003800000 */
[-C--:B------:R-:W-:Y:S02]  /*143e0*/  ISETP.GE.AND P2, PT, R213, R26.reuse, PT ;  /* 0x0000001ad500720c */ /* 0x080fe40003f46270 */
[-C--:B------:R-:W-:Y:S02]  /*143f0*/  ISETP.GE.AND P1, PT, R188, R26.reuse, PT ;  /* 0x0000001abc00720c */ /* 0x080fe40003f26270 */
[-C--:B------:R-:W-:Y:S02]  /*14400*/  ISETP.GE.AND P5, PT, R212, R26.reuse, PT ;  /* 0x0000001ad400720c */ /* 0x080fe40003fa6270 */
[----:B------:R-:W-:-:S07]  /*14410*/  ISETP.GE.AND P3, PT, R211, R26, PT ;  /* 0x0000001ad300720c */ /* 0x000fce0003f66270 */
[CC--:B--2---:R-:W-:Y:S02]  /*14420*/  @!P2 LEA R12, P0, R213.reuse, R8.reuse, 0x1 ;  /* 0x00000008d50ca211 */ /* 0x0c4fe400078008ff */
[----:B---3--:R-:W-:Y:S02]  /*14430*/  @!P1 IMAD.WIDE R10, R188, 0x2, R8 ;  /* 0x00000002bc0a9825 */ /* 0x008fe400078e0208 */
        /* <DEDUP_REMOVED lines=25> */
.L_x_4830:
[----:B------:R-:W-:Y:S05]  /*145d0*/  BSYNC B1 ;  /* 0x0000000000017941 */ /* 0x000fea0003800000 */
.L_x_4829:
[----:B------:R-:W-:Y:S01]  /*145e0*/  VIADD R0, R194, 0x20 ;  /* 0x00000020c2007836 */ /* 0x000fe20000000000 */
[----:B---34-:R3:W4:Y:S04]  /*145f0*/  SHFL.IDX PT, R9, R3, 0x1, 0x181f ;  /* 0x00381f0003097f89 */ /* 0x01872800000e0000 */
[----:B------:R-:W-:Y:S01]  /*14600*/  ISETP.GE.AND P0, PT, R0, R29, PT ;  /* 0x0000001d0000720c */ /* 0x000fe20003f06270 */
[----:B--2---:R3:W2:-:S12]  /*14610*/  SHFL.IDX PT, R8, R4, 0x1, 0x181f ;  /* 0x00381f0004087f89 */ /* 0x00469800000e0000 */
[----:B---3--:R-:W-:Y:S05]  /*14620*/  @P0 BRA `(.L_x_4823) ;  /* 0x00000000007c0947 */ /* 0x008fea0003800000 */
[-C--:B------:R-:W-:Y:S02]  /*14630*/  ISETP.GE.AND P5, PT, R213, R26.reuse, PT ;  /* 0x0000001ad500720c */ /* 0x080fe40003fa6270 */
[-C--:B------:R-:W-:Y:S02]  /*14640*/  ISETP.GE.AND P4, PT, R188, R26.reuse, PT ;  /* 0x0000001abc00720c */ /* 0x080fe40003f86270 */
[-C--:B------:R-:W-:Y:S02]  /*14650*/  ISETP.GE.AND P0, PT, R212, R26.reuse, PT ;  /* 0x0000001ad400720c */ /* 0x080fe40003f06270 */
[----:B------:R-:W-:Y:S02]  /*14660*/  ISETP.GE.AND P1, PT, R211, R26, PT ;  /* 0x0000001ad300720c */ /* 0x000fe40003f26270 */
[----:B------:R-:W-:-:S05]  /*14670*/  LOP3.LUT P2, RZ, R27, 0x40, RZ, 0xc0, !PT ;  /* 0x000000401bff7812 */ /* 0x000fca000784c0ff */
[C---:B--2---:R-:W-:Y:S02]  /*14680*/  @!P5 LEA R12, P3, R213.reuse, R8, 0x1 ;  /* 0x00000008d50cd211 */ /* 0x044fe400078608ff */
[----:B----4-:R-:W-:Y:S02]  /*14690*/  @!P4 IMAD.WIDE R10, R188, 0x2, R8 ;  /* 0x00000002bc0ac825 */ /* 0x010fe400078e0208 */
        /* <DEDUP_REMOVED lines=11> */
[CC--:B--2---:R-:W-:Y:S02]  /*14750*/  @!P3 LEA R10, P6, R210.reuse, R8.reuse, 0x1 ;  /* 0x00000008d20ab211 */ /* 0x0c4fe400078c08ff */
        /* <DEDUP_REMOVED lines=12> */
.L_x_4823:
[----:B------:R-:W-:Y:S05]  /*14820*/  BSYNC B0 ;  /* 0x0000000000007941 */ /* 0x000fea0003800000 */
.L_x_4816:
[----:B------:R-:W-:Y:S02]  /*14830*/  ULDC UR4, c[0x0][0xc3c] ;  /* 0x00030f0000047ab9 */ /* 0x000fe40000000800 */
[----:B------:R-:W-:-:S13]  /*14840*/  ISETP.GE.AND P0, PT, R7, UR4, PT ;  /* 0x0000000407007c0c */ /* 0x000fda000bf06270 */
[----:B------:R-:W-:Y:S05]  /*14850*/  @!P0 BRA `(.L_x_4831) ;  /* 0xfffffecc00608947 */ /* 0x000fea000383ffff */
[----:B------:R-:W-:Y:S05]  /*14860*/  BRA `(.L_x_4684) ;  /* 0x0000009800bc7947 */ /* 0x000fea0003800000 */
.L_x_4682:
        /* <DEDUP_REMOVED lines=18> */
.L_x_4832:
        /* <DEDUP_REMOVED lines=43> */
.L_x_4836:
        /* <DEDUP_REMOVED lines=39> */
.L_x_4834:
        /* <DEDUP_REMOVED lines=12> */
.L_x_4837:
        /* <DEDUP_REMOVED lines=63> */
.L_x_4838:
        /* <DEDUP_REMOVED lines=61> */
.L_x_4839:
[----:B01----:R-:W-:-:S05]  /*15730*/  LOP3.LUT R3, RZ, R2, RZ, 0x33, !PT ;  /* 0x00000002ff037212 */ /* 0x003fca00078e33ff */
[----:B------:R-:W-:-:S05]  /*15740*/  IMAD.IADD R2, R4, 0x1, R3 ;  /* 0x0000000104027824 */ /* 0x000fca00078e0203 */
[----:B------:R1:W-:Y:S01]  /*15750*/  STL [R1+0x4], R2 ;  /* 0x0000040201007387 */ /* 0x0003e20000100800 */
[----:B------:R-:W-:Y:S05]  /*15760*/  BRA `(.L_x_4840) ;  /* 0x0000000000107947 */ /* 0x000fea0003800000 */
.L_x_4835:
[----:B------:R-:W-:Y:S01]  /*15770*/  IMAD.U32 R2, RZ, RZ, UR6 ;  /* 0x00000006ff027e24 */ /* 0x000fe2000f8e00ff */
[----:B------:R0:W-:Y:S04]  /*15780*/  STL [R1+0x4], RZ ;  /* 0x000004ff01007387 */ /* 0x0001e80000100800 */
[----:B------:R0:W-:Y:S04]  /*15790*/  STL [R1+0x8], RZ ;  /* 0x000008ff01007387 */ /* 0x0001e80000100800 */
[----:B------:R0:W-:Y:S02]  /*157a0*/  STL [R1], R2 ;  /* 0x0000000201007387 */ /* 0x0001e40000100800 */
.L_x_4840:
        /* <DEDUP_REMOVED lines=10> */
.L_x_4833:
        /* <DEDUP_REMOVED lines=13> */
[----:B------:R-:W-:Y:S01]  /*15920*/  ULDC.64 UR40, c[0x0][0x198] ;  /* 0x0000660000287ab9 */ /* 0x000fe20000000a00 */
[----:B------:R-:W-:Y:S01]  /*15930*/  LOP3.LUT R3, R0, 0x1f8, RZ, 0xc0, !PT ;  /* 0x000001f800037812 */ /* 0x000fe200078ec0ff */
[----:B01----:R-:W-:Y:S01]  /*15940*/  IMAD.SHL.U32 R2, R4, 0x8, RZ ;  /* 0x0000000804027824 */ /* 0x003fe200078e00ff */
[----:B------:R-:W-:Y:S01]  /*15950*/  ULDC UR37, c[0x0][0xc] ;  /* 0x0000030000257ab9 */ /* 0x000fe20000000800 */
        /* <DEDUP_REMOVED lines=12> */
[----:B------:R0:W-:Y:S04]  /*15a20*/  STL [R1+0x14], RZ ;  /* 0x000014ff01007387 */ /* 0x0001e80000100800 */
[----:B------:R0:W-:Y:S04]  /*15a30*/  STL [R1+0x10], RZ ;  /* 0x000010ff01007387 */ /* 0x0001e80000100800 */
[----:B------:R0:W-:Y:S02]  /*15a40*/  STL [R1+0x18], R0 ;  /* 0x0000180001007387 */ /* 0x0001e40000100800 */
.L_x_5009:
[----:B0-2---:R-:W2:Y:S01]  /*15a50*/  LDL R0, [R1+0xc] ;  /* 0x00000c0001007983 */ /* 0x005ea20000100800 */
[----:B-1----:R-:W2:Y:S01]  /*15a60*/  LDC.64 R2, c[0x0][0xc88] ;  /* 0x00032200ff027b82 */ /* 0x002ea20000000a00 */
        /* <DEDUP_REMOVED lines=30> */
[----:B------:R-:W-:Y:S02]  /*15c50*/  IADD3.X R3, R15, UR5, RZ, P4, !PT ;  /* 0x000000050f037c10 */ /* 0x000fe4000a7fe4ff */
        /* <DEDUP_REMOVED lines=9> */
[----:B------:R0:W5:Y:S04]  /*15cf0*/  @P0 LDG.E R12, desc[UR42][R6.64] ;  /* 0x0000002a060c0981 */ /* 0x000168000c1e1900 */
[----:B------:R0:W5:Y:S04]  /*15d00*/  @P1 LDG.E R0, desc[UR42][R4.64] ;  /* 0x0000002a04001981 */ /* 0x000168000c1e1900 */
[----:B--2---:R1:W-:Y:S02]  /*15d10*/  STL [R1+0x40], R9 ;  /* 0x0000400901007387 */ /* 0x0043e40000100800 */
[----:B-1----:R-:W-:Y:S01]  /*15d20*/  IMAD.U32 R9, RZ, RZ, UR4 ;  /* 0x00000004ff097e24 */ /* 0x002fe2000f8e00ff */
        /* <DEDUP_REMOVED lines=12> */
[----:B-1----:R-:W-:Y:S01]  /*15df0*/  IMAD.U32 R9, RZ, RZ, UR4 ;  /* 0x00000004ff097e24 */ /* 0x002fe2000f8e00ff */
[----:B0-----:R-:W-:Y:S06]  /*15e00*/  @P3 BRA `(.L_x_4842) ;  /* 0x0000000000143947 */ /* 0x001fec0003800000 */
[----:B------:R-:W-:Y:S05]  /*15e10*/  @!P2 BRA `(.L_x_4842) ;  /* 0x000000000010a947 */ /* 0x000fea0003800000 */
[----:B------:R-:W2:Y:S04]  /*15e20*/  LDG.E R10, desc[UR42][R2.64] ;  /* 0x0000002a020a7981 */ /* 0x000ea8000c1e1900 */
[----:B------:R-:W2:Y:S02]  /*15e30*/  LDG.E R2, desc[UR42][R2.64+0x4] ;  /* 0x0000042a02027981 */ /* 0x000ea4000c1e1900 */
[----:B--2--5:R-:W-:-:S05]  /*15e40*/  IMAD.IADD R14, R2, 0x1, -R10 ;  /* 0x00000001020e7824 */ /* 0x024fca00078e0a0a */
[----:B------:R0:W-:Y:S02]  /*15e50*/  STL [R1+0x44], R14 ;  /* 0x0000440e01007387 */ /* 0x0001e40000100800 */
.L_x_4842:
[----:B------:R-:W2:Y:S01]  /*15e60*/  LDL.LU R3, [R1+0x8] ;  /* 0x0000080001037983 */ /* 0x000ea20000300800 */
[----:B------:R-:W-:Y:S02]  /*15e70*/  ULDC.64 UR4, c[0x0][0xa20] ;  /* 0x0002880000047ab9 */ /* 0x000fe40000000a00 */
[----:B------:R-:W-:Y:S01]  /*15e80*/  ISETP.NE.U32.AND P2, PT, RZ, UR4, PT ;  /* 0x00000004ff007c0c */ /* 0x000fe2000bf45070 */
[----:B------:R1:W-:Y:S03]  /*15e90*/  STL [R1+0x8], R13 ;  /* 0x0000080d01007387 */ /* 0x0003e60000100800 */
[----:B------:R-:W-:Y:S02]  /*15ea0*/  ISETP.NE.AND.EX P2, PT, RZ, UR5, PT, P2 ;  /* 0x00000005ff007c0c */ /* 0x000fe4000bf45320 */
[C---:B--2---:R-:W-:Y:S02]  /*15eb0*/  LOP3.LUT R10, R3.reuse, 0xff000000, RZ, 0xc0, !PT ;  /* 0xff000000030a7812 */ /* 0x044fe400078ec0ff */
[----:B------:R-:W-:-:S02]  /*15ec0*/  LOP3.LUT R2, R3, 0xff0000, RZ, 0xc0, !PT ;  /* 0x00ff000003027812 */ /* 0x000fc400078ec0ff */
        /* <DEDUP_REMOVED lines=10> */
.L_x_4843:
[----:B------:R-:W-:Y:S05]  /*15f70*/  @!P0 BRA `(.L_x_4844) ;  /* 0x00000000000c8947 */ /* 0x000fea0003800000 */
[----:B------:R-:W2:Y:S04]  /*15f80*/  LDG.E R9, desc[UR42][R6.64] ;  /* 0x0000002a06097981 */ /* 0x000ea8000c1e1900 */
[----:B------:R-:W2:Y:S02]  /*15f90*/  LDG.E R6, desc[UR42][R6.64+0x4] ;  /* 0x0000042a06067981 */ /* 0x000ea4000c1e1900 */
[----:B--2---:R-:W-:-:S07]  /*15fa0*/  IMAD.IADD R9, R6, 0x1, -R9 ;  /* 0x0000000106097824 */ /* 0x004fce00078e0a09 */
.L_x_4844:
[----:B------:R-:W3:Y:S01]  /*15fb0*/  LDL R7, [R1+0x4] ;  /* 0x0000040001077983 */ /* 0x000ee20000100800 */
[----:B--2---:R-:W2:Y:S03]  /*15fc0*/  LDC R3, c[0x0][0x448] ;  /* 0x00011200ff037b82 */ /* 0x004ea60000000800 */
[----:B-1----:R-:W4:Y:S04]  /*15fd0*/  @P1 LDG.E R2, desc[UR42][R4.64] ;  /* 0x0000002a04021981 */ /* 0x002f28000c1e1900 */
[----:B------:R1:W4:Y:S01]  /*15fe0*/  @P1 LDG.E R4, desc[UR42][R4.64+0x4] ;  /* 0x0000042a04041981 */ /* 0x000322000c1e1900 */
[----:B------:R-:W-:Y:S01]  /*15ff0*/  LOP3.LUT R12, R10, 0xff, RZ, 0xc0, !PT ;  /* 0x000000ff0a0c7812 */ /* 0x000fe200078ec0ff */
[----:B------:R-:W-:Y:S01]  /*16000*/  BSSY B0, `(.L_x_4845) ;  /* 0x0000037000007945 */ /* 0x000fe20003800000 */
[----:B------:R-:W-:-:S03]  /*16010*/  SHF.R.U32.HI R10, RZ, 0x10, R10 ;  /* 0x00000010ff0a7819 */ /* 0x000fc6000001160a */
[----:B------:R0:W-:Y:S01]  /*16020*/  STL [R1+0x58], R12 ;  /* 0x0000580c01007387 */ /* 0x0001e20000100800 */
[----:B--2---:R-:W-:-:S13]  /*16030*/  ISETP.NE.AND P0, PT, R3, 0x1, PT ;  /* 0x000000010300780c */ /* 0x004fda0003f05270 */
[----:B-1----:R-:W1:Y:S08]  /*16040*/  @P0 LDC R5, c[0x0][0x44c] ;  /* 0x00011300ff050b82 */ /* 0x002e700000000800 */
[----:B------:R-:W2:Y:S01]  /*16050*/  @P0 LDC R6, c[0x0][0x450] ;  /* 0x00011400ff060b82 */ /* 0x000ea20000000800 */
[----:B---3--:R-:W-:Y:S02]  /*16060*/  IMAD.SHL.U32 R3, R7, 0x40, RZ ;  /* 0x0000004007037824 */ /* 0x008fe400078e00ff */
[----:B-----5:R-:W-:-:S02]  /*16070*/  IMAD.IADD R7, R9, 0x1, -R8 ;  /* 0x0000000109077824 */ /* 0x020fc400078e0a08 */
[----:B------:R-:W-:Y:S02]  /*16080*/  VIADD R3, R3, 0x3f ;  /* 0x0000003f03037836 */ /* 0x000fe40000000000 */
[----:B----4-:R-:W-:Y:S02]  /*16090*/  @P1 IMAD.IADD R11, R4, 0x1, -R2 ;  /* 0x00000001040b1824 */ /* 0x010fe400078e0a02 */
[----:B-1----:R-:W-:-:S05]  /*160a0*/  @P0 IMAD.HI.U32 R2, R3, R5, RZ ;  /* 0x0000000503020227 */ /* 0x002fca00078e00ff */
[----:B--2---:R-:W-:Y:S01]  /*160b0*/  @P0 SHF.R.U32.HI R3, RZ, R6, R2 ;  /* 0x00000006ff030219 */ /* 0x004fe20000011602 */
[----:B------:R-:W-:-:S04]  /*160c0*/  IMAD.IADD R2, R7, 0x1, R11 ;  /* 0x0000000107027824 */ /* 0x000fc800078e020b */
[C---:B------:R-:W-:Y:S01]  /*160d0*/  VIADD R4, R2.reuse, 0x3f ;  /* 0x0000003f02047836 */ /* 0x040fe20000000000 */
[----:B------:R-:W-:-:S05]  /*160e0*/  IADD3 R21, R2, 0x40, -R14 ;  /* 0x0000004002157810 */ /* 0x000fca0007ffe80e */
[----:B------:R-:W-:Y:S01]  /*160f0*/  IMAD.IADD R2, R21, 0x1, R3 ;  /* 0x0000000115027824 */ /* 0x000fe200078e0203 */
[----:B------:R-:W-:-:S04]  /*16100*/  SHF.R.S32.HI R3, RZ, 0x1f, R4 ;  /* 0x0000001fff037819 */ /* 0x000fc80000011404 */
[----:B------:R-:W-:Y:S02]  /*16110*/  SHF.R.S32.HI R6, RZ, 0x1f, R2 ;  /* 0x0000001fff067819 */ /* 0x000fe40000011402 */
[----:B------:R-:W-:Y:S01]  /*16120*/  LEA.HI R3, R3, R4, RZ, 0x6 ;  /* 0x0000000403037211 */ /* 0x000fe200078f30ff */
[----:B------:R-:W-:Y:S01]  /*16130*/  IMAD.MOV.U32 R4, RZ, RZ, RZ ;  /* 0x000000ffff047224 */ /* 0x000fe200078e00ff */
[----:B------:R-:W-:Y:S02]  /*16140*/  LEA.HI R6, R6, R2, RZ, 0x6 ;  /* 0x0000000206067211 */ /* 0x000fe400078f30ff */
[----:B------:R-:W-:Y:S02]  /*16150*/  SHF.R.S32.HI R20, RZ, 0x6, R3 ;  /* 0x00000006ff147819 */ /* 0x000fe40000011403 */
[----:B------:R-:W-:-:S04]  /*16160*/  SHF.R.S32.HI R6, RZ, 0x6, R6 ;  /* 0x00000006ff067819 */ /* 0x000fc80000011406 */
[----:B------:R-:W-:-:S04]  /*16170*/  VIMNMX R6, R20, R6, PT ;  /* 0x0000000614067248 */ /* 0x000fc80003fe0100 */
[----:B------:R-:W-:-:S13]  /*16180*/  ISETP.GE.AND P0, PT, R6, 0x1, PT ;  /* 0x000000010600780c */ /* 0x000fda0003f06270 */
[----:B0-----:R-:W-:Y:S05]  /*16190*/  @!P0 BRA `(.L_x_4846) ;  /* 0x0000000000748947 */ /* 0x001fea0003800000 */
        /* <DEDUP_REMOVED lines=29> */
.L_x_4846:
[----:B------:R-:W-:Y:S05]  /*16370*/  BSYNC B0 ;  /* 0x0000000000007941 */ /* 0x000fea0003800000 */
.L_x_4845:
        /* <DEDUP_REMOVED lines=23> */
[----:B------:R0:W1:Y:S02]  /*164f0*/  SHFL.IDX PT, R14, R4, RZ, 0x1f ;  /* 0x00001fff040e7589 */ /* 0x00006400000e0000 */
.L_x_5053:
[----:B-1----:R-:W-:Y:S02]  /*16500*/  ISETP.NE.AND P0, PT, R14, RZ, PT ;  /* 0x000000ff0e00720c */ /* 0x002fe40003f05270 */
[----:B------:R-:W-:-:S11]  /*16510*/  PLOP3.LUT P6, PT, PT, PT, PT, 0x8, 0x0 ;  /* 0x000000000000781c */ /* 0x000fd60003fce170 */
[----:B------:R-:W-:Y:S05]  /*16520*/  @P0 BRA `(.L_x_4850) ;  /* 0x00000000000c0947 */ /* 0x000fea0003800000 */
[----:B------:R-:W-:-:S03]  /*16530*/  UMOV UR4, 0xffffffff ;  /* 0xffffffff00047882 */ /* 0x000fc60000000000 */
[----:B------:R-:W-:Y:S05]  /*16540*/  BRA.DIV UR4, `(.L_x_4851) ;  /* 0x0000008a04ac7947 */ /* 0x000fea000b800000 */
[----:B------:R-:W-:-:S13]  /*16550*/  ELECT P6, URZ, PT ;  /* 0x00000000003f782f */ /* 0x000fda00038c0000 */
.L_x_4850:
        /* <DEDUP_REMOVED lines=9> */
.L_x_5056:
[----:B------:R-:W-:Y:S05]  /*165f0*/  BSYNC B1 ;  /* 0x0000000000017941 */ /* 0x000fea0003800000 */
.L_x_4852:
        /* <DEDUP_REMOVED lines=12> */
.L_x_5057:
[----:B------:R-:W-:Y:S05]  /*166c0*/  BSYNC B2 ;  /* 0x0000000000027941 */ /* 0x000fea0003800000 */
.L_x_4856:
        /* <DEDUP_REMOVED lines=9> */
.L_x_4859:
[----:B------:R-:W-:Y:S05]  /*16760*/  BSYNC B2 ;  /* 0x0000000000027941 */ /* 0x000fea0003800000 */
.L_x_4858:
        /* <DEDUP_REMOVED lines=13> */
.L_x_4860:
        /* <DEDUP_REMOVED lines=13> */
.L_x_5058:
[----:B------:R-:W-:Y:S05]  /*16910*/  BSYNC B2 ;  /* 0x0000000000027941 */ /* 0x000fea0003800000 */
.L_x_4861:
        /* <DEDUP_REMOVED lines=11> */
.L_x_4864:
[----:B------:R-:W-:Y:S05]  /*169d0*/  BSYNC B2 ;  /* 0x0000000000027941 */ /* 0x000fea0003800000 */
.L_x_4863:
        /* <DEDUP_REMOVED lines=10> */
.L_x_4865:
        /* <DEDUP_REMOVED lines=15> */
.L_x_4866:
        /* <DEDUP_REMOVED lines=15> */
.L_x_4867:
        /* <DEDUP_REMOVED lines=15> */
.L_x_4868:
        /* <DEDUP_REMOVED lines=15> */
.L_x_4869:
        /* <DEDUP_REMOVED lines=15> */
.L_x_4870:
        /* <DEDUP_REMOVED lines=15> */
.L_x_4871:
        /* <DEDUP_REMOVED lines=15> */
.L_x_4872:
        /* <DEDUP_REMOVED lines=10> */
.L_x_4855:
[----:B------:R-:W-:Y:S05]  /*171b0*/  BSYNC B1 ;  /* 0x0000000000017941 */ /* 0x000fea0003800000 */
.L_x_4854:
        /* <DEDUP_REMOVED lines=13> */
.L_x_4892:
        /* <DEDUP_REMOVED lines=13> */
.L_x_5059:
[----:B------:R-:W-:Y:S05]  /*17360*/  BSYNC B2 ;  /* 0x0000000000027941 */ /* 0x000fea0003800000 */
.L_x_4875:
        /* <DEDUP_REMOVED lines=9> */
.L_x_4878:
[----:B------:R-:W-:Y:S05]  /*17400*/  BSYNC B2 ;  /* 0x0000000000027941 */ /* 0x000fea0003800000 */
.L_x_4877:
        /* <DEDUP_REMOVED lines=12> */
.L_x_4879:
        /* <DEDUP_REMOVED lines=13> */
.L_x_5060:
[----:B------:R-:W-:Y:S05]  /*175a0*/  BSYNC B2 ;  /* 0x0000000000027941 */ /* 0x000fea0003800000 */
.L_x_4880:
        /* <DEDUP_REMOVED lines=11> */
.L_x_4883:
[----:B------:R-:W-:Y:S05]  /*17660*/  BSYNC B2 ;  /* 0x0000000000027941 */ /* 0x000fea0003800000 */
.L_x_4882:
        /* <DEDUP_REMOVED lines=10> */
.L_x_4884:
        /* <DEDUP_REMOVED lines=15> */
.L_x_4885:
        /* <DEDUP_REMOVED lines=15> */
.L_x_4886:
        /* <DEDUP_REMOVED lines=15> */
.L_x_4887:
        /* <DEDUP_REMOVED lines=15> */
.L_x_4888:
        /* <DEDUP_REMOVED lines=15> */
.L_x_4889:
        /* <DEDUP_REMOVED lines=15> */
.L_x_4890:
        /* <DEDUP_REMOVED lines=15> */
.L_x_4891:
        /* <DEDUP_REMOVED lines=10> */
.L_x_4874:
[----:B------:R-:W-:Y:S05]  /*17e40*/  BSYNC B1 ;  /* 0x0000000000017941 */ /* 0x000fea0003800000 */
.L_x_4873:
        /* <DEDUP_REMOVED lines=12> */
.L_x_4848:
[----:B------:R-:W-:Y:S05]  /*17f10*/  BSYNC B0 ;  /* 0x0000000000007941 */ /* 0x000fea0003800000 */
.L_x_4847:
[----:B01----:R-:W2:Y:S01]  /*17f20*/  LDL R5, [R1+0x4] ;  /* 0x0000040001057983 */ /* 0x003ea20000100800 */
[----:B------:R-:W0:Y:S01]  /*17f30*/  LDC R0, c[0x0][0x448] ;  /* 0x00011200ff007b82 */ /* 0x000e220000000800 */
[----:B------:R-:W-:Y:S01]  /*17f40*/  ISETP.NE.AND P2, PT, R10, RZ, PT ;  /* 0x000000ff0a00720c */ /* 0x000fe20003f45270 */
[----:B------:R-:W-:Y:S05]  /*17f50*/  @!P0 WARPSYNC.ALL ;  /* 0x0000000000008948 */ /* 0x000fea0003800000 */
[----:B------:R-:W-:Y:S07]  /*17f60*/  BSSY B0, `(.L_x_4893) ;  /* 0x000002d000007945 */ /* 0x000fee0003800000 */
[----:B------:R-:W1:Y:S08]  /*17f70*/  @!P2 LDC R10, c[0x0][0x9f0] ;  /* 0x00027c00ff0aab82 */ /* 0x000e700000000800 */
[----:B------:R-:W-:Y:S01]  /*17f80*/  @!P0 BAR.SYNC.DEFER_BLOCKING 0xc, 0x180 ;  /* 0x0306000000008b1d */ /* 0x000fe20000010000 */
[----:B0-----:R-:W-:-:S13]  /*17f90*/  ISETP.NE.AND P1, PT, R0, 0x1, PT ;  /* 0x000000010000780c */ /* 0x001fda0003f25270 */
[----:B------:R-:W0:Y:S08]  /*17fa0*/  @P1 LDC R2, c[0x0][0x44c] ;  /* 0x00011300ff021b82 */ /* 0x000e300000000800 */
[----:B------:R-:W3:Y:S01]  /*17fb0*/  @P1 LDC R3, c[0x0][0x450] ;  /* 0x00011400ff031b82 */ /* 0x000ee20000000800 */
[----:B--2---:R-:W-:-:S05]  /*17fc0*/  LEA R0, R5, 0x3f, 0x6 ;  /* 0x0000003f05007811 */ /* 0x004fca00078e30ff */
[----:B0-----:R-:W-:-:S05]  /*17fd0*/  @P1 IMAD.HI.U32 R2, R0, R2, RZ ;  /* 0x0000000200021227 */ /* 0x001fca00078e00ff */
[----:B---3--:R-:W-:-:S05]  /*17fe0*/  @P1 SHF.R.U32.HI R0, RZ, R3, R2 ;  /* 0x00000003ff001219 */ /* 0x008fca0000011602 */
[----:B------:R-:W-:-:S05]  /*17ff0*/  IMAD.IADD R0, R21, 0x1, R0 ;  /* 0x0000000115007824 */ /* 0x000fca00078e0200 */
[----:B------:R-:W-:-:S04]  /*18000*/  SHF.R.S32.HI R2, RZ, 0x1f, R0 ;  /* 0x0000001fff027819 */ /* 0x000fc80000011400 */
[----:B------:R-:W-:-:S04]  /*18010*/  LEA.HI R0, R2, R0, RZ, 0x6 ;  /* 0x0000000002007211 */ /* 0x000fc800078f30ff */
[----:B------:R-:W-:-:S04]  /*18020*/  SHF.R.S32.HI R0, RZ, 0x6, R0 ;  /* 0x00000006ff007819 */ /* 0x000fc80000011400 */
[----:B------:R-:W-:-:S04]  /*18030*/  VIMNMX R7, R20, R0, PT ;  /* 0x0000000014077248 */ /* 0x000fc80003fe0100 */
[----:B------:R-:W-:Y:S01]  /*18040*/  ISETP.GE.AND P1, PT, R7, 0x1, PT ;  /* 0x000000010700780c */ /* 0x000fe20003f26270 */
[----:B------:R0:W-:Y:S04]  /*18050*/  STL [R1+0x38], R7 ;  /* 0x0000380701007387 */ /* 0x0001e80000100800 */
[----:B------:R0:W-:Y:S08]  /*18060*/  STL [R1+0x3c], RZ ;  /* 0x00003cff01007387 */ /* 0x0001f00000100800 */
[----:B01----:R-:W-:Y:S05]  /*18070*/  @!P1 BRA `(.L_x_4894) ;  /* 0x00000000006c9947 */ /* 0x003fea0003800000 */
        /* <DEDUP_REMOVED lines=27> */
.L_x_4894:
[----:B------:R-:W-:Y:S05]  /*18230*/  BSYNC B0 ;  /* 0x0000000000007941 */ /* 0x000fea0003800000 */
.L_x_4893:
[----:B------:R-:W2:Y:S04]  /*18240*/  LDL R0, [R1+0x3c] ;  /* 0x00003c0001007983 */ /* 0x000ea80000100800 */
[----:B0-----:R-:W2:Y:S01]  /*18250*/  LDL R2, [R1+0x58] ;  /* 0x0000580001027983 */ /* 0x001ea20000100800 */
[----:B------:R-:W-:Y:S01]  /*18260*/  BSSY B7, `(.L_x_4895) ;  /* 0x00004b7000077945 */ /* 0x000fe20003800000 */
[----:B--2---:R-:W-:-:S05]  /*18270*/  IMAD R2, R2, R0, RZ ;  /* 0x0000000002027224 */ /* 0x004fca00078e02ff */
[----:B------:R-:W-:Y:S01]  /*18280*/  VIADDMNMX R0, R2, R0, R7, PT ;  /* 0x0000000002007246 */ /* 0x000fe20003800107 */
[----:B------:R0:W-:Y:S03]  /*18290*/  STL [R1+0x28], R2 ;  /* 0x0000280201007387 */ /* 0x0001e60000100800 */
[----:B------:R-:W-:Y:S01]  /*182a0*/  ISETP.GT.AND P0, PT, R0, R2, PT ;  /* 0x000000020000720c */ /* 0x000fe20003f04270 */
[----:B------:R0:W-:-:S12]  /*182b0*/  STL [R1+0x34], R0 ;  /* 0x0000340001007387 */ /* 0x0001d80000100800 */
[----:B0-----:R-:W-:Y:S05]  /*182c0*/  @P0 BRA `(.L_x_4896) ;  /* 0x0000000000480947 */ /* 0x001fea0003800000 */
[----:B------:R-:W0:Y:S02]  /*182d0*/  S2R R0, SR_TID.X ;  /* 0x0000000000007919 */ /* 0x000e240000002100 */
[----:B0-----:R-:W-:-:S04]  /*182e0*/  LOP3.LUT R0, R0, 0x7f, RZ, 0xc0, !PT ;  /* 0x0000007f00007812 */ /* 0x001fc800078ec0ff */
[----:B------:R-:W-:-:S13]  /*182f0*/  ISETP.NE.AND P0, PT, R0, RZ, PT ;  /* 0x000000ff0000720c */ /* 0x000fda0003f05270 */
[----:B------:R-:W-:Y:S05]  /*18300*/  @P0 BRA `(.L_x_4897) ;  /* 0x0000004800b00947 */ /* 0x000fea0003800000 */
[----:B------:R-:W0:Y:S01]  /*18310*/  S2R R5, SR_LANEID ;  /* 0x0000000000057919 */ /* 0x000e220000000000 */
[----:B------:R-:W-:Y:S01]  /*18320*/  VOTEU.ANY UR4, UPT, PT ;  /* 0x0000000000047886 */ /* 0x000fe200038e0100 */
[----:B------:R-:W1:Y:S01]  /*18330*/  LDC.64 R2, c[0x0][0xc60] ;  /* 0x00031800ff027b82 */ /* 0x000e620000000a00 */
[----:B------:R-:W0:Y:S02]  /*18340*/  FLO.U32 R0, UR4 ;  /* 0x0000000400007d00 */ /* 0x000e2400080e0000 */
[----:B0-----:R-:W-:-:S06]  /*18350*/  ISETP.EQ.U32.AND P0, PT, R0, R5, PT ;  /* 0x000000050000720c */ /* 0x001fcc0003f02070 */
[----:B------:R-:W1:Y:S07]  /*18360*/  POPC R5, UR4 ;  /* 0x0000000400057d09 */ /* 0x000e6e0008000000 */
[----:B-1----:R-:W2:Y:S01]  /*18370*/  @P0 ATOMG.E.ADD.STRONG.GPU PT, R3, desc[UR42][R2.64], R5 ;  /* 0x00000005020309a8 */ /* 0x002ea200081ee1ea */
[----:B------:R-:W0:Y:S02]  /*18380*/  S2R R4, SR_LTMASK ;  /* 0x0000000000047919 */ /* 0x000e240000003900 */
[----:B0-----:R-:W-:-:S04]  /*18390*/  LOP3.LUT R4, R4, UR4, RZ, 0xc0, !PT ;  /* 0x0000000404047c12 */ /* 0x001fc8000f8ec0ff */
[----:B------:R-:W0:Y:S01]  /*183a0*/  POPC R7, R4 ;  /* 0x0000000400077309 */ /* 0x000e220000000000 */
[----:B--2---:R-:W0:Y:S02]  /*183b0*/  SHFL.IDX PT, R0, R3, R0, 0x1f ;  /* 0x00001f0003007589 */ /* 0x004e2400000e0000 */
[----:B0-----:R-:W-:-:S05]  /*183c0*/  IADD3 R0, R0, UR37, R7 ;  /* 0x0000002500007c10 */ /* 0x001fca000fffe007 */
[----:B------:R4:W-:Y:S01]  /*183d0*/  STL [R1], R0 ;  /* 0x0000000001007387 */ /* 0x0009e20000100800 */
[----:B------:R-:W-:Y:S05]  /*183e0*/  BRA `(.L_x_4897) ;  /* 0x0000004800787947 */ /* 0x000fea0003800000 */
.L_x_4896:
        /* <DEDUP_REMOVED lines=20> */
.L_x_4899:
[----:B------:R-:W-:Y:S05]  /*18530*/  BSYNC B6 ;  /* 0x0000000000067941 */ /* 0x000fea0003800000 */
.L_x_4898:
        /* <DEDUP_REMOVED lines=20> */
.L_x_4902:
        /* <DEDUP_REMOVED lines=16> */
.L_x_4901:
[----:B------:R-:W-:Y:S05]  /*18780*/  BSYNC B6 ;  /* 0x0000000000067941 */ /* 0x000fea0003800000 */
.L_x_4900:
        /* <DEDUP_REMOVED lines=10> */
[----:B0-----:R-:W0:Y:S01]  /*18830*/  LDC.64 R2, c[0x0][0x418] ;  /* 0x00010600ff027b82 */ /* 0x001e220000000a00 */
[----:B----4-:R-:W-:Y:S01]  /*18840*/  VIADD R0, R0, 0xffffffff ;  /* 0xffffffff00007836 */ /* 0x010fe20000000000 */
        /* <DEDUP_REMOVED lines=11> */
[----:B------:R0:W1:Y:S02]  /*18900*/  SHFL.IDX PT, R14, R4, RZ, 0x1f ;  /* 0x00001fff040e7589 */ /* 0x00006400000e0000 */
.L_x_5063:
        /* <DEDUP_REMOVED lines=9> */
.L_x_5066:
        /* <DEDUP_REMOVED lines=24> */
.L_x_4906:
[----:B------:R-:W2:Y:S04]  /*18b20*/  LDL R0, [R1+0x10] ;  /* 0x0000100001007983 */ /* 0x000ea80000100800 */
[----:B-1----:R-:W3:Y:S01]  /*18b30*/  LDL R2, [R1+0x18] ;  /* 0x0000180001027983 */ /* 0x002ee20000100800 */
[----:B--2---:R-:W-:Y:S01]  /*18b40*/  IMAD R0, R0, 0x8, R18 ;  /* 0x0000000800007824 */ /* 0x004fe200078e0212 */
[----:B---3--:R-:W-:-:S04]  /*18b50*/  SHF.L.U32 R2, R2, 0x1f, RZ ;  /* 0x0000001f02027819 */ /* 0x008fc800000006ff */
[----:B------:R-:W1:Y:S02]  /*18b60*/  SYNCS.PHASECHK.TRANS64.TRYWAIT P0, [R0+URZ+0x28c40], R2 ;  /* 0x028c4002000075a7 */ /* 0x000e64000800017f */
[----:B-1----:R-:W-:Y:S05]  /*18b70*/  @!P0 BRA `(.L_x_4907) ;  /* 0x0000006400f88947 */ /* 0x002fea0003800000 */
.L_x_5067:
        /* <DEDUP_REMOVED lines=11> */
.L_x_4908:
[----:B------:R-:W2:Y:S04]  /*18c30*/  LDL R3, [R1+0x10] ;  /* 0x0000100001037983 */ /* 0x000ea80000100800 */
[----:B0-----:R-:W3:Y:S04]  /*18c40*/  LDL R4, [R1+0x30] ;  /* 0x0000300001047983 */ /* 0x001ee80000100800 */
[----:B-1----:R-:W4:Y:S01]  /*18c50*/  LDL R2, [R1+0x24] ;  /* 0x0000240001027983 */ /* 0x002f220000100800 */
        /* <DEDUP_REMOVED lines=11> */
[----:B--2---:R-:W-:Y:S01]  /*18d10*/  IMAD R0, R3, 0x2000, R18 ;  /* 0x0000200003007824 */ /* 0x004fe200078e0212 */
[----:B---3--:R-:W-:-:S04]  /*18d20*/  R2UR UR11, R4 ;  /* 0x00000000040b72ca */ /* 0x008fc800000e0000 */
[----:B------:R-:W-:Y:S02]  /*18d30*/  R2UR UR8, R0 ;  /* 0x00000000000872ca */ /* 0x000fe400000e0000 */
[----:B----4-:R-:W-:-:S11]  /*18d40*/  R2UR UR4, R2 ;  /* 0x00000000020472ca */ /* 0x010fd600000e0000 */
[----:B------:R-:W-:Y:S02]  /*18d50*/  UIADD3 UR8, UR8, 0x22400, URZ ;  /* 0x0002240008087890 */ /* 0x000fe4000fffe03f */
[----:B------:R-:W-:-:S03]  /*18d60*/  ULEA UR11, UR11, UR4, 0x6 ;  /* 0x000000040b0b7291 */ /* 0x000fc6000f8e303f */
[----:B------:R-:W-:-:S06]  /*18d70*/  UMOV UR4, 0x0 ;  /* 0x0000000000047882 */ /* 0x000fcc0000000000 */
[----:B------:R1:W-:Y:S02]  /*18d80*/  UTMALDG.4D [UR8], [UR6], desc[UR4] ;  /* 0x00000408060075b4 */ /* 0x0003e40008019000 */
[----:B-1----:R-:W-:Y:S01]  /*18d90*/  NOP ;  /* 0x0000000000007918 */ /* 0x002fe20000000000 */
.L_x_4904:
[----:B------:R-:W2:Y:S04]  /*18da0*/  LDL.LU R3, [R1+0x40] ;  /* 0x0000400001037983 */ /* 0x000ea80000300800 */
[----:B------:R-:W3:Y:S04]  /*18db0*/  LDL.LU R5, [R1+0x2c] ;  /* 0x00002c0001057983 */ /* 0x000ee80000300800 */
[----:B0-----:R-:W4:Y:S01]  /*18dc0*/  LDL.LU R4, [R1+0x48] ;  /* 0x0000480001047983 */ /* 0x001f220000300800 */
        /* <DEDUP_REMOVED lines=37> */
.L_x_4910:
[----:B------:R-:W-:Y:S05]  /*19020*/  BSYNC B6 ;  /* 0x0000000000067941 */ /* 0x000fea0003800000 */
.L_x_4909:
        /* <DEDUP_REMOVED lines=89> */
.L_x_5076:
        /* <DEDUP_REMOVED lines=10> */
.L_x_4912:
        /* <DEDUP_REMOVED lines=18> */
.L_x_5077:
[----:B------:R-:W-:Y:S05]  /*19780*/  BSYNC B0 ;  /* 0x0000000000007941 */ /* 0x000fea0003800000 */
.L_x_4913:
[----:B------:R-:W-:Y:S01]  /*19790*/  LOP3.LUT P0, RZ, R19, 0x1, RZ, 0xc0, !PT ;  /* 0x0000000113ff7812 */ /* 0x000fe2000780c0ff */
[----:B------:R-:W-:-:S12]  /*197a0*/  BSSY B0, `(.L_x_4915) ;  /* 0x0000097000007945 */ /* 0x000fd80003800000 */
[----:B------:R-:W-:Y:S05]  /*197b0*/  @!P0 BRA `(.L_x_4916) ;  /* 0x0000000800548947 */ /* 0x000fea0003800000 */
[----:B------:R-:W0:Y:S04]  /*197c0*/  LDL R4, [R1+0x10] ;  /* 0x0000100001047983 */ /* 0x000e280000100800 */
        /* <DEDUP_REMOVED lines=9> */
.L_x_5078:
[----:B------:R-:W-:Y:S05]  /*19860*/  BSYNC B1 ;  /* 0x0000000000017941 */ /* 0x000fea0003800000 */
.L_x_4917:
        /* <DEDUP_REMOVED lines=9> */
.L_x_4920:
[----:B------:R-:W-:Y:S05]  /*19900*/  BSYNC B1 ;  /* 0x0000000000017941 */ /* 0x000fea0003800000 */
.L_x_4919:
        /* <DEDUP_REMOVED lines=13> */
.L_x_4921:
        /* <DEDUP_REMOVED lines=15> */
.L_x_4922:
        /* <DEDUP_REMOVED lines=15> */
.L_x_4923:
        /* <DEDUP_REMOVED lines=15> */
.L_x_4924:
        /* <DEDUP_REMOVED lines=15> */
.L_x_4925:
        /* <DEDUP_REMOVED lines=15> */
.L_x_4926:
        /* <DEDUP_REMOVED lines=15> */
.L_x_4927:
        /* <DEDUP_REMOVED lines=15> */
.L_x_4928:
        /* <DEDUP_REMOVED lines=10> */
.L_x_4916:
[----:B------:R-:W-:Y:S05]  /*1a110*/  BSYNC B0 ;  /* 0x0000000000007941 */ /* 0x000fea0003800000 */
.L_x_4915:
        /* <DEDUP_REMOVED lines=55> */
.L_x_4935:
        /* <DEDUP_REMOVED lines=8> */
.L_x_5079:
[----:B------:R-:W-:Y:S05]  /*1a510*/  BSYNC B3 ;  /* 0x0000000000037941 */ /* 0x000fea0003800000 */
.L_x_4936:
        /* <DEDUP_REMOVED lines=9> */
.L_x_4939:
[----:B------:R-:W-:Y:S05]  /*1a5b0*/  BSYNC B3 ;  /* 0x0000000000037941 */ /* 0x000fea0003800000 */
.L_x_4938:
        /* <DEDUP_REMOVED lines=13> */
.L_x_4940:
        /* <DEDUP_REMOVED lines=13> */
.L_x_5080:
[----:B------:R-:W-:Y:S05]  /*1a760*/  BSYNC B3 ;  /* 0x0000000000037941 */ /* 0x000fea0003800000 */
.L_x_4941:
        /* <DEDUP_REMOVED lines=11> */
.L_x_4944:
[----:B------:R-:W-:Y:S05]  /*1a820*/  BSYNC B3 ;  /* 0x0000000000037941 */ /* 0x000fea0003800000 */
.L_x_4943:
        /* <DEDUP_REMOVED lines=10> */
.L_x_4945:
        /* <DEDUP_REMOVED lines=15> */
.L_x_4946:
        /* <DEDUP_REMOVED lines=15> */
.L_x_4947:
        /* <DEDUP_REMOVED lines=15> */
.L_x_4948:
        /* <DEDUP_REMOVED lines=15> */
.L_x_4949:
        /* <DEDUP_REMOVED lines=15> */
.L_x_4950:
        /* <DEDUP_REMOVED lines=15> */
.L_x_4951:
        /* <DEDUP_REMOVED lines=15> */
.L_x_4952:
        /* <DEDUP_REMOVED lines=10> */
.L_x_4934:
[----:B------:R-:W-:Y:S05]  /*1b000*/  BSYNC B1 ;  /* 0x0000000000017941 */ /* 0x000fea0003800000 */
.L_x_4933:
[----:B------:R-:W2:Y:S02]  /*1b010*/  LDL.LU R5, [R1+0x34] ;  /* 0x0000340001057983 */ /* 0x000ea40000300800 */
[----:B--2---:R-:W-:-:S07]  /*1b020*/  VIADD R0, R5, 0xfffffffd ;  /* 0xfffffffd05007836 */ /* 0x004fce0000000000 */
.L_x_4932:
[----:B------:R-:W-:Y:S05]  /*1b030*/  BSYNC B2 ;  /* 0x0000000000027941 */ /* 0x000fea0003800000 */
.L_x_4931:
[----:B------:R-:W-:Y:S01]  /*1b040*/  VIADD R8, R8, 0xfffffffe ;  /* 0xfffffffe08087836 */ /* 0x000fe20000000000 */
[----:B------:R-:W-:-:S04]  /*1b050*/  LOP3.LUT R4, RZ, R4, RZ, 0x33, !PT ;  /* 0x00000004ff047212 */ /* 0x000fc800078e33ff */
[----:B------:R-:W-:-:S13]  /*1b060*/  ISETP.NE.AND P0, PT, R8, R4, PT ;  /* 0x000000040800720c */ /* 0x000fda0003f05270 */
[----:B------:R-:W-:Y:S05]  /*1b070*/  @!P0 BRA `(.L_x_4930) ;  /* 0x0000001800e08947 */ /* 0x000fea0003800000 */
.L_x_4993:
        /* <DEDUP_REMOVED lines=35> */
.L_x_4955:
        /* <DEDUP_REMOVED lines=8> */
.L_x_5081:
[----:B------:R-:W-:Y:S05]  /*1b330*/  BSYNC B2 ;  /* 0x0000000000027941 */ /* 0x000fea0003800000 */
.L_x_4956:
        /* <DEDUP_REMOVED lines=9> */
.L_x_4959:
[----:B------:R-:W-:Y:S05]  /*1b3d0*/  BSYNC B2 ;  /* 0x0000000000027941 */ /* 0x000fea0003800000 */
.L_x_4958:
        /* <DEDUP_REMOVED lines=12> */
.L_x_4960:
        /* <DEDUP_REMOVED lines=13> */
.L_x_5082:
[----:B------:R-:W-:Y:S05]  /*1b570*/  BSYNC B2 ;  /* 0x0000000000027941 */ /* 0x000fea0003800000 */
.L_x_4961:
        /* <DEDUP_REMOVED lines=11> */
.L_x_4964:
[----:B------:R-:W-:Y:S05]  /*1b630*/  BSYNC B2 ;  /* 0x0000000000027941 */ /* 0x000fea0003800000 */
.L_x_4963:
        /* <DEDUP_REMOVED lines=9> */
.L_x_4965:
        /* <DEDUP_REMOVED lines=15> */
.L_x_4966:
        /* <DEDUP_REMOVED lines=15> */
.L_x_4967:
        /* <DEDUP_REMOVED lines=15> */
.L_x_4968:
        /* <DEDUP_REMOVED lines=15> */
.L_x_4969:
        /* <DEDUP_REMOVED lines=15> */
.L_x_4970:
        /* <DEDUP_REMOVED lines=15> */
.L_x_4971:
        /* <DEDUP_REMOVED lines=15> */
.L_x_4972:
        /* <DEDUP_REMOVED lines=10> */
.L_x_4954:
[----:B------:R-:W-:Y:S05]  /*1be00*/  BSYNC B1 ;  /* 0x0000000000017941 */ /* 0x000fea0003800000 */
.L_x_4953:
        /* <DEDUP_REMOVED lines=35> */
.L_x_4975:
        /* <DEDUP_REMOVED lines=8> */
.L_x_5083:
[----:B------:R-:W-:Y:S05]  /*1c0c0*/  BSYNC B2 ;  /* 0x0000000000027941 */ /* 0x000fea0003800000 */
.L_x_4976:
        /* <DEDUP_REMOVED lines=9> */
.L_x_4979:
[----:B------:R-:W-:Y:S05]  /*1c160*/  BSYNC B2 ;  /* 0x0000000000027941 */ /* 0x000fea0003800000 */
.L_x_4978:
        /* <DEDUP_REMOVED lines=13> */
.L_x_4980:
        /* <DEDUP_REMOVED lines=13> */
.L_x_5084:
[----:B------:R-:W-:Y:S05]  /*1c310*/  BSYNC B2 ;  /* 0x0000000000027941 */ /* 0x000fea0003800000 */
.L_x_4981:
        /* <DEDUP_REMOVED lines=11> */
.L_x_4984:
[----:B------:R-:W-:Y:S05]  /*1c3d0*/  BSYNC B2 ;  /* 0x0000000000027941 */ /* 0x000fea0003800000 */
.L_x_4983:
        /* <DEDUP_REMOVED lines=10> */
.L_x_4985:
        /* <DEDUP_REMOVED lines=15> */
.L_x_4986:
        /* <DEDUP_REMOVED lines=15> */
.L_x_4987:
        /* <DEDUP_REMOVED lines=15> */
.L_x_4988:
        /* <DEDUP_REMOVED lines=15> */
.L_x_4989:
        /* <DEDUP_REMOVED lines=15> */
.L_x_4990:
        /* <DEDUP_REMOVED lines=15> */
.L_x_4991:
        /* <DEDUP_REMOVED lines=15> */
.L_x_4992:
        /* <DEDUP_REMOVED lines=10> */
.L_x_4974:
[----:B------:R-:W-:Y:S05]  /*1cbb0*/  BSYNC B1 ;  /* 0x0000000000017941 */ /* 0x000fea0003800000 */
.L_x_4973:
[----:B------:R-:W2:Y:S01]  /*1cbc0*/  LDL R5, [R1+0x28] ;  /* 0x0000280001057983 */ /* 0x000ea20000100800 */
[----:B------:R-:W-:Y:S01]  /*1cbd0*/  VIADD R0, R0, 0xfffffffe ;  /* 0xfffffffe00007836 */ /* 0x000fe20000000000 */
[----:B--2---:R-:W-:-:S13]  /*1cbe0*/  ISETP.GT.AND P0, PT, R6, R5, PT ;  /* 0x000000050600720c */ /* 0x004fda0003f04270 */
[----:B------:R-:W-:Y:S05]  /*1cbf0*/  @P0 BRA `(.L_x_4993) ;  /* 0xffffffe400200947 */ /* 0x000fea000383ffff */
.L_x_4930:
[----:B------:R-:W-:Y:S05]  /*1cc00*/  BSYNC B0 ;  /* 0x0000000000007941 */ /* 0x000fea0003800000 */
.L_x_4929:
        /* <DEDUP_REMOVED lines=25> */
.L_x_4995:
[----:B------:R-:W-:Y:S05]  /*1cda0*/  BSYNC B0 ;  /* 0x0000000000007941 */ /* 0x000fea0003800000 */
.L_x_4994:
[----:B------:R-:W-:-:S05]  /*1cdb0*/  SEL R0, R0, RZ, P0 ;  /* 0x000000ff00007207 */ /* 0x000fca0000000000 */
[----:B------:R3:W-:Y:S02]  /*1cdc0*/  STL [R1+0x10], R0 ;  /* 0x0000100001007387 */ /* 0x0007e40000100800 */
.L_x_4897:
[----:B------:R-:W-:Y:S05]  /*1cdd0*/  BSYNC B7 ;  /* 0x0000000000077941 */ /* 0x000fea0003800000 */
.L_x_4895:
        /* <DEDUP_REMOVED lines=8> */
[----:B------:R-:W5:Y:S04]  /*1ce60*/  LDS.128 R4, [R18+0x28cd0] ;  /* 0x028cd00012047984 */ /* 0x000f680000000c00 */
[----:B-----5:R0:W-:Y:S04]  /*1ce70*/  STL.64 [R1], R4 ;  /* 0x0000000401007387 */ /* 0x0201e80000100a00 */
[----:B------:R0:W-:Y:S01]  /*1ce80*/  STL.64 [R1+0x8], R6 ;  /* 0x0000080601007387 */ /* 0x0001e20000100a00 */
[----:B------:R-:W-:Y:S06]  /*1ce90*/  BAR.ARV 0x4, 0x180 ;  /* 0x0106000000007b1d */ /* 0x000fec0000002000 */
[----:B------:R-:W-:Y:S05]  /*1cea0*/  BRA `(.L_x_4997) ;  /* 0x0000001000307947 */ /* 0x000fea0003800000 */
.L_x_4996:
[----:B------:R-:W5:Y:S01]  /*1ceb0*/  S2R R16, SR_TID.X ;  /* 0x0000000000107919 */ /* 0x000f620000002100 */
[----:B------:R-:W-:Y:S01]  /*1cec0*/  UMOV UR4, 0xffffffff ;  /* 0xffffffff00047882 */ /* 0x000fe20000000000 */
[----:B-----5:R-:W-:-:S04]  /*1ced0*/  LOP3.LUT R16, R16, 0x1f, RZ, 0xc0, !PT ;  /* 0x0000001f10107812 */ /* 0x020fc800078ec0ff */
[----:B------:R-:W-:Y:S01]  /*1cee0*/  ISETP.NE.AND P0, PT, R16, 0x1f, PT ;  /* 0x0000001f1000780c */ /* 0x000fe20003f05270 */
[----:B------:R-:W-:-:S12]  /*1cef0*/  BRA.DIV UR4, `(.L_x_4998) ;  /* 0x0000002e04187947 */ /* 0x000fd8000b800000 */
[----:B--2---:R-:W0:Y:S01]  /*1cf00*/  LDL.LU R2, [R1] ;  /* 0x0000000001027983 */ /* 0x004e220000300800 */
[----:B------:R-:W-:-:S03]  /*1cf10*/  ULDC UR4, c[0x0][0xc3c] ;  /* 0x00030f0000047ab9 */ /* 0x000fc60000000800 */
[----:B------:R-:W3:Y:S01]  /*1cf20*/  LDL R7, [R1+0xc] ;  /* 0x00000c0001077983 */ /* 0x000ee20000100800 */
[----:B0-----:R-:W-:Y:S02]  /*1cf30*/  IMAD.MOV.U32 R10, RZ, RZ, R2 ;  /* 0x000000ffff0a7224 */ /* 0x001fe400078e0002 */
[----:B---34-:R-:W-:-:S05]  /*1cf40*/  IMAD.IADD R0, R7, 0x1, R16 ;  /* 0x0000000107007824 */ /* 0x018fca00078e0210 */
[----:B------:R-:W-:-:S13]  /*1cf50*/  ISETP.GE.OR P1, PT, R0, UR4, !P0 ;  /* 0x0000000400007c0c */ /* 0x000fda000c726670 */
[----:B-1----:R-:W0:Y:S08]  /*1cf60*/  @!P1 LDC.64 R2, c[0x0][0xc80] ;  /* 0x00032000ff029b82 */ /* 0x002e300000000a00 */
        /* <DEDUP_REMOVED lines=9> */
[----:B------:R-:W-:Y:S01]  /*1d000*/  SHFL.IDX PT, R0, R10, 0x1, 0x1f ;  /* 0x00201f000a007f89 */ /* 0x000fe200000e0000 */
[C---:B------:R-:W-:Y:S02]  /*1d010*/  ISETP.GE.U32.AND P4, PT, R16.reuse, 0x8, PT ;  /* 0x000000081000780c */ /* 0x040fe40003f86070 */
[----:B------:R-:W-:Y:S01]  /*1d020*/  ISETP.GE.U32.AND P5, PT, R16, 0x10, PT ;  /* 0x000000101000780c */ /* 0x000fe20003fa6070 */
[----:B--2---:R-:W-:Y:S02]  /*1d030*/  @!P1 IMAD.MOV.U32 R4, RZ, RZ, R8 ;  /* 0x000000ffff049224 */ /* 0x004fe400078e0008 */
[----:B------:R-:W-:-:S02]  /*1d040*/  IMAD.MOV.U32 R8, RZ, RZ, RZ ;  /* 0x000000ffff087224 */ /* 0x000fc400078e00ff */
[----:B---3--:R-:W-:Y:S01]  /*1d050*/  @!P1 IMAD.MOV.U32 R6, RZ, RZ, R2 ;  /* 0x000000ffff069224 */ /* 0x008fe200078e0002 */
[----:B------:R-:W-:-:S03]  /*1d060*/  ISETP.NE.AND P1, PT, R16, RZ, PT ;  /* 0x000000ff1000720c */ /* 0x000fc60003f25270 */
[----:B------:R-:W-:-:S05]  /*1d070*/  IMAD R2, R6, R4, RZ ;  /* 0x0000000406027224 */ /* 0x000fca00078e02ff */
[----:B------:R-:W0:Y:S02]  /*1d080*/  SHFL.UP PT, R3, R2, 0x1, RZ ;  /* 0x0420000002037989 */ /* 0x000e2400000e00ff */
[----:B0-----:R-:W-:-:S05]  /*1d090*/  SEL R5, R3, RZ, P1 ;  /* 0x000000ff03057207 */ /* 0x001fca0000800000 */
[----:B------:R-:W-:Y:S02]  /*1d0a0*/  IMAD.IADD R2, R2, 0x1, R5 ;  /* 0x0000000102027824 */ /* 0x000fe400078e0205 */
[----:B------:R-:W-:Y:S04]  /*1d0b0*/  SHFL.IDX PT, R5, R10, RZ, 0x1f ;  /* 0x00001fff0a057589 */ /* 0x000fe800000e0000 */
        /* <DEDUP_REMOVED lines=13> */
.L_x_5094:
[----:B------:R-:W-:Y:S02]  /*1d190*/  ULDC UR4, c[0x0][0xc38] ;  /* 0x00030e0000047ab9 */ /* 0x000fe40000000800 */
[----:B------:R-:W-:-:S04]  /*1d1a0*/  IMAD.U32 R2, RZ, RZ, UR4 ;  /* 0x00000004ff027e24 */ /* 0x000fc8000f8e00ff */
[----:B-1----:R-:W-:-:S04]  /*1d1b0*/  IMAD R9, R9, R2, RZ ;  /* 0x0000000209097224 */ /* 0x002fc800078e02ff */
[----:B------:R-:W-:-:S05]  /*1d1c0*/  IMAD.IADD R0, R0, 0x1, R9 ;  /* 0x0000000100007824 */ /* 0x000fca00078e0209 */
[----:B------:R-:W-:-:S13]  /*1d1d0*/  ISETP.GT.AND P6, PT, R0, R5, PT ;  /* 0x000000050000720c */ /* 0x000fda0003fc4270 */
[----:B------:R-:W-:Y:S05]  /*1d1e0*/  @P6 BRA `(.L_x_4999) ;  /* 0x0000000000ac6947 */ /* 0x000fea0003800000 */
.L_x_5002:
        /* <DEDUP_REMOVED lines=37> */
.L_x_5102:
[----:B------:R-:W-:Y:S02]  /*1d440*/  ULDC UR4, c[0x0][0xc38] ;  /* 0x00030e0000047ab9 */ /* 0x000fe40000000800 */
[----:B------:R-:W-:-:S04]  /*1d450*/  IMAD.U32 R2, RZ, RZ, UR4 ;  /* 0x00000004ff027e24 */ /* 0x000fc8000f8e00ff */
[----:B-1----:R-:W-:-:S04]  /*1d460*/  IMAD R9, R9, R2, RZ ;  /* 0x0000000209097224 */ /* 0x002fc800078e02ff */
[----:B------:R-:W-:-:S05]  /*1d470*/  IMAD.IADD R0, R9, 0x1, R0 ;  /* 0x0000000109007824 */ /* 0x000fca00078e0200 */
[----:B------:R-:W-:-:S13]  /*1d480*/  ISETP.GT.AND P6, PT, R0, R5, PT ;  /* 0x000000050000720c */ /* 0x000fda0003fc4270 */
[----:B------:R-:W-:Y:S05]  /*1d490*/  @!P6 BRA `(.L_x_5002) ;  /* 0xfffffffc0054e947 */ /* 0x000fea000383ffff */
.L_x_4999:
        /* <DEDUP_REMOVED lines=12> */
.L_x_5107:
[----:B------:R-:W-:-:S13]  /*1d560*/  ISETP.NE.AND P0, PT, R0, RZ, PT ;  /* 0x000000ff0000720c */ /* 0x000fda0003f05270 */
[----:B------:R-:W-:Y:S05]  /*1d570*/  @!P0 BRA `(.L_x_5004) ;  /* 0x0000000000108947 */ /* 0x000fea0003800000 */
[----:B------:R-:W-:Y:S01]  /*1d580*/  UMOV UR4, 0xffffffff ;  /* 0xffffffff00047882 */ /* 0x000fe20000000000 */
[----:B-1----:R-:W-:Y:S02]  /*1d590*/  VIADD R7, R7, 0xffffffff ;  /* 0xffffffff07077836 */ /* 0x002fe40000000000 */
[----:B------:R-:W-:Y:S05]  /*1d5a0*/  BRA.DIV UR4, `(.L_x_5005) ;  /* 0x00000032040c7947 */ /* 0x000fea000b800000 */
[----:B------:R2:W3:Y:S02]  /*1d5b0*/  SHFL.IDX PT, R8, R3, R7, 0x1f ;  /* 0x00001f0703087589 */ /* 0x0004e400000e0000 */
.L_x_5004:
[----:B------:R-:W-:Y:S01]  /*1d5c0*/  ISETP.NE.AND P0, PT, R6, 0x1, PT ;  /* 0x000000010600780c */ /* 0x000fe20003f05270 */
[----:B---3--:R-:W-:-:S05]  /*1d5d0*/  IMAD R0, R8, R2, R9 ;  /* 0x0000000208007224 */ /* 0x008fca00078e0209 */
[----:B------:R3:W-:Y:S02]  /*1d5e0*/  STL [R1], R0 ;  /* 0x0000000001007387 */ /* 0x0007e40000100800 */
[----:B---3--:R-:W-:-:S05]  /*1d5f0*/  IMAD.IADD R0, R5, 0x1, -R0 ;  /* 0x0000000105007824 */ /* 0x008fca00078e0a00 */
[----:B------:R-:W-:Y:S05]  /*1d600*/  @!P0 BRA `(.L_x_5006) ;  /* 0x0000000000e48947 */ /* 0x000fea0003800000 */
[----:B------:R-:W-:-:S04]  /*1d610*/  IABS R5, R4 ;  /* 0x0000000400057213 */ /* 0x000fc80000000000 */
[----:B-12---:R-:W1:Y:S08]  /*1d620*/  I2F.RP R7, R5 ;  /* 0x0000000500077306 */ /* 0x006e700000209400 */
        /* <DEDUP_REMOVED lines=55> */
.L_x_5006:
[----:B0-2---:R-:W2:Y:S01]  /*1d9a0*/  LDL R3, [R1+0xc] ;  /* 0x00000c0001037983 */ /* 0x005ea20000100800 */
[----:B-1----:R-:W2:Y:S02]  /*1d9b0*/  LDC.64 R6, c[0x0][0xc90] ;  /* 0x00032400ff067b82 */ /* 0x002ea40000000a00 */
        /* <DEDUP_REMOVED lines=61> */
.L_x_5007:
[----:B------:R-:W-:-:S05]  /*1dd90*/  LOP3.LUT R3, RZ, R0, RZ, 0x33, !PT ;  /* 0x00000000ff037212 */ /* 0x000fca00078e33ff */
[----:B------:R-:W-:-:S05]  /*1dda0*/  IMAD.IADD R0, R4, 0x1, R3 ;  /* 0x0000000104007824 */ /* 0x000fca00078e0203 */
[----:B------:R2:W-:Y:S01]  /*1ddb0*/  STL [R1+0x4], R0 ;  /* 0x0000040001007387 */ /* 0x0005e20000100800 */
[----:B------:R-:W-:Y:S05]  /*1ddc0*/  BRA `(.L_x_5008) ;  /* 0x0000000000287947 */ /* 0x000fea0003800000 */
.L_x_5000:
        /* <DEDUP_REMOVED lines=10> */
.L_x_5008:
[----:B---3--:R-:W3:Y:S04]  /*1de70*/  LDL R3, [R1+0x8] ;  /* 0x0000080001037983 */ /* 0x008ee80000100800 */
[----:B01----:R-:W4:Y:S04]  /*1de80*/  LDL R2, [R1+0xc] ;  /* 0x00000c0001027983 */ /* 0x003f280000100800 */
        /* <DEDUP_REMOVED lines=14> */
.L_x_4997:
[----:B---34-:R-:W3:Y:S01]  /*1df70*/  LDL R0, [R1+0xc] ;  /* 0x00000c0001007983 */ /* 0x018ee20000100800 */
[----:B------:R-:W-:Y:S02]  /*1df80*/  ULDC UR4, c[0x0][0xc3c] ;  /* 0x00030f0000047ab9 */ /* 0x000fe40000000800 */
[----:B---3--:R-:W-:-:S13]  /*1df90*/  ISETP.GE.AND P0, PT, R0, UR4, PT ;  /* 0x0000000400007c0c */ /* 0x008fda000bf06270 */
[----:B------:R-:W-:Y:S05]  /*1dfa0*/  @!P0 BRA `(.L_x_5009) ;  /* 0xffffff7800a88947 */ /* 0x000fea000383ffff */
[----:B------:R-:W-:Y:S05]  /*1dfb0*/  BSYNC B8 ;  /* 0x0000000000087941 */ /* 0x000fea0003800000 */
.L_x_4841:
[----:B---3--:R-:W3:Y:S01]  /*1dfc0*/  LDL.LU R0, [R1+0x5c] ;  /* 0x00005c0001007983 */ /* 0x008ee20000300800 */
[----:B------:R-:W-:Y:S01]  /*1dfd0*/  BSSY B0, `(.L_x_5010) ;  /* 0x000000b000007945 */ /* 0x000fe20003800000 */
[----:B0-----:R-:W0:Y:S01]  /*1dfe0*/  S2R R5, SR_CgaCtaId ;  /* 0x0000000000057919 */ /* 0x001e220000008800 */
[----:B---3--:R-:W-:-:S05]  /*1dff0*/  VIADD R0, R0, 0x1 ;  /* 0x0000000100007836 */ /* 0x008fca0000000000 */
[----:B-12---:R-:W-:-:S04]  /*1e000*/  LEA.HI R2, R0, R0, RZ, 0x1 ;  /* 0x0000000000027211 */ /* 0x006fc800078f08ff */
[----:B------:R-:W-:-:S05]  /*1e010*/  LOP3.LUT R3, R2, 0xfffffffe, RZ, 0xc0, !PT ;  /* 0xfffffffe02037812 */ /* 0x000fca00078ec0ff */
[----:B------:R-:W-:Y:S01]  /*1e020*/  IMAD.IADD R3, R0, 0x1, -R3 ;  /* 0x0000000100037824 */ /* 0x000fe200078e0a03 */
[----:B------:R-:W-:-:S04]  /*1e030*/  MOV R0, 0x400 ;  /* 0x0000040000007802 */ /* 0x000fc80000000f00 */
[----:B0-----:R-:W-:Y:S02]  /*1e040*/  LEA R0, R5, R0, 0x18 ;  /* 0x0000000005007211 */ /* 0x001fe400078ec0ff */
[----:B------:R-:W-:-:S04]  /*1e050*/  SHF.L.U32 R3, R3, 0x1f, RZ ;  /* 0x0000001f03037819 */ /* 0x000fc800000006ff */
[----:B------:R-:W0:Y:S02]  /*1e060*/  SYNCS.PHASECHK.TRANS64.TRYWAIT P0, [R0+URZ+0x28c20], R3 ;  /* 0x028c2003000075a7 */ /* 0x000e24000800017f */
[----:B0-----:R-:W-:Y:S05]  /*1e070*/  @!P0 BRA `(.L_x_5011) ;  /* 0x0000002400848947 */ /* 0x001fea0003800000 */
.L_x_5110:
[----:B------:R-:W-:Y:S05]  /*1e080*/  BSYNC B0 ;  /* 0x0000000000007941 */ /* 0x000fea0003800000 */
.L_x_5010:
[----:B------:R-:W-:-:S03]  /*1e090*/  UMOV UR4, 0xffffffff ;  /* 0xffffffff00047882 */ /* 0x000fc60000000000 */
[----:B------:R-:W-:Y:S05]  /*1e0a0*/  BRA.DIV UR4, `(.L_x_5012) ;  /* 0x00000026048c7947 */ /* 0x000fea000b800000 */
[----:B------:R-:W1:Y:S02]  /*1e0b0*/  S2R R2, SR_TID.X ;  /* 0x0000000000027919 */ /* 0x000e640000002100 */
[----:B-1----:R-:W-:-:S04]  /*1e0c0*/  SHF.R.U32.HI R2, RZ, 0x5, R2 ;  /* 0x00000005ff027819 */ /* 0x002fc80000011602 */
[----:B------:R-:W-:-:S05]  /*1e0d0*/  LOP3.LUT R2, R2, 0x3, RZ, 0xc0, !PT ;  /* 0x0000000302027812 */ /* 0x000fca00078ec0ff */
[----:B------:R1:W2:Y:S02]  /*1e0e0*/  SHFL.IDX PT, R14, R2, RZ, 0x1f ;  /* 0x00001fff020e7589 */ /* 0x0002a400000e0000 */
.L_x_5113:
[----:B--2---:R-:W-:-:S13]  /*1e0f0*/  ISETP.NE.AND P0, PT, R14, RZ, PT ;  /* 0x000000ff0e00720c */ /* 0x004fda0003f05270 */
[----:B------:R-:W-:Y:S05]  /*1e100*/  @P0 BRA `(.L_x_4684) ;  /* 0x0000000000940947 */ /* 0x000fea0003800000 */
[----:B------:R-:W-:-:S03]  /*1e110*/  UMOV UR4, 0xffffffff ;  /* 0xffffffff00047882 */ /* 0x000fc60000000000 */
[----:B------:R-:W-:Y:S05]  /*1e120*/  BRA.DIV UR4, `(.L_x_5013) ;  /* 0x0000002604a07947 */ /* 0x000fea000b800000 */
[----:B------:R-:W-:-:S13]  /*1e130*/  ELECT P6, URZ, PT ;  /* 0x00000000003f782f */ /* 0x000fda00038c0000 */
.L_x_5116:
[----:B------:R-:W-:Y:S05]  /*1e140*/  @!P6 BRA `(.L_x_4684) ;  /* 0x000000000084e947 */ /* 0x000fea0003800000 */
[----:B------:R-:W-:-:S06]  /*1e150*/  ULOP3.LUT UR4, UR36, 0x2, URZ, 0xfc, !UPT ;  /* 0x0000000224047892 */ /* 0x000fcc000f8efc3f */
[----:B-1----:R-:W-:-:S05]  /*1e160*/  IMAD.U32 R2, RZ, RZ, UR4 ;  /* 0x00000004ff027e24 */ /* 0x002fca000f8e00ff */
[----:B------:R-:W-:-:S13]  /*1e170*/  ISETP.NE.AND P2, PT, R2, 0x3, PT ;  /* 0x000000030200780c */ /* 0x000fda0003f45270 */
[----:B------:R-:W-:Y:S05]  /*1e180*/  @!P2 BRA `(.L_x_5014) ;  /* 0x000000000004a947 */ /* 0x000fea0003800000 */
[----:B------:R-:W-:Y:S01]  /*1e190*/  BPT.TRAP 0x1 ;  /* 0x000000040000795c */ /* 0x000fe20000300000 */
.L_x_5014:
        /* <DEDUP_REMOVED lines=14> */
.L_x_5117:
[----:B------:R-:W1:Y:S02]  /*1e280*/  SYNCS.PHASECHK.TRANS64.TRYWAIT P0, [R7+URZ], R2 ;  /* 0x00000002070075a7 */ /* 0x000e64000800017f */
[----:B-1----:R-:W-:Y:S05]  /*1e290*/  @!P0 BRA `(.L_x_5016) ;  /* 0x0000002400788947 */ /* 0x002fea0003800000 */
.L_x_5118:
[----:B------:R-:W-:Y:S05]  /*1e2a0*/  @!P2 BRA `(.L_x_5017) ;  /* 0x000000000004a947 */ /* 0x000fea0003800000 */
[----:B------:R-:W-:Y:S01]  /*1e2b0*/  BPT.TRAP 0x1 ;  /* 0x000000040000795c */ /* 0x000fe20000300000 */
.L_x_5017:
[----:B------:R-:W2:Y:S01]  /*1e2c0*/  LDL.LU R4, [R1+0x10] ;  /* 0x0000100001047983 */ /* 0x000ea20000300800 */
[----:B------:R-:W-:-:S04]  /*1e2d0*/  VIADD R0, R0, 0x28c60 ;  /* 0x00028c6000007836 */ /* 0x000fc80000000000 */
[----:B--2---:R-:W-:-:S04]  /*1e2e0*/  IMAD R4, R4, 0x8, R0 ;  /* 0x0000000804047824 */ /* 0x004fc800078e0200 */
[----:B------:R-:W2:Y:S02]  /*1e2f0*/  SYNCS.PHASECHK.TRANS64.TRYWAIT P0, [R4+URZ], R5 ;  /* 0x00000005040075a7 */ /* 0x000ea4000800017f */
[----:B--2---:R-:W-:Y:S05]  /*1e300*/  @!P0 BRA `(.L_x_5018) ;  /* 0x0000002400708947 */ /* 0x004fea0003800000 */
.L_x_5119:
[----:B------:R-:W-:-:S07]  /*1e310*/  IMAD R3, R3, 0x8, R0 ;  /* 0x0000000803037824 */ /* 0x000fce00078e0200 */
.L_x_5019:
[----:B---3--:R3:W4:Y:S02]  /*1e320*/  SYNCS.PHASECHK.TRANS64.TRYWAIT P0, [R3+URZ], R2 ;  /* 0x00000002030075a7 */ /* 0x008724000800017f */
[----:B----4-:R-:W-:Y:S05]  /*1e330*/  @!P0 NANOSLEEP.SYNCS 0x989680 ;  /* 0x009896800000895d */ /* 0x010fea0003900000 */
[----:B------:R-:W4:Y:S02]  /*1e340*/  @!P0 SYNCS.PHASECHK.TRANS64 P0, [R3+URZ], R2 ;  /* 0x00000002030085a7 */ /* 0x000f24000800007f */
[----:B----4-:R-:W-:Y:S05]  /*1e350*/  @!P0 BRA `(.L_x_5019) ;  /* 0xfffffffc00f08947 */ /* 0x010fea000383ffff */
.L_x_4684:
[----:B------:R-:W-:Y:S05]  /*1e360*/  BSYNC B9 ;  /* 0x0000000000097941 */ /* 0x000fea0003800000 */
.L_x_4681:
[----:B------:R-:W-:Y:S05]  /*1e370*/  EXIT ;  /* 0x000000000000794d */ /* 0x000fea0003800000 */
.L_x_4702:
[----:B0-----:R0:W1:Y:S02]  /*1e380*/  SYNCS.PHASECHK.TRANS64.TRYWAIT P5, [R75+URZ+0x28c90], R78 ;  /* 0x028c904e4b0075a7 */ /* 0x00106400080a017f */
[----:B-1----:R-:W-:Y:S05]  /*1e390*/  @!P5 NANOSLEEP.SYNCS 0x989680 ;  /* 0x009896800000d95d */ /* 0x002fea0003900000 */
[----:B------:R-:W1:Y:S02]  /*1e3a0*/  @!P5 SYNCS.PHASECHK.TRANS64 P5, [R75+URZ+0x28c90], R78 ;  /* 0x028c904e4b00d5a7 */ /* 0x000e6400080a007f */
[----:B-1----:R-:W-:Y:S05]  /*1e3b0*/  @!P5 BRA `(.L_x_4702) ;  /* 0xfffffffc00f0d947 */ /* 0x002fea000383ffff */
[----:B------:R-:W-:Y:S05]  /*1e3c0*/  BRA `(.L_x_5020) ;  /* 0xfffffe4800707947 */ /* 0x000fea000383ffff */
.L_x_4712:
[----:B0-----:R0:W1:Y:S02]  /*1e3d0*/  SYNCS.PHASECHK.TRANS64.TRYWAIT P5, [R75+URZ+0x28c90], R78 ;  /* 0x028c904e4b0075a7 */ /* 0x00106400080a017f */
[----:B-1----:R-:W-:Y:S05]  /*1e3e0*/  @!P5 NANOSLEEP.SYNCS 0x989680 ;  /* 0x009896800000d95d */ /* 0x002fea0003900000 */
[----:B------:R-:W1:Y:S02]  /*1e3f0*/  @!P5 SYNCS.PHASECHK.TRANS64 P5, [R75+URZ+0x28c90], R78 ;  /* 0x028c904e4b00d5a7 */ /* 0x000e6400080a007f */
[----:B-1----:R-:W-:Y:S05]  /*1e400*/  @!P5 BRA `(.L_x_4712) ;  /* 0xfffffffc00f0d947 */ /* 0x002fea000383ffff */
[----:B------:R-:W-:Y:S05]  /*1e410*/  BRA `(.L_x_5021) ;  /* 0xfffffe5000c07947 */ /* 0x000fea000383ffff */
.L_x_4717:
[----:B0-----:R0:W1:Y:S02]  /*1e420*/  SYNCS.PHASECHK.TRANS64.TRYWAIT P5, [R75+URZ+0x28c90], R78 ;  /* 0x028c904e4b0075a7 */ /* 0x00106400080a017f */
[----:B-1----:R-:W-:Y:S05]  /*1e430*/  @!P5 NANOSLEEP.SYNCS 0x989680 ;  /* 0x009896800000d95d */ /* 0x002fea0003900000 */
[----:B------:R-:W1:Y:S02]  /*1e440*/  @!P5 SYNCS.PHASECHK.TRANS64 P5, [R75+URZ+0x28c90], R78 ;  /* 0x028c904e4b00d5a7 */ /* 0x000e6400080a007f */
[----:B-1----:R-:W-:Y:S05]  /*1e450*/  @!P5 BRA `(.L_x_4717) ;  /* 0xfffffffc00f0d947 */ /* 0x002fea000383ffff */
[----:B------:R-:W-:Y:S05]  /*1e460*/  BRA `(.L_x_5022) ;  /* 0xfffffe5800d87947 */ /* 0x000fea000383ffff */
.L_x_4721:
[----:B--2---:R2:W0:Y:S02]  /*1e470*/  SYNCS.PHASECHK.TRANS64.TRYWAIT P5, [R75+URZ+0x28cb0], R78 ;  /* 0x028cb04e4b0075a7 */ /* 0x00442400080a017f */
[----:B0-----:R-:W-:Y:S05]  /*1e480*/  @!P5 NANOSLEEP.SYNCS 0x989680 ;  /* 0x009896800000d95d */ /* 0x001fea0003900000 */
[----:B------:R-:W0:Y:S02]  /*1e490*/  @!P5 SYNCS.PHASECHK.TRANS64 P5, [R75+URZ+0x28cb0], R78 ;  /* 0x028cb04e4b00d5a7 */ /* 0x000e2400080a007f */
[----:B0-----:R-:W-:Y:S05]  /*1e4a0*/  @!P5 BRA `(.L_x_4721) ;  /* 0xfffffffc00f0d947 */ /* 0x001fea000383ffff */
[----:B------:R-:W-:Y:S05]  /*1e4b0*/  BRA `(.L_x_5023) ;  /* 0xfffffe5c00547947 */ /* 0x000fea000383ffff */
.L_x_4734:
[----:B0-----:R0:W1:Y:S02]  /*1e4c0*/  SYNCS.PHASECHK.TRANS64.TRYWAIT P1, [R5+URZ+0x28c50], R10 ;  /* 0x028c500a050075a7 */ /* 0x001064000802017f */
[----:B-1----:R-:W-:Y:S05]  /*1e4d0*/  @!P1 NANOSLEEP.SYNCS 0x989680 ;  /* 0x009896800000995d */ /* 0x002fea0003900000 */
[----:B------:R-:W1:Y:S02]  /*1e4e0*/  @!P1 SYNCS.PHASECHK.TRANS64 P1, [R5+URZ+0x28c50], R10 ;  /* 0x028c500a050095a7 */ /* 0x000e64000802007f */
[----:B-1----:R-:W-:Y:S05]  /*1e4f0*/  @!P1 BRA `(.L_x_4734) ;  /* 0xfffffffc00f09947 */ /* 0x002fea000383ffff */
[----:B------:R-:W-:Y:S05]  /*1e500*/  BRA `(.L_x_5024) ;  /* 0xfffffe6c00307947 */ /* 0x000fea000383ffff */
.L_x_4741:
[----:B-1----:R1:W2:Y:S02]  /*1e510*/  SYNCS.PHASECHK.TRANS64.TRYWAIT P2, [R21+URZ+0x28c50], R4 ;  /* 0x028c5004150075a7 */ /* 0x0022a4000804017f */
[----:B--2---:R-:W-:Y:S05]  /*1e520*/  @!P2 NANOSLEEP.SYNCS 0x989680 ;  /* 0x009896800000a95d */ /* 0x004fea0003900000 */
[----:B------:R-:W2:Y:S02]  /*1e530*/  @!P2 SYNCS.PHASECHK.TRANS64 P2, [R21+URZ+0x28c50], R4 ;  /* 0x028c50041500a5a7 */ /* 0x000ea4000804007f */
[----:B--2---:R-:W-:Y:S05]  /*1e540*/  @!P2 BRA `(.L_x_4741) ;  /* 0xfffffffc00f0a947 */ /* 0x004fea000383ffff */
[----:B------:R-:W-:Y:S05]  /*1e550*/  BRA `(.L_x_4740) ;  /* 0xfffffe7800607947 */ /* 0x000fea000383ffff */
.L_x_4756:
        /* <DEDUP_REMOVED lines=8> */
.L_x_5026:
[----:B------:R-:W-:Y:S05]  /*1e5e0*/  BSYNC B1 ;  /* 0x0000000000017941 */ /* 0x000fea0003800000 */
.L_x_5025:
        /* <DEDUP_REMOVED lines=8> */
.L_x_5027:
[----:B------:R-:W-:Y:S02]  /*1e670*/  IMAD.MOV.U32 R13, RZ, RZ, R33 ;  /* 0x000000ffff0d7224 */ /* 0x000fe400078e0021 */
[----:B------:R-:W-:-:S07]  /*1e680*/  IMAD.MOV.U32 R4, RZ, RZ, R14 ;  /* 0x000000ffff047224 */ /* 0x000fce00078e000e */
[----:B------:R-:W-:Y:S05]  /*1e690*/  WARPSYNC.COLLECTIVE R15, `(.L_x_5028) ;  /* 0x000000000f087348 */ /* 0x000fea0003c00000 */
[----:B------:R0:W1:Y:S02]  /*1e6a0*/  SHFL.IDX P6, R14, R13, R12, R11 ;  /* 0x0000000c0d0e7389 */ /* 0x00006400000c000b */
[----:B01----:R-:W-:Y:S01]  /*1e6b0*/  ENDCOLLECTIVE ;  /* 0x000000000000791b */ /* 0x003fe20003800000 */
.L_x_5028:
[----:B------:R-:W-:Y:S02]  /*1e6c0*/  IMAD.MOV.U32 R13, RZ, RZ, R30 ;  /* 0x000000ffff0d7224 */ /* 0x000fe400078e001e */
[----:B------:R-:W-:-:S07]  /*1e6d0*/  IMAD.MOV.U32 R0, RZ, RZ, R14 ;  /* 0x000000ffff007224 */ /* 0x000fce00078e000e */
[----:B------:R-:W-:Y:S05]  /*1e6e0*/  WARPSYNC.COLLECTIVE R15, `(.L_x_5029) ;  /* 0x000000000f087348 */ /* 0x000fea0003c00000 */
[----:B------:R0:W1:Y:S02]  /*1e6f0*/  SHFL.IDX P6, R14, R13, R12, R11 ;  /* 0x0000000c0d0e7389 */ /* 0x00006400000c000b */
[----:B01----:R-:W-:Y:S01]  /*1e700*/  ENDCOLLECTIVE ;  /* 0x000000000000791b */ /* 0x003fe20003800000 */
.L_x_5029:
[----:B------:R-:W-:Y:S01]  /*1e710*/  IMAD.MOV.U32 R8, RZ, RZ, R14 ;  /* 0x000000ffff087224 */ /* 0x000fe200078e000e */
[----:B------:R-:W-:Y:S06]  /*1e720*/  BRA `(.L_x_5030) ;  /* 0xfffffe9000a87947 */ /* 0x000fec000383ffff */
.L_x_4759:
[----:B------:R-:W-:Y:S01]  /*1e730*/  BSSY B1, `(.L_x_5031) ;  /* 0x0000008000017945 */ /* 0x000fe20003800000 */
[----:B------:R-:W-:Y:S02]  /*1e740*/  IMAD.MOV.U32 R13, RZ, RZ, R32 ;  /* 0x000000ffff0d7224 */ /* 0x000fe400078e0020 */
[----:B------:R-:W-:Y:S02]  /*1e750*/  IMAD.MOV.U32 R12, RZ, RZ, 0x1 ;  /* 0x00000001ff0c7424 */ /* 0x000fe400078e00ff */
[----:B------:R-:W-:Y:S02]  /*1e760*/  IMAD.MOV.U32 R11, RZ, RZ, 0x1c1f ;  /* 0x00001c1fff0b7424 */ /* 0x000fe400078e00ff */
[----:B------:R-:W-:-:S07]  /*1e770*/  IMAD.MOV.U32 R15, RZ, RZ, -0x1 ;  /* 0xffffffffff0f7424 */ /* 0x000fce00078e00ff */
[----:B0-----:R-:W-:Y:S05]  /*1e780*/  WARPSYNC.COLLECTIVE R15, `(.L_x_5032) ;  /* 0x000000000f087348 */ /* 0x001fea0003c00000 */
[----:B------:R1:W2:Y:S02]  /*1e790*/  SHFL.IDX P6, R14, R13, R12, R11 ;  /* 0x0000000c0d0e7389 */ /* 0x0002a400000c000b */
[----:B012---:R-:W-:Y:S01]  /*1e7a0*/  ENDCOLLECTIVE ;  /* 0x000000000000791b */ /* 0x007fe20003800000 */
.L_x_5032:
[----:B------:R-:W-:Y:S05]  /*1e7b0*/  BSYNC B1 ;  /* 0x0000000000017941 */ /* 0x000fea0003800000 */
.L_x_5031:
        /* <DEDUP_REMOVED lines=8> */
.L_x_5033:
[----:B------:R-:W-:Y:S02]  /*1e840*/  IMAD.MOV.U32 R13, RZ, RZ, R33 ;  /* 0x000000ffff0d7224 */ /* 0x000fe400078e0021 */
[----:B------:R-:W-:-:S07]  /*1e850*/  IMAD.MOV.U32 R3, RZ, RZ, R14 ;  /* 0x000000ffff037224 */ /* 0x000fce00078e000e */
[----:B------:R-:W-:Y:S05]  /*1e860*/  WARPSYNC.COLLECTIVE R15, `(.L_x_5034) ;  /* 0x000000000f087348 */ /* 0x000fea0003c00000 */
[----:B------:R0:W1:Y:S02]  /*1e870*/  SHFL.IDX P6, R14, R13, R12, R11 ;  /* 0x0000000c0d0e7389 */ /* 0x00006400000c000b */
[----:B01----:R-:W-:Y:S01]  /*1e880*/  ENDCOLLECTIVE ;  /* 0x000000000000791b */ /* 0x003fe20003800000 */
.L_x_5034:
[----:B------:R-:W-:Y:S02]  /*1e890*/  IMAD.MOV.U32 R13, RZ, RZ, R30 ;  /* 0x000000ffff0d7224 */ /* 0x000fe400078e001e */
[----:B------:R-:W-:-:S07]  /*1e8a0*/  IMAD.MOV.U32 R7, RZ, RZ, R14 ;  /* 0x000000ffff077224 */ /* 0x000fce00078e000e */
[----:B------:R-:W-:Y:S05]  /*1e8b0*/  WARPSYNC.COLLECTIVE R15, `(.L_x_5035) ;  /* 0x000000000f087348 */ /* 0x000fea0003c00000 */
[----:B------:R0:W1:Y:S02]  /*1e8c0*/  SHFL.IDX P6, R14, R13, R12, R11 ;  /* 0x0000000c0d0e7389 */ /* 0x00006400000c000b */
[----:B01----:R-:W-:Y:S01]  /*1e8d0*/  ENDCOLLECTIVE ;  /* 0x000000000000791b */ /* 0x003fe20003800000 */
.L_x_5035:
[----:B------:R-:W-:Y:S01]  /*1e8e0*/  IMAD.MOV.U32 R30, RZ, RZ, R14 ;  /* 0x000000ffff1e7224 */ /* 0x000fe200078e000e */
[----:B------:R-:W-:Y:S06]  /*1e8f0*/  BRA `(.L_x_5036) ;  /* 0xfffffe9400007947 */ /* 0x000fec000383ffff */
.L_x_4763:
[----:B0-----:R0:W1:Y:S02]  /*1e900*/  SYNCS.PHASECHK.TRANS64.TRYWAIT P0, [R2+URZ+0x28c00], R33 ;  /* 0x028c0021020075a7 */ /* 0x001064000800017f */
[----:B-1----:R-:W-:Y:S05]  /*1e910*/  @!P0 NANOSLEEP.SYNCS 0x989680 ;  /* 0x009896800000895d */ /* 0x002fea0003900000 */
[----:B------:R-:W1:Y:S02]  /*1e920*/  @!P0 SYNCS.PHASECHK.TRANS64 P0, [R2+URZ+0x28c00], R33 ;  /* 0x028c0021020085a7 */ /* 0x000e64000800007f */
[----:B-1----:R-:W-:Y:S05]  /*1e930*/  @!P0 BRA `(.L_x_4763) ;  /* 0xfffffffc00f08947 */ /* 0x002fea000383ffff */
[----:B------:R-:W-:Y:S05]  /*1e940*/  BRA `(.L_x_5037) ;  /* 0xfffffe9400e87947 */ /* 0x000fea000383ffff */
.L_x_4771:
        /* <DEDUP_REMOVED lines=8> */
.L_x_5039:
[----:B------:R-:W-:Y:S05]  /*1e9d0*/  BSYNC B1 ;  /* 0x0000000000017941 */ /* 0x000fea0003800000 */
.L_x_5038:
        /* <DEDUP_REMOVED lines=8> */
.L_x_5040:
[----:B------:R-:W-:Y:S02]  /*1ea60*/  IMAD.MOV.U32 R13, RZ, RZ, R9 ;  /* 0x000000ffff0d7224 */ /* 0x000fe400078e0009 */
[----:B------:R-:W-:-:S07]  /*1ea70*/  IMAD.MOV.U32 R4, RZ, RZ, R14 ;  /* 0x000000ffff047224 */ /* 0x000fce00078e000e */
[----:B------:R-:W-:Y:S05]  /*1ea80*/  WARPSYNC.COLLECTIVE R15, `(.L_x_5041) ;  /* 0x000000000f087348 */ /* 0x000fea0003c00000 */
[----:B------:R0:W1:Y:S02]  /*1ea90*/  SHFL.IDX P6, R14, R13, R12, R11 ;  /* 0x0000000c0d0e7389 */ /* 0x00006400000c000b */
[----:B01----:R-:W-:Y:S01]  /*1eaa0*/  ENDCOLLECTIVE ;  /* 0x000000000000791b */ /* 0x003fe20003800000 */
.L_x_5041:
[----:B------:R-:W-:Y:S02]  /*1eab0*/  IMAD.MOV.U32 R13, RZ, RZ, R8 ;  /* 0x000000ffff0d7224 */ /* 0x000fe400078e0008 */
[----:B------:R-:W-:-:S07]  /*1eac0*/  IMAD.MOV.U32 R7, RZ, RZ, R14 ;  /* 0x000000ffff077224 */ /* 0x000fce00078e000e */
[----:B------:R-:W-:Y:S05]  /*1ead0*/  WARPSYNC.COLLECTIVE R15, `(.L_x_5042) ;  /* 0x000000000f087348 */ /* 0x000fea0003c00000 */
[----:B------:R0:W1:Y:S02]  /*1eae0*/  SHFL.IDX P6, R14, R13, R12, R11 ;  /* 0x0000000c0d0e7389 */ /* 0x00006400000c000b */
[----:B01----:R-:W-:Y:S01]  /*1eaf0*/  ENDCOLLECTIVE ;  /* 0x000000000000791b */ /* 0x003fe20003800000 */
.L_x_5042:
[----:B------:R-:W-:Y:S01]  /*1eb00*/  IMAD.MOV.U32 R6, RZ, RZ, R14 ;  /* 0x000000ffff067224 */ /* 0x000fe200078e000e */
[----:B------:R-:W-:Y:S06]  /*1eb10*/  BRA `(.L_x_5043) ;  /* 0xfffffea000fc7947 */ /* 0x000fec000383ffff */
.L_x_4774:
        /* <DEDUP_REMOVED lines=8> */
.L_x_5045:
[----:B------:R-:W-:Y:S05]  /*1eba0*/  BSYNC B1 ;  /* 0x0000000000017941 */ /* 0x000fea0003800000 */
.L_x_5044:
        /* <DEDUP_REMOVED lines=8> */
.L_x_5046:
[----:B------:R-:W-:Y:S02]  /*1ec30*/  IMAD.MOV.U32 R13, RZ, RZ, R9 ;  /* 0x000000ffff0d7224 */ /* 0x000fe400078e0009 */
[----:B------:R-:W-:-:S07]  /*1ec40*/  IMAD.MOV.U32 R3, RZ, RZ, R14 ;  /* 0x000000ffff037224 */ /* 0x000fce00078e000e */
[----:B------:R-:W-:Y:S05]  /*1ec50*/  WARPSYNC.COLLECTIVE R15, `(.L_x_5047) ;  /* 0x000000000f087348 */ /* 0x000fea0003c00000 */
[----:B------:R0:W1:Y:S02]  /*1ec60*/  SHFL.IDX P6, R14, R13, R12, R11 ;  /* 0x0000000c0d0e7389 */ /* 0x00006400000c000b */
[----:B01----:R-:W-:Y:S01]  /*1ec70*/  ENDCOLLECTIVE ;  /* 0x000000000000791b */ /* 0x003fe20003800000 */
.L_x_5047:
[----:B------:R-:W-:Y:S02]  /*1ec80*/  IMAD.MOV.U32 R13, RZ, RZ, R8 ;  /* 0x000000ffff0d7224 */ /* 0x000fe400078e0008 */
[----:B------:R-:W-:-:S07]  /*1ec90*/  IMAD.MOV.U32 R6, RZ, RZ, R14 ;  /* 0x000000ffff067224 */ /* 0x000fce00078e000e */
[----:B------:R-:W-:Y:S05]  /*1eca0*/  WARPSYNC.COLLECTIVE R15, `(.L_x_5048) ;  /* 0x000000000f087348 */ /* 0x000fea0003c00000 */
[----:B------:R0:W1:Y:S02]  /*1ecb0*/  SHFL.IDX P6, R14, R13, R12, R11 ;  /* 0x0000000c0d0e7389 */ /* 0x00006400000c000b */
[----:B01----:R-:W-:Y:S01]  /*1ecc0*/  ENDCOLLECTIVE ;  /* 0x000000000000791b */ /* 0x003fe20003800000 */
.L_x_5048:
[----:B------:R-:W-:Y:S02]  /*1ecd0*/  IMAD.MOV.U32 R12, RZ, RZ, R3 ;  /* 0x000000ffff0c7224 */ /* 0x000fe400078e0003 */
[----:B------:R-:W-:Y:S01]  /*1ece0*/  IMAD.MOV.U32 R13, RZ, RZ, R0 ;  /* 0x000000ffff0d7224 */ /* 0x000fe200078e0000 */
[----:B------:R-:W-:Y:S06]  /*1ecf0*/  BRA `(.L_x_5049) ;  /* 0xfffffea400207947 */ /* 0x000fec000383ffff */
.L_x_4778:
[----:B0-----:R0:W1:Y:S02]  /*1ed00*/  SYNCS.PHASECHK.TRANS64.TRYWAIT P1, [R2+URZ+0x28c00], R3 ;  /* 0x028c0003020075a7 */ /* 0x001064000802017f */
[----:B-1----:R-:W-:Y:S05]  /*1ed10*/  @!P1 NANOSLEEP.SYNCS 0x989680 ;  /* 0x009896800000995d */ /* 0x002fea0003900000 */
[----:B------:R-:W1:Y:S02]  /*1ed20*/  @!P1 SYNCS.PHASECHK.TRANS64 P1, [R2+URZ+0x28c00], R3 ;  /* 0x028c0003020095a7 */ /* 0x000e64000802007f */
[----:B-1----:R-:W-:Y:S05]  /*1ed30*/  @!P1 BRA `(.L_x_4778) ;  /* 0xfffffffc00f09947 */ /* 0x002fea000383ffff */
[----:B------:R-:W-:Y:S05]  /*1ed40*/  BRA `(.L_x_5050) ;  /* 0xfffffea400bc7947 */ /* 0x000fea000383ffff */
.L_x_4784:
[----:B0-----:R0:W1:Y:S02]  /*1ed50*/  SYNCS.PHASECHK.TRANS64.TRYWAIT P2, [R21+URZ+0x28c30], R58 ;  /* 0x028c303a150075a7 */ /* 0x001064000804017f */
[----:B-1----:R-:W-:Y:S05]  /*1ed60*/  @!P2 NANOSLEEP.SYNCS 0x989680 ;  /* 0x009896800000a95d */ /* 0x002fea0003900000 */
[----:B------:R-:W1:Y:S02]  /*1ed70*/  @!P2 SYNCS.PHASECHK.TRANS64 P2, [R21+URZ+0x28c30], R58 ;  /* 0x028c303a1500a5a7 */ /* 0x000e64000804007f */
[----:B-1----:R-:W-:Y:S05]  /*1ed80*/  @!P2 BRA `(.L_x_4784) ;  /* 0xfffffffc00f0a947 */ /* 0x002fea000383ffff */
[----:B------:R-:W-:Y:S05]  /*1ed90*/  BRA `(.L_x_4783) ;  /* 0xfffffeb4002c7947 */ /* 0x000fea000383ffff */
.L_x_4789:
[----:B--2---:R2:W0:Y:S02]  /*1eda0*/  SYNCS.PHASECHK.TRANS64.TRYWAIT P2, [R21+URZ+0x28c50], R58 ;  /* 0x028c503a150075a7 */ /* 0x004424000804017f */
[----:B0-----:R-:W-:Y:S05]  /*1edb0*/  @!P2 NANOSLEEP.SYNCS 0x989680 ;  /* 0x009896800000a95d */ /* 0x001fea0003900000 */
[----:B------:R-:W0:Y:S02]  /*1edc0*/  @!P2 SYNCS.PHASECHK.TRANS64 P2, [R21+URZ+0x28c50], R58 ;  /* 0x028c503a1500a5a7 */ /* 0x000e24000804007f */
[----:B0-----:R-:W-:Y:S05]  /*1edd0*/  @!P2 BRA `(.L_x_4789) ;  /* 0xfffffffc00f0a947 */ /* 0x001fea000383ffff */
[----:B------:R-:W-:Y:S05]  /*1ede0*/  BRA `(.L_x_4788) ;  /* 0xfffffec400f07947 */ /* 0x000fea000383ffff */
.L_x_4796:
[----:B-1----:R1:W2:Y:S02]  /*1edf0*/  SYNCS.PHASECHK.TRANS64.TRYWAIT P2, [R215+URZ+0x28c30], R220 ;  /* 0x028c30dcd70075a7 */ /* 0x0022a4000804017f */
[----:B--2---:R-:W-:Y:S05]  /*1ee00*/  @!P2 NANOSLEEP.SYNCS 0x989680 ;  /* 0x009896800000a95d */ /* 0x004fea0003900000 */
[----:B------:R-:W2:Y:S02]  /*1ee10*/  @!P2 SYNCS.PHASECHK.TRANS64 P2, [R215+URZ+0x28c30], R220 ;  /* 0x028c30dcd700a5a7 */ /* 0x000ea4000804007f */
[----:B--2---:R-:W-:Y:S05]  /*1ee20*/  @!P2 BRA `(.L_x_4796) ;  /* 0xfffffffc00f0a947 */ /* 0x004fea000383ffff */
[----:B------:R-:W-:Y:S05]  /*1ee30*/  BRA `(.L_x_4795) ;  /* 0xfffffecc00287947 */ /* 0x000fea000383ffff */
.L_x_4801:
[----:B--2---:R2:W3:Y:S02]  /*1ee40*/  SYNCS.PHASECHK.TRANS64.TRYWAIT P2, [R215+URZ+0x28c50], R220 ;  /* 0x028c50dcd70075a7 */ /* 0x0044e4000804017f */
[----:B---3--:R-:W-:Y:S05]  /*1ee50*/  @!P2 NANOSLEEP.SYNCS 0x989680 ;  /* 0x009896800000a95d */ /* 0x008fea0003900000 */
[----:B------:R-:W3:Y:S02]  /*1ee60*/  @!P2 SYNCS.PHASECHK.TRANS64 P2, [R215+URZ+0x28c50], R220 ;  /* 0x028c50dcd700a5a7 */ /* 0x000ee4000804007f */
[----:B---3--:R-:W-:Y:S05]  /*1ee70*/  @!P2 BRA `(.L_x_4801) ;  /* 0xfffffffc00f0a947 */ /* 0x008fea000383ffff */
[----:B------:R-:W-:Y:S05]  /*1ee80*/  BRA `(.L_x_4800) ;  /* 0xfffffee800007947 */ /* 0x000fea000383ffff */
.L_x_4809:
[----:B-1----:R1:W2:Y:S02]  /*1ee90*/  SYNCS.PHASECHK.TRANS64.TRYWAIT P2, [R21+URZ+0x28c30], R193 ;  /* 0x028c30c1150075a7 */ /* 0x0022a4000804017f */
[----:B--2---:R-:W-:Y:S05]  /*1eea0*/  @!P2 NANOSLEEP.SYNCS 0x989680 ;  /* 0x009896800000a95d */ /* 0x004fea0003900000 */
[----:B------:R-:W2:Y:S02]  /*1eeb0*/  @!P2 SYNCS.PHASECHK.TRANS64 P2, [R21+URZ+0x28c30], R193 ;  /* 0x028c30c11500a5a7 */ /* 0x000ea4000804007f */
[----:B--2---:R-:W-:Y:S05]  /*1eec0*/  @!P2 BRA `(.L_x_4809) ;  /* 0xfffffffc00f0a947 */ /* 0x004fea000383ffff */
[----:B------:R-:W-:Y:S05]  /*1eed0*/  BRA `(.L_x_4808) ;  /* 0xfffffeec00147947 */ /* 0x000fea000383ffff */
.L_x_4814:
[----:B----4-:R4:W0:Y:S02]  /*1eee0*/  SYNCS.PHASECHK.TRANS64.TRYWAIT P2, [R21+URZ+0x28c50], R193 ;  /* 0x028c50c1150075a7 */ /* 0x010824000804017f */
[----:B0-----:R-:W-:Y:S05]  /*1eef0*/  @!P2 NANOSLEEP.SYNCS 0x989680 ;  /* 0x009896800000a95d */ /* 0x001fea0003900000 */
[----:B------:R-:W0:Y:S02]  /*1ef00*/  @!P2 SYNCS.PHASECHK.TRANS64 P2, [R21+URZ+0x28c50], R193 ;  /* 0x028c50c11500a5a7 */ /* 0x000e24000804007f */
[----:B0-----:R-:W-:Y:S05]  /*1ef10*/  @!P2 BRA `(.L_x_4814) ;  /* 0xfffffffc00f0a947 */ /* 0x001fea000383ffff */
[----:B------:R-:W-:Y:S05]  /*1ef20*/  BRA `(.L_x_4813) ;  /* 0xffffff0000687947 */ /* 0x000fea000383ffff */
.L_x_4849:
        /* <DEDUP_REMOVED lines=11> */
.L_x_5052:
[----:B------:R-:W-:Y:S05]  /*1efe0*/  BSYNC B1 ;  /* 0x0000000000017941 */ /* 0x000fea0003800000 */
.L_x_5051:
[----:B------:R-:W-:Y:S05]  /*1eff0*/  BRA `(.L_x_5053) ;  /* 0xffffff7400407947 */ /* 0x000fea000383ffff */
.L_x_4851:
[----:B------:R-:W-:Y:S01]  /*1f000*/  BSSY B1, `(.L_x_5054) ;  /* 0x0000006000017945 */ /* 0x000fe20003800000 */
[----:B------:R-:W-:-:S07]  /*1f010*/  IMAD.MOV.U32 R15, RZ, RZ, -0x1 ;  /* 0xffffffffff0f7424 */ /* 0x000fce00078e00ff */
[----:B0-----:R-:W-:Y:S05]  /*1f020*/  WARPSYNC.COLLECTIVE R15, `(.L_x_5055) ;  /* 0x000000000f0c7348 */ /* 0x001fea0003c00000 */
[----:B------:R-:W-:Y:S02]  /*1f030*/  ELECT P6, UR62, PT ;  /* 0x00000000003e782f */ /* 0x000fe400038c0000 */
[----:B------:R-:W-:Y:S01]  /*1f040*/  MOV R14, UR62 ;  /* 0x0000003e000e7c02 */ /* 0x000fe20008000f00 */
[----:B0-----:R-:W-:Y:S10]  /*1f050*/  ENDCOLLECTIVE ;  /* 0x000000000000791b */ /* 0x001ff40003800000 */
.L_x_5055:
[----:B------:R-:W-:Y:S05]  /*1f060*/  BSYNC B1 ;  /* 0x0000000000017941 */ /* 0x000fea0003800000 */
.L_x_5054:
[----:B------:R-:W-:Y:S05]  /*1f070*/  BRA `(.L_x_4850) ;  /* 0xffffff7400387947 */ /* 0x000fea000383ffff */
.L_x_4853:
[----:B0-----:R0:W1:Y:S02]  /*1f080*/  SYNCS.PHASECHK.TRANS64.TRYWAIT P0, [R18+URZ+0x28c20], R4 ;  /* 0x028c2004120075a7 */ /* 0x001064000800017f */
[----:B-1----:R-:W-:Y:S05]  /*1f090*/  @!P0 NANOSLEEP.SYNCS 0x989680 ;  /* 0x009896800000895d */ /* 0x002fea0003900000 */
[----:B------:R-:W1:Y:S02]  /*1f0a0*/  @!P0 SYNCS.PHASECHK.TRANS64 P0, [R18+URZ+0x28c20], R4 ;  /* 0x028c2004120085a7 */ /* 0x000e64000800007f */
[----:B-1----:R-:W-:Y:S05]  /*1f0b0*/  @!P0 BRA `(.L_x_4853) ;  /* 0xfffffffc00f08947 */ /* 0x002fea000383ffff */
[----:B------:R-:W-:Y:S05]  /*1f0c0*/  BRA `(.L_x_5056) ;  /* 0xffffff7400487947 */ /* 0x000fea000383ffff */
.L_x_4857:
[----:B-1----:R1:W2:Y:S02]  /*1f0d0*/  SYNCS.PHASECHK.TRANS64.TRYWAIT P0, [R5+URZ+0x28ca0], R9 ;  /* 0x028ca009050075a7 */ /* 0x0022a4000800017f */
[----:B--2---:R-:W-:Y:S05]  /*1f0e0*/  @!P0 NANOSLEEP.SYNCS 0x989680 ;  /* 0x009896800000895d */ /* 0x004fea0003900000 */
[----:B------:R-:W2:Y:S02]  /*1f0f0*/  @!P0 SYNCS.PHASECHK.TRANS64 P0, [R5+URZ+0x28ca0], R9 ;  /* 0x028ca009050085a7 */ /* 0x000ea4000800007f */
[----:B--2---:R-:W-:Y:S05]  /*1f100*/  @!P0 BRA `(.L_x_4857) ;  /* 0xfffffffc00f08947 */ /* 0x004fea000383ffff */
[----:B------:R-:W-:Y:S05]  /*1f110*/  BRA `(.L_x_5057) ;  /* 0xffffff7400687947 */ /* 0x000fea000383ffff */
.L_x_4862:
[----:B0-----:R0:W2:Y:S02]  /*1f120*/  SYNCS.PHASECHK.TRANS64.TRYWAIT P0, [R5+URZ+0x28cc0], R9 ;  /* 0x028cc009050075a7 */ /* 0x0010a4000800017f */
[----:B--2---:R-:W-:Y:S05]  /*1f130*/  @!P0 NANOSLEEP.SYNCS 0x989680 ;  /* 0x009896800000895d */ /* 0x004fea0003900000 */
[----:B------:R-:W2:Y:S02]  /*1f140*/  @!P0 SYNCS.PHASECHK.TRANS64 P0, [R5+URZ+0x28cc0], R9 ;  /* 0x028cc009050085a7 */ /* 0x000ea4000800007f */
[----:B--2---:R-:W-:Y:S05]  /*1f150*/  @!P0 BRA `(.L_x_4862) ;  /* 0xfffffffc00f08947 */ /* 0x004fea000383ffff */
[----:B------:R-:W-:Y:S05]  /*1f160*/  BRA `(.L_x_5058) ;  /* 0xffffff7400e87947 */ /* 0x000fea000383ffff */
.L_x_4876:
[----:B0-----:R0:W1:Y:S02]  /*1f170*/  SYNCS.PHASECHK.TRANS64.TRYWAIT P1, [R5+URZ+0x28ca0], R6 ;  /* 0x028ca006050075a7 */ /* 0x001064000802017f */
[----:B-1----:R-:W-:Y:S05]  /*1f180*/  @!P1 NANOSLEEP.SYNCS 0x989680 ;  /* 0x009896800000995d */ /* 0x002fea0003900000 */
[----:B------:R-:W1:Y:S02]  /*1f190*/  @!P1 SYNCS.PHASECHK.TRANS64 P1, [R5+URZ+0x28ca0], R6 ;  /* 0x028ca006050095a7 */ /* 0x000e64000802007f */
[----:B-1----:R-:W-:Y:S05]  /*1f1a0*/  @!P1 BRA `(.L_x_4876) ;  /* 0xfffffffc00f09947 */ /* 0x002fea000383ffff */
[----:B------:R-:W-:Y:S05]  /*1f1b0*/  BRA `(.L_x_5059) ;  /* 0xffffff8000687947 */ /* 0x000fea000383ffff */
.L_x_4881:
[----:B-1----:R1:W2:Y:S02]  /*1f1c0*/  SYNCS.PHASECHK.TRANS64.TRYWAIT P1, [R5+URZ+0x28cc0], R6 ;  /* 0x028cc006050075a7 */ /* 0x0022a4000802017f */
[----:B--2---:R-:W-:Y:S05]  /*1f1d0*/  @!P1 NANOSLEEP.SYNCS 0x989680 ;  /* 0x009896800000995d */ /* 0x004fea0003900000 */
[----:B------:R-:W2:Y:S02]  /*1f1e0*/  @!P1 SYNCS.PHASECHK.TRANS64 P1, [R5+URZ+0x28cc0], R6 ;  /* 0x028cc006050095a7 */ /* 0x000ea4000802007f */
[----:B--2---:R-:W-:Y:S05]  /*1f1f0*/  @!P1 BRA `(.L_x_4881) ;  /* 0xfffffffc00f09947 */ /* 0x004fea000383ffff */
[----:B------:R-:W-:Y:S05]  /*1f200*/  BRA `(.L_x_5060) ;  /* 0xffffff8000e47947 */ /* 0x000fea000383ffff */
.L_x_4903:
        /* <DEDUP_REMOVED lines=11> */
.L_x_5062:
[----:B------:R-:W-:Y:S05]  /*1f2c0*/  BSYNC B0 ;  /* 0x0000000000007941 */ /* 0x000fea0003800000 */
.L_x_5061:
[----:B------:R-:W-:Y:S05]  /*1f2d0*/  BRA `(.L_x_5063) ;  /* 0xffffff94008c7947 */ /* 0x000fea000383ffff */
.L_x_4905:
[----:B------:R-:W-:Y:S01]  /*1f2e0*/  BSSY B0, `(.L_x_5064) ;  /* 0x0000006000007945 */ /* 0x000fe20003800000 */
[----:B------:R-:W-:-:S07]  /*1f2f0*/  IMAD.MOV.U32 R15, RZ, RZ, -0x1 ;  /* 0xffffffffff0f7424 */ /* 0x000fce00078e00ff */
[----:B0-----:R-:W-:Y:S05]  /*1f300*/  WARPSYNC.COLLECTIVE R15, `(.L_x_5065) ;  /* 0x000000000f0c7348 */ /* 0x001fea0003c00000 */
[----:B------:R-:W-:Y:S02]  /*1f310*/  ELECT P6, UR62, PT ;  /* 0x00000000003e782f */ /* 0x000fe400038c0000 */
[----:B------:R-:W-:Y:S01]  /*1f320*/  MOV R14, UR62 ;  /* 0x0000003e000e7c02 */ /* 0x000fe20008000f00 */
[----:B0-----:R-:W-:Y:S10]  /*1f330*/  ENDCOLLECTIVE ;  /* 0x000000000000791b */ /* 0x001ff40003800000 */
.L_x_5065:
[----:B------:R-:W-:Y:S05]  /*1f340*/  BSYNC B0 ;  /* 0x0000000000007941 */ /* 0x000fea0003800000 */
.L_x_5064:
[----:B------:R-:W-:Y:S05]  /*1f350*/  BRA `(.L_x_5066) ;  /* 0xffffff9400907947 */ /* 0x000fea000383ffff */
.L_x_4907:
[----:B-1----:R1:W2:Y:S02]  /*1f360*/  SYNCS.PHASECHK.TRANS64.TRYWAIT P0, [R0+URZ+0x28c40], R2 ;  /* 0x028c4002000075a7 */ /* 0x0022a4000800017f */
[----:B--2---:R-:W-:Y:S05]  /*1f370*/  @!P0 NANOSLEEP.SYNCS 0x989680 ;  /* 0x009896800000895d */ /* 0x004fea0003900000 */
[----:B------:R-:W2:Y:S02]  /*1f380*/  @!P0 SYNCS.PHASECHK.TRANS64 P0, [R0+URZ+0x28c40], R2 ;  /* 0x028c4002000085a7 */ /* 0x000ea4000800007f */
[----:B--2---:R-:W-:Y:S05]  /*1f390*/  @!P0 BRA `(.L_x_4907) ;  /* 0xfffffffc00f08947 */ /* 0x004fea000383ffff */
[----:B------:R-:W-:Y:S05]  /*1f3a0*/  BRA `(.L_x_5067) ;  /* 0xffffff9400f47947 */ /* 0x000fea000383ffff */
.L_x_4911:
        /* <DEDUP_REMOVED lines=15> */
.L_x_5068:
[----:B------:R-:W-:Y:S02]  /*1f4a0*/  IMAD.MOV.U32 R13, RZ, RZ, R4 ;  /* 0x000000ffff0d7224 */ /* 0x000fe400078e0004 */
[----:B------:R-:W-:-:S07]  /*1f4b0*/  IMAD.MOV.U32 R6, RZ, RZ, R14 ;  /* 0x000000ffff067224 */ /* 0x000fce00078e000e */
[----:B------:R-:W-:Y:S05]  /*1f4c0*/  WARPSYNC.COLLECTIVE R15, `(.L_x_5069) ;  /* 0x000000000f087348 */ /* 0x000fea0003c00000 */
[----:B------:R0:W1:Y:S02]  /*1f4d0*/  SHFL.IDX P6, R14, R13, R12, R11 ;  /* 0x0000000c0d0e7389 */ /* 0x00006400000c000b */
[----:B01----:R-:W-:Y:S01]  /*1f4e0*/  ENDCOLLECTIVE ;  /* 0x000000000000791b */ /* 0x003fe20003800000 */
.L_x_5069:
[----:B------:R-:W-:Y:S02]  /*1f4f0*/  IMAD.MOV.U32 R13, RZ, RZ, R3 ;  /* 0x000000ffff0d7224 */ /* 0x000fe400078e0003 */
[----:B------:R-:W-:Y:S02]  /*1f500*/  IMAD.MOV.U32 R12, RZ, RZ, 0x1 ;  /* 0x00000001ff0c7424 */ /* 0x000fe400078e00ff */
[----:B------:R-:W-:-:S07]  /*1f510*/  IMAD.MOV.U32 R7, RZ, RZ, R14 ;  /* 0x000000ffff077224 */ /* 0x000fce00078e000e */
[----:B------:R-:W-:Y:S05]  /*1f520*/  WARPSYNC.COLLECTIVE R15, `(.L_x_5070) ;  /* 0x000000000f087348 */ /* 0x000fea0003c00000 */
[----:B------:R0:W1:Y:S02]  /*1f530*/  SHFL.IDX P6, R14, R13, R12, R11 ;  /* 0x0000000c0d0e7389 */ /* 0x00006400000c000b */
[----:B01----:R-:W-:Y:S01]  /*1f540*/  ENDCOLLECTIVE ;  /* 0x000000000000791b */ /* 0x003fe20003800000 */
.L_x_5070:
        /* <DEDUP_REMOVED lines=15> */
.L_x_5071:
[----:B------:R-:W-:Y:S02]  /*1f640*/  IMAD.MOV.U32 R13, RZ, RZ, R3 ;  /* 0x000000ffff0d7224 */ /* 0x000fe400078e0003 */
[----:B------:R-:W-:Y:S02]  /*1f650*/  IMAD.MOV.U32 R12, RZ, RZ, 0x2 ;  /* 0x00000002ff0c7424 */ /* 0x000fe400078e00ff */
[----:B------:R-:W-:-:S07]  /*1f660*/  IMAD.MOV.U32 R5, RZ, RZ, R14 ;  /* 0x000000ffff057224 */ /* 0x000fce00078e000e */
[----:B------:R-:W-:Y:S05]  /*1f670*/  WARPSYNC.COLLECTIVE R15, `(.L_x_5072) ;  /* 0x000000000f087348 */ /* 0x000fea0003c00000 */
[----:B------:R0:W1:Y:S02]  /*1f680*/  SHFL.IDX P6, R14, R13, R12, R11 ;  /* 0x0000000c0d0e7389 */ /* 0x00006400000c000b */
[----:B01----:R-:W-:Y:S01]  /*1f690*/  ENDCOLLECTIVE ;  /* 0x000000000000791b */ /* 0x003fe20003800000 */
.L_x_5072:
        /* <DEDUP_REMOVED lines=15> */
.L_x_5073:
[----:B------:R-:W-:Y:S02]  /*1f790*/  IMAD.MOV.U32 R13, RZ, RZ, R3 ;  /* 0x000000ffff0d7224 */ /* 0x000fe400078e0003 */
[----:B------:R-:W-:Y:S02]  /*1f7a0*/  IMAD.MOV.U32 R12, RZ, RZ, 0x3 ;  /* 0x00000003ff0c7424 */ /* 0x000fe400078e00ff */
[----:B------:R-:W-:-:S07]  /*1f7b0*/  IMAD.MOV.U32 R5, RZ, RZ, R14 ;  /* 0x000000ffff057224 */ /* 0x000fce00078e000e */
[----:B------:R-:W-:Y:S05]  /*1f7c0*/  WARPSYNC.COLLECTIVE R15, `(.L_x_5074) ;  /* 0x000000000f087348 */ /* 0x000fea0003c00000 */
[----:B------:R0:W1:Y:S02]  /*1f7d0*/  SHFL.IDX P6, R14, R13, R12, R11 ;  /* 0x0000000c0d0e7389 */ /* 0x00006400000c000b */
[----:B01----:R-:W-:Y:S01]  /*1f7e0*/  ENDCOLLECTIVE ;  /* 0x000000000000791b */ /* 0x003fe20003800000 */
.L_x_5074:
        /* <DEDUP_REMOVED lines=13> */
.L_x_5075:
[----:B------:R-:W-:Y:S01]  /*1f8c0*/  IMAD.MOV.U32 R3, RZ, RZ, R14 ;  /* 0x000000ffff037224 */ /* 0x000fe200078e000e */
[----:B------:R-:W-:Y:S06]  /*1f8d0*/  BRA `(.L_x_5076) ;  /* 0xffffff9c00387947 */ /* 0x000fec000383ffff */
.L_x_4914:
[----:B0-----:R0:W1:Y:S02]  /*1f8e0*/  SYNCS.PHASECHK.TRANS64.TRYWAIT P0, [R18+URZ+0x28c20], R0 ;  /* 0x028c2000120075a7 */ /* 0x001064000800017f */
[----:B-1----:R-:W-:Y:S05]  /*1f8f0*/  @!P0 NANOSLEEP.SYNCS 0x989680 ;  /* 0x009896800000895d */ /* 0x002fea0003900000 */
[----:B------:R-:W1:Y:S02]  /*1f900*/  @!P0 SYNCS.PHASECHK.TRANS64 P0, [R18+URZ+0x28c20], R0 ;  /* 0x028c2000120085a7 */ /* 0x000e64000800007f */
[----:B-1----:R-:W-:Y:S05]  /*1f910*/  @!P0 BRA `(.L_x_4914) ;  /* 0xfffffffc00f08947 */ /* 0x002fea000383ffff */
[----:B------:R-:W-:Y:S05]  /*1f920*/  BRA `(.L_x_5077) ;  /* 0xffffff9c00947947 */ /* 0x000fea000383ffff */
.L_x_4918:
[----:B0-----:R0:W1:Y:S02]  /*1f930*/  SYNCS.PHASECHK.TRANS64.TRYWAIT P0, [R0+URZ+0x28c60], R2 ;  /* 0x028c6002000075a7 */ /* 0x001064000800017f */
[----:B-1----:R-:W-:Y:S05]  /*1f940*/  @!P0 NANOSLEEP.SYNCS 0x989680 ;  /* 0x009896800000895d */ /* 0x002fea0003900000 */
[----:B------:R-:W1:Y:S02]  /*1f950*/  @!P0 SYNCS.PHASECHK.TRANS64 P0, [R0+URZ+0x28c60], R2 ;  /* 0x028c6002000085a7 */ /* 0x000e64000800007f */
[----:B-1----:R-:W-:Y:S05]  /*1f960*/  @!P0 BRA `(.L_x_4918) ;  /* 0xfffffffc00f08947 */ /* 0x002fea000383ffff */
[----:B------:R-:W-:Y:S05]  /*1f970*/  BRA `(.L_x_5078) ;  /* 0xffffff9c00b87947 */ /* 0x000fea000383ffff */
.L_x_4937:
[----:B-1----:R1:W2:Y:S02]  /*1f980*/  SYNCS.PHASECHK.TRANS64.TRYWAIT P0, [R2+URZ+0x28c40], R6 ;  /* 0x028c4006020075a7 */ /* 0x0022a4000800017f */
[----:B--2---:R-:W-:Y:S05]  /*1f990*/  @!P0 NANOSLEEP.SYNCS 0x989680 ;  /* 0x009896800000895d */ /* 0x004fea0003900000 */
[----:B------:R-:W2:Y:S02]  /*1f9a0*/  @!P0 SYNCS.PHASECHK.TRANS64 P0, [R2+URZ+0x28c40], R6 ;  /* 0x028c4006020085a7 */ /* 0x000ea4000800007f */
[----:B--2---:R-:W-:Y:S05]  /*1f9b0*/  @!P0 BRA `(.L_x_4937) ;  /* 0xfffffffc00f08947 */ /* 0x004fea000383ffff */
[----:B------:R-:W-:Y:S05]  /*1f9c0*/  BRA `(.L_x_5079) ;  /* 0xffffffa800d07947 */ /* 0x000fea000383ffff */
.L_x_4942:
[----:B0-----:R0:W2:Y:S02]  /*1f9d0*/  SYNCS.PHASECHK.TRANS64.TRYWAIT P0, [R2+URZ+0x28c60], R6 ;  /* 0x028c6006020075a7 */ /* 0x0010a4000800017f */
[----:B--2---:R-:W-:Y:S05]  /*1f9e0*/  @!P0 NANOSLEEP.SYNCS 0x989680 ;  /* 0x009896800000895d */ /* 0x004fea0003900000 */
[----:B------:R-:W2:Y:S02]  /*1f9f0*/  @!P0 SYNCS.PHASECHK.TRANS64 P0, [R2+URZ+0x28c60], R6 ;  /* 0x028c6006020085a7 */ /* 0x000ea4000800007f */
[----:B--2---:R-:W-:Y:S05]  /*1fa00*/  @!P0 BRA `(.L_x_4942) ;  /* 0xfffffffc00f08947 */ /* 0x004fea000383ffff */
[----:B------:R-:W-:Y:S05]  /*1fa10*/  BRA `(.L_x_5080) ;  /* 0xffffffac00507947 */ /* 0x000fea000383ffff */
.L_x_4957:
[----:B-1----:R1:W2:Y:S02]  /*1fa20*/  SYNCS.PHASECHK.TRANS64.TRYWAIT P0, [R2+URZ+0x28c40], R3 ;  /* 0x028c4003020075a7 */ /* 0x0022a4000800017f */
[----:B--2---:R-:W-:Y:S05]  /*1fa30*/  @!P0 NANOSLEEP.SYNCS 0x989680 ;  /* 0x009896800000895d */ /* 0x004fea0003900000 */
[----:B------:R-:W2:Y:S02]  /*1fa40*/  @!P0 SYNCS.PHASECHK.TRANS64 P0, [R2+URZ+0x28c40], R3 ;  /* 0x028c4003020085a7 */ /* 0x000ea4000800007f */
[----:B--2---:R-:W-:Y:S05]  /*1fa50*/  @!P0 BRA `(.L_x_4957) ;  /* 0xfffffffc00f08947 */ /* 0x004fea000383ffff */
[----:B------:R-:W-:Y:S05]  /*1fa60*/  BRA `(.L_x_5081) ;  /* 0xffffffb800307947 */ /* 0x000fea000383ffff */
.L_x_4962:
[----:B0-----:R0:W2:Y:S02]  /*1fa70*/  SYNCS.PHASECHK.TRANS64.TRYWAIT P0, [R2+URZ+0x28c60], R3 ;  /* 0x028c6003020075a7 */ /* 0x0010a4000800017f */
[----:B--2---:R-:W-:Y:S05]  /*1fa80*/  @!P0 NANOSLEEP.SYNCS 0x989680 ;  /* 0x009896800000895d */ /* 0x004fea0003900000 */
[----:B------:R-:W2:Y:S02]  /*1fa90*/  @!P0 SYNCS.PHASECHK.TRANS64 P0, [R2+URZ+0x28c60], R3 ;  /* 0x028c6003020085a7 */ /* 0x000ea4000800007f */
[----:B--2---:R-:W-:Y:S05]  /*1faa0*/  @!P0 BRA `(.L_x_4962) ;  /* 0xfffffffc00f08947 */ /* 0x004fea000383ffff */
[----:B------:R-:W-:Y:S05]  /*1fab0*/  BRA `(.L_x_5082) ;  /* 0xffffffb800ac7947 */ /* 0x000fea000383ffff */
.L_x_4977:
[----:B-1----:R1:W2:Y:S02]  /*1fac0*/  SYNCS.PHASECHK.TRANS64.TRYWAIT P0, [R3+URZ+0x28c40], R2 ;  /* 0x028c4002030075a7 */ /* 0x0022a4000800017f */
[----:B--2---:R-:W-:Y:S05]  /*1fad0*/  @!P0 NANOSLEEP.SYNCS 0x989680 ;  /* 0x009896800000895d */ /* 0x004fea0003900000 */
[----:B------:R-:W2:Y:S02]  /*1fae0*/  @!P0 SYNCS.PHASECHK.TRANS64 P0, [R3+URZ+0x28c40], R2 ;  /* 0x028c4002030085a7 */ /* 0x000ea4000800007f */
[----:B--2---:R-:W-:Y:S05]  /*1faf0*/  @!P0 BRA `(.L_x_4977) ;  /* 0xfffffffc00f08947 */ /* 0x004fea000383ffff */
[----:B------:R-:W-:Y:S05]  /*1fb00*/  BRA `(.L_x_5083) ;  /* 0xffffffc4006c7947 */ /* 0x000fea000383ffff */
.L_x_4982:
[----:B--2---:R2:W3:Y:S02]  /*1fb10*/  SYNCS.PHASECHK.TRANS64.TRYWAIT P0, [R3+URZ+0x28c60], R2 ;  /* 0x028c6002030075a7 */ /* 0x0044e4000800017f */
[----:B---3--:R-:W-:Y:S05]  /*1fb20*/  @!P0 NANOSLEEP.SYNCS 0x989680 ;  /* 0x009896800000895d */ /* 0x008fea0003900000 */
[----:B------:R-:W3:Y:S02]  /*1fb30*/  @!P0 SYNCS.PHASECHK.TRANS64 P0, [R3+URZ+0x28c60], R2 ;  /* 0x028c6002030085a7 */ /* 0x000ee4000800007f */
[----:B---3--:R-:W-:Y:S05]  /*1fb40*/  @!P0 BRA `(.L_x_4982) ;  /* 0xfffffffc00f08947 */ /* 0x008fea000383ffff */
[----:B------:R-:W-:Y:S05]  /*1fb50*/  BRA `(.L_x_5084) ;  /* 0xffffffc400ec7947 */ /* 0x000fea000383ffff */
.L_x_4998:
        /* <DEDUP_REMOVED lines=9> */
.L_x_5086:
[----:B------:R-:W-:Y:S05]  /*1fbf0*/  BSYNC B0 ;  /* 0x0000000000007941 */ /* 0x000fea0003800000 */
.L_x_5085:
        /* <DEDUP_REMOVED lines=9> */
.L_x_5087:
        /* <DEDUP_REMOVED lines=26> */
.L_x_5088:
        /* <DEDUP_REMOVED lines=8> */
.L_x_5089:
        /* <DEDUP_REMOVED lines=8> */
.L_x_5090:
        /* <DEDUP_REMOVED lines=8> */
.L_x_5091:
        /* <DEDUP_REMOVED lines=8> */
.L_x_5092:
        /* <DEDUP_REMOVED lines=9> */
.L_x_5093:
[----:B------:R-:W-:Y:S01]  /*200c0*/  IMAD.MOV.U32 R9, RZ, RZ, R14 ;  /* 0x000000ffff097224 */ /* 0x000fe200078e000e */
[----:B------:R-:W-:Y:S06]  /*200d0*/  BRA `(.L_x_5094) ;  /* 0xffffffd0002c7947 */ /* 0x000fec000383ffff */
.L_x_5001:
        /* <DEDUP_REMOVED lines=8> */
.L_x_5096:
[----:B------:R-:W-:Y:S05]  /*20160*/  BSYNC B0 ;  /* 0x0000000000007941 */ /* 0x000fea0003800000 */
.L_x_5095:
        /* <DEDUP_REMOVED lines=10> */
.L_x_5097:
        /* <DEDUP_REMOVED lines=8> */
.L_x_5098:
        /* <DEDUP_REMOVED lines=8> */
.L_x_5099:
        /* <DEDUP_REMOVED lines=8> */
.L_x_5100:
        /* <DEDUP_REMOVED lines=9> */
.L_x_5101:
[----:B------:R-:W-:Y:S01]  /*20420*/  IMAD.MOV.U32 R9, RZ, RZ, R14 ;  /* 0x000000ffff097224 */ /* 0x000fe200078e000e */
[----:B------:R-:W-:Y:S06]  /*20430*/  BRA `(.L_x_5102) ;  /* 0xffffffd000007947 */ /* 0x000fec000383ffff */
.L_x_5003:
[----:B------:R-:W-:Y:S01]  /*20440*/  BSSY B0, `(.L_x_5103) ;  /* 0x0000006000007945 */ /* 0x000fe20003800000 */
[----:B------:R-:W-:Y:S01]  /*20450*/  PLOP3.LUT P6, PT, P6, PT, PT, 0x8, 0x0 ;  /* 0x000000000000781c */ /* 0x000fe200037ce170 */
[----:B------:R-:W-:-:S12]  /*20460*/  IMAD.MOV.U32 R15, RZ, RZ, -0x1 ;  /* 0xffffffffff0f7424 */ /* 0x000fd800078e00ff */
[----:B0-----:R-:W-:Y:S05]  /*20470*/  WARPSYNC.COLLECTIVE R15, `(.L_x_5104) ;  /* 0x000000000f087348 */ /* 0x001fea0003c00000 */
[----:B------:R-:W-:Y:S01]  /*20480*/  VOTE.ANY R14, PT, P6 ;  /* 0x00000000000e7806 */ /* 0x000fe200030e0100 */
[----:B0-----:R-:W-:Y:S06]  /*20490*/  ENDCOLLECTIVE ;  /* 0x000000000000791b */ /* 0x001fec0003800000 */
.L_x_5104:
[----:B------:R-:W-:Y:S05]  /*204a0*/  BSYNC B0 ;  /* 0x0000000000007941 */ /* 0x000fea0003800000 */
.L_x_5103:
        /* <DEDUP_REMOVED lines=10> */
.L_x_5105:
[----:B------:R-:W-:Y:S02]  /*20550*/  IMAD.MOV.U32 R13, RZ, RZ, R6 ;  /* 0x000000ffff0d7224 */ /* 0x000fe400078e0006 */
[----:B------:R-:W-:-:S07]  /*20560*/  IMAD.MOV.U32 R4, RZ, RZ, R14 ;  /* 0x000000ffff047224 */ /* 0x000fce00078e000e */
[----:B------:R-:W-:Y:S05]  /*20570*/  WARPSYNC.COLLECTIVE R15, `(.L_x_5106) ;  /* 0x000000000f087348 */ /* 0x000fea0003c00000 */
[----:B------:R0:W1:Y:S02]  /*20580*/  SHFL.IDX P6, R14, R13, R12, R11 ;  /* 0x0000000c0d0e7389 */ /* 0x00006400000c000b */
[----:B01----:R-:W-:Y:S01]  /*20590*/  ENDCOLLECTIVE ;  /* 0x000000000000791b */ /* 0x003fe20003800000 */
.L_x_5106:
[----:B------:R-:W-:Y:S02]  /*205a0*/  IMAD.MOV.U32 R6, RZ, RZ, R14 ;  /* 0x000000ffff067224 */ /* 0x000fe400078e000e */
[----:B------:R-:W-:-:S05]  /*205b0*/  IMAD.IADD R10, R7, 0x1, R10 ;  /* 0x00000001070a7824 */ /* 0x000fca00078e020a */
[----:B------:R0:W-:Y:S01]  /*205c0*/  STL [R1+0xc], R10 ;  /* 0x00000c0a01007387 */ /* 0x0001e20000100800 */
[----:B------:R-:W-:Y:S05]  /*205d0*/  BRA `(.L_x_5107) ;  /* 0xffffffcc00e07947 */ /* 0x000fea000383ffff */
.L_x_5005:
[----:B------:R-:W-:Y:S01]  /*205e0*/  BSSY B0, `(.L_x_5108) ;  /* 0x0000008000007945 */ /* 0x000fe20003800000 */
[----:B------:R-:W-:Y:S02]  /*205f0*/  IMAD.MOV.U32 R13, RZ, RZ, R3 ;  /* 0x000000ffff0d7224 */ /* 0x000fe400078e0003 */
[----:B------:R-:W-:Y:S02]  /*20600*/  IMAD.MOV.U32 R12, RZ, RZ, R7 ;  /* 0x000000ffff0c7224 */ /* 0x000fe400078e0007 */
[----:B------:R-:W-:Y:S02]  /*20610*/  IMAD.MOV.U32 R11, RZ, RZ, 0x1f ;  /* 0x0000001fff0b7424 */ /* 0x000fe400078e00ff */
[----:B------:R-:W-:-:S07]  /*20620*/  IMAD.MOV.U32 R15, RZ, RZ, -0x1 ;  /* 0xffffffffff0f7424 */ /* 0x000fce00078e00ff */
[----:B0-----:R-:W-:Y:S05]  /*20630*/  WARPSYNC.COLLECTIVE R15, `(.L_x_5109) ;  /* 0x000000000f087348 */ /* 0x001fea0003c00000 */
[----:B------:R1:W2:Y:S02]  /*20640*/  SHFL.IDX P6, R14, R13, R12, R11 ;  /* 0x0000000c0d0e7389 */ /* 0x0002a400000c000b */
[----:B012---:R-:W-:Y:S01]  /*20650*/  ENDCOLLECTIVE ;  /* 0x000000000000791b */ /* 0x007fe20003800000 */
.L_x_5109:
[----:B------:R-:W-:Y:S05]  /*20660*/  BSYNC B0 ;  /* 0x0000000000007941 */ /* 0x000fea0003800000 */
.L_x_5108:
[----:B------:R-:W-:Y:S01]  /*20670*/  IMAD.MOV.U32 R8, RZ, RZ, R14 ;  /* 0x000000ffff087224 */ /* 0x000fe200078e000e */
[----:B------:R-:W-:Y:S06]  /*20680*/  BRA `(.L_x_5004) ;  /* 0xffffffcc00cc7947 */ /* 0x000fec000383ffff */
.L_x_5011:
[----:B0-----:R0:W1:Y:S02]  /*20690*/  SYNCS.PHASECHK.TRANS64.TRYWAIT P0, [R0+URZ+0x28c20], R3 ;  /* 0x028c2003000075a7 */ /* 0x001064000800017f */
[----:B-1----:R-:W-:Y:S05]  /*206a0*/  @!P0 NANOSLEEP.SYNCS 0x989680 ;  /* 0x009896800000895d */ /* 0x002fea0003900000 */
[----:B------:R-:W1:Y:S02]  /*206b0*/  @!P0 SYNCS.PHASECHK.TRANS64 P0, [R0+URZ+0x28c20], R3 ;  /* 0x028c2003000085a7 */ /* 0x000e64000800007f */
[----:B-1----:R-:W-:Y:S05]  /*206c0*/  @!P0 BRA `(.L_x_5011) ;  /* 0xfffffffc00f08947 */ /* 0x002fea000383ffff */
[----:B------:R-:W-:Y:S05]  /*206d0*/  BRA `(.L_x_5110) ;  /* 0xffffffd800687947 */ /* 0x000fea000383ffff */
.L_x_5012:
        /* <DEDUP_REMOVED lines=11> */
.L_x_5112:
[----:B------:R-:W-:Y:S05]  /*20790*/  BSYNC B0 ;  /* 0x0000000000007941 */ /* 0x000fea0003800000 */
.L_x_5111:
[----:B------:R-:W-:Y:S05]  /*207a0*/  BRA `(.L_x_5113) ;  /* 0xffffffd800507947 */ /* 0x000fea000383ffff */
.L_x_5013:
[----:B------:R-:W-:Y:S01]  /*207b0*/  BSSY B0, `(.L_x_5114) ;  /* 0x0000006000007945 */ /* 0x000fe20003800000 */
[----:B------:R-:W-:-:S07]  /*207c0*/  IMAD.MOV.U32 R15, RZ, RZ, -0x1 ;  /* 0xffffffffff0f7424 */ /* 0x000fce00078e00ff */
[----:B01----:R-:W-:Y:S05]  /*207d0*/  WARPSYNC.COLLECTIVE R15, `(.L_x_5115) ;  /* 0x000000000f0c7348 */ /* 0x003fea0003c00000 */
[----:B------:R-:W-:Y:S02]  /*207e0*/  ELECT P6, UR62, PT ;  /* 0x00000000003e782f */ /* 0x000fe400038c0000 */
[----:B------:R-:W-:Y:S01]  /*207f0*/  MOV R14, UR62 ;  /* 0x0000003e000e7c02 */ /* 0x000fe20008000f00 */
[----:B01----:R-:W-:Y:S10]  /*20800*/  ENDCOLLECTIVE ;  /* 0x000000000000791b */ /* 0x003ff40003800000 */
.L_x_5115:
[----:B------:R-:W-:Y:S05]  /*20810*/  BSYNC B0 ;  /* 0x0000000000007941 */ /* 0x000fea0003800000 */
.L_x_5114:
[----:B------:R-:W-:Y:S05]  /*20820*/  BRA `(.L_x_5116) ;  /* 0xffffffd800447947 */ /* 0x000fea000383ffff */
.L_x_5015:
[----:B0-----:R0:W1:Y:S02]  /*20830*/  SYNCS.PHASECHK.TRANS64.TRYWAIT P0, [R6+URZ], R5 ;  /* 0x00000005060075a7 */ /* 0x001064000800017f */
[----:B-1----:R-:W-:Y:S05]  /*20840*/  @!P0 NANOSLEEP.SYNCS 0x989680 ;  /* 0x009896800000895d */ /* 0x002fea0003900000 */
[----:B------:R-:W1:Y:S02]  /*20850*/  @!P0 SYNCS.PHASECHK.TRANS64 P0, [R6+URZ], R5 ;  /* 0x00000005060085a7 */ /* 0x000e64000800007f */
[----:B-1----:R-:W-:Y:S05]  /*20860*/  @!P0 BRA `(.L_x_5015) ;  /* 0xfffffffc00f08947 */ /* 0x002fea000383ffff */
[----:B------:R-:W-:Y:S05]  /*20870*/  BRA `(.L_x_5117) ;  /* 0xffffffd800807947 */ /* 0x000fea000383ffff */
.L_x_5016:
[----:B-1----:R1:W2:Y:S02]  /*20880*/  SYNCS.PHASECHK.TRANS64.TRYWAIT P0, [R7+URZ], R2 ;  /* 0x00000002070075a7 */ /* 0x0022a4000800017f */
[----:B--2---:R-:W-:Y:S05]  /*20890*/  @!P0 NANOSLEEP.SYNCS 0x989680 ;  /* 0x009896800000895d */ /* 0x004fea0003900000 */
[----:B------:R-:W2:Y:S02]  /*208a0*/  @!P0 SYNCS.PHASECHK.TRANS64 P0, [R7+URZ], R2 ;  /* 0x00000002070085a7 */ /* 0x000ea4000800007f */
[----:B--2---:R-:W-:Y:S05]  /*208b0*/  @!P0 BRA `(.L_x_5016) ;  /* 0xfffffffc00f08947 */ /* 0x004fea000383ffff */
[----:B------:R-:W-:Y:S05]  /*208c0*/  BRA `(.L_x_5118) ;  /* 0xffffffd800747947 */ /* 0x000fea000383ffff */
.L_x_5018:
[----:B--2---:R2:W3:Y:S02]  /*208d0*/  SYNCS.PHASECHK.TRANS64.TRYWAIT P0, [R4+URZ], R5 ;  /* 0x00000005040075a7 */ /* 0x0044e4000800017f */
[----:B---3--:R-:W-:Y:S05]  /*208e0*/  @!P0 NANOSLEEP.SYNCS 0x989680 ;  /* 0x009896800000895d */ /* 0x008fea0003900000 */
[----:B------:R-:W3:Y:S02]  /*208f0*/  @!P0 SYNCS.PHASECHK.TRANS64 P0, [R4+URZ], R5 ;  /* 0x00000005040085a7 */ /* 0x000ee4000800007f */
[----:B---3--:R-:W-:Y:S05]  /*20900*/  @!P0 BRA `(.L_x_5018) ;  /* 0xfffffffc00f08947 */ /* 0x008fea000383ffff */
[----:B------:R-:W-:Y:S05]  /*20910*/  BRA `(.L_x_5119) ;  /* 0xffffffd8007c7947 */ /* 0x000fea000383ffff */
.L_x_5120:
        /* <DEDUP_REMOVED lines=14> */
.L_x_5881:


//--------------------- .text._ZN7cutlass13device_kernelIN5flash11enable_sm90INS1_16FlashAttnFwdSm90INS1_25CollectiveMainloopFwdSm90ILi2EN4cute5tupleIJNS5_1CILi1EEES8_S8_EEENS6_IJNS7_ILi64EEESA_SA_EEELi512ENS_6half_tEfNS_4arch4Sm90ELb1ELb0ELb0ELb1ELb0ELb0ELb1ELb0ELb0ELb1ELb1ELb0EEENS1_21CollectiveEpilogueFwdINS6_IJSA_NS7_ILi512EEESA_EEES9_SC_SE_Li256ELb1ELb1ELb1ELb0EEENS1_36VarlenDynamicPersistentTileSchedulerILi64ELi64ELi256ELi128ELb1ELb1ELb1ELb1ELb1ELb1EEEEEEEEEvNT_6ParamsE --------------------------
	.section	.text._ZN7cutlass13device_kernelIN5flash11enable_sm90INS1_16FlashAttnFwdSm90INS1_25CollectiveMainloopFwdSm90ILi2EN4cute5tupleIJNS5_1CILi1EEES8_S8_EEENS6_IJNS7_ILi64EEESA_SA_EEELi512ENS_6half_tEfNS_4arch4Sm90ELb1ELb0ELb0ELb1ELb0ELb0ELb1ELb0ELb0ELb1ELb1ELb0EEENS1_21CollectiveEpilogueFwdINS6_IJSA_NS7_ILi512EEESA_EEES9_SC_SE_Li256ELb1ELb1ELb1ELb0EEENS1_36VarlenDynamicPersistentTileSchedulerILi64ELi64ELi256ELi128ELb1ELb1ELb1ELb1ELb1ELb1EEEEEEEEEvNT_6ParamsE,"ax",@progbits
	.align	128
.text._ZN7cutlass13device_kernelIN5flash11enable_sm90INS1_16FlashAttnFwdSm90INS1_25CollectiveMainloopFwdSm90ILi2EN4cute5tupleIJNS5_1CILi1EEES8_S8_EEENS6_IJNS7_ILi64EEESA_SA_EEELi512ENS_6half_tEfNS_4arch4Sm90ELb1ELb0ELb0ELb1ELb0ELb0ELb1ELb0ELb0ELb1ELb1ELb0EEENS1_21CollectiveEpilogueFwdINS6_IJSA_NS7_ILi512EEESA_EEES9_SC_SE_Li256ELb1ELb1ELb1ELb0EEENS1_36VarlenDynamicPersistentTileSchedulerILi64ELi64ELi256ELi128ELb1ELb1ELb1ELb1ELb1ELb1EEEEEEEEEvNT_6ParamsE:
        .type           _ZN7cutlass13device_kernelIN5flash11enable_sm90INS1_16FlashAttnFwdSm90INS1_25CollectiveMainloopFwdSm90ILi2EN4cute5tupleIJNS5_1CILi1EEES8_S8_EEENS6_IJNS7_ILi64EEESA_SA_EEELi512ENS_6half_tEfNS_4arch4Sm90ELb1ELb0ELb0ELb1ELb0ELb0ELb1ELb0ELb0ELb1ELb1ELb0EEENS1_21CollectiveEpilogueFwdINS6_IJSA_NS7_ILi512EEESA_EEES9_SC_SE_Li256ELb1ELb1ELb1ELb0EEENS1_36VarlenDynamicPersistentTileSchedulerILi64ELi64ELi256ELi128ELb1ELb1ELb1ELb1ELb1ELb1EEEEEEEEEvNT_6ParamsE,@function
        .size           _ZN7cutlass13device_kernelIN5flash11enable_sm90INS1_16FlashAttnFwdSm90INS1_25CollectiveMainloopFwdSm90ILi2EN4cute5tupleIJNS5_1CILi1EEES8_S8_EEENS6_IJNS7_ILi64EEESA_SA_EEELi512ENS_6half_tEfNS_4arch4Sm90ELb1ELb0ELb0ELb1ELb0ELb0ELb1ELb0ELb0ELb1ELb1ELb0EEENS1_21CollectiveEpilogueFwdINS6_IJSA_NS7_ILi512EEESA_EEES9_SC_SE_Li256ELb1ELb1ELb1ELb0EEENS1_36VarlenDynamicPersistentTileSchedulerILi64ELi64ELi256ELi128ELb1ELb1ELb1ELb1ELb1ELb1EEEEEEEEEvNT_6ParamsE,(.L_x_5882 - _ZN7cutlass13device_kernelIN5flash11enable_sm90INS1_16FlashAttnFwdSm90INS1_25CollectiveMainloopFwdSm90ILi2EN4cute5tupleIJNS5_1CILi1EEES8_S8_EEENS6_IJNS7_ILi64EEESA_SA_EEELi512ENS_6half_tEfNS_4arch4Sm90ELb1ELb0ELb0ELb1ELb0ELb0ELb1ELb0ELb0ELb1ELb1ELb0EEENS1_21CollectiveEpilogueFwdINS6_IJSA_NS7_ILi512EEESA_EEES9_SC_SE_Li256ELb1ELb1ELb1ELb0EEENS1_36VarlenDynamicPersistentTileSchedulerILi64ELi64ELi256ELi128ELb1ELb1ELb1ELb1ELb1ELb1EEEEEEEEEvNT_6ParamsE)
        .other          _ZN7cutlass13device_kernelIN5flash11enable_sm90INS1_16FlashAttnFwdSm90INS1_25CollectiveMainloopFwdSm90ILi2EN4cute5tupleIJNS5_1CILi1EEES8_S8_EEENS6_IJNS7_ILi64EEESA_SA_EEELi512ENS_6half_tEfNS_4arch4Sm90ELb1ELb0ELb0ELb1ELb0ELb0ELb1ELb0ELb0ELb1ELb1ELb0EEENS1_21CollectiveEpilogueFwdINS6_IJSA_NS7_ILi512EEESA_EEES9_SC_SE_Li256ELb1ELb1ELb1ELb0EEENS1_36VarlenDynamicPersistentTileSchedulerILi64ELi64ELi256ELi128ELb1ELb1ELb1ELb1ELb1ELb1EEEEEEEEEvNT_6ParamsE,@"STO_CUDA_ENTRY STV_DEFAULT"
_ZN7cutlass13device_kernelIN5flash11enable_sm90INS1_16FlashAttnFwdSm90INS1_25CollectiveMainloopFwdSm90ILi2EN4cute5tupleIJNS5_1CILi1EEES8_S8_EEENS6_IJNS7_ILi64EEESA_SA_EEELi512ENS_6half_tEfNS_4arch4Sm90ELb1ELb0ELb0ELb1ELb0ELb0ELb1ELb0ELb0ELb1ELb1ELb0EEENS1_21CollectiveEpilogueFwdINS6_IJSA_NS7_ILi512EEESA_EEES9_SC_SE_Li256ELb1ELb1ELb1ELb0EEENS1_36VarlenDynamicPersistentTileSchedulerILi64ELi64ELi256ELi128ELb1ELb1ELb1ELb1ELb1ELb1EEEEEEEEEvNT_6ParamsE:
        /* <DEDUP_REMOVED lines=18> */
.L_x_5122:
[----:B------:R-:W-:Y:S05]  /*0120*/  BSYNC B0 ;  /* 0x0000000000007941 */ /* 0x000fea0003800000 */
.L_x_5121:
        /* <DEDUP_REMOVED lines=39> */
.L_x_5123:
        /* <DEDUP_REMOVED lines=22> */
.L_x_5124:
        /* <DEDUP_REMOVED lines=18> */
.L_x_5125:
        /* <DEDUP_REMOVED lines=22> */
.L_x_5126:
        /* <DEDUP_REMOVED lines=22> */
.L_x_5127:
[----:B------:R-:W-:Y:S01]  /*08e0*/  PLOP3.LUT P0, PT, PT, PT, UP0, 0x80, 0x0 ;  /* 0x000000000000781c */ /* 0x000fe20003f0f008 */
[----:B------:R-:W-:Y:S01]  /*08f0*/  UMOV UR36, 0x1 ;  /* 0x0000000100247882 */ /* 0x000fe20000000000 */
[----:B------:R-:W-:Y:S01]  /*0900*/  NOP ;  /* 0x0000000000007918 */ /* 0x000fe20000000000 */
[----:B------:R-:W-:Y:S01]  /*0910*/  USEL UR36, UR36, 0x2, !UP0 ;  /* 0x0000000224247887 */ /* 0x000fe2000c000000 */
[----:B------:R-:W-:Y:S01]  /*0920*/  ULDC.64 UR38, c[0x0][0x208] ;  /* 0x0000820000267ab9 */ /* 0x000fe20000000a00 */
[----:B0123--:R-:W-:Y:S08]  /*0930*/  BAR.SYNC.DEFER_BLOCKING 0x0 ;  /* 0x0000000000007b1d */ /* 0x00fff00000010000 */
[----:B------:R-:W-:Y:S05]  /*0940*/  @!P0 BRA `(.L_x_5128) ;  /* 0x0000011400ac8947 */ /* 0x000fea0003800000 */
.L_x_5129:
        /* <DEDUP_REMOVED lines=25> */
[----:B------:R-:W-:-:S03]  /*0ae0*/  UMOV UR40, URZ ;  /* 0x0000003f00287c82 */ /* 0x000fc60008000000 */
        /* <DEDUP_REMOVED lines=8> */
[----:B------:R-:W-:Y:S01]  /*0b70*/  LEA.HI R0, R0, R7, RZ, 0x1 ;  /* 0x0000000700007211 */ /* 0x000fe200078f08ff */
[----:B------:R-:W-:Y:S01]  /*0b80*/  IMAD.IADD R3, R6, 0x1, -R3 ;  /* 0x0000000106037824 */ /* 0x000fe200078e0a03 */
[----:B------:R-:W-:Y:S01]  /*0b90*/  LOP3.LUT R13, R8, 0xfffffff8, RZ, 0xc0, !PT ;  /* 0xfffffff8080d7812 */ /* 0x000fe200078ec0ff */
[C---:B------:R-:W-:Y:S01]  /*0ba0*/  IMAD.IADD R15, R6.reuse, 0x1, -R15 ;  /* 0x00000001060f7824 */ /* 0x040fe200078e0a0f */
[----:B------:R-:W-:Y:S02]  /*0bb0*/  LOP3.LUT R11, R5, 0xffffff80, RZ, 0xc0, !PT ;  /* 0xffffff80050b7812 */ /* 0x000fe400078ec0ff */
[--C-:B------:R-:W-:Y:S01]  /*0bc0*/  SHF.R.S32.HI R4, RZ, 0x5, R2.reuse ;  /* 0x00000005ff047819 */ /* 0x100fe20000011402 */
[C---:B------:R-:W-:Y:S01]  /*0bd0*/  IMAD.IADD R13, R6.reuse, 0x1, -R13 ;  /* 0x00000001060d7824 */ /* 0x040fe200078e0a0d */
[----:B------:R-:W-:Y:S01]  /*0be0*/  SHF.R.S32.HI R9, RZ, 0x1f, R2 ;  /* 0x0000001fff097819 */ /* 0x000fe20000011402 */
[----:B------:R-:W-:Y:S01]  /*0bf0*/  IMAD.IADD R11, R6, 0x1, -R11 ;  /* 0x00000001060b7824 */ /* 0x000fe200078e0a0b */
[----:B------:R-:W-:-:S02]  /*0c00*/  LOP3.LUT R0, R0, 0x1ffffffe, RZ, 0xc0, !PT ;  /* 0x1ffffffe00007812 */ /* 0x000fc400078ec0ff */
[----:B------:R-:W-:Y:S02]  /*0c10*/  SHF.R.S32.HI R2, RZ, 0x1f, R3 ;  /* 0x0000001fff027819 */ /* 0x000fe40000011403 */
[----:B------:R-:W-:Y:S01]  /*0c20*/  LEA.HI R9, R9, R4, RZ, 0x2 ;  /* 0x0000000409097211 */ /* 0x000fe200078f10ff */
[----:B------:R-:W-:Y:S01]  /*0c30*/  IMAD.IADD R0, R7, 0x1, -R0 ;  /* 0x0000000107007824 */ /* 0x000fe200078e0a00 */
[----:B------:R-:W-:Y:S02]  /*0c40*/  LEA.HI R6, R15, R15, RZ, 0x1 ;  /* 0x0000000f0f067211 */ /* 0x000fe400078f08ff */
[----:B------:R-:W-:Y:S01]  /*0c50*/  LEA.HI R7, R2, R3, RZ, 0x3 ;  /* 0x0000000302077211 */ /* 0x000fe200078f18ff */
[----:B------:R-:W-:Y:S01]  /*0c60*/  IMAD.SHL.U32 R0, R0, 0x8, RZ ;  /* 0x0000000800007824 */ /* 0x000fe200078e00ff */
[----:B------:R-:W-:Y:S02]  /*0c70*/  SHF.R.S32.HI R230, RZ, 0x7, R5 ;  /* 0x00000007ffe67819 */ /* 0x000fe40000011405 */
[----:B------:R-:W-:-:S02]  /*0c80*/  LOP3.LUT R9, R9, 0x3ffffc, RZ, 0xc0, !PT ;  /* 0x003ffffc09097812 */ /* 0x000fc400078ec0ff */
[----:B------:R-:W-:Y:S01]  /*0c90*/  LOP3.LUT R6, R6, 0x1ffffffe, RZ, 0xc0, !PT ;  /* 0x1ffffffe06067812 */ /* 0x000fe200078ec0ff */
[----:B------:R-:W-:Y:S01]  /*0ca0*/  IMAD R10, R230, 0x100, R3 ;  /* 0x00000100e60a7824 */ /* 0x000fe200078e0203 */
[----:B------:R-:W-:Y:S01]  /*0cb0*/  SHF.R.S32.HI R2, RZ, 0x1f, R11 ;  /* 0x0000001fff027819 */ /* 0x000fe2000001140b */
[----:B------:R-:W-:Y:S01]  /*0cc0*/  IMAD.IADD R9, R4, 0x1, -R9 ;  /* 0x0000000104097824 */ /* 0x000fe200078e0a09 */
[C---:B------:R-:W-:Y:S01]  /*0cd0*/  LOP3.LUT R8, R7.reuse, 0xfffffff8, RZ, 0xc0, !PT ;  /* 0xfffffff807087812 */ /* 0x040fe200078ec0ff */
[----:B------:R-:W-:Y:S01]  /*0ce0*/  IMAD.SHL.U32 R7, R7, 0x40, RZ ;  /* 0x0000004007077824 */ /* 0x000fe200078e00ff */
[----:B------:R-:W-:Y:S01]  /*0cf0*/  LEA.HI R5, R5, R230, RZ, 0x1 ;  /* 0x000000e605057211 */ /* 0x000fe200078f08ff */
[----:B------:R-:W-:Y:S01]  /*0d00*/  IMAD.IADD R15, R15, 0x1, -R6 ;  /* 0x000000010f0f7824 */ /* 0x000fe200078e0a06 */
[CC--:B------:R-:W-:Y:S01]  /*0d10*/  LEA.HI R6, R2.reuse, R11.reuse, RZ, 0x2 ;  /* 0x0000000b02067211 */ /* 0x0c0fe200078f10ff */
[----:B------:R-:W-:Y:S01]  /*0d20*/  IMAD.IADD R8, R3, 0x1, -R8 ;  /* 0x0000000103087824 */ /* 0x000fe200078e0a08 */
[----:B------:R-:W-:Y:S01]  /*0d30*/  LEA.HI R3, R2, R11, RZ, 0x5 ;  /* 0x0000000b02037211 */ /* 0x000fe200078f28ff */
[----:B------:R-:W-:Y:S01]  /*0d40*/  IMAD R17, R9, 0x10, R10 ;  /* 0x0000001009117824 */ /* 0x000fe200078e020a */
[----:B------:R-:W-:-:S02]  /*0d50*/  LOP3.LUT R9, R7, 0x7ffffe00, RZ, 0xc0, !PT ;  /* 0x7ffffe0007097812 */ /* 0x000fc400078ec0ff */
[----:B------:R-:W-:Y:S02]  /*0d60*/  LOP3.LUT R10, R6, 0x7ffffffc, RZ, 0xc0, !PT ;  /* 0x7ffffffc060a7812 */ /* 0x000fe400078ec0ff */
[--C-:B------:R-:W-:Y:S01]  /*0d70*/  SHF.R.S32.HI R2, RZ, 0x2, R6.reuse ;  /* 0x00000002ff027819 */ /* 0x100fe20000011406 */
[----:B------:R-:W-:Y:S01]  /*0d80*/  IMAD R4, R4, 0x400, R9 ;  /* 0x0000040004047824 */ /* 0x000fe200078e0209 */
[----:B------:R-:W-:Y:S01]  /*0d90*/  SHF.R.S32.HI R7, RZ, 0x1f, R6 ;  /* 0x0000001fff077819 */ /* 0x000fe20000011406 */
[----:B------:R-:W-:Y:S01]  /*0da0*/  IMAD.SHL.U32 R6, R8, 0x40, RZ ;  /* 0x0000004008067824 */ /* 0x000fe200078e00ff */
[----:B------:R-:W-:Y:S01]  /*0db0*/  LOP3.LUT R5, R5, 0xfffffe, RZ, 0xc0, !PT ;  /* 0x00fffffe05057812 */ /* 0x000fe200078ec0ff */
[----:B------:R-:W-:Y:S01]  /*0dc0*/  IMAD.IADD R10, R11, 0x1, -R10 ;  /* 0x000000010b0a7824 */ /* 0x000fe200078e0a0a */
[----:B------:R-:W-:Y:S02]  /*0dd0*/  LEA.HI R7, R7, R2, RZ, 0x3 ;  /* 0x0000000207077211 */ /* 0x000fe400078f18ff */
[----:B------:R-:W-:Y:S01]  /*0de0*/  LOP3.LUT R9, R6, 0x1c0, RZ, 0xc0, !PT ;  /* 0x000001c006097812 */ /* 0x000fe200078ec0ff */
[----:B------:R-:W-:Y:S01]  /*0df0*/  IMAD.IADD R5, R230, 0x1, -R5 ;  /* 0x00000001e6057824 */ /* 0x000fe200078e0a05 */
[----:B------:R-:W-:Y:S01]  /*0e00*/  LOP3.LUT R7, R7, 0xfffffff8, RZ, 0xc0, !PT ;  /* 0xfffffff807077812 */ /* 0x000fe200078ec0ff */
[--C-:B------:R-:W-:Y:S01]  /*0e10*/  IMAD.U32 R6, R17, 0x40, R0.reuse ;  /* 0x0000004011067824 */ /* 0x100fe200078e0000 */
[----:B------:R-:W-:Y:S01]  /*0e20*/  LOP3.LUT R0, R9, 0x8, R0, 0xf8, !PT ;  /* 0x0000000809007812 */ /* 0x000fe200078ef800 */
[----:B------:R-:W-:Y:S01]  /*0e30*/  IMAD.SHL.U32 R11, R5, 0x100, RZ ;  /* 0x00000100050b7824 */ /* 0x000fe200078e00ff */
[----:B------:R-:W-:Y:S01]  /*0e40*/  SHF.R.U32.HI R9, RZ, 0x3, R9 ;  /* 0x00000003ff097819 */ /* 0x000fe20000011609 */
[----:B------:R-:W-:Y:S01]  /*0e50*/  IMAD.SHL.U32 R189, R10, 0x2, RZ ;  /* 0x000000020abd7824 */ /* 0x000fe200078e00ff */
[----:B------:R0:W-:Y:S01]  /*0e60*/  STL [R1+0x6c], R6 ;  /* 0x00006c0601007387 */ /* 0x0001e20000100800 */
[----:B------:R-:W-:Y:S01]  /*0e70*/  R2P PR, R8, 0x6 ;  /* 0x0000000608007804 */ /* 0x000fe20000000000 */
[----:B------:R-:W-:Y:S01]  /*0e80*/  IMAD.SHL.U32 R17, R13, 0x8, RZ ;  /* 0x000000080d117824 */ /* 0x000fe200078e00ff */
[----:B------:R-:W-:Y:S01]  /*0e90*/  LOP3.LUT R9, R0, R9, RZ, 0x3c, !PT ;  /* 0x0000000900097212 */ /* 0x000fe200078e3cff */
[----:B------:R1:W-:Y:S01]  /*0ea0*/  STL [R1+0x68], R11 ;  /* 0x0000680b01007387 */ /* 0x0003e20000100800 */
[----:B------:R-:W-:Y:S01]  /*0eb0*/  IMAD.IADD R22, R189, 0x1, R11 ;  /* 0x00000001bd167824 */ /* 0x000fe200078e020b */
[----:B------:R-:W-:Y:S01]  /*0ec0*/  SHF.R.S32.HI R3, RZ, 0x5, R3 ;  /* 0x00000005ff037819 */ /* 0x000fe20000011403 */
[----:B------:R-:W-:Y:S01]  /*0ed0*/  IMAD.IADD R18, R2, 0x1, -R7 ;  /* 0x0000000102127824 */ /* 0x000fe200078e0a07 */
[----:B------:R-:W-:Y:S01]  /*0ee0*/  SEL R185, R185, 0xffffffc0, !P2 ;  /* 0xffffffc0b9b97807 */ /* 0x000fe20005000000 */
[----:B------:R-:W-:Y:S01]  /*0ef0*/  IMAD.IADD R9, R4, 0x1, R9 ;  /* 0x0000000104097824 */ /* 0x000fe200078e0209 */
[----:B------:R-:W-:Y:S01]  /*0f00*/  SHF.R.S32.HI R0, RZ, 0x1f, R22 ;  /* 0x0000001fff007819 */ /* 0x000fe20000011416 */
[----:B------:R-:W-:-:S02]  /*0f10*/  VIADD R194, R17, 0x40 ;  /* 0x0000004011c27836 */ /* 0x000fc40000000000 */
[C---:B------:R-:W-:Y:S02]  /*0f20*/  VIADD R227, R22.reuse, 0x8 ;  /* 0x0000000816e37836 */ /* 0x040fe40000000000 */
[C---:B------:R-:W-:Y:S02]  /*0f30*/  VIADD R226, R22.reuse, 0x10 ;  /* 0x0000001016e27836 */ /* 0x040fe40000000000 */
[C---:B------:R-:W-:Y:S01]  /*0f40*/  VIADD R224, R22.reuse, 0x20 ;  /* 0x0000002016e07836 */ /* 0x040fe20000000000 */
[----:B------:R-:W-:Y:S01]  /*0f50*/  SHF.R.S32.HI R0, RZ, 0x1f, R227 ;  /* 0x0000001fff007819 */ /* 0x000fe200000114e3 */
[----:B------:R-:W-:Y:S02]  /*0f60*/  IMAD R23, R9, 0x2, R16 ;  /* 0x0000000209177824 */ /* 0x000fe400078e0210 */
[C---:B------:R-:W-:Y:S01]  /*0f70*/  VIADD R225, R22.reuse, 0x18 ;  /* 0x0000001816e17836 */ /* 0x040fe20000000000 */
[----:B------:R-:W-:Y:S01]  /*0f80*/  SHF.R.S32.HI R0, RZ, 0x1f, R224 ;  /* 0x0000001fff007819 */ /* 0x000fe200000114e0 */
[----:B------:R-:W-:-:S02]  /*0f90*/  VIADD R223, R22, 0x28 ;  /* 0x0000002816df7836 */ /* 0x000fc40000000000 */
        /* <DEDUP_REMOVED lines=61> */
[----:B0-----:R-:W-:-:S02]  /*1370*/  IMAD.MOV.U32 R6, RZ, RZ, R14 ;  /* 0x000000ffff067224 */ /* 0x001fc400078e000e */
[----:B------:R-:W-:Y:S02]  /*1380*/  IMAD.MOV.U32 R2, RZ, RZ, RZ ;  /* 0x000000ffff027224 */ /* 0x000fe400078e00ff */
[----:B------:R-:W-:Y:S02]  /*1390*/  VIADD R193, R17, 0x80 ;  /* 0x0000008011c17836 */ /* 0x000fe40000000000 */
[----:B------:R-:W-:Y:S02]  /*13a0*/  IMAD R190, R15, 0x8, R18 ;  /* 0x000000080fbe7824 */ /* 0x000fe400078e0212 */
[----:B-1----:R-:W-:-:S07]  /*13b0*/  IMAD.IADD R185, R185, 0x1, R184 ;  /* 0x00000001b9b97824 */ /* 0x002fce00078e02b8 */
.L_x_5185:
[----:B------:R-:W-:Y:S01]  /*13c0*/  ULDC.64 UR6, c[0x0][0xd88] ;  /* 0x0003620000067ab9 */ /* 0x000fe20000000a00 */
[----:B------:R-:W-:Y:S01]  /*13d0*/  ULDC.64 UR8, c[0x0][0xb10] ;  /* 0x0002c40000087ab9 */ /* 0x000fe20000000a00 */
[----:B------:R-:W-:Y:S01]  /*13e0*/  UIMAD.WIDE UR6, UR5, 0x4, UR6 ;  /* 0x00000004050678a5 */ /* 0x000fe2000f8e0206 */
[----:B0-----:R-:W0:Y:S05]  /*13f0*/  LDC R188, c[0x0][0x288] ;  /* 0x0000a200ffbc7b82 */ /* 0x001e2a0000000800 */
[----:B-1234-:R-:W-:Y:S02]  /*1400*/  IMAD.U32 R8, RZ, RZ, UR6 ;  /* 0x00000006ff087e24 */ /* 0x01efe4000f8e00ff */
[----:B------:R-:W-:Y:S01]  /*1410*/  IMAD.U32 R9, RZ, RZ, UR7 ;  /* 0x00000007ff097e24 */ /* 0x000fe2000f8e00ff */
[----:B------:R-:W-:Y:S01]  /*1420*/  ULDC.64 UR6, c[0x0][0xb20] ;  /* 0x0002c80000067ab9 */ /* 0x000fe20000000a00 */
[----:B-----5:R-:W1:Y:S03]  /*1430*/  LDC.64 R12, c[0x0][0x418] ;  /* 0x00010600ff0c7b82 */ /* 0x020e660000000a00 */
[----:B------:R-:W2:Y:S01]  /*1440*/  LDG.E R191, desc[UR38][R8.64] ;  /* 0x0000002608bf7981 */ /* 0x000ea2000c1e1900 */
[----:B------:R-:W-:Y:S01]  /*1450*/  ISETP.NE.U32.AND P1, PT, RZ, UR6, PT ;  /* 0x00000006ff007c0c */ /* 0x000fe2000bf25070 */
[----:B------:R-:W-:Y:S01]  /*1460*/  IMAD.MOV.U32 R10, RZ, RZ, RZ ;  /* 0x000000ffff0a7224 */ /* 0x000fe200078e00ff */
[----:B------:R-:W-:-:S02]  /*1470*/  ISETP.NE.U32.AND P0, PT, RZ, UR8, PT ;  /* 0x00000008ff007c0c */ /* 0x000fc4000bf05070 */
[----:B------:R-:W-:Y:S01]  /*1480*/  ISETP.NE.AND.EX P1, PT, RZ, UR7, PT, P1 ;  /* 0x00000007ff007c0c */ /* 0x000fe2000bf25310 */
[----:B------:R-:W3:Y:S01]  /*1490*/  LDC R3, c[0x0][0x424] ;  /* 0x00010900ff037b82 */ /* 0x000ee20000000800 */
[----:B------:R-:W-:-:S07]  /*14a0*/  ISETP.NE.AND.EX P0, PT, RZ, UR9, PT, P0 ;  /* 0x00000009ff007c0c */ /* 0x000fce000bf05300 */
[----:B------:R-:W4:Y:S01]  /*14b0*/  LDC R14, c[0x0][0x2f0] ;  /* 0x0000bc00ff0e7b82 */ /* 0x000f220000000800 */
[----:B--2---:R-:W-:-:S03]  /*14c0*/  SHF.R.S32.HI R196, RZ, 0x1f, R191 ;  /* 0x0000001fffc47819 */ /* 0x004fc600000114bf */
[----:B------:R-:W-:-:S04]  /*14d0*/  @P1 LEA R4, P2, R191, UR6, 0x2 ;  /* 0x00000006bf041c11 */ /* 0x000fc8000f8410ff */
[C---:B------:R-:W-:Y:S02]  /*14e0*/  @P1 LEA.HI.X R5, R191.reuse, UR7, R196, 0x2, P2 ;  /* 0x00000007bf051c11 */ /* 0x040fe400090f14c4 */
[----:B------:R-:W-:-:S03]  /*14f0*/  @P0 LEA R8, P2, R191, UR8, 0x2 ;  /* 0x00000008bf080c11 */ /* 0x000fc6000f8410ff */
[----:B------:R2:W5:Y:S01]  /*1500*/  @P1 LDG.E R10, desc[UR38][R4.64] ;  /* 0x00000026040a1981 */ /* 0x000562000c1e1900 */
[----:B------:R-:W-:Y:S01]  /*1510*/  @P0 LEA.HI.X R9, R191, UR9, R196, 0x2, P2 ;  /* 0x00000009bf090c11 */ /* 0x000fe200090f14c4 */
[----:B------:R-:W-:-:S04]  /*1520*/  ULDC.64 UR8, c[0x0][0xb18] ;  /* 0x0002c60000087ab9 */ /* 0x000fc80000000a00 */
[----:B0-----:R2:W5:Y:S01]  /*1530*/  @P0 LDG.E R188, desc[UR38][R8.64] ;  /* 0x0000002608bc0981 */ /* 0x001562000c1e1900 */
[----:B-1----:R-:W-:Y:S02]  /*1540*/  ISETP.NE.U32.AND P1, PT, R12, RZ, PT ;  /* 0x000000ff0c00720c */ /* 0x002fe40003f25070 */
[----:B------:R-:W-:Y:S02]  /*1550*/  ISETP.NE.U32.AND P2, PT, RZ, UR8, PT ;  /* 0x00000008ff007c0c */ /* 0x000fe4000bf45070 */
[C---:B------:R-:W-:Y:S02]  /*1560*/  LOP3.LUT R0, R6.reuse, 0xff000000, RZ, 0xc0, !PT ;  /* 0xff00000006007812 */ /* 0x040fe400078ec0ff */
[----:B------:R-:W-:Y:S02]  /*1570*/  ISETP.NE.AND.EX P1, PT, R13, RZ, PT, P1 ;  /* 0x000000ff0d00720c */ /* 0x000fe40003f25310 */
[----:B------:R-:W-:Y:S02]  /*1580*/  ISETP.NE.AND.EX P2, PT, RZ, UR9, PT, P2 ;  /* 0x00000009ff007c0c */ /* 0x000fe4000bf45320 */
[----:B------:R-:W-:-:S02]  /*1590*/  LOP3.LUT R192, R6, 0xffff, RZ, 0xc0, !PT ;  /* 0x0000ffff06c07812 */ /* 0x000fc400078ec0ff */
[----:B------:R-:W-:Y:S02]  /*15a0*/  LOP3.LUT R195, R6, 0xff0000, RZ, 0xc0, !PT ;  /* 0x00ff000006c37812 */ /* 0x000fe400078ec0ff */
[----:B------:R-:W-:Y:S02]  /*15b0*/  SHF.R.U32.HI R0, RZ, 0x8, R0 ;  /* 0x00000008ff007819 */ /* 0x000fe40000011600 */
[----:B---3--:R-:W-:Y:S01]  /*15c0*/  SEL R3, R3, 0x1, P1 ;  /* 0x0000000103037807 */ /* 0x008fe20000800000 */
[----:B--2-4-:R-:W-:Y:S06]  /*15d0*/  @P0 BRA `(.L_x_5130) ;  /* 0x0000000000240947 */ /* 0x014fec0003800000 */
        /* <DEDUP_REMOVED lines=9> */
.L_x_5130:
[----:B------:R-:W-:Y:S01]  /*1670*/  LEA.HI R195, R195, R0, RZ, 0x10 ;  /* 0x00000000c3c37211 */ /* 0x000fe200078f80ff */
[----:B------:R-:W-:Y:S01]  /*1680*/  IMAD R187, R3, R14, RZ ;  /* 0x0000000e03bb7224 */ /* 0x000fe200078e02ff */
[----:B------:R-:W-:Y:S06]  /*1690*/  @!P2 BRA `(.L_x_5131) ;  /* 0x000000000010a947 */ /* 0x000fec0003800000 */
[----:B------:R-:W-:-:S04]  /*16a0*/  LEA R4, P0, R191, UR8, 0x2 ;  /* 0x00000008bf047c11 */ /* 0x000fc8000f8010ff */
[----:B------:R-:W-:-:S05]  /*16b0*/  LEA.HI.X R5, R191, UR9, R196, 0x2, P0 ;  /* 0x00000009bf057c11 */ /* 0x000fca00080f14c4 */
[----:B------:R0:W5:Y:S01]  /*16c0*/  LDG.E R187, desc[UR38][R4.64] ;  /* 0x0000002604bb7981 */ /* 0x000162000c1e1900 */
[----:B------:R-:W-:Y:S05]  /*16d0*/  BRA `(.L_x_5132) ;  /* 0x0000000000247947 */ /* 0x000fea0003800000 */
.L_x_5131:
[----:B------:R-:W-:Y:S02]  /*16e0*/  ULDC.64 UR6, c[0x0][0xb00] ;  /* 0x0002c00000067ab9 */ /* 0x000fe40000000a00 */
[----:B------:R-:W-:-:S04]  /*16f0*/  ISETP.NE.U32.AND P0, PT, RZ, UR6, PT ;  /* 0x00000006ff007c0c */ /* 0x000fc8000bf05070 */
[----:B------:R-:W-:-:S13]  /*1700*/  ISETP.NE.AND.EX P0, PT, RZ, UR7, PT, P0 ;  /* 0x00000007ff007c0c */ /* 0x000fda000bf05300 */
[----:B------:R-:W-:Y:S05]  /*1710*/  @!P0 BRA `(.L_x_5132) ;  /* 0x0000000000148947 */ /* 0x000fea0003800000 */
[----:B------:R-:W0:Y:S02]  /*1720*/  LDC.64 R4, c[0x0][0xb00] ;  /* 0x0002c000ff047b82 */ /* 0x000e240000000a00 */
[----:B0-----:R-:W-:-:S05]  /*1730*/  IMAD.WIDE R4, R191, 0x4, R4 ;  /* 0x00000004bf047825 */ /* 0x001fca00078e0204 */
[----:B------:R-:W2:Y:S04]  /*1740*/  LDG.E R187, desc[UR38][R4.64] ;  /* 0x0000002604bb7981 */ /* 0x000ea8000c1e1900 */
[----:B------:R-:W2:Y:S02]  /*1750*/  LDG.E R0, desc[UR38][R4.64+0x4] ;  /* 0x0000042604007981 */ /* 0x000ea4000c1e1900 */
[----:B--2---:R-:W-:-:S07]  /*1760*/  IMAD.IADD R187, R0, 0x1, -R187 ;  /* 0x0000000100bb7824 */ /* 0x004fce00078e0abb */
.L_x_5132:
[----:B------:R-:W-:Y:S01]  /*1770*/  UISETP.NE.AND UP0, UPT, UR41, 0x1, UPT ;  /* 0x000000012900788c */ /* 0x000fe2000bf05270 */
[----:B-----5:R-:W-:Y:S01]  /*1780*/  IMAD.IADD R187, R187, 0x1, -R10 ;  /* 0x00000001bbbb7824 */ /* 0x020fe200078e0a0a */
[----:B------:R-:W-:-:S03]  /*1790*/  USHF.L.U32 UR42, UR4, 0x6, URZ ;  /* 0x00000006042a7899 */ /* 0x000fc6000800063f */
[----:B------:R-:W-:Y:S01]  /*17a0*/  VIADD R0, R187, 0x3f ;  /* 0x0000003fbb007836 */ /* 0x000fe20000000000 */
[----:B------:R-:W-:-:S04]  /*17b0*/  PLOP3.LUT P0, PT, PT, PT, UP0, 0x80, 0x0 ;  /* 0x000000000000781c */ /* 0x000fc80003f0f008 */
[----:B------:R-:W-:-:S04]  /*17c0*/  SHF.R.S32.HI R3, RZ, 0x1f, R0 ;  /* 0x0000001fff037819 */ /* 0x000fc80000011400 */
[----:B------:R-:W-:-:S04]  /*17d0*/  LEA.HI R3, R3, R0, RZ, 0x6 ;  /* 0x0000000003037211 */ /* 0x000fc800078f30ff */
[----:B------:R-:W-:Y:S01]  /*17e0*/  SHF.R.S32.HI R6, RZ, 0x6, R3 ;  /* 0x00000006ff067819 */ /* 0x000fe20000011403 */
[----:B------:R-:W-:Y:S06]  /*17f0*/  @!P0 BRA `(.L_x_5133) ;  /* 0x0000001c00d88947 */ /* 0x000fec0003800000 */
[----:B------:R-:W1:Y:S01]  /*1800*/  LDC R0, c[0x0][0x448] ;  /* 0x00011200ff007b82 */ /* 0x000e620000000800 */
[----:B------:R-:W-:Y:S01]  /*1810*/  UIADD3 UR4, UR42, 0x3f, URZ ;  /* 0x0000003f2a047890 */ /* 0x000fe2000fffe03f */
[----:B------:R-:W-:Y:S02]  /*1820*/  IADD3 R187, R187, 0x40, -R188 ;  /* 0x00000040bbbb7810 */ /* 0x000fe40007ffe8bc */
[----:B------:R-:W-:Y:S02]  /*1830*/  LOP3.LUT R8, R195, 0xff, RZ, 0xc0, !PT ;  /* 0x000000ffc3087812 */ /* 0x000fe400078ec0ff */
[----:B-1----:R-:W-:Y:S01]  /*1840*/  ISETP.NE.AND P0, PT, R0, 0x1, PT ;  /* 0x000000010000780c */ /* 0x002fe20003f05270 */
[----:B------:R-:W-:-:S12]  /*1850*/  IMAD.U32 R0, RZ, RZ, UR4 ;  /* 0x00000004ff007e24 */ /* 0x000fd8000f8e00ff */
[----:B------:R-:W1:Y:S08]  /*1860*/  @P0 LDC R3, c[0x0][0x44c] ;  /* 0x00011300ff030b82 */ /* 0x000e700000000800 */
[----:B0-----:R-:W0:Y:S01]  /*1870*/  @P0 LDC R4, c[0x0][0x450] ;  /* 0x00011400ff040b82 */ /* 0x001e220000000800 */
[----:B-1----:R-:W-:-:S05]  /*1880*/  @P0 IMAD.HI.U32 R3, R3, UR4, RZ ;  /* 0x0000000403030c27 */ /* 0x002fca000f8e00ff */
[----:B0-----:R-:W-:-:S05]  /*1890*/  @P0 SHF.R.U32.HI R0, RZ, R4, R3 ;  /* 0x00000004ff000219 */ /* 0x001fca0000011603 */
[----:B------:R-:W-:-:S05]  /*18a0*/  IMAD.IADD R0, R187, 0x1, R0 ;  /* 0x00000001bb007824 */ /* 0x000fca00078e0200 */
[----:B------:R-:W-:-:S04]  /*18b0*/  SHF.R.S32.HI R3, RZ, 0x1f, R0 ;  /* 0x0000001fff037819 */ /* 0x000fc80000011400 */
[----:B------:R-:W-:-:S04]  /*18c0*/  LEA.HI R3, R3, R0, RZ, 0x6 ;  /* 0x0000000003037211 */ /* 0x000fc800078f30ff */
[----:B------:R-:W-:-:S04]  /*18d0*/  SHF.R.S32.HI R3, RZ, 0x6, R3 ;  /* 0x00000006ff037819 */ /* 0x000fc80000011403 */
[----:B------:R-:W-:Y:S01]  /*18e0*/  VIMNMX R11, R6, R3, PT ;  /* 0x00000003060b7248 */ /* 0x000fe20003fe0100 */
[----:B------:R-:W-:-:S03]  /*18f0*/  IMAD.MOV.U32 R3, RZ, RZ, RZ ;  /* 0x000000ffff037224 */ /* 0x000fc600078e00ff */
[----:B------:R-:W-:-:S13]  /*1900*/  ISETP.GE.AND P0, PT, R11, 0x1, PT ;  /* 0x000000010b00780c */ /* 0x000fda0003f06270 */
[----:B------:R-:W-:Y:S05]  /*1910*/  @!P0 BRA `(.L_x_5134) ;  /* 0x0000000000788947 */ /* 0x000fea0003800000 */
[----:B------:R-:W-:-:S04]  /*1920*/  SHF.R.U32.HI R0, RZ, 0x10, R195 ;  /* 0x00000010ff007819 */ /* 0x000fc800000116c3 */
[----:B------:R-:W-:-:S13]  /*1930*/  ISETP.NE.AND P0, PT, R0, RZ, PT ;  /* 0x000000ff0000720c */ /* 0x000fda0003f05270 */
[----:B------:R-:W0:Y:S02]  /*1940*/  @!P0 LDC R0, c[0x0][0xae8] ;  /* 0x0002ba00ff008b82 */ /* 0x000e240000000800 */
        /* <DEDUP_REMOVED lines=27> */
.L_x_5134:
        /* <DEDUP_REMOVED lines=82> */
[----:B0-----:R-:W-:-:S04]  /*2020*/  LEA.HI R4, R3, R3, RZ, 0x1 ;  /* 0x0000000303047211 */ /* 0x001fc800078f08ff */
[----:B------:R-:W-:Y:S01]  /*2030*/  LOP3.LUT R4, R4, 0x1fffe, RZ, 0xc0, !PT ;  /* 0x0001fffe04047812 */ /* 0x000fe200078ec0ff */
[----:B------:R-:W-:-:S04]  /*2040*/  WARPGROUP.ARRIVE ;  /* 0x00000000000079c5 */ /* 0x000fc80000000000 */
        /* <DEDUP_REMOVED lines=11> */
[----:B------:R-:W-:-:S02]  /*2100*/  LOP3.LUT R3, R3, 0x2000000, RZ, 0xfc, !PT ;  /* 0x0200000003037812 */ /* 0x000fc400078efcff */
[----:B-1----:R-:W-:Y:S02]  /*2110*/  LOP3.LUT R9, R9, 0x7f, RZ, 0xc0, !PT ;  /* 0x0000007f09097812 */ /* 0x002fe400078ec0ff */
[----:B------:R-:W-:Y:S01]  /*2120*/  R2UR UR12, R7 ;  /* 0x00000000070c72ca */ /* 0x000fe200000e0000 */
[----:B------:R-:W-:Y:S01]  /*2130*/  IMAD R4, R2, 0x1000, R3 ;  /* 0x0000100002047824 */ /* 0x000fe200078e0203 */
[----:B------:R-:W-:Y:S01]  /*2140*/  ISETP.NE.AND P1, PT, R9, RZ, PT ;  /* 0x000000ff0900720c */ /* 0x000fe20003f25270 */
[C---:B------:R-:W-:Y:S02]  /*2150*/  VIADD R7, R5.reuse, 0x4 ;  /* 0x0000000405077836 */ /* 0x040fe40000000000 */
[C---:B------:R-:W-:Y:S01]  /*2160*/  VIADD R6, R4.reuse, 0x80 ;  /* 0x0000008004067836 */ /* 0x040fe20000000000 */
[----:B------:R-:W-:Y:S01]  /*2170*/  R2UR UR18, R4 ;  /* 0x00000000041272ca */ /* 0x000fe200000e0000 */
[----:B------:R-:W-:Y:S01]  /*2180*/  VIADD R5, R5, 0x6 ;  /* 0x0000000605057836 */ /* 0x000fe20000000000 */
[----:B------:R-:W-:-:S02]  /*2190*/  R2UR UR8, R7 ;  /* 0x00000000070872ca */ /* 0x000fc400000e0000 */
[----:B------:R-:W-:Y:S01]  /*21a0*/  R2UR UR14, R6 ;  /* 0x00000000060e72ca */ /* 0x000fe200000e0000 */
[C---:B------:R-:W-:Y:S01]  /*21b0*/  VIADD R6, R4.reuse, 0x100 ;  /* 0x0000010004067836 */ /* 0x040fe20000000000 */
[----:B------:R-:W-:Y:S01]  /*21c0*/  R2UR UR7, R5 ;  /* 0x00000000050772ca */ /* 0x000fe200000e0000 */
[----:B------:R-:W-:-:S03]  /*21d0*/  VIADD R4, R4, 0x180 ;  /* 0x0000018004047836 */ /* 0x000fc60000000000 */
[----:B------:R-:W-:Y:S02]  /*21e0*/  R2UR UR10, R6 ;  /* 0x00000000060a72ca */ /* 0x000fe400000e0000 */
[----:B------:R-:W-:Y:S01]  /*21f0*/  R2UR UR6, R4 ;  /* 0x00000000040672ca */ /* 0x000fe200000e0000 */
[----:B------:R-:W-:Y:S01]  /*2200*/  HGMMA.64x256x16.F32 R24, gdesc[UR16].tnspB, RZ, !UPT, gsb0 ;  /* 0x43e00000101879f0 */ /* 0x000fe2000c0008ff */
[----:B------:R-:W-:-:S04]  /*2210*/  @!P1 IMAD R4, R2, 0x8, R16 ;  /* 0x0000000802049824 */ /* 0x000fc800078e0210 */
[----:B------:R-:W-:-:S05]  /*2220*/  @!P1 VIADD R4, R4, 0x38860 ;  /* 0x0003886004049836 */ /* 0x000fca0000000000 */
[----:B------:R-:W-:Y:S01]  /*2230*/  @!P1 PRMT R4, RZ, 0x654, R4 ;  /* 0x00000654ff049816 */ /* 0x000fe20000000004 */
[----:B------:R-:W-:Y:S02]  /*2240*/  WARPGROUP.DEPBAR.LE gsb0, 0x0 ;  /* 0x00008000000079c5 */ /* 0x000fe40000010000 */
[----:B------:R-:W-:-:S15]  /*2250*/  WARPGROUP.ARRIVE ;  /* 0x00000000000079c5 */ /* 0x000fde0000000000 */
[----:B------:R-:W-:Y:S03]  /*2260*/  HGMMA.64x256x16.F32 R24, gdesc[UR12].tnspB, R24, gsb0 ;  /* 0x43e000000c1879f0 */ /* 0x000fe60008000818 */
[----:B------:R-:W-:Y:S02]  /*2270*/  WARPGROUP.DEPBAR.LE gsb0, 0x0 ;  /* 0x00008000000079c5 */ /* 0x000fe40000010000 */
[----:B------:R-:W-:-:S15]  /*2280*/  WARPGROUP.ARRIVE ;  /* 0x00000000000079c5 */ /* 0x000fde0000000000 */
[----:B------:R-:W-:-:S08]  /*2290*/  NOP ;  /* 0x0000000000007918 */ /* 0x000fd00000000000 */
[----:B------:R-:W-:Y:S01]  /*22a0*/  HGMMA.64x256x16.F32 R24, gdesc[UR8].tnspB, R24, gsb0 ;  /* 0x43e00000081879f0 */ /* 0x000fe20008000818 */
[----:B------:R-:W-:-:S03]  /*22b0*/  UIADD3 UR10, UR4, -0x2, URZ ;  /* 0xfffffffe040a7890 */ /* 0x000fc6000fffe03f */
[----:B------:R-:W-:Y:S01]  /*22c0*/  UMOV UR4, UR7 ;  /* 0x0000000700047c82 */ /* 0x000fe20008000000 */
[----:B------:R-:W-:Y:S02]  /*22d0*/  UMOV UR7, 0x40000040 ;  /* 0x4000004000077882 */ /* 0x000fe40000000000 */
[----:B------:R-:W-:Y:S01]  /*22e0*/  ISETP.LE.AND P0, PT, R0, UR10, PT ;  /* 0x0000000a00007c0c */ /* 0x000fe2000bf03270 */
[----:B------:R-:W-:Y:S02]  /*22f0*/  WARPGROUP.DEPBAR.LE gsb0, 0x0 ;  /* 0x00008000000079c5 */ /* 0x000fe40000010000 */
[----:B------:R-:W-:-:S15]  /*2300*/  WARPGROUP.ARRIVE ;  /* 0x00000000000079c5 */ /* 0x000fde0000000000 */
[----:B------:R-:W-:-:S03]  /*2310*/  NOP ;  /* 0x0000000000007918 */ /* 0x000fc60000000000 */
[----:B------:R-:W-:Y:S03]  /*2320*/  HGMMA.64x256x16.F32 R24, gdesc[UR4].tnspB, R24, gsb0 ;  /* 0x43e00000041879f0 */ /* 0x000fe60008000818 */
[----:B------:R-:W-:Y:S02]  /*2330*/  WARPGROUP.DEPBAR.LE gsb0, 0x0 ;  /* 0x00008000000079c5 */ /* 0x000fe40000010000 */
[----:B------:R-:W-:Y:S06]  /*2340*/  BAR.ARV 0xf, 0x100 ;  /* 0x03c4000000007b1d */ /* 0x000fec0000002000 */
[----:B------:R0:W-:Y:S01]  /*2350*/  @!P1 SYNCS.ARRIVE.TRANS64.RED.A1T0 RZ, [R4+URZ], RZ ;  /* 0x000000ff04ff99a7 */ /* 0x0001e2000810043f */
[----:B------:R-:W-:Y:S05]  /*2360*/  @!P0 BRA `(.L_x_5136) ;  /* 0x0000000800bc8947 */ /* 0x000fea0003800000 */
[----:B------:R-:W-:-:S05]  /*2370*/  UMOV UR20, UR10 ;  /* 0x0000000a00147c82 */ /* 0x000fca0008000000 */
.L_x_5137:
[----:B------:R-:W-:Y:S01]  /*2380*/  BAR.SYNC.DEFER_BLOCKING 0xe, 0x100 ;  /* 0x0384000000007b1d */ /* 0x000fe20000010000 */
[C---:B------:R-:W-:Y:S02]  /*2390*/  IMAD R5, R2.reuse, 0x40, R18 ;  /* 0x0000004002057824 */ /* 0x040fe400078e0212 */
[----:B------:R-:W-:Y:S02]  /*23a0*/  VIADD R2, R2, 0x1 ;  /* 0x0000000102027836 */ /* 0x000fe40000000000 */
[----:B------:R-:W-:Y:S01]  /*23b0*/  IMAD R5, R5, 0x4, R16 ;  /* 0x0000000405057824 */ /* 0x000fe200078e0210 */
[----:B------:R-:W-:Y:S01]  /*23c0*/  UMOV UR19, 0x40000040 ;  /* 0x4000004000137882 */ /* 0x000fe20000000000 */
[----:B------:R-:W-:Y:S01]  /*23d0*/  UMOV UR15, 0x40000040 ;  /* 0x40000040000f7882 */ /* 0x000fe20000000000 */
[----:B------:R-:W-:Y:S01]  /*23e0*/  ISETP.NE.AND P0, PT, R2, 0x2, PT ;  /* 0x000000020200780c */ /* 0x000fe20003f05270 */
[----:B------:R-:W-:Y:S01]  /*23f0*/  UMOV UR11, 0x40000040 ;  /* 0x40000040000b7882 */ /* 0x000fe20000000000 */
[----:B------:R-:W-:-:S02]  /*2400*/  UMOV UR7, 0x40000040 ;  /* 0x4000004000077882 */ /* 0x000fc40000000000 */
[----:B------:R-:W-:Y:S01]  /*2410*/  SEL R2, R2, RZ, P0 ;  /* 0x000000ff02027207 */ /* 0x000fe20000000000 */
        /* <DEDUP_REMOVED lines=67> */
[-C--:B-1----:R-:W-:Y:S01]  /*2850*/  FMUL.FTZ R26, R26, R6.reuse ;  /* 0x000000061a1a7220 */ /* 0x082fe20000410000 */
[-C--:B------:R-:W-:Y:S01]  /*2860*/  FMUL.FTZ R27, R27, R6.reuse ;  /* 0x000000061b1b7220 */ /* 0x080fe20000410000 */
[-C--:B------:R-:W-:Y:S01]  /*2870*/  FMUL.FTZ R30, R30, R6.reuse ;  /* 0x000000061e1e7220 */ /* 0x080fe20000410000 */
[-C--:B------:R-:W-:Y:S01]  /*2880*/  FMUL.FTZ R31, R31, R6.reuse ;  /* 0x000000061f1f7220 */ /* 0x080fe20000410000 */
[----:B------:R-:W-:Y:S01]  /*2890*/  R2UR UR18, R4 ;  /* 0x00000000041272ca */ /* 0x000fe200000e0000 */
        /* <DEDUP_REMOVED lines=60> */
[----:B------:R-:W-:-:S05]  /*2c60*/  VIADD R5, R4, 0x80 ;  /* 0x0000008004057836 */ /* 0x000fca0000000000 */
[----:B------:R-:W-:Y:S01]  /*2c70*/  WARPGROUP.ARRIVE ;  /* 0x00000000000079c5 */ /* 0x000fe20000000000 */
[----:B------:R-:W-:Y:S01]  /*2c80*/  R2UR UR14, R5 ;  /* 0x00000000050e72ca */ /* 0x000fe200000e0000 */
[C---:B------:R-:W-:Y:S02]  /*2c90*/  VIADD R5, R4.reuse, 0x100 ;  /* 0x0000010004057836 */ /* 0x040fe40000000000 */
[----:B------:R-:W-:Y:S02]  /*2ca0*/  VIADD R4, R4, 0x180 ;  /* 0x0000018004047836 */ /* 0x000fe40000000000 */
[----:B------:R-:W-:Y:S01]  /*2cb0*/  HGMMA.64x256x16.F32 R24, gdesc[UR16].tnspB, R24, gsb0 ;  /* 0x43e00000101879f0 */ /* 0x000fe20008000818 */
[----:B------:R-:W-:Y:S02]  /*2cc0*/  R2UR UR10, R5 ;  /* 0x00000000050a72ca */ /* 0x000fe400000e0000 */
[----:B------:R-:W-:Y:S01]  /*2cd0*/  R2UR UR6, R4 ;  /* 0x00000000040672ca */ /* 0x000fe200000e0000 */
[----:B------:R-:W-:Y:S01]  /*2ce0*/  @!P1 IMAD R4, R2, 0x8, R16 ;  /* 0x0000000802049824 */ /* 0x000fe200078e0210 */
[----:B------:R-:W-:-:S03]  /*2cf0*/  SEL R5, RZ, 0x1, P0 ;  /* 0x00000001ff057807 */ /* 0x000fc60000000000 */
[----:B------:R-:W-:-:S05]  /*2d00*/  @!P1 VIADD R4, R4, 0x38860 ;  /* 0x0003886004049836 */ /* 0x000fca0000000000 */
[----:B------:R-:W-:Y:S01]  /*2d10*/  @!P1 PRMT R4, RZ, 0x654, R4 ;  /* 0x00000654ff049816 */ /* 0x000fe20000000004 */
[----:B------:R-:W-:Y:S02]  /*2d20*/  WARPGROUP.DEPBAR.LE gsb0, 0x0 ;  /* 0x00008000000079c5 */ /* 0x000fe40000010000 */
[----:B------:R-:W-:-:S12]  /*2d30*/  WARPGROUP.ARRIVE ;  /* 0x00000000000079c5 */ /* 0x000fd80000000000 */
        /* <DEDUP_REMOVED lines=8> */
[----:B------:R-:W-:Y:S01]  /*2dc0*/  HGMMA.64x256x16.F32 R24, gdesc[UR4].tnspB, R24, gsb0 ;  /* 0x43e00000041879f0 */ /* 0x000fe20008000818 */
[----:B------:R-:W-:Y:S01]  /*2dd0*/  UMOV UR6, UR20 ;  /* 0x0000001400067c82 */ /* 0x000fe20008000000 */
[----:B------:R-:W-:Y:S01]  /*2de0*/  R2UR UR7, R5 ;  /* 0x00000000050772ca */ /* 0x000fe200000e0000 */
[----:B------:R-:W-:Y:S01]  /*2df0*/  UIADD3 UR20, UR20, -0x1, URZ ;  /* 0xffffffff14147890 */ /* 0x000fe2000fffe03f */
[----:B------:R-:W-:-:S11]  /*2e00*/  ISETP.LT.AND P0, PT, R0, UR6, PT ;  /* 0x0000000600007c0c */ /* 0x000fd6000bf01270 */
[----:B------:R-:W-:Y:S01]  /*2e10*/  ULOP3.LUT UR37, UR37, UR7, URZ, 0x3c, !UPT ;  /* 0x0000000725257292 */ /* 0x000fe2000f8e3c3f */
[----:B------:R-:W-:Y:S02]  /*2e20*/  WARPGROUP.DEPBAR.LE gsb0, 0x0 ;  /* 0x00008000000079c5 */ /* 0x000fe40000010000 */
[----:B------:R-:W-:Y:S06]  /*2e30*/  BAR.ARV 0xf, 0x100 ;  /* 0x03c4000000007b1d */ /* 0x000fec0000002000 */
[----:B------:R1:W-:Y:S01]  /*2e40*/  @!P1 SYNCS.ARRIVE.TRANS64.RED.A1T0 RZ, [R4+URZ], RZ ;  /* 0x000000ff04ff99a7 */ /* 0x0003e2000810043f */
[----:B------:R-:W-:Y:S05]  /*2e50*/  @P0 BRA `(.L_x_5137) ;  /* 0xfffffff400480947 */ /* 0x000fea000383ffff */
.L_x_5136:
[----:B------:R-:W-:Y:S01]  /*2e60*/  BAR.SYNC.DEFER_BLOCKING 0xe, 0x100 ;  /* 0x0384000000007b1d */ /* 0x000fe20000010000 */
[C---:B------:R-:W-:Y:S01]  /*2e70*/  IMAD R3, R2.reuse, 0x40, R18 ;  /* 0x0000004002037824 */ /* 0x040fe200078e0212 */
[----:B------:R-:W-:Y:S01]  /*2e80*/  PLOP3.LUT P0, PT, PT, PT, PT, 0x8, 0x0 ;  /* 0x000000000000781c */ /* 0x000fe20003f0e170 */
[----:B------:R-:W-:Y:S02]  /*2e90*/  VIADD R2, R2, 0x1 ;  /* 0x0000000102027836 */ /* 0x000fe40000000000 */
[----:B------:R-:W-:Y:S02]  /*2ea0*/  IMAD R16, R3, 0x4, R16 ;  /* 0x0000000403107824 */ /* 0x000fe400078e0210 */
[----:B------:R-:W-:Y:S01]  /*2eb0*/  IMAD.MOV.U32 R19, RZ, RZ, RZ ;  /* 0x000000ffff137224 */ /* 0x000fe200078e00ff */
[----:B------:R-:W-:-:S04]  /*2ec0*/  ISETP.NE.AND P1, PT, R2, 0x2, PT ;  /* 0x000000020200780c */ /* 0x000fc80003f25270 */
[----:B01----:R-:W-:Y:S02]  /*2ed0*/  SEL R4, RZ, 0x1, P1 ;  /* 0x00000001ff047807 */ /* 0x003fe40000800000 */
[----:B------:R-:W-:Y:S02]  /*2ee0*/  SEL R2, R2, RZ, P1 ;  /* 0x000000ff02027207 */ /* 0x000fe40000800000 */
[----:B------:R-:W-:Y:S01]  /*2ef0*/  R2UR UR4, R4 ;  /* 0x00000000040472ca */ /* 0x000fe200000e0000 */
[----:B------:R-:W0:Y:S04]  /*2f00*/  LDS R3, [R16+0x38400] ;  /* 0x0384000010037984 */ /* 0x000e280000000800 */
[----:B------:R-:W1:Y:S08]  /*2f10*/  LDS R0, [R16+0x38420] ;  /* 0x0384200010007984 */ /* 0x000e700000000800 */
[----:B------:R-:W-:Y:S01]  /*2f20*/  ULOP3.LUT UR37, UR37, UR4, URZ, 0x3c, !UPT ;  /* 0x0000000425257292 */ /* 0x000fe2000f8e3c3f */
        /* <DEDUP_REMOVED lines=131> */
.L_x_5133:
[----:B------:R-:W1:Y:S01]  /*3760*/  LDC R0, c[0x0][0x448] ;  /* 0x00011200ff007b82 */ /* 0x000e620000000800 */
[----:B------:R-:W-:Y:S01]  /*3770*/  UIADD3 UR4, UR42, 0x3f, URZ ;  /* 0x0000003f2a047890 */ /* 0x000fe2000fffe03f */
[----:B0-----:R-:W-:Y:S02]  /*3780*/  IADD3 R5, R187, 0x40, -R188 ;  /* 0x00000040bb057810 */ /* 0x001fe40007ffe8bc */
[----:B-1----:R-:W-:-:S13]  /*3790*/  ISETP.NE.AND P0, PT, R0, 0x1, PT ;  /* 0x000000010000780c */ /* 0x002fda0003f05270 */
[----:B------:R-:W0:Y:S08]  /*37a0*/  @P0 LDC R0, c[0x0][0x44c] ;  /* 0x00011300ff000b82 */ /* 0x000e300000000800 */
[----:B------:R-:W1:Y:S01]  /*37b0*/  @P0 LDC R4, c[0x0][0x450] ;  /* 0x00011400ff040b82 */ /* 0x000e620000000800 */
[----:B0-----:R-:W-:-:S04]  /*37c0*/  @P0 IMAD.HI.U32 R3, R0, UR4, RZ ;  /* 0x0000000400030c27 */ /* 0x001fc8000f8e00ff */
[----:B------:R-:W-:Y:S01]  /*37d0*/  IMAD.U32 R0, RZ, RZ, UR4 ;  /* 0x00000004ff007e24 */ /* 0x000fe2000f8e00ff */
[----:B------:R-:W-:Y:S01]  /*37e0*/  UMOV UR4, URZ ;  /* 0x0000003f00047c82 */ /* 0x000fe20008000000 */
[----:B-1----:R-:W-:-:S05]  /*37f0*/  @P0 SHF.R.U32.HI R0, RZ, R4, R3 ;  /* 0x00000004ff000219 */ /* 0x002fca0000011603 */
[----:B------:R-:W-:-:S05]  /*3800*/  IMAD.IADD R0, R5, 0x1, R0 ;  /* 0x0000000105007824 */ /* 0x000fca00078e0200 */
[----:B------:R-:W-:-:S04]  /*3810*/  SHF.R.S32.HI R3, RZ, 0x1f, R0 ;  /* 0x0000001fff037819 */ /* 0x000fc80000011400 */
[----:B------:R-:W-:Y:S02]  /*3820*/  LEA.HI R3, R3, R0, RZ, 0x6 ;  /* 0x0000000003037211 */ /* 0x000fe400078f30ff */
[----:B------:R-:W-:Y:S02]  /*3830*/  LOP3.LUT R0, R195, 0xff, RZ, 0xc0, !PT ;  /* 0x000000ffc3007812 */ /* 0x000fe400078ec0ff */
[----:B------:R-:W-:Y:S02]  /*3840*/  SHF.R.S32.HI R3, RZ, 0x6, R3 ;  /* 0x00000006ff037819 */ /* 0x000fe40000011403 */
[----:B------:R-:W-:Y:S02]  /*3850*/  R2UR UR43, R0 ;  /* 0x00000000002b72ca */ /* 0x000fe400000e0000 */
[----:B------:R-:W-:-:S04]  /*3860*/  VIMNMX R6, R6, R3, PT ;  /* 0x0000000306067248 */ /* 0x000fc80003fe0100 */
[----:B------:R-:W-:-:S13]  /*3870*/  ISETP.GE.AND P0, PT, R6, 0x1, PT ;  /* 0x000000010600780c */ /* 0x000fda0003f06270 */
[----:B------:R-:W-:Y:S05]  /*3880*/  @!P0 BRA `(.L_x_5138) ;  /* 0x0000000000948947 */ /* 0x000fea0003800000 */
[----:B------:R-:W-:Y:S01]  /*3890*/  SHF.R.U32.HI R5, RZ, 0x10, R195 ;  /* 0x00000010ff057819 */ /* 0x000fe200000116c3 */
[----:B------:R-:W-:-:S03]  /*38a0*/  UMOV UR4, URZ ;  /* 0x0000003f00047c82 */ /* 0x000fc60008000000 */
[----:B------:R-:W-:-:S13]  /*38b0*/  ISETP.NE.AND P0, PT, R5, RZ, PT ;  /* 0x000000ff0500720c */ /* 0x000fda0003f05270 */
[----:B------:R-:W0:Y:S02]  /*38c0*/  @!P0 LDC R5, c[0x0][0xae8] ;  /* 0x0002ba00ff058b82 */ /* 0x000e240000000800 */
[-C--:B0-----:R-:W-:Y:S02]  /*38d0*/  IABS R0, R5.reuse ;  /* 0x0000000500007213 */ /* 0x081fe40000000000 */
[----:B------:R-:W-:Y:S02]  /*38e0*/  IABS R8, R5 ;  /* 0x0000000500087213 */ /* 0x000fe40000000000 */
[----:B------:R-:W-:Y:S02]  /*38f0*/  R2UR UR8, R0 ;  /* 0x00000000000872ca */ /* 0x000fe400000e0000 */
[C---:B------:R-:W-:Y:S02]  /*3900*/  IADD3 R0, R5.reuse, -0x1, R6 ;  /* 0xffffffff05007810 */ /* 0x040fe40007ffe006 */
[----:B------:R-:W-:-:S02]  /*3910*/  R2UR UR9, R5 ;  /* 0x00000000050972ca */ /* 0x000fc400000e0000 */
[----:B------:R-:W-:Y:S02]  /*3920*/  IABS R7, R0 ;  /* 0x0000000000077213 */ /* 0x000fe40000000000 */
[----:B------:R-:W-:Y:S02]  /*3930*/  LOP3.LUT R0, R0, R5, RZ, 0x3c, !PT ;  /* 0x0000000500007212 */ /* 0x000fe400078e3cff */
[----:B------:R-:W-:-:S03]  /*3940*/  R2UR UR7, R7 ;  /* 0x00000000070772ca */ /* 0x000fc600000e0000 */
[----:B------:R-:W0:Y:S04]  /*3950*/  I2F.RP R3, UR8 ;  /* 0x0000000800037d06 */ /* 0x000e280008209400 */
[----:B------:R-:W-:-:S06]  /*3960*/  UISETP.NE.AND UP1, UPT, UR9, URZ, UPT ;  /* 0x0000003f0900728c */ /* 0x000fcc000bf25270 */
[----:B------:R-:W-:Y:S01]  /*3970*/  PLOP3.LUT P0, PT, PT, PT, UP1, 0x80, 0x0 ;  /* 0x000000000000781c */ /* 0x000fe20003f0f018 */
        /* <DEDUP_REMOVED lines=16> */
[----:B------:R-:W-:Y:S01]  /*3a80*/  UISETP.GE.AND UP2, UPT, UR6, URZ, UPT ;  /* 0x0000003f0600728c */ /* 0x000fe2000bf46270 */
[----:B------:R-:W-:-:S08]  /*3a90*/  @!P0 R2UR UR6, R5 ;  /* 0x00000000050682ca */ /* 0x000fd000000e0000 */
[----:B------:R-:W-:-:S07]  /*3aa0*/  @UP0 UIADD3 UR5, UR5, 0x1, URZ ;  /* 0x0000000105050890 */ /* 0x000fce000fffe03f */
[----:B------:R-:W-:Y:S02]  /*3ab0*/  UMOV UR4, UR5 ;  /* 0x0000000500047c82 */ /* 0x000fe40008000000 */
[----:B------:R-:W-:Y:S02]  /*3ac0*/  @!UP2 UIADD3 UR4, -UR4, URZ, URZ ;  /* 0x0000003f0404a290 */ /* 0x000fe4000fffe13f */
[----:B------:R-:W-:-:S12]  /*3ad0*/  @!UP1 ULOP3.LUT UR4, URZ, UR6, URZ, 0x33, !UPT ;  /* 0x000000063f049292 */ /* 0x000fd8000f8e333f */
.L_x_5138:
[----:B------:R-:W-:Y:S02]  /*3ae0*/  UIMAD UR43, UR43, UR4, URZ ;  /* 0x000000042b2b72a4 */ /* 0x000fe4000f8e023f */
[----:B------:R-:W-:Y:S01]  /*3af0*/  IMAD.U32 R5, RZ, RZ, UR4 ;  /* 0x00000004ff057e24 */ /* 0x000fe2000f8e00ff */
[----:B------:R-:W-:Y:S01]  /*3b00*/  PLOP3.LUT P0, PT, PT, PT, PT, 0x80, 0x0 ;  /* 0x000000000000781c */ /* 0x000fe20003f0f070 */
[----:B------:R-:W-:Y:S01]  /*3b10*/  IMAD.MOV.U32 R3, RZ, RZ, RZ ;  /* 0x000000ffff037224 */ /* 0x000fe200078e00ff */
[----:B------:R-:W-:Y:S01]  /*3b20*/  CS2R R150, SRZ ;  /* 0x0000000000967805 */ /* 0x000fe2000001ff00 */
[----:B------:R-:W-:Y:S01]  /*3b30*/  IMAD.MOV.U32 R19, RZ, RZ, RZ ;  /* 0x000000ffff137224 */ /* 0x000fe200078e00ff */
[----:B------:R-:W-:Y:S02]  /*3b40*/  VIADDMNMX R152, R5, UR43, R6, PT ;  /* 0x0000002b05987c46 */ /* 0x000fe4000b800106 */
[----:B------:R-:W-:Y:S02]  /*3b50*/  CS2R R148, SRZ ;  /* 0x0000000000947805 */ /* 0x000fe4000001ff00 */
        /* <DEDUP_REMOVED lines=64> */
[----:B------:R-:W0:Y:S02]  /*3f60*/  SHFL.IDX PT, R0, R230, RZ, 0x1f ;  /* 0x00001fffe6007589 */ /* 0x000e2400000e0000 */
        /* <DEDUP_REMOVED lines=27> */
.L_x_5139:
        /* <DEDUP_REMOVED lines=10> */
[----:B------:R-:W0:Y:S02]  /*41c0*/  SYNCS.PHASECHK.TRANS64.TRYWAIT P1, [R16+URZ+0x38800], R5 ;  /* 0x03880005100075a7 */ /* 0x000e24000802017f */
[----:B0-----:R-:W-:Y:S05]  /*41d0*/  @!P1 BRA `(.L_x_5140) ;  /* 0x0000016800a09947 */ /* 0x001fea0003800000 */
.L_x_5334:
[----:B------:R-:W-:Y:S05]  /*41e0*/  @!P0 BRA `(.L_x_5141) ;  /* 0x0000000000048947 */ /* 0x000fea0003800000 */
[----:B------:R-:W-:Y:S01]  /*41f0*/  BPT.TRAP 0x1 ;  /* 0x000000040000795c */ /* 0x000fe20000300000 */
.L_x_5141:
[----:B------:R-:W-:Y:S02]  /*4200*/  IMAD.U32 R6, RZ, RZ, UR37 ;  /* 0x00000025ff067e24 */ /* 0x000fe4000f8e00ff */
[----:B------:R-:W-:-:S03]  /*4210*/  IMAD R9, R2, 0x8, R16 ;  /* 0x0000000802097824 */ /* 0x000fc600078e0210 */
[----:B------:R-:W-:-:S04]  /*4220*/  SHF.L.U32 R6, R6, 0x1f, RZ ;  /* 0x0000001f06067819 */ /* 0x000fc800000006ff */
[----:B------:R1:W2:Y:S01]  /*4230*/  SYNCS.PHASECHK.TRANS64.TRYWAIT P1, [R9+URZ+0x38830], R6 ;  /* 0x03883006090075a7 */ /* 0x0002a2000802017f */
[----:B------:R-:W-:Y:S05]  /*4240*/  @!P0 BRA `(.L_x_5142) ;  /* 0x0000000000048947 */ /* 0x000fea0003800000 */
[----:B------:R-:W-:Y:S01]  /*4250*/  BPT.TRAP 0x1 ;  /* 0x000000040000795c */ /* 0x000fe20000300000 */
.L_x_5142:
[----:B------:R-:W-:-:S05]  /*4260*/  VIADD R0, R16, 0x22400 ;  /* 0x0002240010007836 */ /* 0x000fca0000000000 */
[----:B------:R-:W-:-:S04]  /*4270*/  SHF.R.U32.HI R0, RZ, 0x4, R0 ;  /* 0x00000004ff007819 */ /* 0x000fc80000011600 */
[----:B------:R-:W-:Y:S01]  /*4280*/  LOP3.LUT R0, R0, 0x3fff, RZ, 0xc0, !PT ;  /* 0x00003fff00007812 */ /* 0x000fe200078ec0ff */
[----:B--2---:R-:W-:Y:S06]  /*4290*/  @P1 BRA `(.L_x_5143) ;  /* 0x0000000000081947 */ /* 0x004fec0003800000 */
[----:B------:R-:W2:Y:S02]  /*42a0*/  SYNCS.PHASECHK.TRANS64.TRYWAIT P1, [R9+URZ+0x38830], R6 ;  /* 0x03883006090075a7 */ /* 0x000ea4000802017f */
[----:B--2---:R-:W-:Y:S05]  /*42b0*/  @!P1 BRA `(.L_x_5144) ;  /* 0x00000168007c9947 */ /* 0x004fea0003800000 */
.L_x_5143:
[----:B------:R-:W-:Y:S05]  /*42c0*/  WARPSYNC.ALL ;  /* 0x0000000000007948 */ /* 0x000fea0003800000 */
[----:B------:R-:W-:Y:S01]  /*42d0*/  LOP3.LUT R0, R0, 0x10000, RZ, 0xfc, !PT ;  /* 0x0001000000007812 */ /* 0x000fe200078efcff */
[----:B------:R-:W-:Y:S01]  /*42e0*/  VIADD R3, R16, 0x20400 ;  /* 0x0002040010037836 */ /* 0x000fe20000000000 */
[----:B------:R-:W-:-:S03]  /*42f0*/  WARPGROUP.ARRIVE ;  /* 0x00000000000079c5 */ /* 0x000fc60000000000 */
[----:B------:R-:W-:Y:S01]  /*4300*/  IMAD R4, R2, 0x200, R0 ;  /* 0x0000020002047824 */ /* 0x000fe200078e0200 */
[----:B------:R-:W-:Y:S01]  /*4310*/  UMOV UR11, 0x40000040 ;  /* 0x40000040000b7882 */ /* 0x000fe20000000000 */
[----:B------:R-:W-:Y:S01]  /*4320*/  UMOV UR9, 0x40000040 ;  /* 0x4000004000097882 */ /* 0x000fe20000000000 */
[----:B------:R-:W-:Y:S01]  /*4330*/  SHF.R.U32.HI R3, RZ, 0x4, R3 ;  /* 0x00000004ff037819 */ /* 0x000fe20000011603 */
[----:B------:R-:W-:Y:S01]  /*4340*/  UMOV UR15, 0x40000040 ;  /* 0x40000040000f7882 */ /* 0x000fe20000000000 */
[----:B------:R-:W-:Y:S01]  /*4350*/  R2UR UR10, R4 ;  /* 0x00000000040a72ca */ /* 0x000fe200000e0000 */
[----:B------:R-:W-:Y:S01]  /*4360*/  UMOV UR13, 0x40000040 ;  /* 0x40000040000d7882 */ /* 0x000fe20000000000 */
[----:B------:R-:W-:Y:S01]  /*4370*/  LOP3.LUT R3, R3, 0x3fff, RZ, 0xc0, !PT ;  /* 0x00003fff03037812 */ /* 0x000fe200078ec0ff */
[----:B------:R-:W-:Y:S01]  /*4380*/  UMOV UR19, 0x40000040 ;  /* 0x4000004000137882 */ /* 0x000fe20000000000 */
[----:B------:R-:W-:Y:S01]  /*4390*/  UMOV UR17, 0x40000040 ;  /* 0x4000004000117882 */ /* 0x000fe20000000000 */
[----:B------:R-:W-:Y:S01]  /*43a0*/  UMOV UR23, 0x40000040 ;  /* 0x4000004000177882 */ /* 0x000fe20000000000 */
[----:B------:R-:W-:Y:S01]  /*43b0*/  LOP3.LUT R3, R3, 0x10000, RZ, 0xfc, !PT ;  /* 0x0001000003037812 */ /* 0x000fe200078efcff */
[----:B------:R-:W-:-:S03]  /*43c0*/  UMOV UR21, 0x40000040 ;  /* 0x4000004000157882 */ /* 0x000fc60000000000 */
[C---:B------:R-:W-:Y:S01]  /*43d0*/  R2UR UR8, R3.reuse ;  /* 0x00000000030872ca */ /* 0x040fe200000e0000 */
[C---:B------:R-:W-:Y:S02]  /*43e0*/  VIADD R4, R3.reuse, 0x2 ;  /* 0x0000000203047836 */ /* 0x040fe40000000000 */
[----:B------:R-:W-:Y:S02]  /*43f0*/  UIADD3 UR14, UR10, 0x2, URZ ;  /* 0x000000020a0e7890 */ /* 0x000fe4000fffe03f */
[----:B------:R-:W-:Y:S01]  /*4400*/  UIADD3 UR18, UR10, 0x4, URZ ;  /* 0x000000040a127890 */ /* 0x000fe2000fffe03f */
[----:B------:R-:W-:Y:S01]  /*4410*/  R2UR UR12, R4 ;  /* 0x00000000040c72ca */ /* 0x000fe200000e0000 */
[C---:B------:R-:W-:Y:S01]  /*4420*/  VIADD R4, R3.reuse, 0x4 ;  /* 0x0000000403047836 */ /* 0x040fe20000000000 */
[----:B------:R-:W-:Y:S01]  /*4430*/  UIADD3 UR22, UR10, 0x6, URZ ;  /* 0x000000060a167890 */ /* 0x000fe2000fffe03f */
[----:B------:R-:W-:-:S03]  /*4440*/  VIADD R3, R3, 0x6 ;  /* 0x0000000603037836 */ /* 0x000fc60000000000 */
[----:B------:R-:W-:Y:S01]  /*4450*/  R2UR UR16, R4 ;  /* 0x00000000041072ca */ /* 0x000fe200000e0000 */
[----:B------:R-:W-:Y:S01]  /*4460*/  HGMMA.64x64x16.F32 R24, gdesc[UR8], RZ, !UPT, gsb0 ;  /* 0x00e00000081879f0 */ /* 0x000fe2000c0008ff */
[----:B------:R-:W-:Y:S02]  /*4470*/  R2UR UR20, R3 ;  /* 0x00000000031472ca */ /* 0x000fe400000e0000 */
        /* <DEDUP_REMOVED lines=10> */
[----:B------:R-:W3:Y:S02]  /*4520*/  SYNCS.PHASECHK.TRANS64.TRYWAIT P1, [R16+URZ+0x38810], R5 ;  /* 0x03881005100075a7 */ /* 0x000ee4000802017f */
[----:B---3--:R-:W-:Y:S05]  /*4530*/  @!P1 BRA `(.L_x_5145) ;  /* 0x0000016400f09947 */ /* 0x008fea0003800000 */
.L_x_5335:
[----:B------:R-:W-:Y:S05]  /*4540*/  @!P0 BRA `(.L_x_5146) ;  /* 0x0000000000048947 */ /* 0x000fea0003800000 */
[----:B------:R-:W-:Y:S01]  /*4550*/  BPT.TRAP 0x1 ;  /* 0x000000040000795c */ /* 0x000fe20000300000 */
.L_x_5146:
[----:B------:R4:W0:Y:S01]  /*4560*/  SYNCS.PHASECHK.TRANS64.TRYWAIT P1, [R9+URZ+0x38850], R6 ;  /* 0x03885006090075a7 */ /* 0x000822000802017f */
[----:B------:R-:W-:Y:S05]  /*4570*/  @!P0 BRA `(.L_x_5147) ;  /* 0x0000000000048947 */ /* 0x000fea0003800000 */
[----:B------:R-:W-:Y:S01]  /*4580*/  BPT.TRAP 0x1 ;  /* 0x000000040000795c */ /* 0x000fe20000300000 */
.L_x_5147:
[C---:B------:R-:W-:Y:S02]  /*4590*/  VIADD R3, R16.reuse, 0x400 ;  /* 0x0000040010037836 */ /* 0x040fe40000000000 */
[----:B------:R-:W-:-:S03]  /*45a0*/  VIADD R4, R16, 0x26400 ;  /* 0x0002640010047836 */ /* 0x000fc60000000000 */
[----:B------:R-:W-:Y:S02]  /*45b0*/  SHF.R.U32.HI R3, RZ, 0x4, R3 ;  /* 0x00000004ff037819 */ /* 0x000fe40000011603 */
[----:B------:R-:W-:Y:S02]  /*45c0*/  SHF.R.U32.HI R4, RZ, 0x4, R4 ;  /* 0x00000004ff047819 */ /* 0x000fe40000011604 */
[----:B------:R-:W-:Y:S02]  /*45d0*/  LOP3.LUT R3, R3, 0x3fff, RZ, 0xc0, !PT ;  /* 0x00003fff03037812 */ /* 0x000fe400078ec0ff */
[----:B------:R-:W-:Y:S02]  /*45e0*/  LOP3.LUT R4, R4, 0x3fff, RZ, 0xc0, !PT ;  /* 0x00003fff04047812 */ /* 0x000fe400078ec0ff */
[----:B------:R-:W-:Y:S02]  /*45f0*/  LOP3.LUT R3, R3, 0x10000, RZ, 0xfc, !PT ;  /* 0x0001000003037812 */ /* 0x000fe400078efcff */
[----:B------:R-:W-:-:S03]  /*4600*/  LOP3.LUT R4, R4, 0x10000, RZ, 0xfc, !PT ;  /* 0x0001000004047812 */ /* 0x000fc600078efcff */
[----:B0--3--:R-:W-:Y:S01]  /*4610*/  IMAD R5, R2, 0x1000, R3 ;  /* 0x0000100002057824 */ /* 0x009fe200078e0203 */
[----:B------:R-:W-:Y:S06]  /*4620*/  @P1 BRA `(.L_x_5148) ;  /* 0x0000000000081947 */ /* 0x000fec0003800000 */
[----:B------:R-:W0:Y:S02]  /*4630*/  SYNCS.PHASECHK.TRANS64.TRYWAIT P1, [R9+URZ+0x38850], R6 ;  /* 0x03885006090075a7 */ /* 0x000e24000802017f */
[----:B0-----:R-:W-:Y:S05]  /*4640*/  @!P1 BRA `(.L_x_5149) ;  /* 0x0000016400c09947 */ /* 0x001fea0003800000 */
.L_x_5148:
[C---:B------:R-:W-:Y:S01]  /*4650*/  R2UR UR24, R4.reuse ;  /* 0x00000000041872ca */ /* 0x040fe200000e0000 */
[----:B------:R-:W-:Y:S01]  /*4660*/  WARPGROUP.ARRIVE ;  /* 0x00000000000079c5 */ /* 0x000fe20000000000 */
[C---:B------:R-:W-:Y:S01]  /*4670*/  R2UR UR26, R5.reuse ;  /* 0x00000000051a72ca */ /* 0x040fe200000e0000 */
[----:B------:R-:W-:Y:S01]  /*4680*/  UMOV UR25, 0x40000040 ;  /* 0x4000004000197882 */ /* 0x000fe20000000000 */
[----:B------:R-:W-:Y:S01]  /*4690*/  UMOV UR27, 0x40000040 ;  /* 0x40000040001b7882 */ /* 0x000fe20000000000 */
[C---:B------:R-:W-:Y:S01]  /*46a0*/  VIADD R7, R4.reuse, 0x2 ;  /* 0x0000000204077836 */ /* 0x040fe20000000000 */
[----:B------:R-:W-:Y:S01]  /*46b0*/  UMOV UR5, 0x40000040 ;  /* 0x4000004000057882 */ /* 0x000fe20000000000 */
[----:B012-4-:R-:W-:Y:S01]  /*46c0*/  VIADD R6, R5, 0x2 ;  /* 0x0000000205067836 */ /* 0x017fe20000000000 */
[----:B------:R-:W-:Y:S01]  /*46d0*/  UMOV UR7, 0x40000040 ;  /* 0x4000004000077882 */ /* 0x000fe20000000000 */
[----:B------:R-:W0:Y:S01]  /*46e0*/  S2R R8, SR_TID.X ;  /* 0x0000000000087919 */ /* 0x000e220000002100 */
[----:B------:R-:W-:Y:S01]  /*46f0*/  R2UR UR4, R7 ;  /* 0x00000000070472ca */ /* 0x000fe200000e0000 */
[----:B------:R-:W-:Y:S01]  /*4700*/  VIADD R7, R4, 0x4 ;  /* 0x0000000404077836 */ /* 0x000fe20000000000 */
[----:B------:R-:W-:Y:S01]  /*4710*/  R2UR UR6, R6 ;  /* 0x00000000060672ca */ /* 0x000fe200000e0000 */
[C---:B------:R-:W-:Y:S01]  /*4720*/  VIADD R6, R5.reuse, 0x4 ;  /* 0x0000000405067836 */ /* 0x040fe20000000000 */
[----:B------:R-:W1:Y:S01]  /*4730*/  S2R R14, SR_TID.X ;  /* 0x00000000000e7919 */ /* 0x000e620000002100 */
[----:B------:R-:W-:Y:S01]  /*4740*/  HGMMA.64x64x16.F32 R24, gdesc[UR24], R24, gsb0 ;  /* 0x00e00000181879f0 */ /* 0x000fe20008000818 */
[----:B------:R-:W-:Y:S01]  /*4750*/  VIADD R11, R5, 0x800 ;  /* 0x00000800050b7836 */ /* 0x000fe20000000000 */
[----:B------:R-:W-:Y:S01]  /*4760*/  UMOV UR11, 0x40000040 ;  /* 0x40000040000b7882 */ /* 0x000fe20000000000 */
[----:B------:R-:W-:Y:S01]  /*4770*/  IMAD.U32 R15, RZ, RZ, UR42 ;  /* 0x0000002aff0f7e24 */ /* 0x000fe2000f8e00ff */
[----:B------:R-:W-:Y:S01]  /*4780*/  UMOV UR15, 0x40000040 ;  /* 0x40000040000f7882 */ /* 0x000fe20000000000 */
[----:B0-----:R-:W-:-:S02]  /*4790*/  SHF.R.U32.HI R8, RZ, 0x7, R8 ;  /* 0x00000007ff087819 */ /* 0x001fc40000011608 */
[----:B-1----:R-:W-:Y:S01]  /*47a0*/  LOP3.LUT R14, R14, 0x7f, RZ, 0xc0, !PT ;  /* 0x0000007f0e0e7812 */ /* 0x002fe200078ec0ff */
        /* <DEDUP_REMOVED lines=124> */
[----:B------:R-:W0:Y:S01]  /*4f70*/  SHFL.IDX PT, R6, R8, RZ, 0x1f ;  /* 0x00001fff08067589 */ /* 0x000e2200000e0000 */
[----:B------:R-:W-:Y:S01]  /*4f80*/  VIADD R7, R4, 0x800 ;  /* 0x0000080004077836 */ /* 0x000fe20000000000 */
[----:B0-----:R-:W-:-:S04]  /*4f90*/  ISETP.GT.AND P1, PT, R6, 0x7f, PT ;  /* 0x0000007f0600780c */ /* 0x001fc80003f24270 */
[----:B------:R-:W-:-:S05]  /*4fa0*/  SEL R6, RZ, 0x2, !P1 ;  /* 0x00000002ff067807 */ /* 0x000fca0004800000 */
[C---:B------:R-:W-:Y:S02]  /*4fb0*/  IMAD.IADD R8, R6.reuse, 0x1, R7 ;  /* 0x0000000106087824 */ /* 0x040fe400078e0207 */
        /* <DEDUP_REMOVED lines=12> */
[----:B------:R-:W-:Y:S02]  /*5080*/  IMAD.IADD R13, R11, 0x1, R8 ;  /* 0x000000010b0d7824 */ /* 0x000fe400078e0208 */
[--C-:B------:R-:W-:Y:S02]  /*5090*/  IMAD.IADD R7, R7, 0x1, R10.reuse ;  /* 0x0000000107077824 */ /* 0x100fe400078e020a */
        /* <DEDUP_REMOVED lines=42> */
[----:B------:R-:W-:Y:S02]  /*5340*/  IMAD.IADD R13, R8, 0x1, R11 ;  /* 0x00000001080d7824 */ /* 0x000fe400078e020b */
        /* <DEDUP_REMOVED lines=89> */
[----:B------:R-:W-:-:S02]  /*58e0*/  IMAD.IADD R10, R10, 0x1, R11 ;  /* 0x000000010a0a7824 */ /* 0x000fc400078e020b */
[----:B------:R-:W-:Y:S01]  /*58f0*/  IMAD.MOV.U32 R11, RZ, RZ, 0x40 ;  /* 0x00000040ff0b7424 */ /* 0x000fe200078e00ff */
[----:B------:R-:W-:Y:S02]  /*5900*/  WARPGROUP.DEPBAR.LE gsb0, 0x0 ;  /* 0x00008000000079c5 */ /* 0x000fe40000010000 */
[----:B------:R-:W-:-:S06]  /*5910*/  WARPGROUP.ARRIVE ;  /* 0x00000000000079c5 */ /* 0x000fcc0000000000 */
[----:B------:R-:W-:Y:S01]  /*5920*/  HGMMA.64x64x16.F32 R24, gdesc[UR4], R24, gsb0 ;  /* 0x00e00000041879f0 */ /* 0x000fe20008000818 */
[----:B------:R-:W-:Y:S01]  /*5930*/  R2UR UR4, R6 ;  /* 0x00000000060472ca */ /* 0x000fe200000e0000 */
[----:B------:R-:W-:Y:S01]  /*5940*/  UMOV UR5, 0x40000040 ;  /* 0x4000004000057882 */ /* 0x000fe20000000000 */
[----:B------:R-:W-:Y:S01]  /*5950*/  R2UR UR6, R8 ;  /* 0x00000000080672ca */ /* 0x000fe200000e0000 */
[----:B------:R-:W-:Y:S01]  /*5960*/  UMOV UR7, 0x40000040 ;  /* 0x4000004000077882 */ /* 0x000fe20000000000 */
        /* <DEDUP_REMOVED lines=9> */
[----:B------:R-:W-:Y:S01]  /*5a00*/  IMAD.MOV.U32 R7, RZ, RZ, 0x1000 ;  /* 0x00001000ff077424 */ /* 0x000fe200078e00ff */
[----:B------:R-:W0:Y:S04]  /*5a10*/  LDC R10, c[0x0][0x448] ;  /* 0x00011200ff0a7b82 */ /* 0x000e280000000800 */
[----:B------:R-:W-:-:S04]  /*5a20*/  SEL R7, R7, 0xf80, P1 ;  /* 0x00000f8007077807 */ /* 0x000fc80000800000 */
[----:B------:R-:W-:-:S04]  /*5a30*/  LOP3.LUT R7, R7, 0x1e00, RZ, 0xc0, !PT ;  /* 0x00001e0007077812 */ /* 0x000fc800078ec0ff */
[CC--:B------:R-:W-:Y:S02]  /*5a40*/  IADD3 R8, R6.reuse, R7.reuse, R4 ;  /* 0x0000000706087210 */ /* 0x0c0fe40007ffe004 */
[----:B------:R-:W-:Y:S02]  /*5a50*/  IADD3 R5, R6, R7, R5 ;  /* 0x0000000706057210 */ /* 0x000fe40007ffe005 */
[----:B0-----:R-:W-:-:S13]  /*5a60*/  ISETP.NE.AND P1, PT, R10, 0x1, PT ;  /* 0x000000010a00780c */ /* 0x001fda0003f25270 */
[----:B------:R-:W0:Y:S08]  /*5a70*/  @P1 LDC R6, c[0x0][0x44c] ;  /* 0x00011300ff061b82 */ /* 0x000e300000000800 */
[----:B------:R-:W1:Y:S08]  /*5a80*/  @P1 LDC R7, c[0x0][0x450] ;  /* 0x00011400ff071b82 */ /* 0x000e700000000800 */
[----:B------:R-:W2:Y:S01]  /*5a90*/  @P1 LDC R13, c[0x0][0x44c] ;  /* 0x00011300ff0d1b82 */ /* 0x000ea20000000800 */
[----:B------:R-:W-:-:S02]  /*5aa0*/  WARPGROUP.DEPBAR.LE gsb0, 0x0 ;  /* 0x00008000000079c5 */ /* 0x000fc40000010000 */
[----:B------:R-:W-:Y:S01]  /*5ab0*/  WARPGROUP.ARRIVE ;  /* 0x00000000000079c5 */ /* 0x000fe20000000000 */
[----:B--2---:R-:W-:-:S05]  /*5ac0*/  @P1 IMAD.HI.U32 R13, R13, UR42, RZ ;  /* 0x0000002a0d0d1c27 */ /* 0x004fca000f8e00ff */
[----:B------:R-:W-:Y:S01]  /*5ad0*/  HGMMA.64x64x16.F32 R24, gdesc[UR4], R24, gsb0 ;  /* 0x00e00000041879f0 */ /* 0x000fe20008000818 */
[----:B------:R-:W-:Y:S01]  /*5ae0*/  R2UR UR4, R8 ;  /* 0x00000000080472ca */ /* 0x000fe200000e0000 */
[----:B------:R-:W-:Y:S01]  /*5af0*/  UMOV UR5, 0x40000040 ;  /* 0x4000004000057882 */ /* 0x000fe20000000000 */
[----:B------:R-:W-:Y:S01]  /*5b00*/  R2UR UR6, R5 ;  /* 0x00000000050672ca */ /* 0x000fe200000e0000 */
[----:B------:R-:W-:Y:S01]  /*5b10*/  UMOV UR7, 0x40000040 ;  /* 0x4000004000077882 */ /* 0x000fe20000000000 */
[----:B------:R-:W-:-:S04]  /*5b20*/  VIADD R5, R190, UR42 ;  /* 0x0000002abe057c36 */ /* 0x000fc80008000000 */
[----:B0-----:R-:W-:-:S05]  /*5b30*/  @P1 IMAD.HI.U32 R6, R5, R6, RZ ;  /* 0x0000000605061227 */ /* 0x001fca00078e00ff */
[----:B-1----:R-:W-:Y:S01]  /*5b40*/  @P1 SHF.R.U32.HI R5, RZ, R7, R6 ;  /* 0x00000007ff051219 */ /* 0x002fe20000011606 */
[C---:B------:R-:W-:Y:S02]  /*5b50*/  IMAD R6, R152.reuse, -0x40, R11 ;  /* 0xffffffc098067824 */ /* 0x040fe400078e020b */
[----:B------:R-:W-:Y:S02]  /*5b60*/  VIADD R152, R152, 0xfffffffe ;  /* 0xfffffffe98987836 */ /* 0x000fe40000000000 */
[----:B------:R-:W0:Y:S01]  /*5b70*/  SHFL.IDX PT, R8, R5, RZ, 0x1c1f ;  /* 0x001c1fff05087589 */ /* 0x000e2200000e0000 */
[----:B------:R-:W-:Y:S02]  /*5b80*/  IADD3 R7, R187, 0x1, R6 ;  /* 0x00000001bb077810 */ /* 0x000fe40007ffe006 */
[----:B------:R-:W-:Y:S01]  /*5b90*/  IADD3 R6, -R189, R6, R187 ;  /* 0x00000006bd067210 */ /* 0x000fe20007ffe1bb */
[----:B------:R-:W1:Y:S01]  /*5ba0*/  SHFL.IDX PT, R5, R5, 0x1, 0x1c1f ;  /* 0x003c1f0005057f89 */ /* 0x000e6200000e0000 */
[----:B------:R-:W-:-:S04]  /*5bb0*/  IADD3 R7, -R188, R7, -R189 ;  /* 0x00000007bc077210 */ /* 0x000fc80007ffe9bd */
[----:B0-----:R-:W-:-:S04]  /*5bc0*/  VIADDMNMX R8, R8, R7, R6, PT ;  /* 0x0000000708087246 */ /* 0x001fc80003800106 */
[C---:B------:R-:W-:Y:S02]  /*5bd0*/  ISETP.GT.AND P2, PT, R8.reuse, RZ, PT ;  /* 0x000000ff0800720c */ /* 0x040fe40003f44270 */
[C---:B------:R-:W-:Y:S02]  /*5be0*/  ISETP.GT.AND P3, PT, R8.reuse, 0x1, PT ;  /* 0x000000010800780c */ /* 0x040fe40003f64270 */
[----:B------:R-:W-:Y:S02]  /*5bf0*/  ISETP.GT.AND P4, PT, R8, 0x8, PT ;  /* 0x000000080800780c */ /* 0x000fe40003f84270 */
[----:B-1----:R-:W-:Y:S01]  /*5c00*/  VIADDMNMX R7, R5, R7, R6, PT ;  /* 0x0000000705077246 */ /* 0x002fe20003800106 */
[----:B------:R-:W-:Y:S02]  /*5c10*/  WARPGROUP.DEPBAR.LE gsb0, 0x0 ;  /* 0x00008000000079c5 */ /* 0x000fe40000010000 */
[----:B------:R-:W-:-:S06]  /*5c20*/  WARPGROUP.ARRIVE ;  /* 0x00000000000079c5 */ /* 0x000fcc0000000000 */
[----:B------:R-:W-:Y:S01]  /*5c30*/  HGMMA.64x64x16.F32 R24, gdesc[UR4], R24, gsb0 ;  /* 0x00e00000041879f0 */ /* 0x000fe20008000818 */
[----:B------:R-:W-:Y:S01]  /*5c40*/  ULDC UR4, c[0x0][0xa80] ;  /* 0x0002a00000047ab9 */ /* 0x000fe20000000800 */
[----:B------:R-:W-:Y:S01]  /*5c50*/  R2UR UR6, R152 ;  /* 0x00000000980672ca */ /* 0x000fe200000e0000 */
        /* <DEDUP_REMOVED lines=116> */
[----:B0-----:R-:W-:Y:S01]  /*63a0*/  FMNMX.FTZ R7, R8, R5, !PT ;  /* 0x0000000508077209 */ /* 0x001fe20007810000 */
[--C-:B------:R-:W-:Y:S01]  /*63b0*/  FFMA.FTZ R52, R52, UR4, -R10.reuse ;  /* 0x0000000434347c23 */ /* 0x100fe2000801080a */
[----:B------:R-:W-:-:S03]  /*63c0*/  FFMA.FTZ R10, R53, UR4, -R10 ;  /* 0x00000004350a7c23 */ /* 0x000fc6000801080a */
[----:B------:R-:W0:Y:S01]  /*63d0*/  SHFL.BFLY PT, R8, R7, 0x1, 0x1f ;  /* 0x0c201f0007087f89 */ /* 0x000e2200000e0000 */
[----:B------:R-:W-:Y:S08]  /*63e0*/  MUFU.EX2 R28, R28 ;  /* 0x0000001c001c7308 */ /* 0x000ff00000000800 */
[----:B------:R-:W2:Y:S01]  /*63f0*/  MUFU.EX2 R29, R29 ;  /* 0x0000001d001d7308 */ /* 0x000ea20000000800 */
[----:B-1----:R-:W-:-:S07]  /*6400*/  F2FP.F16.F32.PACK_AB R152, R25, R24 ;  /* 0x000000181998723e */ /* 0x002fce00000000ff */
[----:B------:R1:W-:Y:S01]  /*6410*/  MUFU.EX2 R11, R10 ;  /* 0x0000000a000b7308 */ /* 0x0003e20000000800 */
[----:B0-----:R-:W-:-:S07]  /*6420*/  FMNMX.FTZ R5, R7, R8, !PT ;  /* 0x0000000807057209 */ /* 0x001fce0007810000 */
[----:B------:R-:W-:Y:S01]  /*6430*/  MUFU.EX2 R32, R32 ;  /* 0x0000002000207308 */ /* 0x000fe20000000800 */
[----:B-1----:R-:W-:Y:S01]  /*6440*/  IMAD R10, R2, 0x1000, R19 ;  /* 0x00001000020a7824 */ /* 0x002fe200078e0213 */
[----:B--2---:R-:W-:Y:S01]  /*6450*/  F2FP.F16.F32.PACK_AB R154, R29, R28 ;  /* 0x0000001c1d9a723e */ /* 0x004fe200000000ff */
[C---:B------:R-:W-:Y:S01]  /*6460*/  FMUL.FTZ R7, R5.reuse, UR4 ;  /* 0x0000000405077c20 */ /* 0x040fe20008410000 */
[----:B------:R-:W-:Y:S01]  /*6470*/  FSETP.NEU.FTZ.AND P2, PT, R5, -INF , PT ;  /* 0xff8000000500780b */ /* 0x000fe20003f5d000 */
[C---:B------:R-:W-:Y:S01]  /*6480*/  VIADD R12, R10.reuse, 0x80 ;  /* 0x000000800a0c7836 */ /* 0x040fe20000000000 */
[----:B------:R-:W-:Y:S02]  /*6490*/  R2UR UR10, R10 ;  /* 0x000000000a0a72ca */ /* 0x000fe400000e0000 */
[----:B------:R-:W0:Y:S01]  /*64a0*/  MUFU.EX2 R33, R33 ;  /* 0x0000002100217308 */ /* 0x000e220000000800 */
[----:B------:R-:W-:Y:S02]  /*64b0*/  FSEL R8, R7, RZ, P2 ;  /* 0x000000ff07087208 */ /* 0x000fe40001000000 */
[----:B------:R-:W-:-:S02]  /*64c0*/  ISETP.NE.AND P2, PT, R14, RZ, PT ;  /* 0x000000ff0e00720c */ /* 0x000fc40003f45270 */
[----:B------:R-:W1:Y:S01]  /*64d0*/  @P1 LDC R14, c[0x0][0x450] ;  /* 0x00011400ff0e1b82 */ /* 0x000e620000000800 */
        /* <DEDUP_REMOVED lines=9> */
[----:B------:R-:W-:Y:S01]  /*6570*/  R2UR UR14, R12 ;  /* 0x000000000c0e72ca */ /* 0x000fe200000e0000 */
[----:B------:R-:W-:-:S02]  /*6580*/  @!P2 VIADD R7, R9, 0x38840 ;  /* 0x000388400907a836 */ /* 0x000fc40000000000 */
[--C-:B------:R-:W-:Y:S01]  /*6590*/  FFMA.FTZ R42, R42, UR4, -R8.reuse ;  /* 0x000000042a2a7c23 */ /* 0x100fe20008010808 */
[--C-:B------:R-:W-:Y:S01]  /*65a0*/  FFMA.FTZ R43, R43, UR4, -R8.reuse ;  /* 0x000000042b2b7c23 */ /* 0x100fe20008010808 */
[--C-:B------:R-:W-:Y:S01]  /*65b0*/  FFMA.FTZ R46, R46, UR4, -R8.reuse ;  /* 0x000000042e2e7c23 */ /* 0x100fe20008010808 */
[----:B------:R-:W2:Y:S01]  /*65c0*/  MUFU.EX2 R27, R27 ;  /* 0x0000001b001b7308 */ /* 0x000ea20000000800 */
[----:B------:R-:W-:Y:S01]  /*65d0*/  @!P2 PRMT R7, RZ, 0x654, R7 ;  /* 0x00000654ff07a816 */ /* 0x000fe20000000007 */
[--C-:B------:R-:W-:Y:S01]  /*65e0*/  FFMA.FTZ R47, R47, UR4, -R8.reuse ;  /* 0x000000042f2f7c23 */ /* 0x100fe20008010808 */
[--C-:B------:R-:W-:Y:S01]  /*65f0*/  FFMA.FTZ R50, R50, UR4, -R8.reuse ;  /* 0x0000000432327c23 */ /* 0x100fe20008010808 */
[--C-:B------:R-:W-:Y:S01]  /*6600*/  FFMA.FTZ R51, R51, UR4, -R8.reuse ;  /* 0x0000000433337c23 */ /* 0x100fe20008010808 */
[----:B------:R3:W-:Y:S01]  /*6610*/  @!P2 SYNCS.ARRIVE.TRANS64.RED.A1T0 RZ, [R7+URZ], RZ ;  /* 0x000000ff07ffa9a7 */ /* 0x0007e2000810043f */
[--C-:B------:R-:W-:Y:S01]  /*6620*/  FFMA.FTZ R54, R54, UR4, -R8.reuse ;  /* 0x0000000436367c23 */ /* 0x100fe20008010808 */
[----:B------:R-:W-:Y:S01]  /*6630*/  FFMA.FTZ R8, R55, UR4, -R8 ;  /* 0x0000000437087c23 */ /* 0x000fe20008010808 */
[----:B------:R-:W4:Y:S01]  /*6640*/  MUFU.EX2 R30, R30 ;  /* 0x0000001e001e7308 */ /* 0x000f220000000800 */
[----:B-1----:R-:W-:Y:S01]  /*6650*/  @P1 SHF.R.U32.HI R15, RZ, R14, R13 ;  /* 0x0000000eff0f1219 */ /* 0x002fe2000001160d */
[----:B------:R-:W-:Y:S01]  /*6660*/  @!P2 VIADD R9, R9, 0x38860 ;  /* 0x000388600909a836 */ /* 0x000fe20000000000 */
[----:B0-----:R-:W-:Y:S01]  /*6670*/  F2FP.F16.F32.PACK_AB R156, R33, R32 ;  /* 0x00000020219c723e */ /* 0x001fe200000000ff */
[----:B---3--:R-:W-:Y:S01]  /*6680*/  FADD.FTZ R7, R24, R25 ;  /* 0x0000001918077221 */ /* 0x008fe20000010000 */
[----:B------:R-:W-:-:S03]  /*6690*/  IADD3 R15, R15, R187, -R188 ;  /* 0x000000bb0f0f7210 */ /* 0x000fc60007ffe8bc */
[----:B------:R-:W0:Y:S01]  /*66a0*/  MUFU.EX2 R31, R31 ;  /* 0x0000001f001f7308 */ /* 0x000e220000000800 */
[----:B--2---:R-:W-:Y:S01]  /*66b0*/  FADD.FTZ R13, R26, R27 ;  /* 0x0000001b1a0d7221 */ /* 0x004fe20000010000 */
[----:B------:R-:W-:Y:S01]  /*66c0*/  FADD.FTZ R12, R28, R7 ;  /* 0x000000071c0c7221 */ /* 0x000fe20000010000 */
[----:B------:R-:W-:Y:S02]  /*66d0*/  F2FP.F16.F32.PACK_AB R153, R27, R26 ;  /* 0x0000001a1b99723e */ /* 0x000fe400000000ff */
[----:B------:R-:W-:Y:S01]  /*66e0*/  R2UR UR5, R15 ;  /* 0x000000000f0572ca */ /* 0x000fe200000e0000 */
[----:B------:R-:W-:Y:S01]  /*66f0*/  FADD.FTZ R7, R29, R12 ;  /* 0x0000000c1d077221 */ /* 0x000fe20000010000 */
[----:B------:R-:W-:Y:S01]  /*6700*/  @!P2 PRMT R9, RZ, 0x654, R9 ;  /* 0x00000654ff09a816 */ /* 0x000fe20000000009 */
[----:B------:R-:W1:Y:S01]  /*6710*/  MUFU.EX2 R34, R34 ;  /* 0x0000002200227308 */ /* 0x000e620000000800 */
[----:B----4-:R-:W-:Y:S01]  /*6720*/  FADD.FTZ R14, R30, R13 ;  /* 0x0000000d1e0e7221 */ /* 0x010fe20000010000 */
[----:B------:R-:W-:-:S04]  /*6730*/  FADD.FTZ R12, R32, R7 ;  /* 0x00000007200c7221 */ /* 0x000fc80000010000 */
[----:B------:R-:W-:Y:S02]  /*6740*/  FADD.FTZ R7, R33, R12 ;  /* 0x0000000c21077221 */ /* 0x000fe40000010000 */
[----:B------:R-:W2:Y:S01]  /*6750*/  MUFU.EX2 R35, R35 ;  /* 0x0000002300237308 */ /* 0x000ea20000000800 */
[C---:B0-----:R-:W-:Y:S01]  /*6760*/  FADD.FTZ R13, R31.reuse, R14 ;  /* 0x0000000e1f0d7221 */ /* 0x041fe20000010000 */
[----:B------:R-:W-:Y:S01]  /*6770*/  F2FP.F16.F32.PACK_AB R155, R31, R30 ;  /* 0x0000001e1f9b723e */ /* 0x000fe200000000ff */
[----:B------:R-:W-:Y:S01]  /*6780*/  BAR.SYNC.DEFER_BLOCKING 0xf, 0x100 ;  /* 0x03c4000000007b1d */ /* 0x000fe20000010000 */
[----:B------:R-:W-:-:S04]  /*6790*/  USHF.R.S32.HI UR7, URZ, 0x1f, UR5 ;  /* 0x0000001f3f077899 */ /* 0x000fc80008011405 */
[----:B------:R-:W-:Y:S01]  /*67a0*/  ULEA.HI UR7, UR7, UR5, URZ, 0x6 ;  /* 0x0000000507077291 */ /* 0x000fe2000f8f303f */
[----:B------:R-:W0:Y:S01]  /*67b0*/  MUFU.EX2 R36, R36 ;  /* 0x0000002400247308 */ /* 0x000e220000000800 */
[----:B-1----:R-:W-:Y:S02]  /*67c0*/  FADD.FTZ R14, R34, R13 ;  /* 0x0000000d220e7221 */ /* 0x002fe40000010000 */
[----:B------:R-:W-:-:S04]  /*67d0*/  USHF.R.S32.HI UR7, URZ, 0x6, UR7 ;  /* 0x000000063f077899 */ /* 0x000fc80008011407 */
[----:B------:R-:W-:Y:S01]  /*67e0*/  UISETP.LT.AND UP0, UPT, UR43, UR7, UPT ;  /* 0x000000072b00728c */ /* 0x000fe2000bf01270 */
[----:B------:R-:W1:Y:S01]  /*67f0*/  MUFU.EX2 R38, R38 ;  /* 0x0000002600267308 */ /* 0x000e620000000800 */
[C---:B--2---:R-:W-:Y:S01]  /*6800*/  FADD.FTZ R13, R35.reuse, R14 ;  /* 0x0000000e230d7221 */ /* 0x044fe20000010000 */
[----:B------:R-:W-:Y:S01]  /*6810*/  F2FP.F16.F32.PACK_AB R157, R35, R34 ;  /* 0x00000022239d723e */ /* 0x000fe200000000ff */
[----:B------:R-:W-:-:S04]  /*6820*/  USEL UR5, UR43, UR7, !UP0 ;  /* 0x000000072b057287 */ /* 0x000fc8000c000000 */
[----:B------:R-:W-:Y:S01]  /*6830*/  UISETP.GE.AND UP0, UPT, UR6, UR5, UPT ;  /* 0x000000050600728c */ /* 0x000fe2000bf06270 */
[----:B------:R-:W2:Y:S01]  /*6840*/  MUFU.EX2 R37, R37 ;  /* 0x0000002500257308 */ /* 0x000ea20000000800 */
[----:B0-----:R-:W-:Y:S01]  /*6850*/  FADD.FTZ R12, R36, R7 ;  /* 0x00000007240c7221 */ /* 0x001fe20000010000 */
[----:B------:R0:W-:Y:S03]  /*6860*/  STSM.16.M88.4 [R23+0x36400], R152 ;  /* 0x0364009817007844 */ /* 0x0001e60000000200 */
[----:B------:R-:W-:-:S03]  /*6870*/  PLOP3.LUT P3, PT, PT, PT, UP0, 0x80, 0x0 ;  /* 0x000000000000781c */ /* 0x000fc60003f6f008 */
[----:B------:R-:W3:Y:S01]  /*6880*/  MUFU.EX2 R39, R39 ;  /* 0x0000002700277308 */ /* 0x000ee20000000800 */
[----:B-1----:R-:W-:-:S07]  /*6890*/  FADD.FTZ R14, R38, R13 ;  /* 0x0000000d260e7221 */ /* 0x002fce0000010000 */
[----:B------:R-:W1:Y:S01]  /*68a0*/  MUFU.EX2 R40, R40 ;  /* 0x0000002800287308 */ /* 0x000e620000000800 */
[C---:B--2---:R-:W-:Y:S01]  /*68b0*/  FADD.FTZ R7, R37.reuse, R12 ;  /* 0x0000000c25077221 */ /* 0x044fe20000010000 */
[----:B------:R-:W-:-:S06]  /*68c0*/  F2FP.F16.F32.PACK_AB R158, R37, R36 ;  /* 0x00000024259e723e */ /* 0x000fcc00000000ff */
[----:B------:R-:W2:Y:S01]  /*68d0*/  MUFU.EX2 R42, R42 ;  /* 0x0000002a002a7308 */ /* 0x000ea20000000800 */
[C---:B---3--:R-:W-:Y:S01]  /*68e0*/  FADD.FTZ R13, R39.reuse, R14 ;  /* 0x0000000e270d7221 */ /* 0x048fe20000010000 */
[----:B------:R-:W-:-:S05]  /*68f0*/  F2FP.F16.F32.PACK_AB R159, R39, R38 ;  /* 0x00000026279f723e */ /* 0x000fca00000000ff */
[----:B------:R0:W-:Y:S01]  /*6900*/  STSM.16.M88.4 [R184], R156 ;  /* 0x0000009cb8007844 */ /* 0x0001e20000000200 */
        /* <DEDUP_REMOVED lines=9> */
[----:B------:R-:W-:-:S06]  /*69a0*/  F2FP.F16.F32.PACK_AB R161, R43, R42 ;  /* 0x0000002a2ba1723e */ /* 0x000fcc00000000ff */
        /* <DEDUP_REMOVED lines=9> */
[----:B------:R-:W-:-:S05]  /*6a40*/  F2FP.F16.F32.PACK_AB R163, R47, R46 ;  /* 0x0000002e2fa3723e */ /* 0x000fca00000000ff */
[----:B------:R0:W-:Y:S01]  /*6a50*/  STSM.16.M88.4 [R186], R160 ;  /* 0x000000a0ba007844 */ /* 0x0001e20000000200 */
[----:B------:R-:W2:Y:S01]  /*6a60*/  MUFU.EX2 R49, R49 ;  /* 0x0000003100317308 */ /* 0x000ea20000000800 */
[----:B---3--:R-:W-:-:S07]  /*6a70*/  FADD.FTZ R12, R48, R7 ;  /* 0x00000007300c7221 */ /* 0x008fce0000010000 */
        /* <DEDUP_REMOVED lines=8> */
[----:B------:R3:W4:Y:S01]  /*6b00*/  MUFU.EX2 R167, R8 ;  /* 0x0000000800a77308 */ /* 0x0007220000000800 */
[----:B-1----:R-:W-:Y:S01]  /*6b10*/  F2FP.F16.F32.PACK_AB R166, R11, R52 ;  /* 0x000000340ba6723e */ /* 0x002fe200000000ff */
[----:B---3--:R-:W-:Y:S01]  /*6b20*/  FADD.FTZ R8, R52, R7 ;  /* 0x0000000734087221 */ /* 0x008fe20000010000 */
[----:B--2---:R-:W-:-:S03]  /*6b30*/  FADD.FTZ R12, R54, R13 ;  /* 0x0000000d360c7221 */ /* 0x004fc60000010000 */
[----:B------:R-:W-:Y:S01]  /*6b40*/  FADD.FTZ R7, R11, R8 ;  /* 0x000000080b077221 */ /* 0x000fe20000010000 */
[C---:B------:R-:W-:Y:S02]  /*6b50*/  VIADD R11, R10.reuse, 0x100 ;  /* 0x000001000a0b7836 */ /* 0x040fe40000000000 */
[----:B------:R-:W-:Y:S02]  /*6b60*/  VIADD R10, R10, 0x180 ;  /* 0x000001800a0a7836 */ /* 0x000fe40000000000 */
[C---:B----4-:R-:W-:Y:S01]  /*6b70*/  FADD.FTZ R8, R167.reuse, R12 ;  /* 0x0000000ca7087221 */ /* 0x050fe20000010000 */
[----:B------:R-:W-:-:S05]  /*6b80*/  F2FP.F16.F32.PACK_AB R167, R167, R54 ;  /* 0x00000036a7a7723e */ /* 0x000fca00000000ff */
[----:B------:R0:W-:Y:S01]  /*6b90*/  STSM.16.M88.4 [R185], R164 ;  /* 0x000000a4b9007844 */ /* 0x0001e20000000200 */
[----:B------:R-:W-:-:S06]  /*6ba0*/  WARPGROUP.ARRIVE ;  /* 0x00000000000079c5 */ /* 0x000fcc0000000000 */
[----:B------:R-:W-:Y:S01]  /*6bb0*/  HGMMA.64x256x16.F32 R24, R152, gdesc[UR8].tnspB, RZ, !UPT, gsb0 ;  /* 0x43e0000898187df0 */ /* 0x000fe2000c0008ff */
[----:B------:R-:W-:Y:S01]  /*6bc0*/  R2UR UR10, R11 ;  /* 0x000000000b0a72ca */ /* 0x000fe200000e0000 */
        /* <DEDUP_REMOVED lines=27> */
[----:B------:R-:W-:Y:S01]  /*6d80*/  ULDC UR4, c[0x0][0xa80] ;  /* 0x0002a00000047ab9 */ /* 0x000fe20000000800 */
[----:B------:R-:W-:Y:S02]  /*6d90*/  IMAD.MOV.U32 R10, RZ, RZ, R6 ;  /* 0x000000ffff0a7224 */ /* 0x000fe400078e0006 */
[----:B------:R-:W-:-:S07]  /*6da0*/  IMAD.MOV.U32 R12, RZ, RZ, R2 ;  /* 0x000000ffff0c7224 */ /* 0x000fce00078e0002 */
.L_x_5159:
        /* <DEDUP_REMOVED lines=8> */
.L_x_5151:
[----:B------:R-:W-:Y:S02]  /*6e30*/  IMAD.U32 R5, RZ, RZ, UR37 ;  /* 0x00000025ff057e24 */ /* 0x000fe4000f8e00ff */
[----:B0-----:R-:W-:-:S03]  /*6e40*/  IMAD R9, R2, 0x8, R16 ;  /* 0x0000000802097824 */ /* 0x001fc600078e0210 */
[----:B------:R-:W-:-:S04]  /*6e50*/  SHF.L.U32 R5, R5, 0x1f, RZ ;  /* 0x0000001f05057819 */ /* 0x000fc800000006ff */
[----:B------:R0:W1:Y:S01]  /*6e60*/  SYNCS.PHASECHK.TRANS64.TRYWAIT P3, [R9+URZ+0x38830], R5 ;  /* 0x03883005090075a7 */ /* 0x000062000806017f */
[----:B------:R-:W-:Y:S05]  /*6e70*/  @!P0 BRA `(.L_x_5152) ;  /* 0x0000000000048947 */ /* 0x000fea0003800000 */
[----:B------:R-:W-:Y:S01]  /*6e80*/  BPT.TRAP 0x1 ;  /* 0x000000040000795c */ /* 0x000fe20000300000 */
.L_x_5152:
[----:B------:R-:W-:Y:S01]  /*6e90*/  IMAD R6, R2, 0x200, R0 ;  /* 0x0000020002067824 */ /* 0x000fe200078e0200 */
[----:B-1----:R-:W-:Y:S06]  /*6ea0*/  @P3 BRA `(.L_x_5153) ;  /* 0x0000000000083947 */ /* 0x002fec0003800000 */
[----:B------:R-:W1:Y:S02]  /*6eb0*/  SYNCS.PHASECHK.TRANS64.TRYWAIT P3, [R9+URZ+0x38830], R5 ;  /* 0x03883005090075a7 */ /* 0x000e64000806017f */
[----:B-1----:R-:W-:Y:S05]  /*6ec0*/  @!P3 BRA `(.L_x_5154) ;  /* 0x0000013c00b4b947 */ /* 0x002fea0003800000 */
.L_x_5153:
[----:B------:R-:W-:Y:S01]  /*6ed0*/  R2UR UR10, R6 ;  /* 0x00000000060a72ca */ /* 0x000fe200000e0000 */
[----:B------:R-:W-:Y:S01]  /*6ee0*/  WARPGROUP.ARRIVE ;  /* 0x00000000000079c5 */ /* 0x000fe20000000000 */
[----:B------:R-:W-:Y:S01]  /*6ef0*/  UMOV UR11, 0x40000040 ;  /* 0x40000040000b7882 */ /* 0x000fe20000000000 */
[----:B------:R-:W-:Y:S01]  /*6f00*/  UMOV UR15, 0x40000040 ;  /* 0x40000040000f7882 */ /* 0x000fe20000000000 */
[----:B------:R-:W-:Y:S01]  /*6f10*/  UMOV UR19, 0x40000040 ;  /* 0x4000004000137882 */ /* 0x000fe20000000000 */
[----:B------:R-:W-:-:S08]  /*6f20*/  UMOV UR23, 0x40000040 ;  /* 0x4000004000177882 */ /* 0x000fd00000000000 */
[----:B------:R-:W-:Y:S01]  /*6f30*/  HGMMA.64x64x16.F32 R152, gdesc[UR8], RZ, !UPT, gsb0 ;  /* 0x00e00000089879f0 */ /* 0x000fe2000c0008ff */
[----:B------:R-:W-:Y:S02]  /*6f40*/  UIADD3 UR14, UR10, 0x2, URZ ;  /* 0x000000020a0e7890 */ /* 0x000fe4000fffe03f */
[----:B------:R-:W-:Y:S02]  /*6f50*/  UIADD3 UR18, UR10, 0x4, URZ ;  /* 0x000000040a127890 */ /* 0x000fe4000fffe03f */
        /* <DEDUP_REMOVED lines=13> */
.L_x_5155:
[----:B------:R2:W3:Y:S01]  /*7030*/  SYNCS.PHASECHK.TRANS64.TRYWAIT P3, [R9+URZ+0x38850], R5 ;  /* 0x03885005090075a7 */ /* 0x0004e2000806017f */
[----:B------:R-:W-:Y:S05]  /*7040*/  @!P0 BRA `(.L_x_5156) ;  /* 0x0000000000048947 */ /* 0x000fea0003800000 */
[----:B------:R-:W-:Y:S01]  /*7050*/  BPT.TRAP 0x1 ;  /* 0x000000040000795c */ /* 0x000fe20000300000 */
.L_x_5156:
[----:B---3--:R-:W-:Y:S05]  /*7060*/  @P3 BRA `(.L_x_5157) ;  /* 0x0000000000083947 */ /* 0x008fea0003800000 */
[----:B------:R-:W3:Y:S02]  /*7070*/  SYNCS.PHASECHK.TRANS64.TRYWAIT P3, [R9+URZ+0x38850], R5 ;  /* 0x03885005090075a7 */ /* 0x000ee4000806017f */
[----:B---3--:R-:W-:Y:S05]  /*7080*/  @!P3 BRA `(.L_x_5158) ;  /* 0x0000013c0058b947 */ /* 0x008fea0003800000 */
.L_x_5157:
[----:B0123--:R-:W-:Y:S01]  /*7090*/  IMAD R5, R2, 0x1000, R3 ;  /* 0x0000100002057824 */ /* 0x00ffe200078e0203 */
[----:B------:R-:W-:Y:S01]  /*70a0*/  WARPGROUP.ARRIVE ;  /* 0x00000000000079c5 */ /* 0x000fe20000000000 */
[----:B------:R-:W-:Y:S01]  /*70b0*/  UMOV UR27, 0x40000040 ;  /* 0x40000040001b7882 */ /* 0x000fe20000000000 */
[----:B------:R-:W-:Y:S01]  /*70c0*/  VIADD R6, R4, 0x2 ;  /* 0x0000000204067836 */ /* 0x000fe20000000000 */
[----:B------:R-:W-:Y:S01]  /*70d0*/  UMOV UR29, 0x40000040 ;  /* 0x40000040001d7882 */ /* 0x000fe20000000000 */
[C---:B------:R-:W-:Y:S01]  /*70e0*/  R2UR UR26, R5.reuse ;  /* 0x00000000051a72ca */ /* 0x040fe200000e0000 */
[----:B------:R-:W-:Y:S01]  /*70f0*/  UMOV UR31, 0x40000040 ;  /* 0x40000040001f7882 */ /* 0x000fe20000000000 */
[----:B------:R-:W0:Y:S01]  /*7100*/  S2R R13, SR_TID.X ;  /* 0x00000000000d7919 */ /* 0x000e220000002100 */
[----:B------:R-:W-:Y:S01]  /*7110*/  R2UR UR28, R6 ;  /* 0x00000000061c72ca */ /* 0x000fe200000e0000 */
[C---:B------:R-:W-:Y:S01]  /*7120*/  VIADD R6, R5.reuse, 0x2 ;  /* 0x0000000205067836 */ /* 0x040fe20000000000 */
[----:B------:R-:W-:Y:S01]  /*7130*/  UMOV UR7, 0xffffffc0 ;  /* 0xffffffc000077882 */ /* 0x000fe20000000000 */
[----:B------:R-:W-:Y:S01]  /*7140*/  VIADD R20, R5, 0x800 ;  /* 0x0000080005147836 */ /* 0x000fe20000000000 */
[----:B------:R-:W-:Y:S01]  /*7150*/  UIMAD UR7, UR6, UR7, 0x1 ;  /* 0x00000001060774a4 */ /* 0x000fe2000f8e0207 */
[----:B------:R-:W-:Y:S01]  /*7160*/  IMAD.MOV.U32 R15, RZ, RZ, 0x4 ;  /* 0x00000004ff0f7424 */ /* 0x000fe200078e00ff */
[----:B------:R-:W-:Y:S01]  /*7170*/  R2UR UR30, R6 ;  /* 0x00000000061e72ca */ /* 0x000fe200000e0000 */
[----:B------:R-:W-:Y:S01]  /*7180*/  VIADD R6, R4, 0x4 ;  /* 0x0000000404067836 */ /* 0x000fe20000000000 */
[----:B------:R-:W-:Y:S01]  /*7190*/  UMOV UR11, 0x40000040 ;  /* 0x40000040000b7882 */ /* 0x000fe20000000000 */
[----:B------:R-:W-:Y:S01]  /*71a0*/  UISETP.GT.AND UP0, UPT, UR6, UR5, UPT ;  /* 0x000000050600728c */ /* 0x000fe2000bf04270 */
[----:B------:R-:W-:Y:S01]  /*71b0*/  HGMMA.64x64x16.F32 R152, gdesc[UR24], R152, gsb0 ;  /* 0x00e00000189879f0 */ /* 0x000fe20008000898 */
[----:B------:R-:W-:Y:S01]  /*71c0*/  UIADD3 UR6, UR6, -0x1, URZ ;  /* 0xffffffff06067890 */ /* 0x000fe2000fffe03f */
[----:B0-----:R-:W-:Y:S01]  /*71d0*/  SHF.R.U32.HI R13, RZ, 0x7, R13 ;  /* 0x00000007ff0d7819 */ /* 0x001fe2000001160d */
[----:B------:R-:W-:-:S02]  /*71e0*/  WARPGROUP.DEPBAR.LE gsb0, 0x0 ;  /* 0x00008000000079c5 */ /* 0x000fc40000010000 */
[----:B------:R-:W-:-:S06]  /*71f0*/  WARPGROUP.ARRIVE ;  /* 0x00000000000079c5 */ /* 0x000fcc0000000000 */
[----:B------:R-:W-:Y:S01]  /*7200*/  HGMMA.64x64x16.F32 R152, gdesc[UR28], R152, gsb0 ;  /* 0x00e000001c9879f0 */ /* 0x000fe20008000898 */
[----:B------:R-:W-:Y:S01]  /*7210*/  R2UR UR28, R6 ;  /* 0x00000000061c72ca */ /* 0x000fe200000e0000 */
[----:B------:R-:W-:Y:S01]  /*7220*/  VIADD R6, R5, 0x4 ;  /* 0x0000000405067836 */ /* 0x000fe20000000000 */
[----:B------:R-:W-:Y:S01]  /*7230*/  UMOV UR29, 0x40000040 ;  /* 0x40000040001d7882 */ /* 0x000fe20000000000 */
[----:B------:R-:W-:-:S03]  /*7240*/  UMOV UR31, 0x40000040 ;  /* 0x40000040001f7882 */ /* 0x000fc60000000000 */
[----:B------:R-:W-:Y:S01]  /*7250*/  R2UR UR30, R6 ;  /* 0x00000000061e72ca */ /* 0x000fe200000e0000 */
[----:B------:R-:W-:Y:S01]  /*7260*/  VIADD R6, R4, 0x6 ;  /* 0x0000000604067836 */ /* 0x000fe20000000000 */
[----:B------:R-:W-:Y:S02]  /*7270*/  WARPGROUP.DEPBAR.LE gsb0, 0x0 ;  /* 0x00008000000079c5 */ /* 0x000fe40000010000 */
[----:B------:R-:W-:-:S09]  /*7280*/  WARPGROUP.ARRIVE ;  /* 0x00000000000079c5 */ /* 0x000fd20000000000 */
        /* <DEDUP_REMOVED lines=113> */
[----:B------:R-:W-:Y:S02]  /*79a0*/  R2UR UR30, R6 ;  /* 0x00000000061e72ca */ /* 0x000fe400000e0000 */
[----:B------:R0:W1:Y:S02]  /*79b0*/  SHFL.IDX PT, R6, R13, RZ, 0x1f ;  /* 0x00001fff0d067589 */ /* 0x00006400000e0000 */
[----:B0-----:R-:W-:Y:S01]  /*79c0*/  VIADD R13, R4, 0x800 ;  /* 0x00000800040d7836 */ /* 0x001fe20000000000 */
[----:B-1----:R-:W-:-:S04]  /*79d0*/  ISETP.GT.AND P3, PT, R6, 0x7f, PT ;  /* 0x0000007f0600780c */ /* 0x002fc80003f64270 */
[----:B------:R-:W-:-:S05]  /*79e0*/  SEL R14, RZ, 0x2, !P3 ;  /* 0x00000002ff0e7807 */ /* 0x000fca0005800000 */
[----:B------:R-:W-:Y:S01]  /*79f0*/  IMAD.IADD R6, R13, 0x1, R14 ;  /* 0x000000010d067824 */ /* 0x000fe200078e020e */
[----:B------:R-:W-:Y:S02]  /*7a00*/  WARPGROUP.DEPBAR.LE gsb0, 0x0 ;  /* 0x00008000000079c5 */ /* 0x000fe40000010000 */
[----:B------:R-:W-:-:S06]  /*7a10*/  WARPGROUP.ARRIVE ;  /* 0x00000000000079c5 */ /* 0x000fcc0000000000 */
[----:B------:R-:W-:Y:S01]  /*7a20*/  HGMMA.64x64x16.F32 R152, gdesc[UR28], R152, gsb0 ;  /* 0x00e000001c9879f0 */ /* 0x000fe20008000898 */
[----:B------:R-:W-:Y:S01]  /*7a30*/  R2UR UR28, R6 ;  /* 0x00000000061c72ca */ /* 0x000fe200000e0000 */
[----:B------:R-:W-:Y:S01]  /*7a40*/  IMAD.IADD R6, R14, 0x1, R20 ;  /* 0x000000010e067824 */ /* 0x000fe200078e0214 */
[----:B------:R-:W-:Y:S01]  /*7a50*/  UMOV UR29, 0x40000040 ;  /* 0x40000040001d7882 */ /* 0x000fe20000000000 */
[----:B------:R-:W-:-:S03]  /*7a60*/  UMOV UR31, 0x40000040 ;  /* 0x40000040001f7882 */ /* 0x000fc60000000000 */
[----:B------:R-:W-:Y:S02]  /*7a70*/  R2UR UR30, R6 ;  /* 0x00000000061e72ca */ /* 0x000fe400000e0000 */
[C---:B------:R-:W-:Y:S02]  /*7a80*/  SEL R6, R15.reuse, 0x2, P3 ;  /* 0x000000020f067807 */ /* 0x040fe40001800000 */
[----:B------:R-:W-:-:S03]  /*7a90*/  SEL R15, R15, 0x6, !P3 ;  /* 0x000000060f0f7807 */ /* 0x000fc60005800000 */
[C---:B------:R-:W-:Y:S02]  /*7aa0*/  IMAD.IADD R21, R13.reuse, 0x1, R6 ;  /* 0x000000010d157824 */ /* 0x040fe400078e0206 */
[----:B------:R-:W-:Y:S01]  /*7ab0*/  IMAD.IADD R13, R13, 0x1, R15 ;  /* 0x000000010d0d7824 */ /* 0x000fe200078e020f */
[----:B------:R-:W-:Y:S02]  /*7ac0*/  WARPGROUP.DEPBAR.LE gsb0, 0x0 ;  /* 0x00008000000079c5 */ /* 0x000fe40000010000 */
[----:B------:R-:W-:-:S06]  /*7ad0*/  WARPGROUP.ARRIVE ;  /* 0x00000000000079c5 */ /* 0x000fcc0000000000 */
[----:B------:R-:W-:Y:S01]  /*7ae0*/  HGMMA.64x64x16.F32 R152, gdesc[UR28], R152, gsb0 ;  /* 0x00e000001c9879f0 */ /* 0x000fe20008000898 */
[----:B------:R-:W-:Y:S01]  /*7af0*/  R2UR UR28, R21 ;  /* 0x00000000151c72ca */ /* 0x000fe200000e0000 */
[C---:B------:R-:W-:Y:S01]  /*7b00*/  IMAD.IADD R21, R20.reuse, 0x1, R6 ;  /* 0x0000000114157824 */ /* 0x040fe200078e0206 */
[----:B------:R-:W-:Y:S01]  /*7b10*/  UMOV UR29, 0x40000040 ;  /* 0x40000040001d7882 */ /* 0x000fe20000000000 */
[----:B------:R-:W-:Y:S01]  /*7b20*/  UMOV UR31, 0x40000040 ;  /* 0x40000040001f7882 */ /* 0x000fe20000000000 */
[----:B------:R-:W-:Y:S02]  /*7b30*/  IMAD.IADD R20, R20, 0x1, R15 ;  /* 0x0000000114147824 */ /* 0x000fe400078e020f */
[----:B------:R-:W-:Y:S01]  /*7b40*/  R2UR UR30, R21 ;  /* 0x00000000151e72ca */ /* 0x000fe200000e0000 */
[----:B------:R-:W-:Y:S02]  /*7b50*/  WARPGROUP.DEPBAR.LE gsb0, 0x0 ;  /* 0x00008000000079c5 */ /* 0x000fe40000010000 */
[----:B------:R-:W-:-:S10]  /*7b60*/  WARPGROUP.ARRIVE ;  /* 0x00000000000079c5 */ /* 0x000fd40000000000 */
        /* <DEDUP_REMOVED lines=26> */
[----:B------:R-:W-:Y:S01]  /*7d10*/  VIADD R20, R5, 0xa00 ;  /* 0x00000a0005147836 */ /* 0x000fe20000000000 */
[----:B------:R-:W-:Y:S01]  /*7d20*/  UMOV UR29, 0x40000040 ;  /* 0x40000040001d7882 */ /* 0x000fe20000000000 */
[----:B------:R-:W-:Y:S02]  /*7d30*/  UMOV UR31, 0x40000040 ;  /* 0x40000040001f7882 */ /* 0x000fe40000000000 */
[----:B------:R-:W-:-:S05]  /*7d40*/  IMAD.IADD R21, R14, 0x1, R20 ;  /* 0x000000010e157824 */ /* 0x000fca00078e0214 */
[----:B------:R-:W-:Y:S01]  /*7d50*/  R2UR UR30, R21 ;  /* 0x00000000151e72ca */ /* 0x000fe200000e0000 */
[C---:B------:R-:W-:Y:S02]  /*7d60*/  IMAD.IADD R21, R13.reuse, 0x1, R6 ;  /* 0x000000010d157824 */ /* 0x040fe400078e0206 */
[----:B------:R-:W-:Y:S01]  /*7d70*/  IMAD.IADD R13, R13, 0x1, R15 ;  /* 0x000000010d0d7824 */ /* 0x000fe200078e020f */
[----:B------:R-:W-:Y:S02]  /*7d80*/  WARPGROUP.DEPBAR.LE gsb0, 0x0 ;  /* 0x00008000000079c5 */ /* 0x000fe40000010000 */
[----:B------:R-:W-:-:S07]  /*7d90*/  WARPGROUP.ARRIVE ;  /* 0x00000000000079c5 */ /* 0x000fce0000000000 */
[----:B------:R-:W-:Y:S01]  /*7da0*/  HGMMA.64x64x16.F32 R152, gdesc[UR28], R152, gsb0 ;  /* 0x00e000001c9879f0 */ /* 0x000fe20008000898 */
[----:B------:R-:W-:Y:S01]  /*7db0*/  R2UR UR28, R21 ;  /* 0x00000000151c72ca */ /* 0x000fe200000e0000 */
[--C-:B------:R-:W-:Y:S01]  /*7dc0*/  IMAD.IADD R21, R6, 0x1, R20.reuse ;  /* 0x0000000106157824 */ /* 0x100fe200078e0214 */
        /* <DEDUP_REMOVED lines=82> */
[--C-:B------:R-:W-:Y:S02]  /*82f0*/  IMAD.IADD R6, R6, 0x1, R20.reuse ;  /* 0x0000000106067824 */ /* 0x100fe400078e0214 */
        /* <DEDUP_REMOVED lines=21> */
[----:B------:R-:W-:-:S04]  /*8450*/  LOP3.LUT R13, R13, 0x6, RZ, 0xc0, !PT ;  /* 0x000000060d0d7812 */ /* 0x000fc800078ec0ff */
[CC--:B------:R-:W-:Y:S02]  /*8460*/  IADD3 R5, R13.reuse, R6.reuse, R5 ;  /* 0x000000060d057210 */ /* 0x0c0fe40007ffe005 */
[----:B------:R-:W-:Y:S02]  /*8470*/  IADD3 R6, R13, R6, R4 ;  /* 0x000000060d067210 */ /* 0x000fe40007ffe004 */
[----:B------:R-:W0:Y:S01]  /*8480*/  @P1 LDC R13, c[0x0][0x44c] ;  /* 0x00011300ff0d1b82 */ /* 0x000e220000000800 */
[----:B------:R-:W-:Y:S02]  /*8490*/  WARPGROUP.DEPBAR.LE gsb0, 0x0 ;  /* 0x00008000000079c5 */ /* 0x000fe40000010000 */
[----:B------:R-:W-:-:S06]  /*84a0*/  WARPGROUP.ARRIVE ;  /* 0x00000000000079c5 */ /* 0x000fcc0000000000 */
[----:B------:R-:W-:Y:S01]  /*84b0*/  HGMMA.64x64x16.F32 R152, gdesc[UR28], R152, gsb0 ;  /* 0x00e000001c9879f0 */ /* 0x000fe20008000898 */
[----:B------:R-:W-:Y:S01]  /*84c0*/  R2UR UR28, R6 ;  /* 0x00000000061c72ca */ /* 0x000fe200000e0000 */
[----:B------:R-:W-:Y:S01]  /*84d0*/  UMOV UR29, 0x40000040 ;  /* 0x40000040001d7882 */ /* 0x000fe20000000000 */
[----:B------:R-:W-:Y:S01]  /*84e0*/  R2UR UR30, R5 ;  /* 0x00000000051e72ca */ /* 0x000fe200000e0000 */
[----:B------:R-:W-:Y:S01]  /*84f0*/  UMOV UR31, 0x40000040 ;  /* 0x40000040001f7882 */ /* 0x000fe20000000000 */
[----:B------:R-:W1:Y:S01]  /*8500*/  @P1 LDC R5, c[0x0][0x450] ;  /* 0x00011400ff051b82 */ /* 0x000e620000000800 */
[----:B------:R-:W-:-:S04]  /*8510*/  VIADD R6, R190, UR42 ;  /* 0x0000002abe067c36 */ /* 0x000fc80008000000 */
[----:B0-----:R-:W-:-:S05]  /*8520*/  @P1 IMAD.HI.U32 R13, R6, R13, RZ ;  /* 0x0000000d060d1227 */ /* 0x001fca00078e00ff */
[----:B-1----:R-:W-:Y:S02]  /*8530*/  @P1 SHF.R.U32.HI R6, RZ, R5, R13 ;  /* 0x00000005ff061219 */ /* 0x002fe4000001160d */
[----:B------:R-:W-:-:S03]  /*8540*/  IADD3 R5, R187, UR7, -R189 ;  /* 0x00000007bb057c10 */ /* 0x000fc6000fffe8bd */
[----:B------:R-:W0:Y:S02]  /*8550*/  SHFL.IDX PT, R13, R6, RZ, 0x1c1f ;  /* 0x001c1fff060d7589 */ /* 0x000e2400000e0000 */
[----:B------:R-:W-:-:S04]  /*8560*/  IMAD.IADD R5, R5, 0x1, -R188 ;  /* 0x0000000105057824 */ /* 0x000fc800078e0abc */
[----:B0-----:R-:W-:-:S05]  /*8570*/  IMAD.IADD R13, R5, 0x1, R13 ;  /* 0x00000001050d7824 */ /* 0x001fca00078e020d */
[C---:B------:R-:W-:Y:S02]  /*8580*/  ISETP.GT.AND P3, PT, R13.reuse, RZ, PT ;  /* 0x000000ff0d00720c */ /* 0x040fe40003f64270 */
[C---:B------:R-:W-:Y:S02]  /*8590*/  ISETP.GT.AND P4, PT, R13.reuse, 0x1, PT ;  /* 0x000000010d00780c */ /* 0x040fe40003f84270 */
[C---:B------:R-:W-:Y:S02]  /*85a0*/  ISETP.GT.AND P6, PT, R13.reuse, 0x28, PT ;  /* 0x000000280d00780c */ /* 0x040fe40003fc4270 */
        /* <DEDUP_REMOVED lines=42> */
[----:B------:R-:W-:Y:S02]  /*8850*/  ISETP.GT.AND P6, PT, R13, 0x38, PT ;  /* 0x000000380d00780c */ /* 0x000fe40003fc4270 */
[----:B------:R-:W-:Y:S02]  /*8860*/  FMNMX.FTZ R14, R177, R14, !PT ;  /* 0x0000000eb10e7209 */ /* 0x000fe40007810000 */
[----:B------:R-:W-:-:S02]  /*8870*/  FSEL R180, R180, -INF , P6 ;  /* 0xff800000b4b47808 */ /* 0x000fc40003000000 */
[----:B------:R-:W-:Y:S02]  /*8880*/  ISETP.GT.AND P5, PT, R13, 0x39, PT ;  /* 0x000000390d00780c */ /* 0x000fe40003fa4270 */
[----:B------:R-:W-:Y:S02]  /*8890*/  FMNMX.FTZ R13, R180, R14, !PT ;  /* 0x0000000eb40d7209 */ /* 0x000fe40007810000 */
[----:B------:R-:W0:Y:S01]  /*88a0*/  SHFL.IDX PT, R14, R6, 0x1, 0x1c1f ;  /* 0x003c1f00060e7f89 */ /* 0x000e2200000e0000 */
[----:B------:R-:W-:-:S04]  /*88b0*/  FSEL R181, R181, -INF , P5 ;  /* 0xff800000b5b57808 */ /* 0x000fc80002800000 */
[----:B------:R-:W-:-:S05]  /*88c0*/  FMNMX.FTZ R13, R181, R13, !PT ;  /* 0x0000000db50d7209 */ /* 0x000fca0007810000 */
[----:B------:R-:W1:Y:S01]  /*88d0*/  SHFL.BFLY PT, R6, R13, 0x2, 0x1f ;  /* 0x0c401f000d067f89 */ /* 0x000e6200000e0000 */
[----:B0-----:R-:W-:-:S05]  /*88e0*/  IMAD.IADD R5, R5, 0x1, R14 ;  /* 0x0000000105057824 */ /* 0x001fca00078e020e */
[C---:B------:R-:W-:Y:S02]  /*88f0*/  ISETP.GT.AND P4, PT, R5.reuse, RZ, PT ;  /* 0x000000ff0500720c */ /* 0x040fe40003f84270 */
[C---:B------:R-:W-:Y:S02]  /*8900*/  ISETP.GT.AND P5, PT, R5.reuse, 0x1, PT ;  /* 0x000000010500780c */ /* 0x040fe40003fa4270 */
        /* <DEDUP_REMOVED lines=10> */
[C---:B------:R-:W-:Y:S02]  /*89b0*/  ISETP.GT.AND P5, PT, R5.reuse, 0x11, PT ;  /* 0x000000110500780c */ /* 0x040fe40003fa4270 */
[C---:B------:R-:W-:Y:S02]  /*89c0*/  ISETP.GT.AND P6, PT, R5.reuse, 0x18, PT ;  /* 0x000000180500780c */ /* 0x040fe40003fc4270 */
[----:B------:R-:W-:Y:S02]  /*89d0*/  ISETP.GT.AND P3, PT, R5, 0x19, PT ;  /* 0x000000190500780c */ /* 0x000fe40003f64270 */
[----:B------:R-:W-:Y:S02]  /*89e0*/  FSEL R162, R162, -INF , P4 ;  /* 0xff800000a2a27808 */ /* 0x000fe40002000000 */
[----:B------:R-:W-:Y:S02]  /*89f0*/  FMNMX.FTZ R14, R159, R14, !PT ;  /* 0x0000000e9f0e7209 */ /* 0x000fe40007810000 */
        /* <DEDUP_REMOVED lines=9> */
[----:B------:R-:W-:Y:S02]  /*8a90*/  FSEL R171, R171, -INF , P5 ;  /* 0xff800000abab7808 */ /* 0x000fe40002800000 */
[----:B------:R-:W-:Y:S02]  /*8aa0*/  FSEL R174, R174, -INF , P6 ;  /* 0xff800000aeae7808 */ /* 0x000fe40003000000 */
[----:B------:R-:W-:Y:S02]  /*8ab0*/  FSEL R175, R175, -INF , P3 ;  /* 0xff800000afaf7808 */ /* 0x000fe40001800000 */
[----:B------:R-:W-:-:S02]  /*8ac0*/  ISETP.GT.AND P4, PT, R5, 0x30, PT ;  /* 0x000000300500780c */ /* 0x000fc40003f84270 */
[C---:B------:R-:W-:Y:S02]  /*8ad0*/  ISETP.GT.AND P5, PT, R5.reuse, 0x31, PT ;  /* 0x000000310500780c */ /* 0x040fe40003fa4270 */
[C---:B------:R-:W-:Y:S02]  /*8ae0*/  ISETP.GT.AND P6, PT, R5.reuse, 0x38, PT ;  /* 0x000000380500780c */ /* 0x040fe40003fc4270 */
[----:B------:R-:W-:Y:S02]  /*8af0*/  ISETP.GT.AND P3, PT, R5, 0x39, PT ;  /* 0x000000390500780c */ /* 0x000fe40003f64270 */
[----:B------:R-:W-:Y:S02]  /*8b00*/  FMNMX.FTZ R5, R163, R14, !PT ;  /* 0x0000000ea3057209 */ /* 0x000fe40007810000 */
[----:B------:R-:W-:Y:S02]  /*8b10*/  FSEL R178, R178, -INF , P4 ;  /* 0xff800000b2b27808 */ /* 0x000fe40002000000 */
[----:B------:R-:W-:-:S02]  /*8b20*/  FMNMX.FTZ R5, R166, R5, !PT ;  /* 0x00000005a6057209 */ /* 0x000fc40007810000 */
[----:B-1----:R-:W-:Y:S02]  /*8b30*/  FMNMX.FTZ R6, R13, R6, !PT ;  /* 0x000000060d067209 */ /* 0x002fe40007810000 */
[----:B------:R-:W-:Y:S02]  /*8b40*/  FMNMX.FTZ R5, R167, R5, !PT ;  /* 0x00000005a7057209 */ /* 0x000fe40007810000 */
[----:B------:R-:W-:Y:S01]  /*8b50*/  FSEL R179, R179, -INF , P5 ;  /* 0xff800000b3b37808 */ /* 0x000fe20002800000 */
[----:B------:R-:W0:Y:S01]  /*8b60*/  SHFL.BFLY PT, R13, R6, 0x1, 0x1f ;  /* 0x0c201f00060d7f89 */ /* 0x000e2200000e0000 */
[----:B------:R-:W-:Y:S02]  /*8b70*/  FMNMX.FTZ R5, R170, R5, !PT ;  /* 0x00000005aa057209 */ /* 0x000fe40007810000 */
[----:B------:R-:W-:Y:S02]  /*8b80*/  FSEL R182, R182, -INF , P6 ;  /* 0xff800000b6b67808 */ /* 0x000fe40003000000 */
[----:B------:R-:W-:-:S02]  /*8b90*/  FMNMX.FTZ R5, R171, R5, !PT ;  /* 0x00000005ab057209 */ /* 0x000fc40007810000 */
[----:B------:R-:W-:Y:S02]  /*8ba0*/  FSEL R229, R183, -INF , P3 ;  /* 0xff800000b7e57808 */ /* 0x000fe40001800000 */
        /* <DEDUP_REMOVED lines=9> */
[----:B------:R-:W-:Y:S01]  /*8c40*/  FSEL R228, R228, RZ, P4 ;  /* 0x000000ffe4e47208 */ /* 0x000fe20002000000 */
[----:B------:R-:W0:Y:S04]  /*8c50*/  SHFL.BFLY PT, R15, R5, 0x2, 0x1f ;  /* 0x0c401f00050f7f89 */ /* 0x000e2800000e0000 */
        /* <DEDUP_REMOVED lines=14> */
[----:B------:R-:W-:-:S03]  /*8d40*/  FFMA.FTZ R173, R181, UR4, -R228 ;  /* 0x00000004b5ad7c23 */ /* 0x000fc600080108e4 */
[----:B------:R-:W-:Y:S01]  /*8d50*/  MUFU.EX2 R152, R152 ;  /* 0x0000009800987308 */ /* 0x000fe20000000800 */
[----:B0-----:R-:W-:Y:S01]  /*8d60*/  FMNMX.FTZ R5, R5, R15, !PT ;  /* 0x0000000f05057209 */ /* 0x001fe20007810000 */
[--C-:B------:R-:W-:Y:S01]  /*8d70*/  FFMA.FTZ R15, R169, UR4, -R228.reuse ;  /* 0x00000004a90f7c23 */ /* 0x100fe200080108e4 */
[----:B------:R-:W-:-:S03]  /*8d80*/  FFMA.FTZ R169, R177, UR4, -R228 ;  /* 0x00000004b1a97c23 */ /* 0x000fc600080108e4 */
[----:B------:R-:W0:Y:S02]  /*8d90*/  SHFL.BFLY PT, R164, R5, 0x1, 0x1f ;  /* 0x0c201f0005a47f89 */ /* 0x000e2400000e0000 */
[----:B------:R-:W-:Y:S08]  /*8da0*/  MUFU.EX2 R153, R153 ;  /* 0x0000009900997308 */ /* 0x000ff00000000800 */
[----:B------:R-:W-:Y:S08]  /*8db0*/  MUFU.EX2 R156, R156 ;  /* 0x0000009c009c7308 */ /* 0x000ff00000000800 */
[----:B------:R-:W-:Y:S01]  /*8dc0*/  MUFU.EX2 R157, R157 ;  /* 0x0000009d009d7308 */ /* 0x000fe20000000800 */
[----:B0-----:R-:W-:-:S07]  /*8dd0*/  FMNMX.FTZ R5, R5, R164, !PT ;  /* 0x000000a405057209 */ /* 0x001fce0007810000 */
[----:B------:R-:W-:Y:S01]  /*8de0*/  MUFU.EX2 R161, R161 ;  /* 0x000000a100a17308 */ /* 0x000fe20000000800 */
[C---:B------:R-:W-:Y:S01]  /*8df0*/  FSETP.NEU.FTZ.AND P3, PT, R5.reuse, -INF , PT ;  /* 0xff8000000500780b */ /* 0x040fe20003f7d000 */
[----:B------:R-:W-:-:S06]  /*8e00*/  FMUL.FTZ R164, R5, UR4 ;  /* 0x0000000405a47c20 */ /* 0x000fcc0008410000 */
[----:B------:R-:W-:Y:S01]  /*8e10*/  MUFU.EX2 R160, R160 ;  /* 0x000000a000a07308 */ /* 0x000fe20000000800 */
[----:B------:R-:W-:-:S05]  /*8e20*/  FSEL R164, R164, RZ, P3 ;  /* 0x000000ffa4a47208 */ /* 0x000fca0001800000 */
[--C-:B------:R-:W-:Y:S01]  /*8e30*/  FFMA.FTZ R165, R155, UR4, -R164.reuse ;  /* 0x000000049ba57c23 */ /* 0x100fe200080108a4 */
[--C-:B------:R-:W-:Y:S01]  /*8e40*/  FFMA.FTZ R155, R158, UR4, -R164.reuse ;  /* 0x000000049e9b7c23 */ /* 0x100fe200080108a4 */
[--C-:B------:R-:W-:Y:S01]  /*8e50*/  FFMA.FTZ R158, R162, UR4, -R164.reuse ;  /* 0x00000004a29e7c23 */ /* 0x100fe200080108a4 */
[--C-:B------:R-:W-:Y:S01]  /*8e60*/  FFMA.FTZ R162, R163, UR4, -R164.reuse ;  /* 0x00000004a3a27c23 */ /* 0x100fe200080108a4 */
[--C-:B------:R-:W-:Y:S01]  /*8e70*/  FFMA.FTZ R176, R166, UR4, -R164.reuse ;  /* 0x00000004a6b07c23 */ /* 0x100fe200080108a4 */
[----:B------:R-:W-:Y:S01]  /*8e80*/  FSEL R163, R6, RZ, P4 ;  /* 0x000000ff06a37208 */ /* 0x000fe20002000000 */
[--C-:B------:R-:W-:Y:S01]  /*8e90*/  FFMA.FTZ R154, R154, UR4, -R164.reuse ;  /* 0x000000049a9a7c23 */ /* 0x100fe200080108a4 */
[----:B------:R-:W-:Y:S01]  /*8ea0*/  FSEL R166, R5, RZ, P3 ;  /* 0x000000ff05a67208 */ /* 0x000fe20001800000 */
[----:B------:R-:W-:Y:S01]  /*8eb0*/  FFMA.FTZ R177, R167, UR4, -R164 ;  /* 0x00000004a7b17c23 */ /* 0x000fe200080108a4 */
[----:B------:R-:W-:Y:S01]  /*8ec0*/  ISETP.NE.AND P3, PT, R22, RZ, PT ;  /* 0x000000ff1600720c */ /* 0x000fe20003f65270 */
[----:B------:R-:W-:Y:S01]  /*8ed0*/  FADD.FTZ R163, -R163, R10 ;  /* 0x0000000aa3a37221 */ /* 0x000fe20000010100 */
[----:B------:R-:W-:Y:S01]  /*8ee0*/  MUFU.EX2 R165, R165 ;  /* 0x000000a500a57308 */ /* 0x000fe20000000800 */
[----:B------:R-:W-:Y:S01]  /*8ef0*/  FADD.FTZ R166, -R166, R11 ;  /* 0x0000000ba6a67221 */ /* 0x000fe20000010100 */
[----:B------:R-:W-:-:S02]  /*8f00*/  @!P2 VIADD R11, R9, 0x38840 ;  /* 0x00038840090ba836 */ /* 0x000fc40000000000 */
[----:B------:R-:W-:Y:S01]  /*8f10*/  FMUL.FTZ R163, R163, UR4 ;  /* 0x00000004a3a37c20 */ /* 0x000fe20008410000 */
[--C-:B------:R-:W-:Y:S01]  /*8f20*/  FFMA.FTZ R159, R159, UR4, -R164.reuse ;  /* 0x000000049f9f7c23 */ /* 0x100fe200080108a4 */
[----:B------:R-:W-:Y:S01]  /*8f30*/  FMUL.FTZ R166, R166, UR4 ;  /* 0x00000004a6a67c20 */ /* 0x000fe20008410000 */
[--C-:B------:R-:W-:Y:S01]  /*8f40*/  FFMA.FTZ R10, R170, UR4, -R164.reuse ;  /* 0x00000004aa0a7c23 */ /* 0x100fe200080108a4 */
[----:B------:R-:W-:Y:S01]  /*8f50*/  @!P2 PRMT R11, RZ, 0x654, R11 ;  /* 0x00000654ff0ba816 */ /* 0x000fe2000000000b */
[----:B------:R-:W-:Y:S01]  /*8f60*/  MUFU.EX2 R154, R154 ;  /* 0x0000009a009a7308 */ /* 0x000fe20000000800 */
[--C-:B------:R-:W-:Y:S01]  /*8f70*/  FFMA.FTZ R179, R179, UR4, -R164.reuse ;  /* 0x00000004b3b37c23 */ /* 0x100fe200080108a4 */
[----:B------:R-:W-:Y:S01]  /*8f80*/  FFMA.FTZ R182, R182, UR4, -R164 ;  /* 0x00000004b6b67c23 */ /* 0x000fe200080108a4 */
[----:B------:R-:W-:Y:S01]  /*8f90*/  @!P3 IMAD R167, R12, 0x40, R18 ;  /* 0x000000400ca7b824 */ /* 0x000fe200078e0212 */
[----:B------:R0:W-:Y:S01]  /*8fa0*/  @!P2 SYNCS.ARRIVE.TRANS64.RED.A1T0 RZ, [R11+URZ], RZ ;  /* 0x000000ff0bffa9a7 */ /* 0x0001e2000810043f */
[--C-:B------:R-:W-:Y:S01]  /*8fb0*/  FFMA.FTZ R12, R174, UR4, -R164.reuse ;  /* 0x00000004ae0c7c23 */ /* 0x100fe200080108a4 */
[----:B------:R-:W-:Y:S01]  /*8fc0*/  FFMA.FTZ R171, R171, UR4, -R164 ;  /* 0x00000004abab7c23 */ /* 0x000fe200080108a4 */
[----:B------:R-:W-:Y:S01]  /*8fd0*/  @!P3 IMAD R167, R167, 0x4, R16 ;  /* 0x00000004a7a7b824 */ /* 0x000fe200078e0210 */
[----:B------:R-:W1:Y:S01]  /*8fe0*/  MUFU.EX2 R163, R163 ;  /* 0x000000a300a37308 */ /* 0x000e620000000800 */
[--C-:B------:R-:W-:Y:S01]  /*8ff0*/  FFMA.FTZ R175, R175, UR4, -R164.reuse ;  /* 0x00000004afaf7c23 */ /* 0x100fe200080108a4 */
[--C-:B------:R-:W-:Y:S01]  /*9000*/  FFMA.FTZ R178, R178, UR4, -R164.reuse ;  /* 0x00000004b2b27c23 */ /* 0x100fe200080108a4 */
[----:B------:R-:W-:Y:S01]  /*9010*/  FFMA.FTZ R164, R229, UR4, -R164 ;  /* 0x00000004e5a47c23 */ /* 0x000fe200080108a4 */
[----:B------:R-:W-:-:S04]  /*9020*/  @!P2 VIADD R9, R9, 0x38860 ;  /* 0x000388600909a836 */ /* 0x000fc80000000000 */
[----:B------:R-:W2:Y:S01]  /*9030*/  MUFU.EX2 R166, R166 ;  /* 0x000000a600a67308 */ /* 0x000ea20000000800 */
[----:B------:R-:W-:-:S07]  /*9040*/  @!P2 PRMT R9, RZ, 0x654, R9 ;  /* 0x00000654ff09a816 */ /* 0x000fce0000000009 */
[----:B------:R-:W3:Y:S01]  /*9050*/  MUFU.EX2 R155, R155 ;  /* 0x0000009b009b7308 */ /* 0x000ee20000000800 */
[----:B-1----:R-:W-:Y:S01]  /*9060*/  @!P3 STS [R167+0x38400], R163 ;  /* 0x038400a3a700b388 */ /* 0x002fe20000000800 */
[-C--:B------:R-:W-:Y:S01]  /*9070*/  FMUL.FTZ R24, R24, R163.reuse ;  /* 0x000000a318187220 */ /* 0x080fe20000410000 */
[-C--:B------:R-:W-:Y:S01]  /*9080*/  FMUL.FTZ R25, R25, R163.reuse ;  /* 0x000000a319197220 */ /* 0x080fe20000410000 */
[-C--:B------:R-:W-:Y:S01]  /*9090*/  FMUL.FTZ R28, R28, R163.reuse ;  /* 0x000000a31c1c7220 */ /* 0x080fe20000410000 */
[-C--:B------:R-:W-:Y:S01]  /*90a0*/  FMUL.FTZ R29, R29, R163.reuse ;  /* 0x000000a31d1d7220 */ /* 0x080fe20000410000 */
[-C--:B------:R-:W-:Y:S01]  /*90b0*/  FMUL.FTZ R32, R32, R163.reuse ;  /* 0x000000a320207220 */ /* 0x080fe20000410000 */
[-C--:B------:R-:W-:Y:S01]  /*90c0*/  FMUL.FTZ R33, R33, R163.reuse ;  /* 0x000000a321217220 */ /* 0x080fe20000410000 */
[----:B------:R-:W1:Y:S01]  /*90d0*/  MUFU.EX2 R159, R159 ;  /* 0x0000009f009f7308 */ /* 0x000e620000000800 */
[----:B--2---:R2:W-:Y:S01]  /*90e0*/  @!P3 STS [R167+0x38420], R166 ;  /* 0x038420a6a700b388 */ /* 0x0045e20000000800 */
[----:B------:R-:W-:Y:S01]  /*90f0*/  FFMA.FTZ R8, R166, R8, R154 ;  /* 0x00000008a6087223 */ /* 0x000fe2000001009a */
[-C--:B------:R-:W-:Y:S01]  /*9100*/  FMUL.FTZ R36, R36, R163.reuse ;  /* 0x000000a324247220 */ /* 0x080fe20000410000 */
[-C--:B------:R-:W-:Y:S01]  /*9110*/  FMUL.FTZ R37, R37, R163.reuse ;  /* 0x000000a325257220 */ /* 0x080fe20000410000 */
[-C--:B------:R-:W-:Y:S01]  /*9120*/  FMUL.FTZ R40, R40, R163.reuse ;  /* 0x000000a328287220 */ /* 0x080fe20000410000 */
[----:B------:R-:W-:Y:S01]  /*9130*/  FADD.FTZ R170, R165, R8 ;  /* 0x00000008a5aa7221 */ /* 0x000fe20000010000 */
[-C--:B------:R-:W-:Y:S01]  /*9140*/  FMUL.FTZ R41, R41, R163.reuse ;  /* 0x000000a329297220 */ /* 0x080fe20000410000 */
[----:B------:R-:W4:Y:S01]  /*9150*/  MUFU.EX2 R158, R158 ;  /* 0x0000009e009e7308 */ /* 0x000f220000000800 */
[----:B------:R-:W-:Y:S01]  /*9160*/  FMUL.FTZ R44, R44, R163 ;  /* 0x000000a32c2c7220 */ /* 0x000fe20000410000 */
[----:B---3--:R-:W-:Y:S01]  /*9170*/  FADD.FTZ R170, R155, R170 ;  /* 0x000000aa9baa7221 */ /* 0x008fe20000010000 */
[----:B--2---:R-:W-:Y:S01]  /*9180*/  FFMA.FTZ R167, R163, R7, R152 ;  /* 0x00000007a3a77223 */ /* 0x004fe20000010098 */
[----:B------:R-:W-:Y:S01]  /*9190*/  F2FP.F16.F32.PACK_AB R152, R153, R152 ;  /* 0x000000989998723e */ /* 0x000fe200000000ff */
[-C--:B------:R-:W-:Y:S01]  /*91a0*/  FMUL.FTZ R45, R45, R163.reuse ;  /* 0x000000a32d2d7220 */ /* 0x080fe20000410000 */
[-C--:B------:R-:W-:Y:S01]  /*91b0*/  FMUL.FTZ R48, R48, R163.reuse ;  /* 0x000000a330307220 */ /* 0x080fe20000410000 */
[----:B------:R-:W-:Y:S01]  /*91c0*/  FADD.FTZ R167, R153, R167 ;  /* 0x000000a799a77221 */ /* 0x000fe20000010000 */
[----:B------:R-:W2:Y:S01]  /*91d0*/  MUFU.EX2 R162, R162 ;  /* 0x000000a200a27308 */ /* 0x000ea20000000800 */
[----:B-1----:R-:W-:Y:S01]  /*91e0*/  FADD.FTZ R170, R159, R170 ;  /* 0x000000aa9faa7221 */ /* 0x002fe20000010000 */
[----:B------:R-:W-:Y:S01]  /*91f0*/  F2FP.F16.F32.PACK_AB R153, R165, R154 ;  /* 0x0000009aa599723e */ /* 0x000fe200000000ff */
[----:B------:R-:W-:Y:S01]  /*9200*/  FADD.FTZ R167, R156, R167 ;  /* 0x000000a79ca77221 */ /* 0x000fe20000010000 */
[----:B------:R-:W-:Y:S01]  /*9210*/  F2FP.F16.F32.PACK_AB R154, R183, R156 ;  /* 0x0000009cb79a723e */ /* 0x000fe200000000ff */
[----:B------:R-:W-:Y:S01]  /*9220*/  FMUL.FTZ R49, R49, R163 ;  /* 0x000000a331317220 */ /* 0x000fe20000410000 */
[----:B------:R-:W-:Y:S01]  /*9230*/  F2FP.F16.F32.PACK_AB R156, R161, R157 ;  /* 0x0000009da19c723e */ /* 0x000fe200000000ff */
[----:B------:R-:W-:Y:S01]  /*9240*/  FADD.FTZ R167, R183, R167 ;  /* 0x000000a7b7a77221 */ /* 0x000fe20000010000 */
[----:B------:R-:W1:Y:S01]  /*9250*/  MUFU.EX2 R13, R13 ;  /* 0x0000000d000d7308 */ /* 0x000e620000000800 */
[----:B----4-:R-:W-:Y:S01]  /*9260*/  FADD.FTZ R170, R158, R170 ;  /* 0x000000aa9eaa7221 */ /* 0x010fe20000010000 */
[----:B------:R-:W-:Y:S01]  /*9270*/  F2FP.F16.F32.PACK_AB R155, R159, R155 ;  /* 0x0000009b9f9b723e */ /* 0x000fe200000000ff */
[----:B------:R-:W-:Y:S01]  /*9280*/  BAR.SYNC.DEFER_BLOCKING 0xf, 0x100 ;  /* 0x03c4000000007b1d */ /* 0x000fe20000010000 */
[----:B------:R-:W-:Y:S01]  /*9290*/  FADD.FTZ R167, R157, R167 ;  /* 0x000000a79da77221 */ /* 0x000fe20000010000 */
[-C--:B------:R-:W-:Y:S01]  /*92a0*/  FMUL.FTZ R52, R52, R163.reuse ;  /* 0x000000a334347220 */ /* 0x080fe20000410000 */
[-C--:B------:R-:W-:Y:S01]  /*92b0*/  FMUL.FTZ R53, R53, R163.reuse ;  /* 0x000000a335357220 */ /* 0x080fe20000410000 */
[-C--:B------:R-:W-:Y:S01]  /*92c0*/  FMUL.FTZ R56, R56, R163.reuse ;  /* 0x000000a338387220 */ /* 0x080fe20000410000 */
[-C--:B------:R-:W-:Y:S01]  /*92d0*/  FMUL.FTZ R57, R57, R163.reuse ;  /* 0x000000a339397220 */ /* 0x080fe20000410000 */
[----:B------:R-:W-:Y:S01]  /*92e0*/  MUFU.EX2 R176, R176 ;  /* 0x000000b000b07308 */ /* 0x000fe20000000800 */
        /* <DEDUP_REMOVED lines=54> */
[----:B-1----:R-:W-:Y:S01]  /*9650*/  F2FP.F16.F32.PACK_AB R158, R13, R160 ;  /* 0x000000a00d9e723e */ /* 0x002fe200000000ff */
[----:B0-----:R0:W1:Y:S01]  /*9660*/  MUFU.EX2 R11, R171 ;  /* 0x000000ab000b7308 */ /* 0x0010620000000800 */
[----:B--2---:R-:W-:Y:S01]  /*9670*/  F2FP.F16.F32.PACK_AB R159, R177, R176 ;  /* 0x000000b0b19f723e */ /* 0x004fe200000000ff */
[-C--:B------:R-:W-:Y:S01]  /*9680*/  FMUL.FTZ R26, R26, R166.reuse ;  /* 0x000000a61a1a7220 */ /* 0x080fe20000410000 */
[-C--:B------:R-:W-:Y:S01]  /*9690*/  FMUL.FTZ R27, R27, R166.reuse ;  /* 0x000000a61b1b7220 */ /* 0x080fe20000410000 */
[-C--:B------:R-:W-:Y:S01]  /*96a0*/  FMUL.FTZ R30, R30, R166.reuse ;  /* 0x000000a61e1e7220 */ /* 0x080fe20000410000 */
[-C--:B------:R-:W-:Y:S01]  /*96b0*/  FMUL.FTZ R31, R31, R166.reuse ;  /* 0x000000a61f1f7220 */ /* 0x080fe20000410000 */
[-C--:B------:R-:W-:Y:S01]  /*96c0*/  FMUL.FTZ R34, R34, R166.reuse ;  /* 0x000000a622227220 */ /* 0x080fe20000410000 */
[----:B------:R-:W-:Y:S01]  /*96d0*/  FMUL.FTZ R35, R35, R166 ;  /* 0x000000a623237220 */ /* 0x000fe20000410000 */
[----:B------:R-:W-:Y:S01]  /*96e0*/  MUFU.EX2 R12, R12 ;  /* 0x0000000c000c7308 */ /* 0x000fe20000000800 */
[----:B0-----:R-:W-:-:S02]  /*96f0*/  IMAD R171, R2, 0x1000, R19 ;  /* 0x0000100002ab7824 */ /* 0x001fc400078e0213 */
[-C--:B------:R-:W-:Y:S01]  /*9700*/  FMUL.FTZ R38, R38, R166.reuse ;  /* 0x000000a626267220 */ /* 0x080fe20000410000 */
[-C--:B------:R-:W-:Y:S01]  /*9710*/  FMUL.FTZ R39, R39, R166.reuse ;  /* 0x000000a627277220 */ /* 0x080fe20000410000 */
[-C--:B------:R-:W-:Y:S01]  /*9720*/  FMUL.FTZ R42, R42, R166.reuse ;  /* 0x000000a62a2a7220 */ /* 0x080fe20000410000 */
[-C--:B------:R-:W-:Y:S01]  /*9730*/  FMUL.FTZ R43, R43, R166.reuse ;  /* 0x000000a62b2b7220 */ /* 0x080fe20000410000 */
[----:B------:R-:W-:Y:S01]  /*9740*/  R2UR UR10, R171 ;  /* 0x00000000ab0a72ca */ /* 0x000fe200000e0000 */
        /* <DEDUP_REMOVED lines=10> */
[----:B0-----:R-:W-:Y:S01]  /*97f0*/  FADD.FTZ R175, R161, R167 ;  /* 0x000000a7a1af7221 */ /* 0x001fe20000010000 */
[-C--:B------:R-:W-:Y:S01]  /*9800*/  FMUL.FTZ R62, R62, R166.reuse ;  /* 0x000000a63e3e7220 */ /* 0x080fe20000410000 */
[-C--:B------:R-:W-:Y:S01]  /*9810*/  FMUL.FTZ R63, R63, R166.reuse ;  /* 0x000000a63f3f7220 */ /* 0x080fe20000410000 */
[-C--:B------:R-:W-:Y:S01]  /*9820*/  FMUL.FTZ R66, R66, R166.reuse ;  /* 0x000000a642427220 */ /* 0x080fe20000410000 */
[----:B------:R-:W-:Y:S01]  /*9830*/  FADD.FTZ R175, R160, R175 ;  /* 0x000000afa0af7221 */ /* 0x000fe20000010000 */
        /* <DEDUP_REMOVED lines=49> */
[----:B---3--:R-:W-:Y:S01]  /*9b50*/  F2FP.F16.F32.PACK_AB R160, R15, R14 ;  /* 0x0000000e0fa0723e */ /* 0x008fe200000000ff */
[----:B------:R3:W4:Y:S01]  /*9b60*/  MUFU.EX2 R174, R164 ;  /* 0x000000a400ae7308 */ /* 0x0007220000000800 */
[----:B-1----:R-:W-:Y:S01]  /*9b70*/  F2FP.F16.F32.PACK_AB R161, R11, R10 ;  /* 0x0000000a0ba1723e */ /* 0x002fe200000000ff */
[----:B------:R1:W-:Y:S01]  /*9b80*/  STSM.16.M88.4 [R23+0x36400], R152 ;  /* 0x0364009817007844 */ /* 0x0003e20000000200 */
[----:B------:R-:W-:Y:S01]  /*9b90*/  F2FP.F16.F32.PACK_AB R162, R21, R20 ;  /* 0x0000001415a2723e */ /* 0x000fe200000000ff */
[----:B------:R-:W-:Y:S01]  /*9ba0*/  FADD.FTZ R170, R176, R170 ;  /* 0x000000aab0aa7221 */ /* 0x000fe20000010000 */
[----:B--2---:R-:W-:Y:S01]  /*9bb0*/  F2FP.F16.F32.PACK_AB R163, R7, R12 ;  /* 0x0000000c07a3723e */ /* 0x004fe200000000ff */
[----:B------:R2:W-:Y:S01]  /*9bc0*/  STSM.16.M88.4 [R184], R156 ;  /* 0x0000009cb8007844 */ /* 0x0005e20000000200 */
[----:B0-----:R-:W-:Y:S01]  /*9bd0*/  F2FP.F16.F32.PACK_AB R165, R179, R8 ;  /* 0x00000008b3a5723e */ /* 0x001fe200000000ff */
[----:B------:R-:W-:Y:S01]  /*9be0*/  FADD.FTZ R175, R13, R175 ;  /* 0x000000af0daf7221 */ /* 0x000fe20000010000 */
[----:B---3--:R-:W-:Y:S01]  /*9bf0*/  F2FP.F16.F32.PACK_AB R164, R169, R168 ;  /* 0x000000a8a9a4723e */ /* 0x008fe200000000ff */
[----:B------:R2:W-:Y:S01]  /*9c00*/  STSM.16.M88.4 [R186], R160 ;  /* 0x000000a0ba007844 */ /* 0x0005e20000000200 */
[----:B------:R-:W-:Y:S01]  /*9c10*/  F2FP.F16.F32.PACK_AB R166, R173, R172 ;  /* 0x000000acada6723e */ /* 0x000fe200000000ff */
[----:B------:R-:W-:Y:S01]  /*9c20*/  FADD.FTZ R170, R177, R170 ;  /* 0x000000aab1aa7221 */ /* 0x000fe20000010000 */
[----:B------:R-:W-:Y:S01]  /*9c30*/  FADD.FTZ R175, R14, R175 ;  /* 0x000000af0eaf7221 */ /* 0x000fe20000010000 */
[----:B------:R-:W-:-:S02]  /*9c40*/  PLOP3.LUT P3, PT, PT, PT, UP0, 0x80, 0x0 ;  /* 0x000000000000781c */ /* 0x000fc40003f6f008 */
[----:B------:R-:W-:Y:S01]  /*9c50*/  FADD.FTZ R170, R10, R170 ;  /* 0x000000aa0aaa7221 */ /* 0x000fe20000010000 */
[----:B----4-:R-:W-:Y:S01]  /*9c60*/  F2FP.F16.F32.PACK_AB R167, R174, R182 ;  /* 0x000000b6aea7723e */ /* 0x010fe200000000ff */
[----:B------:R-:W-:Y:S01]  /*9c70*/  FADD.FTZ R175, R15, R175 ;  /* 0x000000af0faf7221 */ /* 0x000fe20000010000 */
[----:B------:R-:W-:Y:S02]  /*9c80*/  IMAD.MOV.U32 R10, RZ, RZ, R6 ;  /* 0x000000ffff0a7224 */ /* 0x000fe400078e0006 */
[----:B------:R-:W-:Y:S01]  /*9c90*/  FADD.FTZ R11, R11, R170 ;  /* 0x000000aa0b0b7221 */ /* 0x000fe20000010000 */
[----:B------:R2:W-:Y:S01]  /*9ca0*/  STSM.16.M88.4 [R185], R164 ;  /* 0x000000a4b9007844 */ /* 0x0005e20000000200 */
[----:B------:R-:W-:Y:S01]  /*9cb0*/  WARPGROUP.ARRIVE ;  /* 0x00000000000079c5 */ /* 0x000fe20000000000 */
[----:B------:R-:W-:Y:S01]  /*9cc0*/  FADD.FTZ R20, R20, R175 ;  /* 0x000000af14147221 */ /* 0x000fe20000010000 */
[----:B------:R-:W-:Y:S01]  /*9cd0*/  FADD.FTZ R12, R12, R11 ;  /* 0x0000000b0c0c7221 */ /* 0x000fe20000010000 */
[----:B------:R-:W-:-:S02]  /*9ce0*/  IMAD.MOV.U32 R11, RZ, RZ, R5 ;  /* 0x000000ffff0b7224 */ /* 0x000fc400078e0005 */
[----:B------:R-:W-:Y:S01]  /*9cf0*/  FADD.FTZ R21, R21, R20 ;  /* 0x0000001415157221 */ /* 0x000fe20000010000 */
[----:B------:R-:W-:Y:S01]  /*9d00*/  HGMMA.64x256x16.F32 R24, R152, gdesc[UR8].tnspB, R24, gsb0 ;  /* 0x43e0000898187df0 */ /* 0x000fe20008000818 */
[----:B------:R-:W-:Y:S01]  /*9d10*/  UMOV UR11, 0x40000040 ;  /* 0x40000040000b7882 */ /* 0x000fe20000000000 */
[----:B------:R-:W-:Y:S01]  /*9d20*/  FADD.FTZ R7, R7, R12 ;  /* 0x0000000c07077221 */ /* 0x000fe20000010000 */
[----:B------:R-:W-:Y:S01]  /*9d30*/  FADD.FTZ R168, R168, R21 ;  /* 0x00000015a8a87221 */ /* 0x000fe20000010000 */
[----:B------:R-:W-:Y:S02]  /*9d40*/  IMAD.MOV.U32 R12, RZ, RZ, R2 ;  /* 0x000000ffff0c7224 */ /* 0x000fe400078e0002 */
[----:B------:R-:W-:Y:S01]  /*9d50*/  FADD.FTZ R8, R8, R7 ;  /* 0x0000000708087221 */ /* 0x000fe20000010000 */
[----:B------:R-:W-:-:S03]  /*9d60*/  FADD.FTZ R169, R169, R168 ;  /* 0x000000a8a9a97221 */ /* 0x000fc60000010000 */
[----:B------:R-:W-:Y:S01]  /*9d70*/  FADD.FTZ R179, R179, R8 ;  /* 0x00000008b3b37221 */ /* 0x000fe20000010000 */
[----:B------:R-:W-:-:S03]  /*9d80*/  FADD.FTZ R172, R172, R169 ;  /* 0x000000a9acac7221 */ /* 0x000fc60000010000 */
[----:B------:R-:W-:Y:S01]  /*9d90*/  FADD.FTZ R179, R182, R179 ;  /* 0x000000b3b6b37221 */ /* 0x000fe20000010000 */
[----:B------:R-:W-:-:S03]  /*9da0*/  FADD.FTZ R7, R173, R172 ;  /* 0x000000acad077221 */ /* 0x000fc60000010000 */
[----:B------:R-:W-:Y:S01]  /*9db0*/  FADD.FTZ R8, R174, R179 ;  /* 0x000000b3ae087221 */ /* 0x000fe20000010000 */
[----:B------:R-:W-:Y:S02]  /*9dc0*/  WARPGROUP.DEPBAR.LE gsb0, 0x0 ;  /* 0x00008000000079c5 */ /* 0x000fe40000010000 */
[----:B-1----:R-:W-:Y:S01]  /*9dd0*/  VIADD R152, R171, 0x80 ;  /* 0x00000080ab987836 */ /* 0x002fe20000000000 */
[----:B------:R-:W-:-:S04]  /*9de0*/  WARPGROUP.ARRIVE ;  /* 0x00000000000079c5 */ /* 0x000fc80000000000 */
[----:B------:R-:W-:Y:S01]  /*9df0*/  R2UR UR10, R152 ;  /* 0x00000000980a72ca */ /* 0x000fe200000e0000 */
[C---:B------:R-:W-:Y:S02]  /*9e00*/  VIADD R152, R171.reuse, 0x100 ;  /* 0x00000100ab987836 */ /* 0x040fe40000000000 */
[----:B------:R-:W-:-:S10]  /*9e10*/  VIADD R171, R171, 0x180 ;  /* 0x00000180abab7836 */ /* 0x000fd40000000000 */
        /* <DEDUP_REMOVED lines=24> */
.L_x_5150:
[----:B------:R-:W-:-:S06]  /*9fa0*/  UISETP.GE.AND UP0, UPT, UR6, UR43, UPT ;  /* 0x0000002b0600728c */ /* 0x000fcc000bf06270 */
[----:B------:R-:W-:-:S13]  /*9fb0*/  PLOP3.LUT P1, PT, PT, PT, UP0, 0x80, 0x0 ;  /* 0x000000000000781c */ /* 0x000fda0003f2f008 */
[----:B------:R-:W-:Y:S05]  /*9fc0*/  @!P1 BRA `(.L_x_5160) ;  /* 0x0000002c00409947 */ /* 0x000fea0003800000 */
[----:B------:R-:W-:Y:S01]  /*9fd0*/  IMAD.MOV.U32 R228, RZ, RZ, R5 ;  /* 0x000000ffffe47224 */ /* 0x000fe200078e0005 */
[----:B------:R-:W-:Y:S01]  /*9fe0*/  ULDC UR4, c[0x0][0xa80] ;  /* 0x0002a00000047ab9 */ /* 0x000fe20000000800 */
[----:B------:R-:W-:Y:S02]  /*9ff0*/  IMAD.MOV.U32 R10, RZ, RZ, R6 ;  /* 0x000000ffff0a7224 */ /* 0x000fe400078e0006 */
[----:B------:R-:W-:-:S07]  /*a000*/  IMAD.MOV.U32 R187, RZ, RZ, R2 ;  /* 0x000000ffffbb7224 */ /* 0x000fce00078e0002 */
.L_x_5169:
[----:B------:R-:W-:-:S05]  /*a010*/  VIADD R2, R187, 0x1 ;  /* 0x00000001bb027836 */ /* 0x000fca0000000000 */
[----:B------:R-:W-:-:S04]  /*a020*/  ISETP.NE.AND P1, PT, R2, 0x2, PT ;  /* 0x000000020200780c */ /* 0x000fc80003f25270 */
[----:B------:R-:W-:Y:S02]  /*a030*/  SEL R5, RZ, 0x1, P1 ;  /* 0x00000001ff057807 */ /* 0x000fe40000800000 */
[----:B------:R-:W-:Y:S02]  /*a040*/  SEL R2, R2, RZ, P1 ;  /* 0x000000ff02027207 */ /* 0x000fe40000800000 */
[----:B------:R-:W-:-:S13]  /*a050*/  R2UR UR5, R5 ;  /* 0x00000000050572ca */ /* 0x000fda00000e0000 */
[----:B------:R-:W-:Y:S01]  /*a060*/  ULOP3.LUT UR37, UR37, UR5, URZ, 0x3c, !UPT ;  /* 0x0000000525257292 */ /* 0x000fe2000f8e3c3f */
[----:B----4-:R-:W-:Y:S11]  /*a070*/  @!P0 BRA `(.L_x_5161) ;  /* 0x0000000000048947 */ /* 0x010ff60003800000 */
[----:B------:R-:W-:Y:S01]  /*a080*/  BPT.TRAP 0x1 ;  /* 0x000000040000795c */ /* 0x000fe20000300000 */
.L_x_5161:
[----:B------:R-:W-:Y:S02]  /*a090*/  IMAD.U32 R5, RZ, RZ, UR37 ;  /* 0x00000025ff057e24 */ /* 0x000fe4000f8e00ff */
[----:B0-2---:R-:W-:-:S03]  /*a0a0*/  IMAD R9, R2, 0x8, R16 ;  /* 0x0000000802097824 */ /* 0x005fc600078e0210 */
[----:B------:R-:W-:-:S04]  /*a0b0*/  SHF.L.U32 R5, R5, 0x1f, RZ ;  /* 0x0000001f05057819 */ /* 0x000fc800000006ff */
[----:B------:R0:W1:Y:S01]  /*a0c0*/  SYNCS.PHASECHK.TRANS64.TRYWAIT P1, [R9+URZ+0x38830], R5 ;  /* 0x03883005090075a7 */ /* 0x000062000802017f */
[----:B------:R-:W-:Y:S05]  /*a0d0*/  @!P0 BRA `(.L_x_5162) ;  /* 0x0000000000048947 */ /* 0x000fea0003800000 */
[----:B------:R-:W-:Y:S01]  /*a0e0*/  BPT.TRAP 0x1 ;  /* 0x000000040000795c */ /* 0x000fe20000300000 */
.L_x_5162:
[----:B------:R-:W-:Y:S01]  /*a0f0*/  IMAD R6, R2, 0x200, R0 ;  /* 0x0000020002067824 */ /* 0x000fe200078e0200 */
[----:B-1----:R-:W-:Y:S06]  /*a100*/  @P1 BRA `(.L_x_5163) ;  /* 0x0000000000081947 */ /* 0x002fec0003800000 */
[----:B------:R-:W1:Y:S02]  /*a110*/  SYNCS.PHASECHK.TRANS64.TRYWAIT P1, [R9+URZ+0x38830], R5 ;  /* 0x03883005090075a7 */ /* 0x000e64000802017f */
[----:B-1----:R-:W-:Y:S05]  /*a120*/  @!P1 BRA `(.L_x_5164) ;  /* 0x0000010c00449947 */ /* 0x002fea0003800000 */
.L_x_5163:
        /* <DEDUP_REMOVED lines=22> */
.L_x_5165:
[----:B------:R2:W3:Y:S01]  /*a290*/  SYNCS.PHASECHK.TRANS64.TRYWAIT P1, [R9+URZ+0x38850], R5 ;  /* 0x03885005090075a7 */ /* 0x0004e2000802017f */
[----:B------:R-:W-:Y:S05]  /*a2a0*/  @!P0 BRA `(.L_x_5166) ;  /* 0x0000000000048947 */ /* 0x000fea0003800000 */
[----:B------:R-:W-:Y:S01]  /*a2b0*/  BPT.TRAP 0x1 ;  /* 0x000000040000795c */ /* 0x000fe20000300000 */
.L_x_5166:
[----:B---3--:R-:W-:Y:S05]  /*a2c0*/  @P1 BRA `(.L_x_5167) ;  /* 0x0000000000081947 */ /* 0x008fea0003800000 */
[----:B------:R-:W3:Y:S02]  /*a2d0*/  SYNCS.PHASECHK.TRANS64.TRYWAIT P1, [R9+URZ+0x38850], R5 ;  /* 0x03885005090075a7 */ /* 0x000ee4000802017f */
[----:B---3--:R-:W-:Y:S05]  /*a2e0*/  @!P1 BRA `(.L_x_5168) ;  /* 0x0000010800e89947 */ /* 0x008fea0003800000 */
.L_x_5167:
        /* <DEDUP_REMOVED lines=12> */
[----:B------:R-:W-:Y:S01]  /*a3b0*/  UISETP.GT.AND UP0, UPT, UR6, UR43, UPT ;  /* 0x0000002b0600728c */ /* 0x000fe2000bf04270 */
[----:B------:R-:W-:Y:S01]  /*a3c0*/  IMAD.MOV.U32 R13, RZ, RZ, 0x4 ;  /* 0x00000004ff0d7424 */ /* 0x000fe200078e00ff */
[----:B------:R-:W-:Y:S01]  /*a3d0*/  R2UR UR30, R6 ;  /* 0x00000000061e72ca */ /* 0x000fe200000e0000 */
[----:B------:R-:W-:Y:S01]  /*a3e0*/  VIADD R6, R4, 0x4 ;  /* 0x0000000404067836 */ /* 0x000fe20000000000 */
[----:B------:R-:W-:-:S02]  /*a3f0*/  UIADD3 UR6, UR6, -0x1, URZ ;  /* 0xffffffff06067890 */ /* 0x000fc4000fffe03f */
[----:B------:R-:W-:Y:S01]  /*a400*/  HGMMA.64x64x16.F32 R152, gdesc[UR24], R152, gsb0 ;  /* 0x00e00000189879f0 */ /* 0x000fe20008000898 */
[----:B0-----:R-:W-:Y:S02]  /*a410*/  SHF.R.U32.HI R11, RZ, 0x7, R11 ;  /* 0x00000007ff0b7819 */ /* 0x001fe4000001160b */
[----:B------:R-:W-:Y:S02]  /*a420*/  WARPGROUP.DEPBAR.LE gsb0, 0x0 ;  /* 0x00008000000079c5 */ /* 0x000fe40000010000 */
        /* <DEDUP_REMOVED lines=336> */
[----:B------:R-:W-:-:S03]  /*b930*/  FMNMX.FTZ R5, R167, R5, !PT ;  /* 0x00000005a7057209 */ /* 0x000fc60007810000 */
[----:B------:R-:W-:Y:S01]  /*b940*/  FMUL.FTZ R188, R6, UR4 ;  /* 0x0000000406bc7c20 */ /* 0x000fe20008410000 */
[----:B------:R-:W-:Y:S01]  /*b950*/  FMNMX.FTZ R5, R170, R5, !PT ;  /* 0x00000005aa057209 */ /* 0x000fe20007810000 */
[----:B------:R-:W-:Y:S02]  /*b960*/  FADD.FTZ R10, -R6, R10 ;  /* 0x0000000a060a7221 */ /* 0x000fe40000010100 */
[--C-:B------:R-:W-:Y:S01]  /*b970*/  FFMA.FTZ R229, R156, UR4, -R188.reuse ;  /* 0x000000049ce57c23 */ /* 0x100fe200080108bc */
[----:B------:R-:W-:Y:S01]  /*b980*/  FMNMX.FTZ R5, R171, R5, !PT ;  /* 0x00000005ab057209 */ /* 0x000fe20007810000 */
[--C-:B------:R-:W-:Y:S01]  /*b990*/  FFMA.FTZ R156, R160, UR4, -R188.reuse ;  /* 0x00000004a09c7c23 */ /* 0x100fe200080108bc */
[--C-:B------:R-:W-:Y:S01]  /*b9a0*/  FFMA.FTZ R160, R164, UR4, -R188.reuse ;  /* 0x00000004a4a07c23 */ /* 0x100fe200080108bc */
[----:B------:R-:W-:Y:S01]  /*b9b0*/  FMUL.FTZ R10, R10, UR4 ;  /* 0x000000040a0a7c20 */ /* 0x000fe20008410000 */
[----:B------:R-:W-:Y:S01]  /*b9c0*/  FMNMX.FTZ R5, R174, R5, !PT ;  /* 0x00000005ae057209 */ /* 0x000fe20007810000 */
[--C-:B------:R-:W-:Y:S01]  /*b9d0*/  FFMA.FTZ R20, R176, UR4, -R188.reuse ;  /* 0x00000004b0147c23 */ /* 0x100fe200080108bc */
[--C-:B------:R-:W-:Y:S01]  /*b9e0*/  FFMA.FTZ R152, R152, UR4, -R188.reuse ;  /* 0x0000000498987c23 */ /* 0x100fe200080108bc */
[----:B------:R0:W1:Y:S01]  /*b9f0*/  MUFU.EX2 R12, R10 ;  /* 0x0000000a000c7308 */ /* 0x0000620000000800 */
[----:B------:R-:W-:Y:S01]  /*ba00*/  FMNMX.FTZ R5, R175, R5, !PT ;  /* 0x00000005af057209 */ /* 0x000fe20007810000 */
[--C-:B------:R-:W-:Y:S01]  /*ba10*/  FFMA.FTZ R153, R153, UR4, -R188.reuse ;  /* 0x0000000499997c23 */ /* 0x100fe200080108bc */
[--C-:B------:R-:W-:Y:S01]  /*ba20*/  FFMA.FTZ R157, R157, UR4, -R188.reuse ;  /* 0x000000049d9d7c23 */ /* 0x100fe200080108bc */
[--C-:B------:R-:W-:Y:S01]  /*ba30*/  FFMA.FTZ R161, R161, UR4, -R188.reuse ;  /* 0x00000004a1a17c23 */ /* 0x100fe200080108bc */
[----:B------:R-:W-:Y:S01]  /*ba40*/  FMNMX.FTZ R5, R178, R5, !PT ;  /* 0x00000005b2057209 */ /* 0x000fe20007810000 */
[--C-:B------:R-:W-:Y:S01]  /*ba50*/  FFMA.FTZ R14, R172, UR4, -R188.reuse ;  /* 0x00000004ac0e7c23 */ /* 0x100fe200080108bc */
[--C-:B------:R-:W-:Y:S01]  /*ba60*/  FFMA.FTZ R15, R173, UR4, -R188.reuse ;  /* 0x00000004ad0f7c23 */ /* 0x100fe200080108bc */
[----:B------:R-:W-:Y:S01]  /*ba70*/  MUFU.EX2 R152, R152 ;  /* 0x0000009800987308 */ /* 0x000fe20000000800 */
[----:B------:R-:W-:Y:S01]  /*ba80*/  FMNMX.FTZ R5, R179, R5, !PT ;  /* 0x00000005b3057209 */ /* 0x000fe20007810000 */
[--C-:B0-----:R-:W-:Y:S01]  /*ba90*/  FFMA.FTZ R10, R165, UR4, -R188.reuse ;  /* 0x00000004a50a7c23 */ /* 0x101fe200080108bc */
[--C-:B------:R-:W-:Y:S01]  /*baa0*/  FFMA.FTZ R11, R168, UR4, -R188.reuse ;  /* 0x00000004a80b7c23 */ /* 0x100fe200080108bc */
[--C-:B------:R-:W-:Y:S01]  /*bab0*/  FFMA.FTZ R21, R177, UR4, -R188.reuse ;  /* 0x00000004b1157c23 */ /* 0x100fe200080108bc */
[----:B------:R-:W-:Y:S01]  /*bac0*/  FMNMX.FTZ R5, R182, R5, !PT ;  /* 0x00000005b6057209 */ /* 0x000fe20007810000 */
[----:B------:R-:W-:-:S02]  /*bad0*/  FFMA.FTZ R168, R180, UR4, -R188 ;  /* 0x00000004b4a87c23 */ /* 0x000fc400080108bc */
[----:B------:R-:W-:Y:S01]  /*bae0*/  MUFU.EX2 R153, R153 ;  /* 0x0000009900997308 */ /* 0x000fe20000000800 */
[----:B------:R-:W-:Y:S01]  /*baf0*/  FMNMX.FTZ R5, R183, R5, !PT ;  /* 0x00000005b7057209 */ /* 0x000fe20007810000 */
[-C--:B-1----:R-:W-:Y:S01]  /*bb00*/  FMUL.FTZ R24, R24, R12.reuse ;  /* 0x0000000c18187220 */ /* 0x082fe20000410000 */
        /* <DEDUP_REMOVED lines=28> */
[--C-:B------:R-:W-:Y:S01]  /*bcd0*/  FFMA.FTZ R13, R169, UR4, -R188.reuse ;  /* 0x00000004a90d7c23 */ /* 0x100fe200080108bc */
[----:B------:R-:W-:Y:S01]  /*bce0*/  MUFU.EX2 R161, R161 ;  /* 0x000000a100a17308 */ /* 0x000fe20000000800 */
[----:B------:R-:W-:Y:S01]  /*bcf0*/  FFMA.FTZ R169, R181, UR4, -R188 ;  /* 0x00000004b5a97c23 */ /* 0x000fe200080108bc */
        /* <DEDUP_REMOVED lines=30> */
[C---:B------:R-:W-:Y:S01]  /*bee0*/  FADD.FTZ R164, -R5.reuse, R228 ;  /* 0x000000e405a47221 */ /* 0x040fe20000010100 */
[----:B------:R-:W-:Y:S01]  /*bef0*/  FMUL.FTZ R165, R5, UR4 ;  /* 0x0000000405a57c20 */ /* 0x000fe20008410000 */
[----:B------:R-:W-:Y:S01]  /*bf00*/  MUFU.EX2 R13, R13 ;  /* 0x0000000d000d7308 */ /* 0x000fe20000000800 */
[-C--:B------:R-:W-:Y:S01]  /*bf10*/  FMUL.FTZ R121, R121, R12.reuse ;  /* 0x0000000c79797220 */ /* 0x080fe20000410000 */
[----:B------:R-:W-:Y:S01]  /*bf20*/  FMUL.FTZ R164, R164, UR4 ;  /* 0x00000004a4a47c20 */ /* 0x000fe20008410000 */
[--C-:B------:R-:W-:Y:S01]  /*bf30*/  FFMA.FTZ R176, R155, UR4, -R165.reuse ;  /* 0x000000049bb07c23 */ /* 0x100fe200080108a5 */
[--C-:B------:R-:W-:Y:S01]  /*bf40*/  FFMA.FTZ R155, R158, UR4, -R165.reuse ;  /* 0x000000049e9b7c23 */ /* 0x100fe200080108a5 */
[--C-:B------:R-:W-:Y:S01]  /*bf50*/  FFMA.FTZ R158, R162, UR4, -R165.reuse ;  /* 0x00000004a29e7c23 */ /* 0x100fe200080108a5 */
[--C-:B------:R-:W-:Y:S01]  /*bf60*/  FFMA.FTZ R162, R163, UR4, -R165.reuse ;  /* 0x00000004a3a27c23 */ /* 0x100fe200080108a5 */
[--C-:B------:R-:W-:Y:S01]  /*bf70*/  FFMA.FTZ R154, R154, UR4, -R165.reuse ;  /* 0x000000049a9a7c23 */ /* 0x100fe200080108a5 */
[----:B------:R-:W-:Y:S01]  /*bf80*/  @!P2 VIADD R163, R9, 0x38840 ;  /* 0x0003884009a3a836 */ /* 0x000fe20000000000 */
[----:B------:R-:W-:Y:S01]  /*bf90*/  MUFU.EX2 R164, R164 ;  /* 0x000000a400a47308 */ /* 0x000fe20000000800 */
[--C-:B------:R-:W-:Y:S01]  /*bfa0*/  FFMA.FTZ R159, R159, UR4, -R165.reuse ;  /* 0x000000049f9f7c23 */ /* 0x100fe200080108a5 */
[--C-:B------:R-:W-:Y:S01]  /*bfb0*/  FFMA.FTZ R172, R166, UR4, -R165.reuse ;  /* 0x00000004a6ac7c23 */ /* 0x100fe200080108a5 */
[----:B------:R-:W-:Y:S01]  /*bfc0*/  FFMA.FTZ R173, R167, UR4, -R165 ;  /* 0x00000004a7ad7c23 */ /* 0x000fe200080108a5 */
[----:B------:R-:W-:Y:S01]  /*bfd0*/  @!P2 PRMT R163, RZ, 0x654, R163 ;  /* 0x00000654ffa3a816 */ /* 0x000fe200000000a3 */
[--C-:B------:R-:W-:Y:S01]  /*bfe0*/  FFMA.FTZ R170, R170, UR4, -R165.reuse ;  /* 0x00000004aaaa7c23 */ /* 0x100fe200080108a5 */
[--C-:B------:R-:W-:Y:S01]  /*bff0*/  FFMA.FTZ R171, R171, UR4, -R165.reuse ;  /* 0x00000004abab7c23 */ /* 0x100fe200080108a5 */
[--C-:B------:R-:W-:Y:S01]  /*c000*/  FFMA.FTZ R174, R174, UR4, -R165.reuse ;  /* 0x00000004aeae7c23 */ /* 0x100fe200080108a5 */
[----:B------:R-:W0:Y:S01]  /*c010*/  MUFU.EX2 R154, R154 ;  /* 0x0000009a009a7308 */ /* 0x000e220000000800 */
[----:B------:R1:W-:Y:S01]  /*c020*/  @!P2 SYNCS.ARRIVE.TRANS64.RED.A1T0 RZ, [R163+URZ], RZ ;  /* 0x000000ffa3ffa9a7 */ /* 0x0003e2000810043f */
[--C-:B------:R-:W-:Y:S01]  /*c030*/  FFMA.FTZ R179, R179, UR4, -R165.reuse ;  /* 0x00000004b3b37c23 */ /* 0x100fe200080108a5 */
[--C-:B------:R-:W-:Y:S01]  /*c040*/  FFMA.FTZ R182, R182, UR4, -R165.reuse ;  /* 0x00000004b6b67c23 */ /* 0x100fe200080108a5 */
[--C-:B------:R-:W-:Y:S01]  /*c050*/  FFMA.FTZ R175, R175, UR4, -R165.reuse ;  /* 0x00000004afaf7c23 */ /* 0x100fe200080108a5 */
[--C-:B------:R-:W-:Y:S01]  /*c060*/  FFMA.FTZ R178, R178, UR4, -R165.reuse ;  /* 0x00000004b2b27c23 */ /* 0x100fe200080108a5 */
[----:B------:R-:W-:Y:S01]  /*c070*/  FFMA.FTZ R165, R183, UR4, -R165 ;  /* 0x00000004b7a57c23 */ /* 0x000fe200080108a5 */
[----:B------:R-:W-:Y:S01]  /*c080*/  FMUL.FTZ R124, R124, R12 ;  /* 0x0000000c7c7c7220 */ /* 0x000fe20000410000 */
[----:B------:R-:W2:Y:S01]  /*c090*/  MUFU.EX2 R176, R176 ;  /* 0x000000b000b07308 */ /* 0x000ea20000000800 */
[----:B-1----:R-:W-:-:S02]  /*c0a0*/  @!P1 IMAD R163, R187, 0x40, R18 ;  /* 0x00000040bba39824 */ /* 0x002fc400078e0212 */
[-C--:B------:R-:W-:Y:S01]  /*c0b0*/  FMUL.FTZ R125, R125, R12.reuse ;  /* 0x0000000c7d7d7220 */ /* 0x080fe20000410000 */
[-C--:B------:R-:W-:Y:S01]  /*c0c0*/  FMUL.FTZ R128, R128, R12.reuse ;  /* 0x0000000c80807220 */ /* 0x080fe20000410000 */
[-C--:B------:R-:W-:Y:S01]  /*c0d0*/  FMUL.FTZ R129, R129, R12.reuse ;  /* 0x0000000c81817220 */ /* 0x080fe20000410000 */
[----:B------:R-:W-:Y:S02]  /*c0e0*/  @!P1 IMAD R163, R163, 0x4, R16 ;  /* 0x00000004a3a39824 */ /* 0x000fe400078e0210 */
[-C--:B------:R-:W-:Y:S01]  /*c0f0*/  FMUL.FTZ R132, R132, R12.reuse ;  /* 0x0000000c84847220 */ /* 0x080fe20000410000 */
[----:B------:R-:W-:Y:S01]  /*c100*/  FMUL.FTZ R133, R133, R12 ;  /* 0x0000000c85857220 */ /* 0x000fe20000410000 */
[----:B------:R-:W1:Y:S01]  /*c110*/  MUFU.EX2 R155, R155 ;  /* 0x0000009b009b7308 */ /* 0x000e620000000800 */
[----:B0-----:R-:W-:Y:S01]  /*c120*/  FFMA.FTZ R8, R164, R8, R154 ;  /* 0x00000008a4087223 */ /* 0x001fe2000001009a */
        /* <DEDUP_REMOVED lines=11> */
[----:B------:R-:W-:Y:S01]  /*c1e0*/  FMUL.FTZ R149, R149, R12 ;  /* 0x0000000c95957220 */ /* 0x000fe20000410000 */
[-C--:B------:R-:W-:Y:S01]  /*c1f0*/  FMUL.FTZ R26, R26, R164.reuse ;  /* 0x000000a41a1a7220 */ /* 0x080fe20000410000 */
[----:B------:R-:W-:Y:S01]  /*c200*/  FMUL.FTZ R27, R27, R164 ;  /* 0x000000a41b1b7220 */ /* 0x000fe20000410000 */
[----:B0-----:R-:W-:Y:S01]  /*c210*/  FFMA.FTZ R163, R12, R7, R152 ;  /* 0x000000070ca37223 */ /* 0x001fe20000010098 */
[----:B------:R-:W0:Y:S01]  /*c220*/  MUFU.EX2 R158, R158 ;  /* 0x0000009e009e7308 */ /* 0x000e220000000800 */
[----:B-1----:R-:W-:Y:S01]  /*c230*/  FADD.FTZ R166, R155, R166 ;  /* 0x000000a69ba67221 */ /* 0x002fe20000010000 */
[C---:B------:R-:W-:Y:S01]  /*c240*/  F2FP.F16.F32.PACK_AB R152, R153.reuse, R152 ;  /* 0x000000989998723e */ /* 0x040fe200000000ff */
[----:B------:R-:W-:Y:S01]  /*c250*/  FADD.FTZ R163, R153, R163 ;  /* 0x000000a399a37221 */ /* 0x000fe20000010000 */
[----:B------:R-:W-:Y:S01]  /*c260*/  F2FP.F16.F32.PACK_AB R153, R176, R154 ;  /* 0x0000009ab099723e */ /* 0x000fe200000000ff */
[----:B------:R-:W-:Y:S01]  /*c270*/  IMAD R176, R2, 0x1000, R19 ;  /* 0x0000100002b07824 */ /* 0x000fe200078e0213 */
[----:B------:R-:W-:Y:S01]  /*c280*/  F2FP.F16.F32.PACK_AB R154, R157, R229 ;  /* 0x000000e59d9a723e */ /* 0x000fe200000000ff */
[----:B------:R-:W-:Y:S01]  /*c290*/  FADD.FTZ R163, R229, R163 ;  /* 0x000000a3e5a37221 */ /* 0x000fe20000010000 */
[----:B------:R-:W1:Y:S01]  /*c2a0*/  MUFU.EX2 R162, R162 ;  /* 0x000000a200a27308 */ /* 0x000e620000000800 */
[C---:B---3--:R-:W-:Y:S01]  /*c2b0*/  FADD.FTZ R166, R159.reuse, R166 ;  /* 0x000000a69fa67221 */ /* 0x048fe20000010000 */
[----:B------:R-:W-:Y:S01]  /*c2c0*/  F2FP.F16.F32.PACK_AB R155, R159, R155 ;  /* 0x0000009b9f9b723e */ /* 0x000fe200000000ff */
[----:B------:R-:W-:Y:S01]  /*c2d0*/  BAR.SYNC.DEFER_BLOCKING 0xf, 0x100 ;  /* 0x03c4000000007b1d */ /* 0x000fe20000010000 */
[----:B------:R-:W-:Y:S01]  /*c2e0*/  FADD.FTZ R163, R157, R163 ;  /* 0x000000a39da37221 */ /* 0x000fe20000010000 */
[----:B------:R-:W-:Y:S01]  /*c2f0*/  R2UR UR10, R176 ;  /* 0x00000000b00a72ca */ /* 0x000fe200000e0000 */
[-C--:B------:R-:W-:Y:S01]  /*c300*/  FMUL.FTZ R30, R30, R164.reuse ;  /* 0x000000a41e1e7220 */ /* 0x080fe20000410000 */
[----:B------:R-:W-:Y:S01]  /*c310*/  FMUL.FTZ R31, R31, R164 ;  /* 0x000000a41f1f7220 */ /* 0x000fe20000410000 */
[----:B------:R-:W-:Y:S01]  /*c320*/  FADD.FTZ R163, R156, R163 ;  /* 0x000000a39ca37221 */ /* 0x000fe20000010000 */
[----:B------:R-:W-:Y:S01]  /*c330*/  MUFU.EX2 R172, R172 ;  /* 0x000000ac00ac7308 */ /* 0x000fe20000000800 */
[----:B0-----:R-:W-:Y:S01]  /*c340*/  FADD.FTZ R166, R158, R166 ;  /* 0x000000a69ea67221 */ /* 0x001fe20000010000 */
[C---:B------:R-:W-:Y:S01]  /*c350*/  F2FP.F16.F32.PACK_AB R156, R161.reuse, R156 ;  /* 0x0000009ca19c723e */ /* 0x040fe200000000ff */
[----:B------:R-:W-:Y:S01]  /*c360*/  FADD.FTZ R177, R161, R163 ;  /* 0x000000a3a1b17221 */ /* 0x000fe20000010000 */
[-C--:B------:R-:W-:Y:S01]  /*c370*/  FMUL.FTZ R34, R34, R164.reuse ;  /* 0x000000a422227220 */ /* 0x080fe20000410000 */
[-C--:B------:R-:W-:Y:S01]  /*c380*/  FMUL.FTZ R35, R35, R164.reuse ;  /* 0x000000a423237220 */ /* 0x080fe20000410000 */
[----:B------:R-:W-:Y:S01]  /*c390*/  FMUL.FTZ R38, R38, R164 ;  /* 0x000000a426267220 */ /* 0x000fe20000410000 */
[----:B------:R-:W-:Y:S01]  /*c3a0*/  FADD.FTZ R177, R160, R177 ;  /* 0x000000b1a0b17221 */ /* 0x000fe20000010000 */
[----:B------:R-:W0:Y:S01]  /*c3b0*/  MUFU.EX2 R173, R173 ;  /* 0x000000ad00ad7308 */ /* 0x000e220000000800 */
[----:B-1----:R-:W-:Y:S01]  /*c3c0*/  F2FP.F16.F32.PACK_AB R157, R162, R158 ;  /* 0x0000009ea29d723e */ /* 0x002fe200000000ff */
[----:B------:R-:W-:Y:S01]  /*c3d0*/  FMUL.FTZ R39, R39, R164 ;  /* 0x000000a427277220 */ /* 0x000fe20000410000 */
[----:B------:R-:W-:Y:S01]  /*c3e0*/  F2FP.F16.F32.PACK_AB R158, R10, R160 ;  /* 0x000000a00a9e723e */ /* 0x000fe200000000ff */
        /* <DEDUP_REMOVED lines=65> */
[----:B------:R-:W-:Y:S01]  /*c800*/  FMUL.FTZ R151, R151, R164 ;  /* 0x000000a497977220 */ /* 0x000fe20000410000 */
[----:B------:R-:W-:Y:S01]  /*c810*/  F2FP.F16.F32.PACK_AB R160, R13, R11 ;  /* 0x0000000b0da0723e */ /* 0x000fe200000000ff */
[----:B------:R3:W-:Y:S01]  /*c820*/  STSM.16.M88.4 [R23+0x36400], R152 ;  /* 0x0364009817007844 */ /* 0x0007e20000000200 */
[----:B------:R-:W-:Y:S01]  /*c830*/  MUFU.EX2 R168, R168 ;  /* 0x000000a800a87308 */ /* 0x000fe20000000800 */
[----:B0-----:R-:W-:Y:S01]  /*c840*/  F2FP.F16.F32.PACK_AB R161, R171, R170 ;  /* 0x000000aaaba1723e */ /* 0x001fe200000000ff */
[----:B------:R-:W-:Y:S01]  /*c850*/  FADD.FTZ R175, R172, R175 ;  /* 0x000000afacaf7221 */ /* 0x000fe20000010000 */
[----:B------:R-:W-:Y:S01]  /*c860*/  F2FP.F16.F32.PACK_AB R162, R15, R14 ;  /* 0x0000000e0fa2723e */ /* 0x000fe200000000ff */
[----:B------:R4:W-:Y:S01]  /*c870*/  STSM.16.M88.4 [R184], R156 ;  /* 0x0000009cb8007844 */ /* 0x0009e20000000200 */
[----:B--2---:R-:W-:Y:S01]  /*c880*/  F2FP.F16.F32.PACK_AB R163, R7, R174 ;  /* 0x000000ae07a3723e */ /* 0x004fe200000000ff */
[----:B------:R-:W-:Y:S01]  /*c890*/  FADD.FTZ R177, R10, R177 ;  /* 0x000000b10ab17221 */ /* 0x000fe20000010000 */
[----:B------:R-:W-:Y:S01]  /*c8a0*/  FADD.FTZ R175, R173, R175 ;  /* 0x000000afadaf7221 */ /* 0x000fe20000010000 */
[----:B------:R-:W0:Y:S01]  /*c8b0*/  MUFU.EX2 R169, R169 ;  /* 0x000000a900a97308 */ /* 0x000e220000000800 */
[----:B-1----:R-:W-:Y:S01]  /*c8c0*/  F2FP.F16.F32.PACK_AB R164, R21, R20 ;  /* 0x0000001415a4723e */ /* 0x002fe200000000ff */
[----:B------:R4:W-:Y:S01]  /*c8d0*/  STSM.16.M88.4 [R186], R160 ;  /* 0x000000a0ba007844 */ /* 0x0009e20000000200 */
[----:B------:R-:W-:Y:S01]  /*c8e0*/  FADD.FTZ R177, R11, R177 ;  /* 0x000000b10bb17221 */ /* 0x000fe20000010000 */
[----:B------:R-:W-:Y:S01]  /*c8f0*/  FADD.FTZ R170, R170, R175 ;  /* 0x000000afaaaa7221 */ /* 0x000fe20000010000 */
[----:B------:R-:W-:Y:S01]  /*c900*/  PLOP3.LUT P1, PT, PT, PT, UP0, 0x80, 0x0 ;  /* 0x000000000000781c */ /* 0x000fe20003f2f008 */
[----:B------:R-:W-:-:S02]  /*c910*/  @!P2 VIADD R9, R9, 0x38860 ;  /* 0x000388600909a836 */ /* 0x000fc40000000000 */
[----:B------:R-:W-:Y:S01]  /*c920*/  FADD.FTZ R177, R13, R177 ;  /* 0x000000b10db17221 */ /* 0x000fe20000010000 */
[----:B------:R-:W-:Y:S01]  /*c930*/  MUFU.EX2 R8, R178 ;  /* 0x000000b200087308 */ /* 0x000fe20000000800 */
[----:B------:R-:W-:Y:S01]  /*c940*/  FADD.FTZ R171, R171, R170 ;  /* 0x000000aaabab7221 */ /* 0x000fe20000010000 */
[----:B------:R-:W-:Y:S02]  /*c950*/  IMAD.MOV.U32 R187, RZ, RZ, R2 ;  /* 0x000000ffffbb7224 */ /* 0x000fe400078e0002 */
[----:B------:R-:W-:Y:S01]  /*c960*/  FADD.FTZ R14, R14, R177 ;  /* 0x000000b10e0e7221 */ /* 0x000fe20000010000 */
[----:B------:R-:W-:Y:S01]  /*c970*/  @!P2 PRMT R9, RZ, 0x654, R9 ;  /* 0x00000654ff09a816 */ /* 0x000fe20000000009 */
[----:B------:R-:W-:Y:S01]  /*c980*/  FADD.FTZ R174, R174, R171 ;  /* 0x000000abaeae7221 */ /* 0x000fe20000010000 */
[----:B------:R-:W-:Y:S02]  /*c990*/  IMAD.MOV.U32 R228, RZ, RZ, R5 ;  /* 0x000000ffffe47224 */ /* 0x000fe400078e0005 */
[----:B------:R-:W-:Y:S01]  /*c9a0*/  FADD.FTZ R15, R15, R14 ;  /* 0x0000000e0f0f7221 */ /* 0x000fe20000010000 */
[----:B------:R-:W1:Y:S01]  /*c9b0*/  MUFU.EX2 R179, R179 ;  /* 0x000000b300b37308 */ /* 0x000e620000000800 */
[----:B0-----:R-:W-:Y:S01]  /*c9c0*/  F2FP.F16.F32.PACK_AB R166, R169, R168 ;  /* 0x000000a8a9a6723e */ /* 0x001fe200000000ff */
[----:B------:R-:W-:Y:S01]  /*c9d0*/  FADD.FTZ R7, R7, R174 ;  /* 0x000000ae07077221 */ /* 0x000fe20000010000 */
[----:B------:R-:W-:Y:S01]  /*c9e0*/  FADD.FTZ R20, R20, R15 ;  /* 0x0000000f14147221 */ /* 0x000fe20000010000 */
[----:B------:R-:W-:-:S03]  /*c9f0*/  IMAD.MOV.U32 R10, RZ, RZ, R6 ;  /* 0x000000ffff0a7224 */ /* 0x000fc600078e0006 */
[----:B------:R-:W-:Y:S01]  /*ca00*/  FADD.FTZ R21, R21, R20 ;  /* 0x0000001415157221 */ /* 0x000fe20000010000 */
[----:B------:R-:W-:Y:S03]  /*ca10*/  MUFU.EX2 R182, R182 ;  /* 0x000000b600b67308 */ /* 0x000fe60000000800 */
[----:B------:R-:W-:-:S05]  /*ca20*/  FADD.FTZ R168, R168, R21 ;  /* 0x00000015a8a87221 */ /* 0x000fca0000010000 */
[----:B------:R1:W0:Y:S02]  /*ca30*/  MUFU.EX2 R12, R165 ;  /* 0x000000a5000c7308 */ /* 0x0002240000000800 */
[----:B-1----:R-:W-:Y:S01]  /*ca40*/  F2FP.F16.F32.PACK_AB R165, R179, R8 ;  /* 0x00000008b3a5723e */ /* 0x002fe200000000ff */
[----:B------:R-:W-:Y:S01]  /*ca50*/  FADD.FTZ R8, R8, R7 ;  /* 0x0000000708087221 */ /* 0x000fe20000010000 */
[----:B------:R-:W-:-:S03]  /*ca60*/  FADD.FTZ R7, R169, R168 ;  /* 0x000000a8a9077221 */ /* 0x000fc60000010000 */
[----:B------:R-:W-:Y:S01]  /*ca70*/  FADD.FTZ R179, R179, R8 ;  /* 0x00000008b3b37221 */ /* 0x000fe20000010000 */
[----:B0-----:R-:W-:-:S03]  /*ca80*/  F2FP.F16.F32.PACK_AB R167, R12, R182 ;  /* 0x000000b60ca7723e */ /* 0x001fc600000000ff */
[----:B------:R-:W-:Y:S02]  /*ca90*/  FADD.FTZ R179, R182, R179 ;  /* 0x000000b3b6b37221 */ /* 0x000fe40000010000 */
[----:B------:R4:W-:Y:S01]  /*caa0*/  STSM.16.M88.4 [R185], R164 ;  /* 0x000000a4b9007844 */ /* 0x0009e20000000200 */
[----:B------:R-:W-:Y:S01]  /*cab0*/  WARPGROUP.ARRIVE ;  /* 0x00000000000079c5 */ /* 0x000fe20000000000 */
[----:B------:R-:W-:-:S05]  /*cac0*/  FADD.FTZ R8, R12, R179 ;  /* 0x000000b30c087221 */ /* 0x000fca0000010000 */
[----:B------:R-:W-:Y:S01]  /*cad0*/  HGMMA.64x256x16.F32 R24, R152, gdesc[UR8].tnspB, R24, gsb0 ;  /* 0x43e0000898187df0 */ /* 0x000fe20008000818 */
[----:B------:R-:W-:Y:S02]  /*cae0*/  UMOV UR11, 0x40000040 ;  /* 0x40000040000b7882 */ /* 0x000fe40000000000 */
[----:B------:R-:W-:Y:S02]  /*caf0*/  WARPGROUP.DEPBAR.LE gsb0, 0x0 ;  /* 0x00008000000079c5 */ /* 0x000fe40000010000 */
[----:B---3--:R-:W-:Y:S01]  /*cb00*/  VIADD R152, R176, 0x80 ;  /* 0x00000080b0987836 */ /* 0x008fe20000000000 */
[----:B------:R-:W-:-:S04]  /*cb10*/  WARPGROUP.ARRIVE ;  /* 0x00000000000079c5 */ /* 0x000fc80000000000 */
[----:B------:R-:W-:Y:S01]  /*cb20*/  R2UR UR10, R152 ;  /* 0x00000000980a72ca */ /* 0x000fe200000e0000 */
[C---:B------:R-:W-:Y:S02]  /*cb30*/  VIADD R152, R176.reuse, 0x100 ;  /* 0x00000100b0987836 */ /* 0x040fe40000000000 */
[----:B------:R-:W-:-:S15]  /*cb40*/  VIADD R176, R176, 0x180 ;  /* 0x00000180b0b07836 */ /* 0x000fde0000000000 */
        /* <DEDUP_REMOVED lines=24> */
.L_x_5160:
[----:B------:R-:W1:Y:S01]  /*ccd0*/  SHFL.BFLY PT, R0, R7, 0x2, 0x1f ;  /* 0x0c401f0007007f89 */ /* 0x000e6200000e0000 */
[----:B------:R-:W-:Y:S01]  /*cce0*/  IMAD.MOV.U32 R19, RZ, RZ, -0x800000 ;  /* 0xff800000ff137424 */ /* 0x000fe200078e00ff */
[----:B------:R-:W-:Y:S08]  /*ccf0*/  BAR.ARV 0x8, 0x100 ;  /* 0x0204000000007b1d */ /* 0x000ff00000002000 */
[----:B------:R-:W-:Y:S01]  /*cd00*/  BAR.SYNC.DEFER_BLOCKING 0xf, 0x100 ;  /* 0x03c4000000007b1d */ /* 0x000fe20000010000 */
[----:B------:R-:W-:Y:S01]  /*cd10*/  ISETP.NE.AND P3, PT, R22, RZ, PT ;  /* 0x000000ff1600720c */ /* 0x000fe20003f65270 */
[----:B------:R-:W-:-:S04]  /*cd20*/  UIADD3 UR40, UR40, 0x1, URZ ;  /* 0x0000000128287890 */ /* 0x000fc8000fffe03f */
[----:B0-2-4-:R-:W0:Y:S01]  /*cd30*/  SHFL.BFLY PT, R9, R8, 0x2, 0x1f ;  /* 0x0c401f0008097f89 */ /* 0x015e2200000e0000 */
[----:B-1----:R-:W-:-:S07]  /*cd40*/  FADD.FTZ R0, R0, R7 ;  /* 0x0000000700007221 */ /* 0x002fce0000010000 */
[----:B------:R-:W-:Y:S01]  /*cd50*/  @!P3 IMAD R7, R2, 0x40, R18 ;  /* 0x000000400207b824 */ /* 0x000fe200078e0212 */
[----:B------:R-:W1:Y:S03]  /*cd60*/  SHFL.BFLY PT, R3, R0, 0x1, 0x1f ;  /* 0x0c201f0000037f89 */ /* 0x000e6600000e0000 */
[----:B------:R-:W-:Y:S02]  /*cd70*/  @!P3 IMAD R7, R7, 0x4, R16 ;  /* 0x000000040707b824 */ /* 0x000fe400078e0210 */
[----:B0-----:R-:W-:-:S05]  /*cd80*/  FADD.FTZ R9, R9, R8 ;  /* 0x0000000809097221 */ /* 0x001fca0000010000 */
[----:B------:R-:W0:Y:S01]  /*cd90*/  SHFL.BFLY PT, R4, R9, 0x1, 0x1f ;  /* 0x0c201f0009047f89 */ /* 0x000e2200000e0000 */
[----:B-1----:R-:W-:Y:S01]  /*cda0*/  FADD.FTZ R11, R0, R3 ;  /* 0x00000003000b7221 */ /* 0x002fe20000010000 */
[----:B------:R-:W-:Y:S02]  /*cdb0*/  IMAD.U32 R3, RZ, RZ, UR4 ;  /* 0x00000004ff037e24 */ /* 0x000fe4000f8e00ff */
[----:B------:R-:W-:Y:S02]  /*cdc0*/  IMAD.MOV.U32 R0, RZ, RZ, RZ ;  /* 0x000000ffff007224 */ /* 0x000fe400078e00ff */
[----:B------:R-:W-:-:S13]  /*cdd0*/  FSETP.NE.FTZ.AND P0, PT, R11, RZ, PT ;  /* 0x000000ff0b00720b */ /* 0x000fda0003f15000 */
[----:B------:R-:W1:Y:S01]  /*cde0*/  @P0 MUFU.LG2 R10, R11 ;  /* 0x0000000b000a0308 */ /* 0x000e620000000c00 */
[----:B------:R-:W-:Y:S01]  /*cdf0*/  @P0 FMUL.FTZ R3, R3, 0.69314718246459960938 ;  /* 0x3f31721803030820 */ /* 0x000fe20000410000 */
[----:B0-----:R-:W-:Y:S01]  /*ce00*/  FADD.FTZ R8, R9, R4 ;  /* 0x0000000409087221 */ /* 0x001fe20000010000 */
[----:B------:R-:W-:-:S04]  /*ce10*/  VIADD R4, R2, 0x1 ;  /* 0x0000000102047836 */ /* 0x000fc80000000000 */
[----:B------:R-:W-:Y:S02]  /*ce20*/  FSETP.NE.FTZ.AND P2, PT, R8, RZ, PT ;  /* 0x000000ff0800720b */ /* 0x000fe40003f55000 */
[----:B------:R-:W-:-:S04]  /*ce30*/  ISETP.NE.AND P1, PT, R4, 0x2, PT ;  /* 0x000000020400780c */ /* 0x000fc80003f25270 */
[----:B------:R-:W-:Y:S01]  /*ce40*/  SEL R2, RZ, 0x1, P1 ;  /* 0x00000001ff027807 */ /* 0x000fe20000800000 */
[----:B-1----:R-:W-:-:S03]  /*ce50*/  @P0 FMUL.FTZ R10, R10, 0.69314718246459960938 ;  /* 0x3f3172180a0a0820 */ /* 0x002fc60000410000 */
[----:B------:R-:W-:Y:S01]  /*ce60*/  R2UR UR5, R2 ;  /* 0x00000000020572ca */ /* 0x000fe200000e0000 */
[----:B------:R-:W-:Y:S02]  /*ce70*/  IMAD.U32 R2, RZ, RZ, UR4 ;  /* 0x00000004ff027e24 */ /* 0x000fe4000f8e00ff */
[----:B------:R-:W0:Y:S01]  /*ce80*/  @P2 MUFU.RCP R0, R8 ;  /* 0x0000000800002308 */ /* 0x000e220000001000 */
[----:B------:R-:W-:Y:S01]  /*ce90*/  @P0 FFMA.FTZ R19, R3, R6, R10 ;  /* 0x0000000603130223 */ /* 0x000fe2000001000a */
[----:B------:R-:W-:Y:S02]  /*cea0*/  IMAD.MOV.U32 R3, RZ, RZ, RZ ;  /* 0x000000ffff037224 */ /* 0x000fe400078e00ff */
[----:B------:R-:W-:-:S04]  /*ceb0*/  @P2 FMUL.FTZ R2, R2, 0.69314718246459960938 ;  /* 0x3f31721802022820 */ /* 0x000fc80000410000 */
[----:B------:R-:W1:Y:S01]  /*cec0*/  @P0 MUFU.RCP R3, R11 ;  /* 0x0000000b00030308 */ /* 0x000e620000001000 */
[----:B------:R-:W-:Y:S01]  /*ced0*/  PLOP3.LUT P0, PT, PT, PT, PT, 0x8, 0x0 ;  /* 0x000000000000781c */ /* 0x000fe20003f0e170 */
[----:B------:R-:W-:-:S06]  /*cee0*/  ULOP3.LUT UR37, UR37, UR5, URZ, 0x3c, !UPT ;  /* 0x0000000525257292 */ /* 0x000fcc000f8e3c3f */
        /* <DEDUP_REMOVED lines=75> */
[----:B0-----:R-:W-:-:S02]  /*d3a0*/  IMAD.MOV.U32 R3, RZ, RZ, -0x800000 ;  /* 0xff800000ff037424 */ /* 0x001fc400078e00ff */
[----:B------:R-:W-:Y:S01]  /*d3b0*/  @P2 FFMA.FTZ R3, R2, R5, R6 ;  /* 0x0000000502032223 */ /* 0x000fe20000010006 */
        /* <DEDUP_REMOVED lines=57> */
[----:B------:R-:W-:Y:S01]  /*d750*/  SEL R2, R4, RZ, P1 ;  /* 0x000000ff04027207 */ /* 0x000fe20000800000 */
[----:B------:R-:W-:Y:S06]  /*d760*/  BAR.ARV 0xe, 0x100 ;  /* 0x0384000000007b1d */ /* 0x000fec0000002000 */
.L_x_5135:
[----:B------:R-:W0:Y:S01]  /*d770*/  S2R R5, SR_CgaCtaId ;  /* 0x0000000000057919 */ /* 0x000e220000008800 */
[----:B------:R-:W-:Y:S01]  /*d780*/  MOV R16, 0x400 ;  /* 0x0000040000107802 */ /* 0x000fe20000000f00 */
[----:B------:R-:W-:Y:S01]  /*d790*/  BSSY B0, `(.L_x_5170) ;  /* 0x0000481000007945 */ /* 0x000fe20003800000 */
[----:B------:R-:W-:Y:S01]  /*d7a0*/  SHF.R.U32.HI R0, RZ, 0x10, R195 ;  /* 0x00000010ff007819 */ /* 0x000fe200000116c3 */
[----:B------:R-:W-:Y:S01]  /*d7b0*/  BAR.SYNC.DEFER_BLOCKING 0x5, 0x180 ;  /* 0x0146000000007b1d */ /* 0x000fe20000010000 */
[----:B0-----:R-:W-:-:S05]  /*d7c0*/  LEA R16, R5, R16, 0x18 ;  /* 0x0000001005107211 */ /* 0x001fca00078ec0ff */
[----:B------:R-:W0:Y:S02]  /*d7d0*/  LDS.128 R4, [R16+0x388d0] ;  /* 0x0388d00010047984 */ /* 0x000e240000000c00 */
[----:B0-----:R-:W-:Y:S02]  /*d7e0*/  R2UR UR4, R5 ;  /* 0x00000000050472ca */ /* 0x001fe400000e0000 */
[----:B------:R-:W-:Y:S01]  /*d7f0*/  R2UR UR5, R7 ;  /* 0x00000000070572ca */ /* 0x000fe200000e0000 */
[----:B------:R-:W-:Y:S06]  /*d800*/  BAR.ARV 0x4, 0x180 ;  /* 0x0106000000007b1d */ /* 0x000fec0000002000 */
[----:B------:R-:W-:Y:S08]  /*d810*/  @P0 BRA `(.L_x_5171) ;  /* 0x0000003800100947 */ /* 0x000ff00003800000 */
[----:B------:R-:W2:Y:S01]  /*d820*/  LDL R8, [R1+0x6c] ;  /* 0x00006c0001087983 */ /* 0x000ea20000100800 */
[----:B------:R-:W-:Y:S01]  /*d830*/  ULDC.64 UR6, c[0x0][0xd08] ;  /* 0x0003420000067ab9 */ /* 0x000fe20000000a00 */
[----:B------:R-:W0:Y:S01]  /*d840*/  S2R R7, SR_SWINHI ;  /* 0x0000000000077919 */ /* 0x000e220000002f00 */
[----:B------:R-:W-:Y:S02]  /*d850*/  MOV R4, R16 ;  /* 0x0000001000047202 */ /* 0x000fe40000000f00 */
[----:B0-----:R-:W-:Y:S01]  /*d860*/  MOV R5, R7 ;  /* 0x0000000700057202 */ /* 0x001fe20000000f00 */
[----:B------:R-:W-:Y:S02]  /*d870*/  BAR.SYNC.DEFER_BLOCKING 0x1, 0x100 ;  /* 0x0044000000007b1d */ /* 0x000fe40000010000 */
[----:B--2---:R-:W-:-:S03]  /*d880*/  IMAD.WIDE R20, R8, 0x2, R4 ;  /* 0x0000000208147825 */ /* 0x004fc600078e0204 */
[C---:B------:R-:W-:Y:S02]  /*d890*/  IADD3 R9, P6, R20.reuse, 0x6060, RZ ;  /* 0x0000606014097810 */ /* 0x040fe40007fde0ff */
[----:B------:R-:W-:Y:S02]  /*d8a0*/  IADD3 R13, P1, R20, 0x6020, RZ ;  /* 0x00006020140d7810 */ /* 0x000fe40007f3e0ff */
        /* <DEDUP_REMOVED lines=9> */
[----:B------:R-:W-:Y:S02]  /*d940*/  MOV R166, R8 ;  /* 0x0000000800a67202 */ /* 0x000fe40000000f00 */
[----:B------:R-:W-:Y:S02]  /*d950*/  LOP3.LUT R9, R20, 0x380, RZ, 0xc0, !PT ;  /* 0x0000038014097812 */ /* 0x000fe400078ec0ff */
[----:B------:R-:W-:-:S02]  /*d960*/  LOP3.LUT R10, R11, 0x380, RZ, 0xc0, !PT ;  /* 0x000003800b0a7812 */ /* 0x000fc400078ec0ff */
[----:B------:R-:W-:Y:S02]  /*d970*/  SHF.R.U64 R9, R9, 0x3, RZ ;  /* 0x0000000309097819 */ /* 0x000fe400000012ff */
[----:B------:R-:W-:Y:S02]  /*d980*/  MOV R164, R12 ;  /* 0x0000000c00a47202 */ /* 0x000fe40000000f00 */
[----:B------:R-:W-:Y:S01]  /*d990*/  LOP3.LUT R8, R9, R20, RZ, 0x3c, !PT ;  /* 0x0000001409087212 */ /* 0x000fe200078e3cff */
[----:B------:R-:W-:Y:S01]  /*d9a0*/  IMAD.MOV.U32 R9, RZ, RZ, R21 ;  /* 0x000000ffff097224 */ /* 0x000fe200078e0015 */
[----:B------:R-:W-:Y:S02]  /*d9b0*/  SHF.R.U64 R10, R10, 0x3, RZ ;  /* 0x000000030a0a7819 */ /* 0x000fe400000012ff */
[----:B------:R-:W-:Y:S02]  /*d9c0*/  IADD3 R156, P5, R20, 0x4020, RZ ;  /* 0x00004020149c7810 */ /* 0x000fe40007fbe0ff */
[----:B------:R-:W-:-:S02]  /*d9d0*/  MOV R12, R8 ;  /* 0x00000008000c7202 */ /* 0x000fc40000000f00 */
[----:B------:R-:W0:Y:S01]  /*d9e0*/  LDC R9, c[0x0][0xbd4] ;  /* 0x0002f500ff097b82 */ /* 0x000e220000000800 */
[----:B------:R-:W-:Y:S01]  /*d9f0*/  LOP3.LUT R10, R10, R11, RZ, 0x3c, !PT ;  /* 0x0000000b0a0a7212 */ /* 0x000fe200078e3cff */
[----:B------:R-:W-:Y:S01]  /*da00*/  IMAD.X R11, RZ, RZ, R21, P0 ;  /* 0x000000ffff0b7224 */ /* 0x000fe200000e0615 */
[----:B------:R-:W-:Y:S02]  /*da10*/  IADD3 R160, P0, R20, 0x2060, RZ ;  /* 0x0000206014a07810 */ /* 0x000fe40007f1e0ff */
[----:B------:R-:W-:Y:S02]  /*da20*/  LOP3.LUT R157, R156, 0x380, RZ, 0xc0, !PT ;  /* 0x000003809c9d7812 */ /* 0x000fe400078ec0ff */
[----:B------:R-:W-:Y:S02]  /*da30*/  LOP3.LUT R161, R160, 0x380, RZ, 0xc0, !PT ;  /* 0x00000380a0a17812 */ /* 0x000fe400078ec0ff */
[----:B------:R-:W-:Y:S02]  /*da40*/  MOV R165, R10 ;  /* 0x0000000a00a57202 */ /* 0x000fe40000000f00 */
[----:B------:R-:W-:-:S02]  /*da50*/  SHF.R.U64 R161, R161, 0x3, RZ ;  /* 0x00000003a1a17819 */ /* 0x000fc400000012ff */
[----:B------:R-:W-:Y:S02]  /*da60*/  IADD3 R11, P1, R20, 0x2040, RZ ;  /* 0x00002040140b7810 */ /* 0x000fe40007f3e0ff */
        /* <DEDUP_REMOVED lines=14> */
[C---:B------:R-:W-:Y:S02]  /*db50*/  IADD3 R158, P6, R20.reuse, 0x4000, RZ ;  /* 0x00004000149e7810 */ /* 0x040fe40007fde0ff */
[----:B------:R-:W-:Y:S02]  /*db60*/  MOV R157, R8 ;  /* 0x00000008009d7202 */ /* 0x000fe40000000f00 */
[----:B------:R-:W-:Y:S02]  /*db70*/  IADD3 R9, P0, R20, 0x2020, RZ ;  /* 0x0000202014097810 */ /* 0x000fe40007f1e0ff */
[----:B------:R-:W-:Y:S02]  /*db80*/  SHF.R.U64 R14, R14, 0x3, RZ ;  /* 0x000000030e0e7819 */ /* 0x000fe400000012ff */
[----:B------:R-:W-:Y:S02]  /*db90*/  LOP3.LUT R159, R158, 0x380, RZ, 0xc0, !PT ;  /* 0x000003809e9f7812 */ /* 0x000fe400078ec0ff */
[----:B------:R-:W-:-:S02]  /*dba0*/  LOP3.LUT R8, R9, 0x380, RZ, 0xc0, !PT ;  /* 0x0000038009087812 */ /* 0x000fc400078ec0ff */
[----:B------:R-:W-:Y:S01]  /*dbb0*/  LOP3.LUT R14, R14, R15, RZ, 0x3c, !PT ;  /* 0x0000000f0e0e7212 */ /* 0x000fe200078e3cff */
[--C-:B------:R-:W-:Y:S01]  /*dbc0*/  IMAD.X R15, RZ, RZ, R21.reuse, P2 ;  /* 0x000000ffff0f7224 */ /* 0x100fe200010e0615 */
[----:B------:R-:W-:Y:S02]  /*dbd0*/  SHF.R.U64 R159, R159, 0x3, RZ ;  /* 0x000000039f9f7819 */ /* 0x000fe400000012ff */
[----:B------:R-:W-:Y:S02]  /*dbe0*/  SHF.R.U64 R8, R8, 0x3, RZ ;  /* 0x0000000308087819 */ /* 0x000fe400000012ff */
[----:B------:R-:W-:Y:S01]  /*dbf0*/  LOP3.LUT R158, R159, R158, RZ, 0x3c, !PT ;  /* 0x0000009e9f9e7212 */ /* 0x000fe200078e3cff */
[--C-:B------:R-:W-:Y:S01]  /*dc00*/  IMAD.X R159, RZ, RZ, R21.reuse, P6 ;  /* 0x000000ffff9f7224 */ /* 0x100fe200030e0615 */
[----:B------:R-:W-:Y:S01]  /*dc10*/  LOP3.LUT R8, R8, R9, RZ, 0x3c, !PT ;  /* 0x0000000908087212 */ /* 0x000fe200078e3cff */
[----:B------:R-:W-:Y:S01]  /*dc20*/  IMAD.X R9, RZ, RZ, R21, P0 ;  /* 0x000000ffff097224 */ /* 0x000fe200000e0615 */
[----:B------:R-:W-:-:S02]  /*dc30*/  MOV R163, R14 ;  /* 0x0000000e00a37202 */ /* 0x000fc40000000f00 */
[----:B------:R-:W-:Y:S02]  /*dc40*/  IADD3 R14, P0, R20, 0x20, RZ ;  /* 0x00000020140e7810 */ /* 0x000fe40007f1e0ff */
[----:B------:R-:W-:Y:S02]  /*dc50*/  MOV R158, R158 ;  /* 0x0000009e009e7202 */ /* 0x000fe40000000f00 */
[----:B------:R-:W-:Y:S02]  /*dc60*/  MOV R159, R8 ;  /* 0x00000008009f7202 */ /* 0x000fe40000000f00 */
[----:B------:R-:W-:Y:S02]  /*dc70*/  LOP3.LUT R13, R14, 0x380, RZ, 0xc0, !PT ;  /* 0x000003800e0d7812 */ /* 0x000fe400078ec0ff */
[----:B------:R-:W-:Y:S02]  /*dc80*/  F2FP.F16.F32.PACK_AB R8, R25, R24 ;  /* 0x000000181908723e */ /* 0x000fe400000000ff */
[----:B------:R-:W-:-:S02]  /*dc90*/  F2FP.F16.F32.PACK_AB R9, R27, R26 ;  /* 0x0000001a1b09723e */ /* 0x000fc400000000ff */
[----:B------:R-:W-:Y:S02]  /*dca0*/  F2FP.F16.F32.PACK_AB R10, R29, R28 ;  /* 0x0000001c1d0a723e */ /* 0x000fe400000000ff */
[----:B------:R-:W-:Y:S02]  /*dcb0*/  F2FP.F16.F32.PACK_AB R11, R31, R30 ;  /* 0x0000001e1f0b723e */ /* 0x000fe400000000ff */
[----:B------:R-:W-:Y:S02]  /*dcc0*/  SHF.R.U64 R13, R13, 0x3, RZ ;  /* 0x000000030d0d7819 */ /* 0x000fe400000012ff */
[----:B------:R-:W-:Y:S01]  /*dcd0*/  F2FP.F16.F32.PACK_AB R15, R39, R38 ;  /* 0x00000026270f723e */ /* 0x000fe200000000ff */
[----:B------:R0:W-:Y:S01]  /*dce0*/  STSM.16.M88.4 [R12], R8 ;  /* 0x000000080c007844 */ /* 0x0001e20000000200 */
[C---:B------:R-:W-:Y:S02]  /*dcf0*/  IADD3 R153, P3, R20.reuse, 0x4060, RZ ;  /* 0x0000406014997810 */ /* 0x040fe40007f7e0ff */
[----:B------:R-:W-:-:S02]  /*dd00*/  IADD3 R154, P4, R20, 0x4040, RZ ;  /* 0x00004040149a7810 */ /* 0x000fc40007f9e0ff */
[----:B------:R-:W-:Y:S02]  /*dd10*/  LOP3.LUT R152, R153, 0x380, RZ, 0xc0, !PT ;  /* 0x0000038099987812 */ /* 0x000fe400078ec0ff */
[----:B------:R-:W-:Y:S02]  /*dd20*/  LOP3.LUT R155, R154, 0x380, RZ, 0xc0, !PT ;  /* 0x000003809a9b7812 */ /* 0x000fe400078ec0ff */
[----:B------:R-:W-:Y:S02]  /*dd30*/  SHF.R.U64 R152, R152, 0x3, RZ ;  /* 0x0000000398987819 */ /* 0x000fe400000012ff */
[----:B------:R-:W-:Y:S02]  /*dd40*/  SHF.R.U64 R155, R155, 0x3, RZ ;  /* 0x000000039b9b7819 */ /* 0x000fe400000012ff */
[----:B------:R-:W-:Y:S01]  /*dd50*/  LOP3.LUT R152, R152, R153, RZ, 0x3c, !PT ;  /* 0x0000009998987212 */ /* 0x000fe200078e3cff */
[--C-:B------:R-:W-:Y:S01]  /*dd60*/  IMAD.X R153, RZ, RZ, R21.reuse, P3 ;  /* 0x000000ffff997224 */ /* 0x100fe200018e0615 */
[----:B------:R-:W-:Y:S01]  /*dd70*/  LOP3.LUT R154, R155, R154, RZ, 0x3c, !PT ;  /* 0x0000009a9b9a7212 */ /* 0x000fe200078e3cff */
[--C-:B0-----:R-:W-:Y:S01]  /*dd80*/  IMAD.X R9, RZ, RZ, R21.reuse, P0 ;  /* 0x000000ffff097224 */ /* 0x101fe200000e0615 */
[----:B------:R-:W-:Y:S01]  /*dd90*/  LOP3.LUT R8, R13, R14, RZ, 0x3c, !PT ;  /* 0x0000000e0d087212 */ /* 0x000fe200078e3cff */
[----:B------:R-:W-:Y:S01]  /*dda0*/  IMAD.X R155, RZ, RZ, R21, P4 ;  /* 0x000000ffff9b7224 */ /* 0x000fe200020e0615 */
[----:B------:R-:W-:-:S02]  /*ddb0*/  IADD3 R10, P0, R20, 0x40, RZ ;  /* 0x00000040140a7810 */ /* 0x000fc40007f1e0ff */
[----:B------:R-:W-:Y:S02]  /*ddc0*/  MOV R8, R8 ;  /* 0x0000000800087202 */ /* 0x000fe40000000f00 */
[----:B------:R-:W-:Y:S02]  /*ddd0*/  LOP3.LUT R9, R10, 0x380, RZ, 0xc0, !PT ;  /* 0x000003800a097812 */ /* 0x000fe400078ec0ff */
[----:B------:R-:W-:Y:S02]  /*dde0*/  F2FP.F16.F32.PACK_AB R12, R33, R32 ;  /* 0x00000020210c723e */ /* 0x000fe400000000ff */
[----:B------:R-:W-:Y:S02]  /*ddf0*/  F2FP.F16.F32.PACK_AB R13, R35, R34 ;  /* 0x00000022230d723e */ /* 0x000fe400000000ff */
[----:B------:R-:W-:Y:S02]  /*de00*/  F2FP.F16.F32.PACK_AB R14, R37, R36 ;  /* 0x00000024250e723e */ /* 0x000fe400000000ff */
[----:B------:R-:W-:-:S02]  /*de10*/  SHF.R.U64 R9, R9, 0x3, RZ ;  /* 0x0000000309097819 */ /* 0x000fc400000012ff */
[----:B------:R-:W-:Y:S01]  /*de20*/  F2FP.F16.F32.PACK_AB R11, R47, R46 ;  /* 0x0000002e2f0b723e */ /* 0x000fe200000000ff */
[----:B------:R0:W-:Y:S01]  /*de30*/  STSM.16.M88.4 [R8], R12 ;  /* 0x0000000c08007844 */ /* 0x0001e20000000200 */
[----:B------:R-:W-:Y:S02]  /*de40*/  MOV R7, R152 ;  /* 0x0000009800077202 */ /* 0x000fe40000000f00 */
[----:B------:R-:W-:Y:S02]  /*de50*/  MOV R162, R154 ;  /* 0x0000009a00a27202 */ /* 0x000fe40000000f00 */
[----:B------:R-:W-:Y:S02]  /*de60*/  F2FP.F16.F32.PACK_AB R153, R67, R66 ;  /* 0x000000424399723e */ /* 0x000fe400000000ff */
[----:B------:R-:W-:Y:S02]  /*de70*/  F2FP.F16.F32.PACK_AB R154, R69, R68 ;  /* 0x00000044459a723e */ /* 0x000fe400000000ff */
[----:B------:R-:W-:-:S02]  /*de80*/  F2FP.F16.F32.PACK_AB R155, R71, R70 ;  /* 0x00000046479b723e */ /* 0x000fc400000000ff */
[----:B------:R-:W-:Y:S02]  /*de90*/  MOV R160, R160 ;  /* 0x000000a000a07202 */ /* 0x000fe40000000f00 */
[----:B0-----:R-:W-:Y:S01]  /*dea0*/  LOP3.LUT R8, R9, R10, RZ, 0x3c, !PT ;  /* 0x0000000a09087212 */ /* 0x001fe200078e3cff */
[----:B------:R-:W-:Y:S01]  /*deb0*/  IMAD.X R9, RZ, RZ, R21, P0 ;  /* 0x000000ffff097224 */ /* 0x000fe200000e0615 */
[----:B------:R-:W-:Y:S02]  /*dec0*/  IADD3 R14, P0, R20, 0x2000, RZ ;  /* 0x00002000140e7810 */ /* 0x000fe40007f1e0ff */
[----:B------:R-:W-:Y:S02]  /*ded0*/  F2FP.F16.F32.PACK_AB R10, R45, R44 ;  /* 0x0000002c2d0a723e */ /* 0x000fe400000000ff */
[----:B------:R-:W-:Y:S02]  /*dee0*/  MOV R12, R8 ;  /* 0x00000008000c7202 */ /* 0x000fe40000000f00 */
[----:B------:R-:W-:-:S02]  /*def0*/  F2FP.F16.F32.PACK_AB R8, R41, R40 ;  /* 0x000000282908723e */ /* 0x000fc400000000ff */
[----:B------:R-:W-:Y:S02]  /*df00*/  F2FP.F16.F32.PACK_AB R9, R43, R42 ;  /* 0x0000002a2b09723e */ /* 0x000fe400000000ff */
[----:B------:R-:W-:Y:S02]  /*df10*/  LOP3.LUT R13, R14, 0x380, RZ, 0xc0, !PT ;  /* 0x000003800e0d7812 */ /* 0x000fe400078ec0ff */
[----:B------:R-:W-:Y:S01]  /*df20*/  F2FP.F16.F32.PACK_AB R15, R63, R62 ;  /* 0x0000003e3f0f723e */ /* 0x000fe200000000ff */
[----:B------:R0:W-:Y:S01]  /*df30*/  STSM.16.M88.4 [R12], R8 ;  /* 0x000000080c007844 */ /* 0x0001e20000000200 */
[----:B------:R-:W-:Y:S02]  /*df40*/  SHF.R.U64 R13, R13, 0x3, RZ ;  /* 0x000000030d0d7819 */ /* 0x000fe400000012ff */
[----:B0-----:R-:W-:Y:S01]  /*df50*/  IADD3 R10, P1, R20, 0x60, RZ ;  /* 0x00000060140a7810 */ /* 0x001fe20007f3e0ff */
[----:B------:R-:W-:Y:S01]  /*df60*/  IMAD.X R9, RZ, RZ, R21, P0 ;  /* 0x000000ffff097224 */ /* 0x000fe200000e0615 */
[----:B------:R-:W-:-:S02]  /*df70*/  LOP3.LUT R8, R13, R14, RZ, 0x3c, !PT ;  /* 0x0000000e0d087212 */ /* 0x000fc400078e3cff */
[----:B------:R-:W-:Y:S01]  /*df80*/  LOP3.LUT R13, R10, 0x380, RZ, 0xc0, !PT ;  /* 0x000003800a0d7812 */ /* 0x000fe200078ec0ff */
[----:B------:R-:W-:Y:S01]  /*df90*/  IMAD.X R21, RZ, RZ, R21, P1 ;  /* 0x000000ffff157224 */ /* 0x000fe200008e0615 */
[----:B------:R-:W-:Y:S02]  /*dfa0*/  MOV R152, R8 ;  /* 0x0000000800987202 */ /* 0x000fe40000000f00 */
[----:B------:R-:W-:Y:S02]  /*dfb0*/  SHF.R.U64 R13, R13, 0x3, RZ ;  /* 0x000000030d0d7819 */ /* 0x000fe400000012ff */
[----:B------:R-:W-:Y:S02]  /*dfc0*/  F2FP.F16.F32.PACK_AB R8, R49, R48 ;  /* 0x000000303108723e */ /* 0x000fe400000000ff */
[----:B------:R-:W-:Y:S02]  /*dfd0*/  LOP3.LUT R20, R13, R10, RZ, 0x3c, !PT ;  /* 0x0000000a0d147212 */ /* 0x000fe400078e3cff */
[----:B------:R-:W-:-:S02]  /*dfe0*/  F2FP.F16.F32.PACK_AB R9, R51, R50 ;  /* 0x000000323309723e */ /* 0x000fc400000000ff */
[----:B------:R-:W-:Y:S02]  /*dff0*/  MOV R20, R20 ;  /* 0x0000001400147202 */ /* 0x000fe40000000f00 */
[----:B------:R-:W-:Y:S02]  /*e000*/  F2FP.F16.F32.PACK_AB R10, R53, R52 ;  /* 0x00000034350a723e */ /* 0x000fe400000000ff */
[----:B------:R-:W-:Y:S02]  /*e010*/  F2FP.F16.F32.PACK_AB R11, R55, R54 ;  /* 0x00000036370b723e */ /* 0x000fe400000000ff */
[----:B------:R-:W-:Y:S02]  /*e020*/  F2FP.F16.F32.PACK_AB R12, R57, R56 ;  /* 0x00000038390c723e */ /* 0x000fe400000000ff */
[----:B------:R-:W-:Y:S01]  /*e030*/  F2FP.F16.F32.PACK_AB R13, R59, R58 ;  /* 0x0000003a3b0d723e */ /* 0x000fe200000000ff */
[----:B------:R0:W-:Y:S01]  /*e040*/  STSM.16.M88.4 [R20], R8 ;  /* 0x0000000814007844 */ /* 0x0001e20000000200 */
[----:B------:R-:W-:-:S02]  /*e050*/  F2FP.F16.F32.PACK_AB R14, R61, R60 ;  /* 0x0000003c3d0e723e */ /* 0x000fc400000000ff */
[----:B------:R-:W-:-:S03]  /*e060*/  ISETP.NE.U32.AND P0, PT, RZ, UR6, PT ;  /* 0x00000006ff007c0c */ /* 0x000fc6000bf05070 */
[----:B------:R1:W-:Y:S01]  /*e070*/  STSM.16.M88.4 [R152], R12 ;  /* 0x0000000c98007844 */ /* 0x0003e20000000200 */
[----:B------:R-:W-:Y:S02]  /*e080*/  ISETP.NE.AND.EX P0, PT, RZ, UR7, PT, P0 ;  /* 0x00000007ff007c0c */ /* 0x000fe4000bf05300 */
[----:B0-----:R-:W-:Y:S02]  /*e090*/  F2FP.F16.F32.PACK_AB R8, R73, R72 ;  /* 0x000000484908723e */ /* 0x001fe400000000ff */
[----:B------:R-:W-:Y:S02]  /*e0a0*/  F2FP.F16.F32.PACK_AB R9, R75, R74 ;  /* 0x0000004a4b09723e */ /* 0x000fe400000000ff */
[----:B------:R-:W-:Y:S02]  /*e0b0*/  F2FP.F16.F32.PACK_AB R10, R77, R76 ;  /* 0x0000004c4d0a723e */ /* 0x000fe400000000ff */
[----:B-1----:R-:W-:Y:S02]  /*e0c0*/  F2FP.F16.F32.PACK_AB R152, R65, R64 ;  /* 0x000000404198723e */ /* 0x002fe400000000ff */
[----:B------:R-:W-:-:S02]  /*e0d0*/  F2FP.F16.F32.PACK_AB R11, R79, R78 ;  /* 0x0000004e4f0b723e */ /* 0x000fc400000000ff */
[----:B------:R-:W-:Y:S01]  /*e0e0*/  F2FP.F16.F32.PACK_AB R12, R81, R80 ;  /* 0x00000050510c723e */ /* 0x000fe200000000ff */
[----:B------:R0:W-:Y:S01]  /*e0f0*/  STSM.16.M88.4 [R159], R152 ;  /* 0x000000989f007844 */ /* 0x0001e20000000200 */
[----:B------:R-:W-:Y:S02]  /*e100*/  F2FP.F16.F32.PACK_AB R13, R83, R82 ;  /* 0x00000052530d723e */ /* 0x000fe400000000ff */
[----:B------:R-:W-:Y:S01]  /*e110*/  F2FP.F16.F32.PACK_AB R14, R85, R84 ;  /* 0x00000054550e723e */ /* 0x000fe200000000ff */
[----:B------:R1:W-:Y:S01]  /*e120*/  STSM.16.M88.4 [R157], R8 ;  /* 0x000000089d007844 */ /* 0x0003e20000000200 */
        /* <DEDUP_REMOVED lines=33> */
[----:B------:R-:W-:Y:S01]  /*e340*/  F2FP.F16.F32.PACK_AB R153, R139, R138 ;  /* 0x0000008a8b99723e */ /* 0x000fe200000000ff */
[----:B------:R-:W-:Y:S01]  /*e350*/  IMAD.SHL.U32 R7, R191, 0x4, RZ ;  /* 0x00000004bf077824 */ /* 0x000fe200078e00ff */
[----:B------:R-:W-:Y:S02]  /*e360*/  F2FP.F16.F32.PACK_AB R154, R141, R140 ;  /* 0x0000008c8d9a723e */ /* 0x000fe400000000ff */
[----:B------:R-:W-:Y:S02]  /*e370*/  F2FP.F16.F32.PACK_AB R155, R143, R142 ;  /* 0x0000008e8f9b723e */ /* 0x000fe400000000ff */
[----:B0-----:R-:W-:Y:S02]  /*e380*/  F2FP.F16.F32.PACK_AB R8, R145, R144 ;  /* 0x000000909108723e */ /* 0x001fe400000000ff */
[----:B------:R-:W-:Y:S01]  /*e390*/  F2FP.F16.F32.PACK_AB R9, R147, R146 ;  /* 0x000000929309723e */ /* 0x000fe200000000ff */
[----:B------:R-:W-:Y:S01]  /*e3a0*/  STSM.16.M88.4 [R165], R152 ;  /* 0x00000098a5007844 */ /* 0x000fe20000000200 */
[----:B------:R-:W-:-:S02]  /*e3b0*/  F2FP.F16.F32.PACK_AB R10, R149, R148 ;  /* 0x00000094950a723e */ /* 0x000fc400000000ff */
[----:B------:R-:W-:Y:S02]  /*e3c0*/  F2FP.F16.F32.PACK_AB R11, R151, R150 ;  /* 0x00000096970b723e */ /* 0x000fe400000000ff */
[----:B-1----:R-:W-:Y:S02]  /*e3d0*/  SHF.L.U64.HI R14, R191, 0x2, R196 ;  /* 0x00000002bf0e7819 */ /* 0x002fe400000102c4 */
[----:B------:R-:W-:Y:S01]  /*e3e0*/  @P0 IADD3 R12, P2, R7, UR6, RZ ;  /* 0x00000006070c0c10 */ /* 0x000fe2000ff5e0ff */
[----:B------:R0:W-:Y:S03]  /*e3f0*/  STSM.16.M88.4 [R166], R8 ;  /* 0x00000008a6007844 */ /* 0x0001e60000000200 */
[----:B------:R-:W-:Y:S01]  /*e400*/  @P0 IADD3.X R13, R14, UR7, RZ, P2, !PT ;  /* 0x000000070e0d0c10 */ /* 0x000fe200097fe4ff */
[----:B------:R-:W-:Y:S08]  /*e410*/  BAR.SYNC.DEFER_BLOCKING 0x1, 0x100 ;  /* 0x0044000000007b1d */ /* 0x000ff00000010000 */
[----:B0-----:R-:W0:Y:S01]  /*e420*/  LDC.64 R10, c[0x0][0xd00] ;  /* 0x00034000ff0a7b82 */ /* 0x001e220000000a00 */
[----:B------:R-:W2:Y:S01]  /*e430*/  @P0 LDG.E R12, desc[UR38][R12.64] ;  /* 0x000000260c0c0981 */ /* 0x000ea2000c1e1900 */
[----:B0-----:R-:W-:-:S02]  /*e440*/  ISETP.NE.U32.AND P1, PT, R10, RZ, PT ;  /* 0x000000ff0a00720c */ /* 0x001fc40003f25070 */
[----:B------:R-:W-:Y:S02]  /*e450*/  IADD3 R8, P2, R7, R10, RZ ;  /* 0x0000000a07087210 */ /* 0x000fe40007f5e0ff */
[----:B------:R-:W-:Y:S01]  /*e460*/  ISETP.NE.AND.EX P1, PT, R11, RZ, PT, P1 ;  /* 0x000000ff0b00720c */ /* 0x000fe20003f25310 */
[----:B------:R-:W-:Y:S02]  /*e470*/  IMAD.MOV.U32 R7, RZ, RZ, RZ ;  /* 0x000000ffff077224 */ /* 0x000fe400078e00ff */
[----:B------:R-:W-:-:S10]  /*e480*/  IMAD.X R9, R14, 0x1, R11, P2 ;  /* 0x000000010e097824 */ /* 0x000fd400010e060b */
        /* <DEDUP_REMOVED lines=10> */
.L_x_5172:
[----:B------:R-:W0:Y:S01]  /*e530*/  SHFL.IDX PT, R8, R230, RZ, 0x1f ;  /* 0x00001fffe6087589 */ /* 0x000e2200000e0000 */
[----:B------:R-:W-:Y:S02]  /*e540*/  LOP3.LUT R195, R195, 0xff, RZ, 0xc0, !PT ;  /* 0x000000ffc3c37812 */ /* 0x000fe400078ec0ff */
[----:B0-----:R-:W-:Y:S02]  /*e550*/  ISETP.NE.AND P0, PT, R8, RZ, PT ;  /* 0x000000ff0800720c */ /* 0x001fe40003f05270 */
[----:B-----5:R-:W-:-:S11]  /*e560*/  SHF.R.S32.HI R8, RZ, 0x1f, R7 ;  /* 0x0000001fff087819 */ /* 0x020fd60000011407 */
[----:B------:R-:W-:Y:S05]  /*e570*/  @P0 BRA `(.L_x_5173) ;  /* 0x0000000000f40947 */ /* 0x000fea0003800000 */
[----:B------:R-:W2:Y:S01]  /*e580*/  LDL R156, [R1+0x68] ;  /* 0x00006800019c7983 */ /* 0x000ea20000100800 */
[----:B------:R-:W-:Y:S01]  /*e590*/  IMAD.MOV.U32 R20, RZ, RZ, 0xab8 ;  /* 0x00000ab8ff147424 */ /* 0x000fe200078e00ff */
[----:B------:R-:W-:Y:S01]  /*e5a0*/  ISETP.GT.AND P1, PT, R0, 0x1, PT ;  /* 0x000000010000780c */ /* 0x000fe20003f24270 */
[----:B------:R-:W0:Y:S01]  /*e5b0*/  LDC R9, c[0x0][0xce8] ;  /* 0x00033a00ff097b82 */ /* 0x000e220000000800 */
[----:B------:R-:W-:Y:S01]  /*e5c0*/  ISETP.NE.U32.AND P0, PT, R10, RZ, PT ;  /* 0x000000ff0a00720c */ /* 0x000fe20003f05070 */
[----:B------:R-:W-:Y:S01]  /*e5d0*/  VIADD R152, R190, UR42 ;  /* 0x0000002abe987c36 */ /* 0x000fe20008000000 */
[----:B------:R-:W-:Y:S02]  /*e5e0*/  SEL R20, R20, 0xa78, P1 ;  /* 0x00000a7814147807 */ /* 0x000fe40000800000 */
[----:B------:R-:W-:-:S03]  /*e5f0*/  ISETP.NE.AND.EX P0, PT, R11, RZ, PT, P0 ;  /* 0x000000ff0b00720c */ /* 0x000fc60003f05300 */
[----:B------:R-:W1:Y:S01]  /*e600*/  LDC.64 R12, c[0x0][R20+0x220] ;  /* 0x00008800140c7b82 */ /* 0x000e620000000a00 */
[----:B------:R-:W-:Y:S02]  /*e610*/  SEL R21, R191, RZ, !P0 ;  /* 0x000000ffbf157207 */ /* 0x000fe40004000000 */
[----:B------:R-:W-:-:S05]  /*e620*/  SEL R153, R196, RZ, !P0 ;  /* 0x000000ffc4997207 */ /* 0x000fca0004000000 */
[----:B------:R-:W3:Y:S01]  /*e630*/  LDC.64 R14, c[0x0][R20+0x218] ;  /* 0x00008600140e7b82 */ /* 0x000ee20000000a00 */
[----:B0-----:R-:W-:Y:S01]  /*e640*/  ISETP.NE.AND P2, PT, R9, 0x1, PT ;  /* 0x000000010900780c */ /* 0x001fe20003f45270 */
[----:B-1----:R-:W-:-:S04]  /*e650*/  IMAD R13, R13, R21, RZ ;  /* 0x000000150d0d7224 */ /* 0x002fc800078e02ff */
[C---:B------:R-:W-:Y:S02]  /*e660*/  IMAD R153, R12.reuse, R153, R13 ;  /* 0x000000990c997224 */ /* 0x040fe400078e020d */
[----:B------:R-:W-:-:S04]  /*e670*/  IMAD.WIDE.U32 R12, R12, R21, RZ ;  /* 0x000000150c0c7225 */ /* 0x000fc800078e00ff */
[-C--:B---3--:R-:W-:Y:S02]  /*e680*/  IMAD R155, R15, R192.reuse, RZ ;  /* 0x000000c00f9b7224 */ /* 0x088fe400078e02ff */
[----:B------:R-:W-:Y:S02]  /*e690*/  IMAD.IADD R13, R13, 0x1, R153 ;  /* 0x000000010d0d7824 */ /* 0x000fe400078e0299 */
[----:B------:R-:W-:Y:S01]  /*e6a0*/  IMAD.WIDE.U32 R14, R14, R192, RZ ;  /* 0x000000c00e0e7225 */ /* 0x000fe200078e00ff */
[----:B------:R-:W0:Y:S03]  /*e6b0*/  @P2 LDC R153, c[0x0][0xcec] ;  /* 0x00033b00ff992b82 */ /* 0x000e260000000800 */
[----:B------:R-:W-:Y:S01]  /*e6c0*/  IMAD.IADD R154, R15, 0x1, R155 ;  /* 0x000000010f9a7824 */ /* 0x000fe200078e029b */
[----:B------:R-:W-:-:S04]  /*e6d0*/  IADD3 R21, P0, P3, R12, R14, R7 ;  /* 0x0000000e0c157210 */ /* 0x000fc80007b1e007 */
[----:B------:R-:W1:Y:S01]  /*e6e0*/  @P2 LDC R155, c[0x0][0xcf0] ;  /* 0x00033c00ff9b2b82 */ /* 0x000e620000000800 */
[----:B------:R-:W-:Y:S02]  /*e6f0*/  IADD3.X R154, R13, R154, R8, P0, P3 ;  /* 0x0000009a0d9a7210 */ /* 0x000fe400007e6408 */
[----:B------:R-:W-:-:S05]  /*e700*/  SEL R13, R195, RZ, P1 ;  /* 0x000000ffc30d7207 */ /* 0x000fca0000800000 */
[----:B------:R-:W3:Y:S01]  /*e710*/  LDC.64 R14, c[0x0][R20+0x228] ;  /* 0x00008a00140e7b82 */ /* 0x000ee20000000a00 */
[----:B0-----:R-:W-:-:S04]  /*e720*/  @P2 IMAD.HI.U32 R12, R152, R153, RZ ;  /* 0x00000099980c2227 */ /* 0x001fc800078e00ff */
[----:B------:R-:W-:Y:S01]  /*e730*/  IMAD.MOV.U32 R153, RZ, RZ, R152 ;  /* 0x000000ffff997224 */ /* 0x000fe200078e0098 */
[----:B-1----:R-:W-:Y:S01]  /*e740*/  @P2 SHF.R.U32.HI R153, RZ, R155, R12 ;  /* 0x0000009bff992219 */ /* 0x002fe2000001160c */
[-C--:B---3--:R-:W-:Y:S02]  /*e750*/  IMAD R155, R15, R13.reuse, RZ ;  /* 0x0000000d0f9b7224 */ /* 0x088fe400078e02ff */
[----:B------:R-:W-:Y:S02]  /*e760*/  IMAD.WIDE.U32 R14, R14, R13, RZ ;  /* 0x0000000d0e0e7225 */ /* 0x000fe400078e00ff */
[----:B------:R-:W0:Y:S02]  /*e770*/  LDC.64 R12, c[0x0][0xca8] ;  /* 0x00032a00ff0c7b82 */ /* 0x000e240000000a00 */
[----:B------:R-:W-:Y:S01]  /*e780*/  IMAD.IADD R15, R15, 0x1, R155 ;  /* 0x000000010f0f7824 */ /* 0x000fe200078e029b */
[----:B------:R-:W-:Y:S01]  /*e790*/  IADD3 R14, P0, P2, R153, R21, R14 ;  /* 0x00000015990e7210 */ /* 0x000fe20007a1e00e */
[--C-:B------:R-:W-:Y:S01]  /*e7a0*/  IMAD.MOV R155, RZ, RZ, -R153.reuse ;  /* 0x000000ffff9b7224 */ /* 0x100fe200078e0a99 */
[----:B------:R-:W-:-:S03]  /*e7b0*/  SHF.R.S32.HI R153, RZ, 0x1f, R153 ;  /* 0x0000001fff997819 */ /* 0x000fc60000011499 */
[----:B------:R-:W1:Y:S01]  /*e7c0*/  LDC.64 R20, c[0x0][R20+0x210] ;  /* 0x0000840014147b82 */ /* 0x000e620000000a00 */
[----:B------:R-:W-:Y:S01]  /*e7d0*/  IMAD R155, R9, R155, R152 ;  /* 0x0000009b099b7224 */ /* 0x000fe200078e0298 */
[----:B------:R-:W-:Y:S01]  /*e7e0*/  IADD3.X R15, R153, R154, R15, P0, P2 ;  /* 0x0000009a990f7210 */ /* 0x000fe200007e440f */
[----:B------:R-:W-:Y:S02]  /*e7f0*/  IMAD R152, R9, UR6, RZ ;  /* 0x0000000609987c24 */ /* 0x000fe4000f8e02ff */
[----:B------:R-:W-:Y:S01]  /*e800*/  VIADD R9, R18, UR42 ;  /* 0x0000002a12097c36 */ /* 0x000fe20008000000 */
[----:B------:R-:W-:Y:S02]  /*e810*/  SHF.R.S32.HI R153, RZ, 0x1f, R155 ;  /* 0x0000001fff997819 */ /* 0x000fe4000001149b */
[----:B0-----:R-:W0:Y:S08]  /*e820*/  @!P1 LDC R12, c[0x0][0xc50] ;  /* 0x00031400ff0c9b82 */ /* 0x001e300000000800 */
[----:B------:R-:W3:Y:S01]  /*e830*/  @!P1 LDC R13, c[0x0][0xc54] ;  /* 0x00031500ff0d9b82 */ /* 0x000ee20000000800 */
[----:B-1----:R-:W-:-:S02]  /*e840*/  IMAD R21, R21, R155, RZ ;  /* 0x0000009b15157224 */ /* 0x002fc400078e02ff */
[----:B------:R-:W-:-:S04]  /*e850*/  IMAD.WIDE.U32 R14, R20, R155, R14 ;  /* 0x0000009b140e7225 */ /* 0x000fc800078e000e */
[----:B------:R-:W-:-:S04]  /*e860*/  IMAD R21, R20, R153, R21 ;  /* 0x0000009914157224 */ /* 0x000fc800078e0215 */
[----:B------:R-:W-:Y:S01]  /*e870*/  IMAD.IADD R15, R15, 0x1, R21 ;  /* 0x000000010f0f7824 */ /* 0x000fe200078e0215 */
[----:B0-----:R-:W-:-:S04]  /*e880*/  LEA R20, P0, R14, R12, 0x2 ;  /* 0x0000000c0e147211 */ /* 0x001fc800078010ff */
[----:B---3--:R-:W-:Y:S02]  /*e890*/  LEA.HI.X R21, R14, R13, R15, 0x2, P0 ;  /* 0x0000000d0e157211 */ /* 0x008fe400000f140f */
[----:B------:R-:W-:Y:S04]  /*e8a0*/  SHFL.IDX PT, R14, R20, 0x1, 0x1c1f ;  /* 0x003c1f00140e7f89 */ /* 0x000fe800000e0000 */
        /* <DEDUP_REMOVED lines=10> */
.L_x_5173:
        /* <DEDUP_REMOVED lines=24> */
[C---:B------:R-:W-:Y:S02]  /*ead0*/  IADD3 R53, P3, R4.reuse, 0x8000, RZ ;  /* 0x0000800004357810 */ /* 0x040fe40007f7e0ff */
[----:B------:R-:W-:Y:S01]  /*eae0*/  IADD3 R45, P1, R4, 0x6000, RZ ;  /* 0x00006000042d7810 */ /* 0x000fe20007f3e0ff */
[----:B------:R-:W-:Y:S01]  /*eaf0*/  IMAD R8, R8, UR8, RZ ;  /* 0x0000000808087c24 */ /* 0x000fe2000f8e02ff */
[----:B------:R-:W-:Y:S01]  /*eb00*/  SHF.R.U64 R48, R48, 0x3, RZ ;  /* 0x0000000330307819 */ /* 0x000fe200000012ff */
[C---:B------:R-:W-:Y:S01]  /*eb10*/  VIADD R97, R17.reuse, 0x140 ;  /* 0x0000014011617836 */ /* 0x040fe20000000000 */
[----:B------:R-:W-:Y:S01]  /*eb20*/  SHF.R.U64 R40, R40, 0x3, RZ ;  /* 0x0000000328287819 */ /* 0x000fe200000012ff */
[----:B------:R-:W-:Y:S01]  /*eb30*/  VIADD R93, R17, 0x180 ;  /* 0x00000180115d7836 */ /* 0x000fe20000000000 */
[----:B------:R-:W-:Y:S01]  /*eb40*/  LOP3.LUT R52, R53, 0x380, RZ, 0xc0, !PT ;  /* 0x0000038035347812 */ /* 0x000fe200078ec0ff */
[----:B------:R-:W5:Y:S01]  /*eb50*/  LD.E.128 R24, desc[UR38][R24.64] ;  /* 0x0000002618187980 */ /* 0x000f62000c101d00 */
[----:B------:R-:W-:-:S02]  /*eb60*/  IADD3 R29, P4, R4, 0x2000, RZ ;  /* 0x00002000041d7810 */ /* 0x000fc40007f9e0ff */
[C---:B------:R-:W-:Y:S02]  /*eb70*/  IADD3 R33, P5, R4.reuse, 0x3000, RZ ;  /* 0x0000300004217810 */ /* 0x040fe40007fbe0ff */
[----:B------:R-:W-:Y:S02]  /*eb80*/  IADD3 R37, P6, R4, 0x4000, RZ ;  /* 0x0000400004257810 */ /* 0x000fe40007fde0ff */
[----:B------:R-:W-:Y:S02]  /*eb90*/  LOP3.LUT R44, R45, 0x380, RZ, 0xc0, !PT ;  /* 0x000003802d2c7812 */ /* 0x000fe400078ec0ff */
[----:B------:R-:W-:Y:S01]  /*eba0*/  LOP3.LUT R48, R48, R49, RZ, 0x3c, !PT ;  /* 0x0000003130307212 */ /* 0x000fe200078e3cff */
[--C-:B------:R-:W-:Y:S01]  /*ebb0*/  IMAD.X R49, RZ, RZ, R5.reuse, P2 ;  /* 0x000000ffff317224 */ /* 0x100fe200010e0605 */
[----:B------:R-:W-:Y:S01]  /*ebc0*/  LOP3.LUT R40, R40, R41, RZ, 0x3c, !PT ;  /* 0x0000002928287212 */ /* 0x000fe200078e3cff */
[----:B------:R-:W-:Y:S01]  /*ebd0*/  IMAD.X R41, RZ, RZ, R5, P0 ;  /* 0x000000ffff297224 */ /* 0x000fe200000e0605 */
[----:B------:R-:W-:-:S02]  /*ebe0*/  SHF.R.U64 R52, R52, 0x3, RZ ;  /* 0x0000000334347819 */ /* 0x000fc400000012ff */
[----:B------:R-:W-:Y:S01]  /*ebf0*/  LOP3.LUT R28, R29, 0x380, RZ, 0xc0, !PT ;  /* 0x000003801d1c7812 */ /* 0x000fe200078ec0ff */
[----:B------:R-:W5:Y:S01]  /*ec00*/  LD.E.128 R48, desc[UR38][R48.64] ;  /* 0x0000002630307980 */ /* 0x000f62000c101d00 */
[----:B------:R-:W-:Y:S02]  /*ec10*/  LOP3.LUT R32, R33, 0x380, RZ, 0xc0, !PT ;  /* 0x0000038021207812 */ /* 0x000fe400078ec0ff */
[----:B------:R-:W-:Y:S01]  /*ec20*/  LOP3.LUT R36, R37, 0x380, RZ, 0xc0, !PT ;  /* 0x0000038025247812 */ /* 0x000fe200078ec0ff */
[----:B------:R-:W5:Y:S01]  /*ec30*/  LD.E.128 R40, desc[UR38][R40.64] ;  /* 0x0000002628287980 */ /* 0x000f62000c101d00 */
[----:B------:R-:W-:Y:S02]  /*ec40*/  IADD3 R77, P2, R4, 0xe000, RZ ;  /* 0x0000e000044d7810 */ /* 0x000fe40007f5e0ff */
[----:B------:R-:W-:Y:S02]  /*ec50*/  SHF.R.U64 R44, R44, 0x3, RZ ;  /* 0x000000032c2c7819 */ /* 0x000fe400000012ff */
[----:B------:R-:W-:-:S02]  /*ec60*/  IADD3 R69, P0, R4, 0xc000, RZ ;  /* 0x0000c00004457810 */ /* 0x000fc40007f1e0ff */
[----:B------:R-:W-:Y:S01]  /*ec70*/  LOP3.LUT R52, R52, R53, RZ, 0x3c, !PT ;  /* 0x0000003534347212 */ /* 0x000fe200078e3cff */
[--C-:B------:R-:W-:Y:S01]  /*ec80*/  IMAD.X R53, RZ, RZ, R5.reuse, P3 ;  /* 0x000000ffff357224 */ /* 0x100fe200018e0605 */
[----:B------:R-:W-:Y:S02]  /*ec90*/  SHF.R.U64 R28, R28, 0x3, RZ ;  /* 0x000000031c1c7819 */ /* 0x000fe400000012ff */
[----:B------:R-:W-:Y:S02]  /*eca0*/  SHF.R.U64 R32, R32, 0x3, RZ ;  /* 0x0000000320207819 */ /* 0x000fe400000012ff */
[----:B------:R-:W-:Y:S01]  /*ecb0*/  SHF.R.U64 R36, R36, 0x3, RZ ;  /* 0x0000000324247819 */ /* 0x000fe200000012ff */
[----:B------:R-:W5:Y:S01]  /*ecc0*/  LD.E.128 R52, desc[UR38][R52.64] ;  /* 0x0000002634347980 */ /* 0x000f62000c101d00 */
[----:B------:R-:W-:Y:S02]  /*ecd0*/  LOP3.LUT R76, R77, 0x380, RZ, 0xc0, !PT ;  /* 0x000003804d4c7812 */ /* 0x000fe400078ec0ff */
[----:B------:R-:W-:Y:S01]  /*ece0*/  LOP3.LUT R44, R44, R45, RZ, 0x3c, !PT ;  /* 0x0000002d2c2c7212 */ /* 0x000fe200078e3cff */
[----:B------:R-:W-:Y:S01]  /*ecf0*/  IMAD.X R45, RZ, RZ, R5, P1 ;  /* 0x000000ffff2d7224 */ /* 0x000fe200008e0605 */
[----:B------:R-:W-:-:S02]  /*ed00*/  LOP3.LUT R68, R69, 0x380, RZ, 0xc0, !PT ;  /* 0x0000038045447812 */ /* 0x000fc400078ec0ff */
[C---:B------:R-:W-:Y:S02]  /*ed10*/  IADD3 R11, P3, R4.reuse, 0xf000, RZ ;  /* 0x0000f000040b7810 */ /* 0x040fe40007f7e0ff */
        /* <DEDUP_REMOVED lines=8> */
[----:B------:R-:W-:Y:S01]  /*eda0*/  SHF.R.U64 R76, R76, 0x3, RZ ;  /* 0x000000034c4c7819 */ /* 0x000fe200000012ff */
[----:B------:R-:W-:Y:S01]  /*edb0*/  IMAD.X R81, RZ, RZ, R5, P3 ;  /* 0x000000ffff517224 */ /* 0x000fe200018e0605 */
[----:B------:R-:W-:Y:S01]  /*edc0*/  SHF.R.U64 R68, R68, 0x3, RZ ;  /* 0x0000000344447819 */ /* 0x000fe200000012ff */
[----:B------:R-:W5:Y:S01]  /*edd0*/  LD.E.128 R28, desc[UR38][R28.64] ;  /* 0x000000261c1c7980 */ /* 0x000f62000c101d00 */
[----:B------:R-:W-:-:S02]  /*ede0*/  LOP3.LUT R10, R11, 0x380, RZ, 0xc0, !PT ;  /* 0x000003800b0a7812 */ /* 0x000fc400078ec0ff */
[C---:B------:R-:W-:Y:S01]  /*edf0*/  IADD3 R57, P4, R4.reuse, 0x9000, RZ ;  /* 0x0000900004397810 */ /* 0x040fe20007f9e0ff */
[----:B------:R-:W5:Y:S01]  /*ee00*/  LD.E.128 R32, desc[UR38][R32.64] ;  /* 0x0000002620207980 */ /* 0x000f62000c101d00 */
[C---:B------:R-:W-:Y:S02]  /*ee10*/  IADD3 R61, P5, R4.reuse, 0xa000, RZ ;  /* 0x0000a000043d7810 */ /* 0x040fe40007fbe0ff */
[C---:B------:R-:W-:Y:S01]  /*ee20*/  IADD3 R65, P6, R4.reuse, 0xb000, RZ ;  /* 0x0000b00004417810 */ /* 0x040fe20007fde0ff */
[----:B------:R-:W5:Y:S01]  /*ee30*/  LD.E.128 R36, desc[UR38][R36.64] ;  /* 0x0000002624247980 */ /* 0x000f62000c101d00 */
[----:B------:R-:W-:Y:S02]  /*ee40*/  LOP3.LUT R13, R4, 0x380, RZ, 0xc0, !PT ;  /* 0x00000380040d7812 */ /* 0x000fe400078ec0ff */
        /* <DEDUP_REMOVED lines=11> */
[----:B------:R-:W-:Y:S02]  /*ef00*/  SHF.R.U64 R13, R13, 0x3, RZ ;  /* 0x000000030d0d7819 */ /* 0x000fe400000012ff */
[----:B-1----:R-:W-:Y:S02]  /*ef10*/  ISETP.NE.AND P2, PT, R21, 0x1, PT ;  /* 0x000000011500780c */ /* 0x002fe40003f45270 */
[----:B------:R-:W-:-:S02]  /*ef20*/  SHF.R.U64 R72, R72, 0x3, RZ ;  /* 0x0000000348487819 */ /* 0x000fc400000012ff */
[----:B------:R-:W-:Y:S02]  /*ef30*/  ISETP.GE.AND P0, PT, R194, UR7, PT ;  /* 0x00000007c2007c0c */ /* 0x000fe4000bf06270 */
[----:B------:R-:W-:Y:S01]  /*ef40*/  LOP3.LUT R80, R10, R11, RZ, 0x3c, !PT ;  /* 0x0000000b0a507212 */ /* 0x000fe200078e3cff */
[----:B------:R-:W-:Y:S01]  /*ef50*/  IMAD R11, R7, UR9, R8 ;  /* 0x00000009070b7c24 */ /* 0x000fe2000f8e0208 */
[----:B------:R-:W-:Y:S02]  /*ef60*/  SHF.R.U64 R56, R56, 0x3, RZ ;  /* 0x0000000338387819 */ /* 0x000fe400000012ff */
[----:B------:R-:W-:Y:S02]  /*ef70*/  SHF.R.U64 R60, R60, 0x3, RZ ;  /* 0x000000033c3c7819 */ /* 0x000fe400000012ff */
[----:B------:R-:W-:Y:S01]  /*ef80*/  SHF.R.U64 R64, R64, 0x3, RZ ;  /* 0x0000000340407819 */ /* 0x000fe200000012ff */
[----:B------:R-:W0:Y:S01]  /*ef90*/  @P2 LDC R85, c[0x0][0xcec] ;  /* 0x00033b00ff552b82 */ /* 0x000e220000000800 */
[----:B------:R-:W-:Y:S01]  /*efa0*/  LOP3.LUT R4, R13, R4, RZ, 0x3c, !PT ;  /* 0x000000040d047212 */ /* 0x000fe200078e3cff */
[----:B------:R-:W5:Y:S01]  /*efb0*/  LD.E.128 R80, desc[UR38][R80.64] ;  /* 0x0000002650507980 */ /* 0x000f62000c101d00 */
[----:B------:R-:W-:Y:S01]  /*efc0*/  LOP3.LUT R72, R72, R73, RZ, 0x3c, !PT ;  /* 0x0000004948487212 */ /* 0x000fe200078e3cff */
[--C-:B------:R-:W-:Y:S01]  /*efd0*/  IMAD.X R73, RZ, RZ, R5.reuse, P1 ;  /* 0x000000ffff497224 */ /* 0x100fe200008e0605 */
[----:B------:R-:W-:Y:S01]  /*efe0*/  SEL R8, RZ, 0xffffffff, P0 ;  /* 0xffffffffff087807 */ /* 0x000fe20000000000 */
[----:B------:R1:W5:Y:S01]  /*eff0*/  LD.E.128 R12, desc[UR38][R4.64] ;  /* 0x00000026040c7980 */ /* 0x000362000c101d00 */
[----:B------:R-:W-:Y:S01]  /*f000*/  ISETP.GE.AND P1, PT, R17, UR7, PT ;  /* 0x0000000711007c0c */ /* 0x000fe2000bf26270 */
[----:B------:R-:W2:Y:S01]  /*f010*/  @P2 LDC R87, c[0x0][0xcf0] ;  /* 0x00033c00ff572b82 */ /* 0x000ea20000000800 */
[----:B------:R-:W-:Y:S01]  /*f020*/  LOP3.LUT R56, R56, R57, RZ, 0x3c, !PT ;  /* 0x0000003938387212 */ /* 0x000fe200078e3cff */
[--C-:B------:R-:W-:Y:S01]  /*f030*/  IMAD.X R57, RZ, RZ, R5.reuse, P4 ;  /* 0x000000ffff397224 */ /* 0x100fe200020e0605 */
[----:B------:R-:W-:Y:S01]  /*f040*/  LOP3.LUT R60, R60, R61, RZ, 0x3c, !PT ;  /* 0x0000003d3c3c7212 */ /* 0x000fe200078e3cff */
[--C-:B------:R-:W-:Y:S01]  /*f050*/  IMAD.X R61, RZ, RZ, R5.reuse, P5 ;  /* 0x000000ffff3d7224 */ /* 0x100fe200028e0605 */
[----:B------:R-:W-:Y:S01]  /*f060*/  LOP3.LUT R64, R64, R65, RZ, 0x3c, !PT ;  /* 0x0000004140407212 */ /* 0x000fe200078e3cff */
[----:B------:R-:W-:Y:S01]  /*f070*/  IMAD.X R65, RZ, RZ, R5, P6 ;  /* 0x000000ffff417224 */ /* 0x000fe200030e0605 */
[----:B------:R-:W-:Y:S01]  /*f080*/  ISETP.GE.AND P0, PT, R193, UR7, PT ;  /* 0x00000007c1007c0c */ /* 0x000fe2000bf06270 */
[----:B-1----:R-:W-:Y:S01]  /*f090*/  IMAD.WIDE.U32 R4, R7, UR8, RZ ;  /* 0x0000000807047c25 */ /* 0x002fe2000f8e00ff */
[----:B------:R-:W-:Y:S01]  /*f0a0*/  SEL R7, RZ, 0x1, P1 ;  /* 0x00000001ff077807 */ /* 0x000fe20000800000 */
[----:B------:R-:W-:Y:S01]  /*f0b0*/  ULDC.64 UR8, c[0x0][0xbe8] ;  /* 0x0002fa0000087ab9 */ /* 0x000fe20000000a00 */
[----:B------:R-:W5:Y:S01]  /*f0c0*/  LD.E.128 R56, desc[UR38][R56.64] ;  /* 0x0000002638387980 */ /* 0x000f62000c101d00 */
[----:B------:R-:W-:Y:S01]  /*f0d0*/  IMAD.SHL.U32 R10, R8, 0x2, RZ ;  /* 0x00000002080a7824 */ /* 0x000fe200078e00ff */
[----:B------:R-:W-:-:S02]  /*f0e0*/  SEL R8, RZ, 0xffffffff, P0 ;  /* 0xffffffffff087807 */ /* 0x000fc40000000000 */
[----:B------:R-:W5:Y:S02]  /*f0f0*/  LD.E.128 R60, desc[UR38][R60.64] ;  /* 0x000000263c3c7980 */ /* 0x000f64000c101d00 */
[----:B------:R-:W-:Y:S01]  /*f100*/  LOP3.LUT R7, R10, 0x2, R7, 0xe2, !PT ;  /* 0x000000020a077812 */ /* 0x000fe200078ee207 */
[----:B------:R-:W-:Y:S01]  /*f110*/  IMAD.SHL.U32 R8, R8, 0x4, RZ ;  /* 0x0000000408087824 */ /* 0x000fe200078e00ff */
[----:B------:R-:W-:Y:S01]  /*f120*/  LOP3.LUT R10, R9, 0xfffffff8, RZ, 0xc0, !PT ;  /* 0xfffffff8090a7812 */ /* 0x000fe200078ec0ff */
[----:B------:R-:W-:Y:S01]  /*f130*/  IMAD.IADD R5, R5, 0x1, R11 ;  /* 0x0000000105057824 */ /* 0x000fe200078e020b */
[----:B------:R-:W5:Y:S03]  /*f140*/  LD.E.128 R64, desc[UR38][R64.64] ;  /* 0x0000002640407980 */ /* 0x000f66000c101d00 */
[----:B------:R-:W-:Y:S01]  /*f150*/  IMAD.IADD R11, R3, 0x1, -R10 ;  /* 0x00000001030b7824 */ /* 0x000fe200078e0a0a */
[----:B------:R-:W-:Y:S01]  /*f160*/  LOP3.LUT R10, R8, 0x4, R7, 0xe2, !PT ;  /* 0x00000004080a7812 */ /* 0x000fe200078ee207 */
[----:B------:R-:W-:Y:S01]  /*f170*/  VIADD R7, R17, 0xc0 ;  /* 0x000000c011077836 */ /* 0x000fe20000000000 */
[----:B------:R-:W5:Y:S01]  /*f180*/  LD.E.128 R72, desc[UR38][R72.64] ;  /* 0x0000002648487980 */ /* 0x000f62000c101d00 */
[----:B------:R-:W-:Y:S01]  /*f190*/  IMAD.WIDE.U32 R4, R192, UR8, R4 ;  /* 0x00000008c0047c25 */ /* 0x000fe2000f8e0004 */
[----:B------:R-:W-:-:S02]  /*f1a0*/  SHF.R.S32.HI R9, RZ, 0x1f, R191 ;  /* 0x0000001fff097819 */ /* 0x000fc400000114bf */
[----:B------:R-:W-:Y:S01]  /*f1b0*/  ISETP.GE.AND P1, PT, R7, UR7, PT ;  /* 0x0000000707007c0c */ /* 0x000fe2000bf26270 */
[----:B------:R-:W-:Y:S01]  /*f1c0*/  VIADD R3, R17, 0x100 ;  /* 0x0000010011037836 */ /* 0x000fe20000000000 */
[----:B------:R-:W-:Y:S01]  /*f1d0*/  @!PT LDS RZ, [RZ] ;  /* 0x00000000fffff984 */ /* 0x000fe20000000800 */
[----:B------:R-:W-:Y:S01]  /*f1e0*/  @!PT LDS RZ, [RZ] ;  /* 0x00000000fffff984 */ /* 0x000fe20000000800 */
[----:B------:R-:W-:Y:S01]  /*f1f0*/  @!PT LDS RZ, [RZ] ;  /* 0x00000000fffff984 */ /* 0x000fe20000000800 */
[----:B------:R-:W-:Y:S01]  /*f200*/  @!PT LDS RZ, [RZ] ;  /* 0x00000000fffff984 */ /* 0x000fe20000000800 */
[----:B------:R1:W-:Y:S06]  /*f210*/  MEMBAR.ALL.CTA ;  /* 0x0000000000007992 */ /* 0x0003ec0000008000 */
[----:B-1----:R-:W1:Y:S01]  /*f220*/  FENCE.VIEW.ASYNC.S ;  /* 0x00000000000073c6 */ /* 0x002e620000000000 */
[----:B------:R-:W-:Y:S01]  /*f230*/  IMAD R5, R192, UR9, R5 ;  /* 0x00000009c0057c24 */ /* 0x000fe2000f8e0205 */
[----:B------:R-:W-:Y:S01]  /*f240*/  ULDC.64 UR8, c[0x0][0xbf0] ;  /* 0x0002fc0000087ab9 */ /* 0x000fe20000000a00 */
[----:B------:R-:W-:Y:S01]  /*f250*/  IMAD R8, R11, 0x20, R0 ;  /* 0x000000200b087824 */ /* 0x000fe200078e0200 */
[----:B------:R-:W-:Y:S01]  /*f260*/  ISETP.GE.AND P0, PT, R3, UR7, PT ;  /* 0x0000000703007c0c */ /* 0x000fe2000bf06270 */
[----:B------:R-:W-:Y:S01]  /*f270*/  IMAD R20, R9, UR8, RZ ;  /* 0x0000000809147c24 */ /* 0x000fe2000f8e02ff */
[----:B------:R-:W-:Y:S01]  /*f280*/  SEL R9, RZ, 0xffffffff, P1 ;  /* 0xffffffffff097807 */ /* 0x000fe20000800000 */
[----:B------:R-:W-:Y:S01]  /*f290*/  VIADD R84, R8, UR42 ;  /* 0x0000002a08547c36 */ /* 0x000fe20008000000 */
[----:B------:R-:W-:-:S03]  /*f2a0*/  SEL R11, RZ, 0xffffffff, P0 ;  /* 0xffffffffff0b7807 */ /* 0x000fc60000000000 */
[----:B------:R-:W-:Y:S02]  /*f2b0*/  IMAD.SHL.U32 R89, R9, 0x8, RZ ;  /* 0x0000000809597824 */ /* 0x000fe400078e00ff */
[----:B0-----:R-:W-:-:S03]  /*f2c0*/  @P2 IMAD.HI.U32 R8, R84, R85, RZ ;  /* 0x0000005554082227 */ /* 0x001fc600078e00ff */
[----:B------:R-:W-:Y:S01]  /*f2d0*/  LOP3.LUT R10, R89, 0x8, R10, 0xe2, !PT ;  /* 0x00000008590a7812 */ /* 0x000fe200078ee20a */
[----:B------:R-:W-:Y:S01]  /*f2e0*/  IMAD.MOV.U32 R9, RZ, RZ, R84 ;  /* 0x000000ffff097224 */ /* 0x000fe200078e0054 */
[----:B--2---:R-:W-:Y:S01]  /*f2f0*/  @P2 SHF.R.U32.HI R9, RZ, R87, R8 ;  /* 0x00000057ff092219 */ /* 0x004fe20000011608 */
[----:B------:R-:W-:Y:S02]  /*f300*/  IMAD.SHL.U32 R11, R11, 0x10, RZ ;  /* 0x000000100b0b7824 */ /* 0x000fe400078e00ff */
[C---:B------:R-:W-:Y:S02]  /*f310*/  IMAD R19, R191.reuse, UR9, R20 ;  /* 0x00000009bf137c24 */ /* 0x040fe4000f8e0214 */
[----:B------:R-:W-:Y:S01]  /*f320*/  IMAD.WIDE.U32 R4, R191, UR8, R4 ;  /* 0x00000008bf047c25 */ /* 0x000fe2000f8e0004 */
[----:B------:R-:W-:Y:S01]  /*f330*/  LOP3.LUT R10, R11, 0x10, R10, 0xe2, !PT ;  /* 0x000000100b0a7812 */ /* 0x000fe200078ee20a */
[----:B------:R-:W-:Y:S01]  /*f340*/  ULDC.64 UR8, c[0x0][0xbe0] ;  /* 0x0002f80000087ab9 */ /* 0x000fe20000000a00 */
[----:B------:R-:W-:Y:S01]  /*f350*/  ISETP.GE.AND P0, PT, R97, UR7, PT ;  /* 0x0000000761007c0c */ /* 0x000fe2000bf06270 */
[----:B------:R-:W-:Y:S01]  /*f360*/  IMAD.IADD R5, R5, 0x1, R19 ;  /* 0x0000000105057824 */ /* 0x000fe200078e0213 */
[--C-:B------:R-:W-:Y:S01]  /*f370*/  SHF.R.S32.HI R19, RZ, 0x1f, R9.reuse ;  /* 0x0000001fff137819 */ /* 0x100fe20000011409 */
[----:B------:R-:W-:Y:S01]  /*f380*/  IMAD.MOV R11, RZ, RZ, -R9 ;  /* 0x000000ffff0b7224 */ /* 0x000fe200078e0a09 */
[----:B------:R-:W-:-:S03]  /*f390*/  SEL R8, RZ, 0xffffffff, P0 ;  /* 0xffffffffff087807 */ /* 0x000fc60000000000 */
[----:B------:R-:W-:Y:S02]  /*f3a0*/  IMAD R11, R21, R11, R84 ;  /* 0x0000000b150b7224 */ /* 0x000fe400078e0254 */
[----:B------:R-:W-:Y:S01]  /*f3b0*/  IMAD R20, R19, UR8, RZ ;  /* 0x0000000813147c24 */ /* 0x000fe2000f8e02ff */
[----:B------:R-:W-:Y:S01]  /*f3c0*/  ISETP.GE.AND P0, PT, R93, UR7, PT ;  /* 0x000000075d007c0c */ /* 0x000fe2000bf06270 */
[----:B------:R-:W-:Y:S01]  /*f3d0*/  IMAD.SHL.U32 R85, R8, 0x20, RZ ;  /* 0x0000002008557824 */ /* 0x000fe200078e00ff */
[----:B------:R-:W-:Y:S01]  /*f3e0*/  SHF.R.S32.HI R8, RZ, 0x1f, R11 ;  /* 0x0000001fff087819 */ /* 0x000fe2000001140b */
[----:B------:R-:W-:-:S04]  /*f3f0*/  IMAD.WIDE.U32 R4, R9, UR8, R4 ;  /* 0x0000000809047c25 */ /* 0x000fc8000f8e0004 */
[----:B------:R-:W-:Y:S01]  /*f400*/  IMAD R19, R9, UR9, R20 ;  /* 0x0000000909137c24 */ /* 0x000fe2000f8e0214 */
[----:B------:R-:W-:Y:S01]  /*f410*/  ULDC.64 UR8, c[0x0][0xbd8] ;  /* 0x0002f60000087ab9 */ /* 0x000fe20000000a00 */
[----:B------:R-:W-:Y:S01]  /*f420*/  LOP3.LUT R10, R85, 0x20, R10, 0xe2, !PT ;  /* 0x00000020550a7812 */ /* 0x000fe200078ee20a */
[----:B------:R-:W-:Y:S01]  /*f430*/  IMAD R8, R8, UR8, RZ ;  /* 0x0000000808087c24 */ /* 0x000fe2000f8e02ff */
[----:B------:R-:W-:Y:S01]  /*f440*/  SEL R9, RZ, 0x40, P0 ;  /* 0x00000040ff097807 */ /* 0x000fe20000000000 */
[----:B------:R-:W-:Y:S02]  /*f450*/  IMAD.IADD R5, R5, 0x1, R19 ;  /* 0x0000000105057824 */ /* 0x000fe400078e0213 */
[----:B------:R-:W-:Y:S02]  /*f460*/  IMAD R91, R21, UR6, RZ ;  /* 0x00000006155b7c24 */ /* 0x000fe4000f8e02ff */
[----:B------:R-:W-:Y:S01]  /*f470*/  VIADD R90, R0, UR42 ;  /* 0x0000002a005a7c36 */ /* 0x000fe20008000000 */
[----:B------:R-:W-:Y:S01]  /*f480*/  LOP3.LUT R19, R10, R9, RZ, 0xfc, !PT ;  /* 0x000000090a137212 */ /* 0x000fe200078efcff */
[----:B------:R-:W-:-:S02]  /*f490*/  IMAD R9, R11, UR9, R8 ;  /* 0x000000090b097c24 */ /* 0x000fc4000f8e0208 */
[----:B------:R-:W-:Y:S01]  /*f4a0*/  IMAD.WIDE.U32 R4, R11, UR8, R4 ;  /* 0x000000080b047c25 */ /* 0x000fe2000f8e0004 */
[----:B------:R-:W-:Y:S01]  /*f4b0*/  ISETP.GE.AND P1, PT, R90, R91, PT ;  /* 0x0000005b5a00720c */ /* 0x000fe20003f26270 */
[----:B------:R-:W-:Y:S02]  /*f4c0*/  ULDC.64 UR8, c[0x0][0xb80] ;  /* 0x0002e00000087ab9 */ /* 0x000fe40000000a00 */
[----:B------:R-:W-:Y:S01]  /*f4d0*/  VIADD R95, R17, 0x1c0 ;  /* 0x000001c0115f7836 */ /* 0x000fe20000000000 */
[----:B------:R-:W-:Y:S01]  /*f4e0*/  LEA R88, P2, R4, UR8, 0x1 ;  /* 0x0000000804587c11 */ /* 0x000fe2000f8408ff */
[----:B------:R-:W-:Y:S02]  /*f4f0*/  IMAD.IADD R5, R5, 0x1, R9 ;  /* 0x0000000105057824 */ /* 0x000fe400078e0209 */
[----:B------:R-:W-:Y:S01]  /*f500*/  VIADD R8, R16, 0x38820 ;  /* 0x0003882010087836 */ /* 0x000fe20000000000 */
[----:B------:R-:W-:Y:S02]  /*f510*/  ISETP.GE.AND P0, PT, R95, UR7, PT ;  /* 0x000000075f007c0c */ /* 0x000fe4000bf06270 */
[----:B------:R-:W-:-:S02]  /*f520*/  LEA.HI.X R89, R4, UR9, R5, 0x1, P2 ;  /* 0x0000000904597c11 */ /* 0x000fc400090f0c05 */
[----:B------:R-:W-:Y:S01]  /*f530*/  PRMT R8, RZ, 0x654, R8 ;  /* 0x00000654ff087816 */ /* 0x000fe20000000008 */
[----:B-1----:R0:W1:Y:S01]  /*f540*/  SHFL.IDX PT, R4, R88, RZ, 0x181f ;  /* 0x00181fff58047589 */ /* 0x00206200000e0000 */
[----:B------:R-:W-:Y:S01]  /*f550*/  SEL R0, RZ, 0x80, P0 ;  /* 0x00000080ff007807 */ /* 0x000fe20000000000 */
[----:B------:R-:W-:Y:S01]  /*f560*/  BSSY B1, `(.L_x_5175) ;  /* 0x000002b000017945 */ /* 0x000fe20003800000 */
[----:B------:R0:W-:Y:S01]  /*f570*/  SYNCS.ARRIVE.TRANS64.RED.A1T0 RZ, [R8+URZ], RZ ;  /* 0x000000ff08ff79a7 */ /* 0x0001e2000810043f */
        /* <DEDUP_REMOVED lines=11> */
[CC--:B01----:R-:W-:Y:S01]  /*f630*/  @!P1 LEA R8, P2, R194.reuse, R4.reuse, 0x1 ;  /* 0x00000004c2089211 */ /* 0x0c3fe200078408ff */
        /* <DEDUP_REMOVED lines=14> */
[----:B0-----:R-:W-:Y:S01]  /*f720*/  SHF.R.S32.HI R11, RZ, 0x1f, R93 ;  /* 0x0000001fff0b7819 */ /* 0x001fe2000001145d */
[----:B------:R3:W-:Y:S01]  /*f730*/  @!P3 ST.E.128 desc[UR38][R84.64], R44 ;  /* 0x0000002c5400b985 */ /* 0x0007e2000c101d26 */
[----:B------:R-:W-:-:S02]  /*f740*/  @!P2 LEA.HI.X R87, R3, R5, R87, 0x1, P5 ;  /* 0x000000050357a211 */ /* 0x000fc400028f0c57 */
[----:B-1----:R-:W-:Y:S02]  /*f750*/  SHF.R.S32.HI R9, RZ, 0x1f, R97 ;  /* 0x0000001fff097819 */ /* 0x002fe40000011461 */
[CC--:B------:R-:W-:Y:S01]  /*f760*/  @!P1 LEA R8, P5, R97.reuse, R4.reuse, 0x1 ;  /* 0x0000000461089211 */ /* 0x0c0fe200078a08ff */
[----:B------:R3:W-:Y:S01]  /*f770*/  @!P2 ST.E.128 desc[UR38][R86.64], R52 ;  /* 0x000000345600a985 */ /* 0x0007e2000c101d26 */
[----:B------:R-:W-:Y:S02]  /*f780*/  SHF.R.S32.HI R12, RZ, 0x1f, R95 ;  /* 0x0000001fff0c7819 */ /* 0x000fe4000001145f */
        /* <DEDUP_REMOVED lines=8> */
.L_x_5176:
[----:B------:R-:W-:Y:S05]  /*f810*/  BSYNC B1 ;  /* 0x0000000000017941 */ /* 0x000fea0003800000 */
.L_x_5175:
[----:B0--3--:R-:W-:Y:S01]  /*f820*/  VIADD R8, R90, 0x20 ;  /* 0x000000205a087836 */ /* 0x009fe20000000000 */
[----:B--2---:R4:W0:Y:S04]  /*f830*/  SHFL.IDX PT, R5, R89, 0x1, 0x181f ;  /* 0x00381f0059057f89 */ /* 0x00482800000e0000 */
[----:B------:R-:W-:Y:S01]  /*f840*/  ISETP.GE.AND P0, PT, R8, R91, PT ;  /* 0x0000005b0800720c */ /* 0x000fe20003f06270 */
[----:B-1----:R4:W1:-:S12]  /*f850*/  SHFL.IDX PT, R4, R88, 0x1, 0x181f ;  /* 0x00381f0058047f89 */ /* 0x00285800000e0000 */
[----:B----4-:R-:W-:Y:S05]  /*f860*/  @P0 BRA `(.L_x_5177) ;  /* 0x0000002400cc0947 */ /* 0x010fea0003800000 */
[----:B------:R-:W-:Y:S02]  /*f870*/  ISETP.GE.AND P0, PT, R17, UR7, PT ;  /* 0x0000000711007c0c */ /* 0x000fe4000bf06270 */
[----:B------:R-:W-:Y:S02]  /*f880*/  ISETP.GE.AND P4, PT, R194, UR7, PT ;  /* 0x00000007c2007c0c */ /* 0x000fe4000bf86270 */
[----:B------:R-:W-:Y:S02]  /*f890*/  ISETP.GE.AND P3, PT, R193, UR7, PT ;  /* 0x00000007c1007c0c */ /* 0x000fe4000bf66270 */
[----:B------:R-:W-:Y:S02]  /*f8a0*/  ISETP.GE.AND P2, PT, R7, UR7, PT ;  /* 0x0000000707007c0c */ /* 0x000fe4000bf46270 */
[----:B------:R-:W-:Y:S02]  /*f8b0*/  ISETP.GE.AND P1, PT, R3, UR7, PT ;  /* 0x0000000703007c0c */ /* 0x000fe4000bf26270 */
[----:B-----5:R-:W-:-:S02]  /*f8c0*/  SHF.R.S32.HI R13, RZ, 0x1f, R193 ;  /* 0x0000001fff0d7819 */ /* 0x020fc400000114c1 */
[----:B------:R-:W-:Y:S01]  /*f8d0*/  SHF.R.S32.HI R15, RZ, 0x1f, R7 ;  /* 0x0000001fff0f7819 */ /* 0x000fe20000011407 */
[----:B01----:R-:W-:Y:S02]  /*f8e0*/  @!P0 IMAD.WIDE R8, R17, 0x2, R4 ;  /* 0x0000000211088825 */ /* 0x003fe400078e0204 */
[CC--:B------:R-:W-:Y:S02]  /*f8f0*/  @!P4 LEA R10, P5, R194.reuse, R4.reuse, 0x1 ;  /* 0x00000004c20ac211 */ /* 0x0c0fe400078a08ff */
[-C--:B------:R-:W-:Y:S01]  /*f900*/  @!P3 LEA R12, P6, R193, R4.reuse, 0x1 ;  /* 0x00000004c10cb211 */ /* 0x080fe200078c08ff */
[----:B------:R0:W-:Y:S01]  /*f910*/  @!P0 ST.E.128 desc[UR38][R8.64], R24 ;  /* 0x0000001808008985 */ /* 0x0001e2000c101d26 */
[----:B------:R-:W-:Y:S02]  /*f920*/  ISETP.GE.AND P0, PT, R97, UR7, PT ;  /* 0x0000000761007c0c */ /* 0x000fe4000bf06270 */
[----:B------:R-:W-:Y:S02]  /*f930*/  @!P4 LEA.HI.X R11, R194, R5, R152, 0x1, P5 ;  /* 0x00000005c20bc211 */ /* 0x000fe400028f0c98 */
        /* <DEDUP_REMOVED lines=26> */
.L_x_5174:
[----:B------:R-:W-:Y:S01]  /*fae0*/  ULDC UR7, c[0x0][0xce8] ;  /* 0x00033a0000077ab9 */ /* 0x000fe20000000800 */
[----:B------:R-:W-:Y:S01]  /*faf0*/  ULDC.64 UR8, c[0x0][0xc08] ;  /* 0x0003020000087ab9 */ /* 0x000fe20000000a00 */
[----:B------:R-:W-:Y:S01]  /*fb00*/  UISETP.NE.AND UP0, UPT, UR7, 0x1, UPT ;  /* 0x000000010700788c */ /* 0x000fe2000bf05270 */
[----:B------:R-:W-:Y:S01]  /*fb10*/  IMAD R8, R8, UR8, RZ ;  /* 0x0000000808087c24 */ /* 0x000fe2000f8e02ff */
[----:B------:R-:W-:Y:S01]  /*fb20*/  SHF.R.S32.HI R0, RZ, 0x1f, R191 ;  /* 0x0000001fff007819 */ /* 0x000fe200000114bf */
[C---:B------:R-:W-:Y:S01]  /*fb30*/  IMAD.WIDE.U32 R4, R7.reuse, UR8, RZ ;  /* 0x0000000807047c25 */ /* 0x040fe2000f8e00ff */
[----:B------:R-:W-:Y:S01]  /*fb40*/  ULDC.64 UR10, c[0x0][0xc40] ;  /* 0x00031000000a7ab9 */ /* 0x000fe20000000a00 */
[----:B------:R-:W-:Y:S01]  /*fb50*/  UIMAD UR6, UR6, UR7, URZ ;  /* 0x00000007060672a4 */ /* 0x000fe2000f8e023f */
[----:B------:R-:W-:Y:S01]  /*fb60*/  PLOP3.LUT P0, PT, PT, PT, UP0, 0x80, 0x0 ;  /* 0x000000000000781c */ /* 0x000fe20003f0f008 */
[----:B------:R-:W-:Y:S01]  /*fb70*/  IMAD R7, R7, UR9, R8 ;  /* 0x0000000907077c24 */ /* 0x000fe2000f8e0208 */
[----:B------:R-:W-:Y:S01]  /*fb80*/  ULDC.64 UR8, c[0x0][0xc38] ;  /* 0x00030e0000087ab9 */ /* 0x000fe20000000a00 */
[----:B------:R-:W-:Y:S01]  /*fb90*/  IMAD R0, R0, UR10, RZ ;  /* 0x0000000a00007c24 */ /* 0x000fe2000f8e02ff */
[----:B------:R-:W-:Y:S01]  /*fba0*/  BSSY B1, `(.L_x_5178) ;  /* 0x00000c3000017945 */ /* 0x000fe20003800000 */
[----:B------:R-:W-:Y:S01]  /*fbb0*/  IMAD.IADD R5, R5, 0x1, R7 ;  /* 0x0000000105057824 */ /* 0x000fe200078e0207 */
[----:B0-----:R-:W-:Y:S01]  /*fbc0*/  SHF.R.S32.HI R19, RZ, 0x1f, R204 ;  /* 0x0000001fff137819 */ /* 0x001fe200000114cc */
[----:B------:R-:W-:Y:S01]  /*fbd0*/  VIADD R8, R190, UR42 ;  /* 0x0000002abe087c36 */ /* 0x000fe20008000000 */
[----:B------:R-:W-:Y:S01]  /*fbe0*/  SHF.R.S32.HI R152, RZ, 0x1f, R205 ;  /* 0x0000001fff987819 */ /* 0x000fe200000114cd */
[----:B------:R-:W-:Y:S01]  /*fbf0*/  IMAD.WIDE.U32 R4, R192, UR8, R4 ;  /* 0x00000008c0047c25 */ /* 0x000fe2000f8e0004 */
[----:B------:R-:W-:Y:S01]  /*fc00*/  @UP0 ULDC UR8, c[0x0][0xcec] ;  /* 0x00033b0000080ab9 */ /* 0x000fe20000000800 */
[----:B------:R-:W-:-:S02]  /*fc10*/  SHF.R.S32.HI R153, RZ, 0x1f, R206 ;  /* 0x0000001fff997819 */ /* 0x000fc400000114ce */
[C---:B------:R-:W-:Y:S01]  /*fc20*/  IMAD R7, R191.reuse, UR11, R0 ;  /* 0x0000000bbf077c24 */ /* 0x040fe2000f8e0200 */
[----:B------:R-:W-:Y:S01]  /*fc30*/  SHF.R.S32.HI R154, RZ, 0x1f, R207 ;  /* 0x0000001fff9a7819 */ /* 0x000fe200000114cf */
[----:B------:R-:W-:Y:S01]  /*fc40*/  @P0 IMAD.HI.U32 R0, R8, UR8, RZ ;  /* 0x0000000808000c27 */ /* 0x000fe2000f8e00ff */
[----:B------:R-:W-:Y:S01]  /*fc50*/  @UP0 ULDC UR8, c[0x0][0xcf0] ;  /* 0x00033c0000080ab9 */ /* 0x000fe20000000800 */
[----:B------:R-:W-:Y:S02]  /*fc60*/  SHF.R.S32.HI R155, RZ, 0x1f, R208 ;  /* 0x0000001fff9b7819 */ /* 0x000fe400000114d0 */
[----:B------:R-:W-:Y:S01]  /*fc70*/  IMAD R5, R192, UR9, R5 ;  /* 0x00000009c0057c24 */ /* 0x000fe2000f8e0205 */
[----:B------:R-:W-:Y:S01]  /*fc80*/  SHF.R.S32.HI R156, RZ, 0x1f, R209 ;  /* 0x0000001fff9c7819 */ /* 0x000fe200000114d1 */
[----:B------:R-:W-:Y:S01]  /*fc90*/  IMAD.MOV.U32 R3, RZ, RZ, R8 ;  /* 0x000000ffff037224 */ /* 0x000fe200078e0008 */
[----:B------:R-:W-:Y:S01]  /*fca0*/  @P0 SHF.R.U32.HI R3, RZ, UR8, R0 ;  /* 0x00000008ff030c19 */ /* 0x000fe20008011600 */
[----:B------:R-:W-:Y:S01]  /*fcb0*/  IMAD.WIDE.U32 R4, R191, UR10, R4 ;  /* 0x0000000abf047c25 */ /* 0x000fe2000f8e0004 */
[----:B------:R-:W-:Y:S01]  /*fcc0*/  ULDC.64 UR10, c[0x0][0xc30] ;  /* 0x00030c00000a7ab9 */ /* 0x000fe20000000a00 */
[----:B------:R-:W-:Y:S01]  /*fcd0*/  ULDC.64 UR8, c[0x0][0xc48] ;  /* 0x0003120000087ab9 */ /* 0x000fe20000000a00 */
[----:B------:R-:W-:Y:S01]  /*fce0*/  SHF.R.S32.HI R0, RZ, 0x1f, R3 ;  /* 0x0000001fff007819 */ /* 0x000fe20000011403 */
[----:B------:R-:W-:Y:S01]  /*fcf0*/  IMAD.IADD R5, R5, 0x1, R7 ;  /* 0x0000000105057824 */ /* 0x000fe200078e0207 */
[----:B------:R-:W-:Y:S01]  /*fd00*/  SHF.R.S32.HI R157, RZ, 0x1f, R210 ;  /* 0x0000001fff9d7819 */ /* 0x000fe200000114d2 */
[----:B------:R-:W-:Y:S01]  /*fd10*/  IMAD.MOV R7, RZ, RZ, -R3 ;  /* 0x000000ffff077224 */ /* 0x000fe200078e0a03 */
[----:B------:R-:W-:Y:S01]  /*fd20*/  SHF.R.S32.HI R158, RZ, 0x1f, R211 ;  /* 0x0000001fff9e7819 */ /* 0x000fe200000114d3 */
[----:B------:R-:W-:Y:S01]  /*fd30*/  IMAD R0, R0, UR10, RZ ;  /* 0x0000000a00007c24 */ /* 0x000fe2000f8e02ff */
[----:B------:R-:W-:Y:S01]  /*fd40*/  SHF.R.S32.HI R159, RZ, 0x1f, R212 ;  /* 0x0000001fff9f7819 */ /* 0x000fe200000114d4 */
[----:B------:R-:W-:Y:S01]  /*fd50*/  IMAD R7, R7, UR7, R8 ;  /* 0x0000000707077c24 */ /* 0x000fe2000f8e0208 */
[----:B------:R-:W-:Y:S01]  /*fd60*/  SHF.R.S32.HI R160, RZ, 0x1f, R213 ;  /* 0x0000001fffa07819 */ /* 0x000fe200000114d5 */
[----:B------:R-:W-:Y:S01]  /*fd70*/  IMAD.WIDE.U32 R4, R195, UR8, R4 ;  /* 0x00000008c3047c25 */ /* 0x000fe2000f8e0004 */
[----:B------:R-:W-:-:S02]  /*fd80*/  SHF.R.S32.HI R161, RZ, 0x1f, R214 ;  /* 0x0000001fffa17819 */ /* 0x000fc400000114d6 */
[----:B------:R-:W-:Y:S01]  /*fd90*/  SHF.R.S32.HI R162, RZ, 0x1f, R215 ;  /* 0x0000001fffa27819 */ /* 0x000fe200000114d7 */
[----:B------:R-:W-:Y:S01]  /*fda0*/  IMAD R9, R3, UR11, R0 ;  /* 0x0000000b03097c24 */ /* 0x000fe2000f8e0200 */
[----:B------:R-:W-:Y:S01]  /*fdb0*/  SHF.R.S32.HI R0, RZ, 0x1f, R7 ;  /* 0x0000001fff007819 */ /* 0x000fe20000011407 */
[----:B------:R-:W-:Y:S01]  /*fdc0*/  IMAD R5, R195, UR9, R5 ;  /* 0x00000009c3057c24 */ /* 0x000fe2000f8e0205 */
[----:B------:R-:W-:Y:S01]  /*fdd0*/  ULDC.64 UR8, c[0x0][0xc28] ;  /* 0x00030a0000087ab9 */ /* 0x000fe20000000a00 */
[----:B------:R-:W-:Y:S01]  /*fde0*/  VIADD R8, R16, 0x38820 ;  /* 0x0003882010087836 */ /* 0x000fe20000000000 */
[----:B------:R-:W-:Y:S01]  /*fdf0*/  SHF.R.S32.HI R163, RZ, 0x1f, R216 ;  /* 0x0000001fffa37819 */ /* 0x000fe200000114d8 */
[----:B------:R-:W-:Y:S01]  /*fe00*/  IMAD.WIDE.U32 R4, R3, UR10, R4 ;  /* 0x0000000a03047c25 */ /* 0x000fe2000f8e0004 */
[----:B------:R-:W-:Y:S02]  /*fe10*/  SHF.R.S32.HI R164, RZ, 0x1f, R217 ;  /* 0x0000001fffa47819 */ /* 0x000fe400000114d9 */
[----:B------:R-:W-:Y:S01]  /*fe20*/  PRMT R8, RZ, 0x654, R8 ;  /* 0x00000654ff087816 */ /* 0x000fe20000000008 */
[----:B------:R-:W-:Y:S01]  /*fe30*/  IMAD R0, R0, UR8, RZ ;  /* 0x0000000800007c24 */ /* 0x000fe2000f8e02ff */
[----:B------:R-:W-:Y:S01]  /*fe40*/  SHF.R.S32.HI R165, RZ, 0x1f, R218 ;  /* 0x0000001fffa57819 */ /* 0x000fe200000114da */
[----:B------:R-:W-:Y:S01]  /*fe50*/  IMAD.IADD R5, R5, 0x1, R9 ;  /* 0x0000000105057824 */ /* 0x000fe200078e0209 */
[----:B------:R0:W-:Y:S01]  /*fe60*/  SYNCS.ARRIVE.TRANS64.RED.A1T0 RZ, [R8+URZ], RZ ;  /* 0x000000ff08ff79a7 */ /* 0x0001e2000810043f */
        /* <DEDUP_REMOVED lines=16> */
[----:B------:R-:W-:-:S02]  /*ff70*/  SHF.R.S32.HI R14, RZ, 0x1f, R225 ;  /* 0x0000001fff0e7819 */ /* 0x000fc400000114e1 */
        /* <DEDUP_REMOVED lines=124> */
[----:B------:R-:W-:Y:S02]  /*10740*/  @!P4 LEA.HI.X R5, R200, R13, R234, 0x2, P0 ;  /* 0x0000000dc805c211 */ /* 0x000fe400000f14ea */
[----:B0-----:R-:W-:-:S03]  /*10750*/  @!P2 LEA R8, P1, R198, R12, 0x2 ;  /* 0x0000000cc608a211 */ /* 0x001fc600078210ff */
[----:B------:R0:W-:Y:S01]  /*10760*/  @!P4 ST.E.64 desc[UR38][R4.64], R136 ;  /* 0x000000880400c985 */ /* 0x0001e2000c101b26 */
[C---:B------:R-:W-:Y:S02]  /*10770*/  @!P5 LEA R12, P0, R197.reuse, R12, 0x2 ;  /* 0x0000000cc50cd211 */ /* 0x040fe400078010ff */
[-C--:B------:R-:W-:Y:S01]  /*10780*/  @!P2 LEA.HI.X R9, R198, R13.reuse, R232, 0x2, P1 ;  /* 0x0000000dc609a211 */ /* 0x080fe200008f14e8 */
[----:B------:R0:W-:Y:S01]  /*10790*/  @!P3 ST.E.64 desc[UR38][R10.64], R140 ;  /* 0x0000008c0a00b985 */ /* 0x0001e2000c101b26 */
[----:B------:R-:W-:-:S03]  /*107a0*/  @!P5 LEA.HI.X R13, R197, R13, R231, 0x2, P0 ;  /* 0x0000000dc50dd211 */ /* 0x000fc600000f14e7 */
[----:B------:R0:W-:Y:S04]  /*107b0*/  @!P2 ST.E.64 desc[UR38][R8.64], R144 ;  /* 0x000000900800a985 */ /* 0x0001e8000c101b26 */
[----:B------:R0:W-:Y:S02]  /*107c0*/  @!P5 ST.E.64 desc[UR38][R12.64], R148 ;  /* 0x000000940c00d985 */ /* 0x0001e4000c101b26 */
.L_x_5179:
[----:B------:R-:W-:Y:S05]  /*107d0*/  BSYNC B1 ;  /* 0x0000000000017941 */ /* 0x000fea0003800000 */
.L_x_5178:
[----:B------:R-:W-:Y:S01]  /*107e0*/  VIADD R0, R0, 0x8 ;  /* 0x0000000800007836 */ /* 0x000fe20000000000 */
[----:B------:R3:W4:Y:S04]  /*107f0*/  SHFL.IDX PT, R24, R7, 0x1, 0x1c1f ;  /* 0x003c1f0007187f89 */ /* 0x00072800000e0000 */
[----:B------:R-:W-:Y:S01]  /*10800*/  ISETP.GE.AND P0, PT, R0, UR6, PT ;  /* 0x0000000600007c0c */ /* 0x000fe2000bf06270 */
[----:B------:R-:W0:-:S12]  /*10810*/  SHFL.IDX PT, R3, R3, 0x1, 0x1c1f ;  /* 0x003c1f0003037f89 */ /* 0x000e1800000e0000 */
[----:B---3--:R-:W-:Y:S05]  /*10820*/  @P0 BRA `(.L_x_5177) ;  /* 0x0000001400dc0947 */ /* 0x008fea0003800000 */
[----:B------:R-:W-:Y:S02]  /*10830*/  ULDC UR6, c[0x0][0xbc8] ;  /* 0x0002f20000067ab9 */ /* 0x000fe40000000800 */
[----:B------:R-:W-:Y:S02]  /*10840*/  ISETP.GE.AND P4, PT, R22, UR6, PT ;  /* 0x0000000616007c0c */ /* 0x000fe4000bf86270 */
[----:B------:R-:W-:Y:S02]  /*10850*/  ISETP.GE.AND P2, PT, R227, UR6, PT ;  /* 0x00000006e3007c0c */ /* 0x000fe4000bf46270 */
[----:B------:R-:W-:Y:S02]  /*10860*/  ISETP.GE.AND P1, PT, R226, UR6, PT ;  /* 0x00000006e2007c0c */ /* 0x000fe4000bf26270 */
[----:B------:R-:W-:-:S07]  /*10870*/  ISETP.GE.AND P0, PT, R225, UR6, PT ;  /* 0x00000006e1007c0c */ /* 0x000fce000bf06270 */
[CC--:B01----:R-:W-:Y:S02]  /*10880*/  @!P4 LEA R12, P3, R22.reuse, R3.reuse, 0x2 ;  /* 0x00000003160cc211 */ /* 0x0c3fe400078610ff */
[-C--:B------:R-:W-:Y:S02]  /*10890*/  @!P2 LEA R4, P6, R227, R3.reuse, 0x2 ;  /* 0x00000003e304a211 */ /* 0x080fe400078c10ff */
[----:B--2-4-:R-:W-:Y:S02]  /*108a0*/  @!P4 LEA.HI.X R13, R22, R24, R21, 0x2, P3 ;  /* 0x00000018160dc211 */ /* 0x014fe400018f1415 */
        /* <DEDUP_REMOVED lines=27> */
[----:B--2---:R-:W-:-:S02]  /*10a60*/  @!P1 LEA R8, P5, R220, R3, 0x2 ;  /* 0x00000003dc089211 */ /* 0x004fc400078a10ff */
        /* <DEDUP_REMOVED lines=8> */
[-C--:B---3--:R-:W-:Y:S01]  /*10af0*/  @!P3 LEA R12, P6, R218, R3.reuse, 0x2 ;  /* 0x00000003da0cb211 */ /* 0x088fe200078c10ff */
        /* <DEDUP_REMOVED lines=11> */
[-C--:B--2---:R-:W-:Y:S01]  /*10bb0*/  @!P1 LEA R8, P3, R214, R3.reuse, 0x2 ;  /* 0x00000003d6089211 */ /* 0x084fe200078610ff */
[----:B------:R0:W-:Y:S01]  /*10bc0*/  @!P5 ST.E.64 desc[UR38][R20.64], R74 ;  /* 0x0000004a1400d985 */ /* 0x0001e2000c101b26 */
[----:B------:R-:W-:Y:S02]  /*10bd0*/  @!P0 LEA.HI.X R5, R215, R24, R162, 0x2, P4 ;  /* 0x00000018d7058211 */ /* 0x000fe400020f14a2 */
[----:B------:R-:W-:Y:S02]  /*10be0*/  ISETP.GE.AND P4, PT, R211, UR6, PT ;  /* 0x00000006d3007c0c */ /* 0x000fe4000bf86270 */
[----:B------:R-:W-:Y:S01]  /*10bf0*/  ISETP.GE.AND P5, PT, R212, UR6, PT ;  /* 0x00000006d4007c0c */ /* 0x000fe2000bfa6270 */
[----:B------:R2:W-:Y:S01]  /*10c00*/  @!P0 ST.E.64 desc[UR38][R4.64], R78 ;  /* 0x0000004e04008985 */ /* 0x0005e2000c101b26 */
[----:B---3--:R-:W-:-:S02]  /*10c10*/  @!P2 LEA R10, P6, R213, R3, 0x2 ;  /* 0x00000003d50aa211 */ /* 0x008fc400078c10ff */
        /* <DEDUP_REMOVED lines=17> */
[-C--:B--2---:R-:W-:Y:S02]  /*10d30*/  @!P2 LEA R4, P6, R209, R3.reuse, 0x2 ;  /* 0x00000003d104a211 */ /* 0x084fe400078c10ff */
[----:B------:R-:W-:Y:S01]  /*10d40*/  ISETP.GE.AND P4, PT, R205, UR6, PT ;  /* 0x00000006cd007c0c */ /* 0x000fe2000bf86270 */
[----:B------:R2:W-:Y:S01]  /*10d50*/  @!P3 ST.E.64 desc[UR38][R20.64], R98 ;  /* 0x000000621400b985 */ /* 0x0005e2000c101b26 */
[-C--:B---3--:R-:W-:Y:S02]  /*10d60*/  @!P1 LEA R8, P3, R208, R3.reuse, 0x2 ;  /* 0x00000003d0089211 */ /* 0x088fe400078610ff */
        /* <DEDUP_REMOVED lines=13> */
[C---:B--2---:R-:W-:Y:S01]  /*10e40*/  @!P3 LEA R20, P6, R204.reuse, R3, 0x2 ;  /* 0x00000003cc14b211 */ /* 0x044fe200078c10ff */
        /* <DEDUP_REMOVED lines=11> */
[-C--:B---3--:R-:W-:Y:S01]  /*10f00*/  @!P1 LEA R8, P6, R202, R3.reuse, 0x2 ;  /* 0x00000003ca089211 */ /* 0x088fe200078c10ff */
[----:B------:R3:W-:Y:S02]  /*10f10*/  @!P0 ST.E.64 desc[UR38][R4.64], R126 ;  /* 0x0000007e04008985 */ /* 0x0007e4000c101b26 */
[----:B0-----:R-:W-:-:S02]  /*10f20*/  @!P4 LEA R10, P0, R201, R3, 0x2 ;  /* 0x00000003c90ac211 */ /* 0x001fc400078010ff */
[-C--:B------:R-:W-:Y:S02]  /*10f30*/  @!P1 LEA.HI.X R9, R202, R24.reuse, R236, 0x2, P6 ;  /* 0x00000018ca099211 */ /* 0x080fe400030f14ec */
[-C--:B--2---:R-:W-:Y:S02]  /*10f40*/  @!P3 LEA R12, P6, R200, R3.reuse, 0x2 ;  /* 0x00000003c80cb211 */ /* 0x084fe400078c10ff */
        /* <DEDUP_REMOVED lines=17> */
.L_x_5171:
        /* <DEDUP_REMOVED lines=26> */
.L_x_5180:
[----:B------:R-:W-:Y:S01]  /*11200*/  BSSY B1, `(.L_x_5181) ;  /* 0x0000038000017945 */ /* 0x000fe20003800000 */
[----:B------:R-:W-:Y:S02]  /*11210*/  SEL R191, R191, RZ, !P0 ;  /* 0x000000ffbfbf7207 */ /* 0x000fe40004000000 */
[----:B------:R-:W-:Y:S02]  /*11220*/  SEL R196, R196, RZ, !P0 ;  /* 0x000000ffc4c47207 */ /* 0x000fe40004000000 */
[----:B-----5:R-:W-:Y:S01]  /*11230*/  SHF.R.S32.HI R26, RZ, 0x1f, R3 ;  /* 0x0000001fff1a7819 */ /* 0x020fe20000011403 */
[----:B------:R-:W-:Y:S06]  /*11240*/  @P3 BRA `(.L_x_5182) ;  /* 0x0000000000cc3947 */ /* 0x000fec0003800000 */
[----:B------:R-:W0:Y:S01]  /*11250*/  S2R R29, SR_TID.X ;  /* 0x00000000001d7919 */ /* 0x000e220000002100 */
[----:B------:R-:W1:Y:S01]  /*11260*/  LDC R28, c[0x0][0xce8] ;  /* 0x00033a00ff1c7b82 */ /* 0x000e620000000800 */
[----:B------:R-:W-:Y:S02]  /*11270*/  IMAD.U32 R8, RZ, RZ, UR42 ;  /* 0x0000002aff087e24 */ /* 0x000fe4000f8e00ff */
[----:B-1----:R-:W-:-:S03]  /*11280*/  IMAD R4, R7, R28, RZ ;  /* 0x0000001c07047224 */ /* 0x002fc600078e02ff */
        /* <DEDUP_REMOVED lines=15> */
[----:B------:R-:W-:-:S05]  /*11380*/  IMAD.WIDE.U32 R20, R12, R191, RZ ;  /* 0x000000bf0c147225 */ /* 0x000fca00078e00ff */
[----:B------:R-:W1:Y:S01]  /*11390*/  LDC.64 R14, c[0x0][R24+0x228] ;  /* 0x00008a00180e7b82 */ /* 0x000e620000000a00 */
[----:B--2---:R-:W-:-:S07]  /*113a0*/  @P1 IMAD.HI.U32 R0, R29, R0, RZ ;  /* 0x000000001d001227 */ /* 0x004fce00078e00ff */
[----:B------:R-:W2:Y:S01]  /*113b0*/  LDC.64 R8, c[0x0][R24+0x210] ;  /* 0x0000840018087b82 */ /* 0x000ea20000000a00 */
[-C--:B---3--:R-:W-:Y:S02]  /*113c0*/  IMAD R25, R11, R192.reuse, RZ ;  /* 0x000000c00b197224 */ /* 0x088fe400078e02ff */
[----:B------:R-:W-:-:S04]  /*113d0*/  IMAD.WIDE.U32 R10, R10, R192, RZ ;  /* 0x000000c00a0a7225 */ /* 0x000fc800078e00ff */
[----:B------:R-:W-:Y:S01]  /*113e0*/  IMAD.IADD R25, R11, 0x1, R25 ;  /* 0x000000010b197824 */ /* 0x000fe200078e0219 */
[----:B----4-:R-:W-:Y:S01]  /*113f0*/  @P1 SHF.R.U32.HI R19, RZ, R27, R0 ;  /* 0x0000001bff131219 */ /* 0x010fe20000011600 */
[----:B------:R-:W-:Y:S01]  /*11400*/  IMAD R27, R12, R196, R13 ;  /* 0x000000c40c1b7224 */ /* 0x000fe200078e020d */
[----:B------:R-:W-:Y:S01]  /*11410*/  SEL R13, R195, RZ, P0 ;  /* 0x000000ffc30d7207 */ /* 0x000fe20000000000 */
[----:B0-----:R-:W0:Y:S01]  /*11420*/  @!P0 LDC R4, c[0x0][0xc50] ;  /* 0x00031400ff048b82 */ /* 0x001e220000000800 */
[----:B------:R-:W-:Y:S01]  /*11430*/  IADD3 R0, P1, P3, R20, R10, R3 ;  /* 0x0000000a14007210 */ /* 0x000fe20007b3e003 */
[----:B------:R-:W-:Y:S02]  /*11440*/  IMAD.MOV R12, RZ, RZ, -R19 ;  /* 0x000000ffff0c7224 */ /* 0x000fe400078e0a13 */
[----:B------:R-:W-:Y:S02]  /*11450*/  IMAD.IADD R27, R21, 0x1, R27 ;  /* 0x00000001151b7824 */ /* 0x000fe400078e021b */
[----:B-1----:R-:W-:-:S02]  /*11460*/  IMAD.WIDE.U32 R10, R14, R13, RZ ;  /* 0x0000000d0e0a7225 */ /* 0x002fc400078e00ff */
[----:B------:R-:W1:Y:S02]  /*11470*/  @!P0 LDC R5, c[0x0][0xc54] ;  /* 0x00031500ff058b82 */ /* 0x000e640000000800 */
[----:B------:R-:W-:Y:S02]  /*11480*/  IMAD R15, R15, R13, RZ ;  /* 0x0000000d0f0f7224 */ /* 0x000fe400078e02ff */
        /* <DEDUP_REMOVED lines=15> */
.L_x_5182:
[----:B------:R-:W-:Y:S05]  /*11580*/  BSYNC B1 ;  /* 0x0000000000017941 */ /* 0x000fea0003800000 */
.L_x_5181:
[----:B------:R-:W-:Y:S05]  /*11590*/  @P2 BRA `(.L_x_5177) ;  /* 0x0000000800802947 */ /* 0x000fea0003800000 */
[----:B------:R-:W1:Y:S01]  /*115a0*/  LDC R10, c[0x0][0xce8] ;  /* 0x00033a00ff0a7b82 */ /* 0x000e620000000800 */
[----:B------:R-:W-:Y:S01]  /*115b0*/  ULDC.64 UR6, c[0x0][0xba0] ;  /* 0x0002e80000067ab9 */ /* 0x000fe20000000a00 */
[----:B------:R-:W-:Y:S01]  /*115c0*/  ULDC UR8, c[0x0][0xbc8] ;  /* 0x0002f20000087ab9 */ /* 0x000fe20000000800 */
[----:B------:R-:W-:Y:S01]  /*115d0*/  IMAD R0, R26, UR6, RZ ;  /* 0x000000061a007c24 */ /* 0x000fe2000f8e02ff */
[----:B------:R-:W-:Y:S01]  /*115e0*/  ISETP.GE.AND P1, PT, R194, UR8, PT ;  /* 0x00000008c2007c0c */ /* 0x000fe2000bf26270 */
[----:B0-----:R-:W-:Y:S01]  /*115f0*/  IMAD.WIDE.U32 R4, R3, UR6, RZ ;  /* 0x0000000603047c25 */ /* 0x001fe2000f8e00ff */
[----:B------:R-:W-:Y:S01]  /*11600*/  ISETP.GE.AND P2, PT, R17, UR8, PT ;  /* 0x0000000811007c0c */ /* 0x000fe2000bf46270 */
[----:B------:R-:W-:Y:S01]  /*11610*/  BSSY B1, `(.L_x_5183) ;  /* 0x0000074000017945 */ /* 0x000fe20003800000 */
[----:B------:R-:W-:Y:S01]  /*11620*/  SHF.R.S32.HI R37, RZ, 0x1f, R194 ;  /* 0x0000001fff257819 */ /* 0x000fe200000114c2 */
[----:B------:R-:W-:Y:S01]  /*11630*/  IMAD R3, R3, UR7, R0 ;  /* 0x0000000703037c24 */ /* 0x000fe2000f8e0200 */
[----:B------:R-:W-:Y:S01]  /*11640*/  ULDC.64 UR6, c[0x0][0xbe8] ;  /* 0x0002fa0000067ab9 */ /* 0x000fe20000000a00 */
[----:B------:R-:W-:Y:S01]  /*11650*/  SEL R0, RZ, 0x1, P2 ;  /* 0x00000001ff007807 */ /* 0x000fe20001000000 */
[----:B------:R-:W-:Y:S01]  /*11660*/  VIADD R33, R17, 0xc0 ;  /* 0x000000c011217836 */ /* 0x000fe20000000000 */
[----:B------:R-:W-:Y:S01]  /*11670*/  ISETP.GE.AND P2, PT, R193, UR8, PT ;  /* 0x00000008c1007c0c */ /* 0x000fe2000bf46270 */
[----:B------:R-:W-:Y:S01]  /*11680*/  IMAD.IADD R5, R5, 0x1, R3 ;  /* 0x0000000105057824 */ /* 0x000fe200078e0203 */
[----:B------:R-:W-:Y:S01]  /*11690*/  SHF.R.S32.HI R3, RZ, 0x1f, R30 ;  /* 0x0000001fff037819 */ /* 0x000fe2000001141e */
[----:B------:R-:W-:Y:S01]  /*116a0*/  VIADD R29, R17, 0x100 ;  /* 0x00000100111d7836 */ /* 0x000fe20000000000 */
[----:B------:R-:W-:Y:S01]  /*116b0*/  SEL R14, RZ, 0xffffffff, P2 ;  /* 0xffffffffff0e7807 */ /* 0x000fe20001000000 */
[----:B------:R-:W-:Y:S01]  /*116c0*/  IMAD.WIDE.U32 R4, R192, UR6, R4 ;  /* 0x00000006c0047c25 */ /* 0x000fe2000f8e0004 */
[----:B------:R-:W-:-:S02]  /*116d0*/  LEA.HI R8, R3, R30, RZ, 0x3 ;  /* 0x0000001e03087211 */ /* 0x000fc400078f18ff */
[----:B------:R-:W-:Y:S01]  /*116e0*/  SEL R3, RZ, 0xffffffff, P1 ;  /* 0xffffffffff037807 */ /* 0x000fe20000800000 */
[----:B------:R-:W-:Y:S01]  /*116f0*/  IMAD R5, R192, UR7, R5 ;  /* 0x00000007c0057c24 */ /* 0x000fe2000f8e0205 */
[----:B------:R-:W-:Y:S01]  /*11700*/  LOP3.LUT R9, R8, 0xfffffff8, RZ, 0xc0, !PT ;  /* 0xfffffff808097812 */ /* 0x000fe200078ec0ff */
[----:B------:R-:W-:Y:S01]  /*11710*/  ULDC.64 UR6, c[0x0][0xbf0] ;  /* 0x0002fc0000067ab9 */ /* 0x000fe20000000a00 */
[----:B-1----:R-:W-:Y:S01]  /*11720*/  ISETP.NE.AND P0, PT, R10, 0x1, PT ;  /* 0x000000010a00780c */ /* 0x002fe20003f05270 */
[----:B------:R-:W-:Y:S01]  /*11730*/  IMAD.SHL.U32 R15, R3, 0x2, RZ ;  /* 0x00000002030f7824 */ /* 0x000fe200078e00ff */
[----:B------:R-:W-:Y:S01]  /*11740*/  SHF.R.S32.HI R20, RZ, 0x3, R8 ;  /* 0x00000003ff147819 */ /* 0x000fe20000011408 */
[----:B------:R-:W-:Y:S01]  /*11750*/  IMAD.IADD R3, R30, 0x1, -R9 ;  /* 0x000000011e037824 */ /* 0x000fe200078e0a09 */
[----:B------:R-:W-:Y:S01]  /*11760*/  ISETP.GE.AND P1, PT, R33, UR8, PT ;  /* 0x0000000821007c0c */ /* 0x000fe2000bf26270 */
[----:B------:R-:W-:Y:S01]  /*11770*/  IMAD.WIDE.U32 R4, R191, UR6, R4 ;  /* 0x00000006bf047c25 */ /* 0x000fe2000f8e0004 */
[----:B------:R-:W-:-:S02]  /*11780*/  LOP3.LUT R12, R15, 0x2, R0, 0xe2, !PT ;  /* 0x000000020f0c7812 */ /* 0x000fc400078ee200 */
[----:B------:R-:W-:Y:S01]  /*11790*/  SHF.R.S32.HI R30, RZ, 0x1f, R193 ;  /* 0x0000001fff1e7819 */ /* 0x000fe200000114c1 */
[----:B------:R-:W-:Y:S01]  /*117a0*/  IMAD R3, R3, 0x20, R20 ;  /* 0x0000002003037824 */ /* 0x000fe200078e0214 */
[----:B------:R-:W-:Y:S01]  /*117b0*/  SHF.R.S32.HI R28, RZ, 0x1f, R33 ;  /* 0x0000001fff1c7819 */ /* 0x000fe20000011421 */
[----:B------:R-:W-:Y:S01]  /*117c0*/  IMAD R0, R196, UR6, RZ ;  /* 0x00000006c4007c24 */ /* 0x000fe2000f8e02ff */
[----:B------:R-:W-:Y:S01]  /*117d0*/  SHF.R.S32.HI R36, RZ, 0x1f, R29 ;  /* 0x0000001fff247819 */ /* 0x000fe2000001141d */
[----:B------:R-:W0:Y:S01]  /*117e0*/  @P0 LDC R11, c[0x0][0xcec] ;  /* 0x00033b00ff0b0b82 */ /* 0x000e220000000800 */
[----:B------:R-:W-:Y:S02]  /*117f0*/  VIADD R8, R3, UR42 ;  /* 0x0000002a03087c36 */ /* 0x000fe40008000000 */
[----:B------:R-:W-:Y:S01]  /*11800*/  IMAD R9, R191, UR7, R0 ;  /* 0x00000007bf097c24 */ /* 0x000fe2000f8e0200 */
[----:B------:R-:W-:Y:S01]  /*11810*/  ULDC.64 UR6, c[0x0][0xbe0] ;  /* 0x0002f80000067ab9 */ /* 0x000fe20000000a00 */
[----:B------:R-:W-:Y:S01]  /*11820*/  IMAD.SHL.U32 R15, R14, 0x4, RZ ;  /* 0x000000040e0f7824 */ /* 0x000fe200078e00ff */
[----:B------:R-:W-:Y:S01]  /*11830*/  SEL R14, RZ, 0xffffffff, P1 ;  /* 0xffffffffff0e7807 */ /* 0x000fe20000800000 */
[----:B------:R-:W-:Y:S01]  /*11840*/  IMAD.MOV.U32 R3, RZ, RZ, R8 ;  /* 0x000000ffff037224 */ /* 0x000fe200078e0008 */
[----:B------:R-:W1:Y:S01]  /*11850*/  @P0 LDC R13, c[0x0][0xcf0] ;  /* 0x00033c00ff0d0b82 */ /* 0x000e620000000800 */
[----:B------:R-:W-:Y:S01]  /*11860*/  IMAD.IADD R5, R5, 0x1, R9 ;  /* 0x0000000105057824 */ /* 0x000fe200078e0209 */
[----:B------:R-:W-:Y:S01]  /*11870*/  LOP3.LUT R12, R15, 0x4, R12, 0xe2, !PT ;  /* 0x000000040f0c7812 */ /* 0x000fe200078ee20c */
[----:B------:R-:W-:-:S02]  /*11880*/  VIADD R35, R17, 0x140 ;  /* 0x0000014011237836 */ /* 0x000fc40000000000 */
[----:B------:R-:W-:Y:S02]  /*11890*/  VIADD R31, R17, 0x180 ;  /* 0x00000180111f7836 */ /* 0x000fe40000000000 */
[----:B------:R-:W-:Y:S01]  /*118a0*/  IMAD R25, R7, R10, RZ ;  /* 0x0000000a07197224 */ /* 0x000fe200078e02ff */
[----:B------:R-:W-:Y:S01]  /*118b0*/  SHF.R.S32.HI R34, RZ, 0x1f, R35 ;  /* 0x0000001fff227819 */ /* 0x000fe20000011423 */
[----:B------:R-:W-:Y:S01]  /*118c0*/  VIADD R27, R17, 0x1c0 ;  /* 0x000001c0111b7836 */ /* 0x000fe20000000000 */
[----:B------:R-:W-:-:S04]  /*118d0*/  SHF.R.S32.HI R26, RZ, 0x1f, R31 ;  /* 0x0000001fff1a7819 */ /* 0x000fc8000001141f */
[----:B------:R-:W-:Y:S01]  /*118e0*/  ISETP.GE.AND P1, PT, R27, UR8, PT ;  /* 0x000000081b007c0c */ /* 0x000fe2000bf26270 */
[----:B0-----:R-:W-:Y:S01]  /*118f0*/  @P0 IMAD.HI.U32 R0, R8, R11, RZ ;  /* 0x0000000b08000227 */ /* 0x001fe200078e00ff */
[----:B------:R-:W-:-:S03]  /*11900*/  SHF.R.S32.HI R32, RZ, 0x1f, R27 ;  /* 0x0000001fff207819 */ /* 0x000fc6000001141b */
[----:B------:R-:W-:Y:S01]  /*11910*/  IMAD.SHL.U32 R11, R14, 0x8, RZ ;  /* 0x000000080e0b7824 */ /* 0x000fe200078e00ff */
[----:B-1----:R-:W-:Y:S02]  /*11920*/  @P0 SHF.R.U32.HI R3, RZ, R13, R0 ;  /* 0x0000000dff030219 */ /* 0x002fe40000011600 */
[----:B------:R-:W-:Y:S02]  /*11930*/  ISETP.GE.AND P0, PT, R29, UR8, PT ;  /* 0x000000081d007c0c */ /* 0x000fe4000bf06270 */
[--C-:B------:R-:W-:Y:S01]  /*11940*/  SHF.R.S32.HI R0, RZ, 0x1f, R3.reuse ;  /* 0x0000001fff007819 */ /* 0x100fe20000011403 */
[----:B------:R-:W-:Y:S01]  /*11950*/  IMAD.MOV R9, RZ, RZ, -R3 ;  /* 0x000000ffff097224 */ /* 0x000fe200078e0a03 */
[----:B------:R-:W-:Y:S01]  /*11960*/  LOP3.LUT R12, R11, 0x8, R12, 0xe2, !PT ;  /* 0x000000080b0c7812 */ /* 0x000fe200078ee20c */
[----:B------:R-:W-:Y:S01]  /*11970*/  IMAD.WIDE.U32 R4, R3, UR6, R4 ;  /* 0x0000000603047c25 */ /* 0x000fe2000f8e0004 */
[----:B------:R-:W-:Y:S02]  /*11980*/  SEL R11, RZ, 0xffffffff, P0 ;  /* 0xffffffffff0b7807 */ /* 0x000fe40000000000 */
[----:B------:R-:W-:Y:S01]  /*11990*/  ISETP.GE.AND P0, PT, R35, UR8, PT ;  /* 0x0000000823007c0c */ /* 0x000fe2000bf06270 */
[----:B------:R-:W-:-:S02]  /*119a0*/  IMAD R0, R0, UR6, RZ ;  /* 0x0000000600007c24 */ /* 0x000fc4000f8e02ff */
[----:B------:R-:W-:Y:S02]  /*119b0*/  IMAD R9, R10, R9, R8 ;  /* 0x000000090a097224 */ /* 0x000fe400078e0208 */
[----:B------:R-:W-:Y:S02]  /*119c0*/  IMAD.SHL.U32 R13, R11, 0x10, RZ ;  /* 0x000000100b0d7824 */ /* 0x000fe400078e00ff */
[----:B------:R-:W-:Y:S01]  /*119d0*/  IMAD R11, R3, UR7, R0 ;  /* 0x00000007030b7c24 */ /* 0x000fe2000f8e0200 */
[----:B------:R-:W-:Y:S01]  /*119e0*/  SHF.R.S32.HI R0, RZ, 0x1f, R9 ;  /* 0x0000001fff007819 */ /* 0x000fe20000011409 */
[----:B------:R-:W-:Y:S01]  /*119f0*/  ULDC.64 UR6, c[0x0][0xbd8] ;  /* 0x0002f60000067ab9 */ /* 0x000fe20000000a00 */
[----:B------:R-:W-:Y:S01]  /*11a00*/  SEL R3, RZ, 0xffffffff, P0 ;  /* 0xffffffffff037807 */ /* 0x000fe20000000000 */
[----:B------:R-:W-:Y:S01]  /*11a10*/  IMAD.IADD R5, R5, 0x1, R11 ;  /* 0x0000000105057824 */ /* 0x000fe200078e020b */
[----:B------:R-:W-:Y:S01]  /*11a20*/  ISETP.GE.AND P0, PT, R31, UR8, PT ;  /* 0x000000081f007c0c */ /* 0x000fe2000bf06270 */
[----:B------:R-:W-:Y:S01]  /*11a30*/  IMAD R0, R0, UR6, RZ ;  /* 0x0000000600007c24 */ /* 0x000fe2000f8e02ff */
[----:B------:R-:W-:Y:S01]  /*11a40*/  LOP3.LUT R12, R13, 0x10, R12, 0xe2, !PT ;  /* 0x000000100d0c7812 */ /* 0x000fe200078ee20c */
[----:B------:R-:W-:-:S02]  /*11a50*/  IMAD.SHL.U32 R11, R3, 0x20, RZ ;  /* 0x00000020030b7824 */ /* 0x000fc400078e00ff */
[C---:B------:R-:W-:Y:S02]  /*11a60*/  IMAD R3, R9.reuse, UR7, R0 ;  /* 0x0000000709037c24 */ /* 0x040fe4000f8e0200 */
[----:B------:R-:W-:Y:S01]  /*11a70*/  IMAD.WIDE.U32 R4, R9, UR6, R4 ;  /* 0x0000000609047c25 */ /* 0x000fe2000f8e0004 */
[----:B------:R-:W-:Y:S01]  /*11a80*/  ULDC.64 UR6, c[0x0][0xb80] ;  /* 0x0002e00000067ab9 */ /* 0x000fe20000000a00 */
[----:B------:R-:W-:Y:S02]  /*11a90*/  SEL R9, RZ, 0x40, P0 ;  /* 0x00000040ff097807 */ /* 0x000fe40000000000 */
[----:B------:R-:W-:Y:S01]  /*11aa0*/  IMAD.IADD R3, R5, 0x1, R3 ;  /* 0x0000000105037824 */ /* 0x000fe200078e0203 */
[----:B------:R-:W-:Y:S01]  /*11ab0*/  LEA R19, P0, R4, UR6, 0x1 ;  /* 0x0000000604137c11 */ /* 0x000fe2000f8008ff */
[----:B------:R-:W-:Y:S01]  /*11ac0*/  VIADD R0, R20, UR42 ;  /* 0x0000002a14007c36 */ /* 0x000fe20008000000 */
[----:B------:R-:W-:Y:S02]  /*11ad0*/  LOP3.LUT R12, R11, 0x20, R12, 0xe2, !PT ;  /* 0x000000200b0c7812 */ /* 0x000fe400078ee20c */
[----:B------:R-:W-:Y:S01]  /*11ae0*/  LEA.HI.X R3, R4, UR7, R3, 0x1, P0 ;  /* 0x0000000704037c11 */ /* 0x000fe200080f0c03 */
[----:B------:R0:W1:Y:S01]  /*11af0*/  SHFL.IDX PT, R8, R19, RZ, 0x181f ;  /* 0x00181fff13087589 */ /* 0x00006200000e0000 */
[----:B------:R-:W-:-:S02]  /*11b00*/  ISETP.GE.AND P0, PT, R0, R25, PT ;  /* 0x000000190000720c */ /* 0x000fc40003f06270 */
[----:B------:R-:W-:Y:S02]  /*11b10*/  LOP3.LUT R24, R12, R9, RZ, 0xfc, !PT ;  /* 0x000000090c187212 */ /* 0x000fe400078efcff */
[----:B------:R-:W-:Y:S01]  /*11b20*/  SEL R5, RZ, 0x80, P1 ;  /* 0x00000080ff057807 */ /* 0x000fe20000800000 */
[----:B------:R0:W2:Y:S03]  /*11b30*/  SHFL.IDX PT, R9, R3, RZ, 0x181f ;  /* 0x00181fff03097589 */ /* 0x0000a600000e0000 */
[----:B------:R-:W-:-:S05]  /*11b40*/  LOP3.LUT R7, R24, R5, RZ, 0xfc, !PT ;  /* 0x0000000518077212 */ /* 0x000fca00078efcff */
        /* <DEDUP_REMOVED lines=32> */
.L_x_5184:
[----:B------:R-:W-:Y:S05]  /*11d50*/  BSYNC B1 ;  /* 0x0000000000017941 */ /* 0x000fea0003800000 */
.L_x_5183:
        /* <DEDUP_REMOVED lines=36> */
.L_x_5177:
[----:B------:R-:W-:Y:S05]  /*11fa0*/  BSYNC B0 ;  /* 0x0000000000007941 */ /* 0x000fea0003800000 */
.L_x_5170:
[----:B------:R-:W-:Y:S02]  /*11fb0*/  ULDC UR6, c[0x0][0xd3c] ;  /* 0x00034f0000067ab9 */ /* 0x000fe40000000800 */
[----:B------:R-:W-:-:S06]  /*11fc0*/  UISETP.GE.AND UP0, UPT, UR5, UR6, UPT ;  /* 0x000000060500728c */ /* 0x000fcc000bf06270 */
[----:B------:R-:W-:-:S13]  /*11fd0*/  PLOP3.LUT P0, PT, PT, PT, UP0, 0x80, 0x0 ;  /* 0x000000000000781c */ /* 0x000fda0003f0f008 */
[----:B------:R-:W-:Y:S05]  /*11fe0*/  @!P0 BRA `(.L_x_5185) ;  /* 0xfffffef000f48947 */ /* 0x000fea000383ffff */
[----:B------:R-:W-:Y:S05]  /*11ff0*/  EXIT ;  /* 0x000000000000794d */ /* 0x000fea0003800000 */
.L_x_5128:
        /* <DEDUP_REMOVED lines=18> */
.L_x_5186:
        /* <DEDUP_REMOVED lines=43> */
.L_x_5190:
        /* <DEDUP_REMOVED lines=39> */
.L_x_5188:
        /* <DEDUP_REMOVED lines=12> */
.L_x_5191:
        /* <DEDUP_REMOVED lines=63> */
.L_x_5192:
        /* <DEDUP_REMOVED lines=61> */
.L_x_5193:
[----:B01----:R-:W-:-:S05]  /*12ec0*/  LOP3.LUT R3, RZ, R2, RZ, 0x33, !PT ;  /* 0x00000002ff037212 */ /* 0x003fca00078e33ff */
[----:B------:R-:W-:-:S05]  /*12ed0*/  IMAD.IADD R2, R4, 0x1, R3 ;  /* 0x0000000104027824 */ /* 0x000fca00078e0203 */
[----:B------:R1:W-:Y:S01]  /*12ee0*/  STL [R1+0x4], R2 ;  /* 0x0000040201007387 */ /* 0x0003e20000100800 */
[----:B------:R-:W-:Y:S05]  /*12ef0*/  BRA `(.L_x_5194) ;  /* 0x0000000000107947 */ /* 0x000fea0003800000 */
.L_x_5189:
[----:B------:R-:W-:Y:S01]  /*12f00*/  IMAD.U32 R2, RZ, RZ, UR6 ;  /* 0x00000006ff027e24 */ /* 0x000fe2000f8e00ff */
[----:B------:R0:W-:Y:S04]  /*12f10*/  STL [R1+0x4], RZ ;  /* 0x000004ff01007387 */ /* 0x0001e80000100800 */
[----:B------:R0:W-:Y:S04]  /*12f20*/  STL [R1+0x8], RZ ;  /* 0x000008ff01007387 */ /* 0x0001e80000100800 */
[----:B------:R0:W-:Y:S02]  /*12f30*/  STL [R1], R2 ;  /* 0x0000000201007387 */ /* 0x0001e40000100800 */
.L_x_5194:
        /* <DEDUP_REMOVED lines=10> */
.L_x_5187:
        /* <DEDUP_REMOVED lines=38> */
.L_x_5321:
[----:B--2---:R-:W2:Y:S01]  /*13240*/  LDL R0, [R1+0xc] ;  /* 0x00000c0001007983 */ /* 0x004ea20000100800 */
[----:B------:R-:W2:Y:S01]  /*13250*/  LDC.64 R2, c[0x0][0xd88] ;  /* 0x00036200ff027b82 */ /* 0x000ea20000000a00 */
[----:B------:R-:W-:Y:S05]  /*13260*/  YIELD ;  /* 0x0000000000007946 */ /* 0x000fea0003800000 */
[----:B------:R-:W-:Y:S01]  /*13270*/  ULDC.64 UR4, c[0x0][0xb20] ;  /* 0x0002c80000047ab9 */ /* 0x000fe20000000a00 */
[----:B0---4-:R-:W-:Y:S01]  /*13280*/  IMAD.MOV.U32 R6, RZ, RZ, RZ ;  /* 0x000000ffff067224 */ /* 0x011fe200078e00ff */
        /* <DEDUP_REMOVED lines=51> */
.L_x_5196:
        /* <DEDUP_REMOVED lines=18> */
.L_x_5197:
[----:B------:R-:W-:Y:S05]  /*136e0*/  @!P0 BRA `(.L_x_5198) ;  /* 0x00000000000c8947 */ /* 0x000fea0003800000 */
[----:B------:R-:W3:Y:S04]  /*136f0*/  LDG.E R6, desc[UR38][R4.64] ;  /* 0x0000002604067981 */ /* 0x000ee8000c1e1900 */
[----:B------:R-:W3:Y:S02]  /*13700*/  LDG.E R4, desc[UR38][R4.64+0x4] ;  /* 0x0000042604047981 */ /* 0x000ee4000c1e1900 */
[----:B---3--:R-:W-:-:S07]  /*13710*/  IMAD.IADD R6, R4, 0x1, -R6 ;  /* 0x0000000104067824 */ /* 0x008fce00078e0a06 */
.L_x_5198:
        /* <DEDUP_REMOVED lines=60> */
.L_x_5200:
[----:B------:R-:W-:Y:S05]  /*13ae0*/  BSYNC B0 ;  /* 0x0000000000007941 */ /* 0x000fea0003800000 */
.L_x_5199:
        /* <DEDUP_REMOVED lines=12> */
[----:B------:R-:W1:Y:S01]  /*13bb0*/  S2R R2, SR_LANEID ;  /* 0x0000000000027919 */ /* 0x000e620000000000 */
[----:B------:R-:W-:Y:S02]  /*13bc0*/  VOTEU.ANY UR4, UPT, PT ;  /* 0x0000000000047886 */ /* 0x000fe400038e0100 */
[----:B------:R-:W1:Y:S08]  /*13bd0*/  FLO.U32 R0, UR4 ;  /* 0x0000000400007d00 */ /* 0x000e7000080e0000 */
[----:B------:R-:W3:Y:S01]  /*13be0*/  POPC R4, UR4 ;  /* 0x0000000400047d09 */ /* 0x000ee20008000000 */
[----:B-1----:R-:W-:-:S02]  /*13bf0*/  ISETP.EQ.U32.AND P0, PT, R0, R2, PT ;  /* 0x000000020000720c */ /* 0x002fc40003f02070 */
[----:B------:R-:W3:Y:S11]  /*13c00*/  LDC.64 R2, c[0x0][0xd60] ;  /* 0x00035800ff027b82 */ /* 0x000ef60000000a00 */
[----:B---3--:R-:W3:Y:S04]  /*13c10*/  @P0 ATOMG.E.ADD.STRONG.GPU PT, R2, desc[UR38][R2.64], R4 ;  /* 0x00000004020209a8 */ /* 0x008ee800081ee1e6 */
[----:B---3--:R1:W3:Y:S02]  /*13c20*/  SHFL.IDX PT, R2, R2, R0, 0x1f ;  /* 0x00001f0002027589 */ /* 0x0082e400000e0000 */
[----:B-1----:R-:W1:Y:S02]  /*13c30*/  S2R R0, SR_LTMASK ;  /* 0x0000000000007919 */ /* 0x002e640000003900 */
[----:B-1----:R-:W-:-:S06]  /*13c40*/  LOP3.LUT R0, R0, UR4, RZ, 0xc0, !PT ;  /* 0x0000000400007c12 */ /* 0x002fcc000f8ec0ff */
[----:B------:R-:W3:Y:S02]  /*13c50*/  POPC R0, R0 ;  /* 0x0000000000007309 */ /* 0x000ee40000000000 */
[----:B---3--:R-:W-:-:S05]  /*13c60*/  IADD3 R0, R2, UR37, R0 ;  /* 0x0000002502007c10 */ /* 0x008fca000fffe000 */
[----:B------:R1:W-:Y:S01]  /*13c70*/  STL [R1], R0 ;  /* 0x0000000001007387 */ /* 0x0003e20000100800 */
[----:B------:R-:W-:Y:S05]  /*13c80*/  BRA `(.L_x_5203) ;  /* 0x0000005800847947 */ /* 0x000fea0003800000 */
.L_x_5202:
        /* <DEDUP_REMOVED lines=20> */
.L_x_5205:
[----:B------:R-:W-:Y:S05]  /*13dd0*/  BSYNC B6 ;  /* 0x0000000000067941 */ /* 0x000fea0003800000 */
.L_x_5204:
        /* <DEDUP_REMOVED lines=20> */
.L_x_5208:
        /* <DEDUP_REMOVED lines=16> */
.L_x_5207:
[----:B------:R-:W-:Y:S05]  /*14020*/  BSYNC B6 ;  /* 0x0000000000067941 */ /* 0x000fea0003800000 */
.L_x_5206:
        /* <DEDUP_REMOVED lines=24> */
.L_x_5338:
        /* <DEDUP_REMOVED lines=9> */
.L_x_5341:
        /* <DEDUP_REMOVED lines=24> */
.L_x_5212:
[----:B------:R-:W3:Y:S04]  /*143c0*/  LDL R0, [R1+0x10] ;  /* 0x0000100001007983 */ /* 0x000ee80000100800 */
[----:B-1----:R-:W4:Y:S01]  /*143d0*/  LDL R2, [R1+0x18] ;  /* 0x0000180001027983 */ /* 0x002f220000100800 */
[----:B---3--:R-:W-:Y:S01]  /*143e0*/  IMAD R0, R0, 0x8, R18 ;  /* 0x0000000800007824 */ /* 0x008fe200078e0212 */
[----:B----4-:R-:W-:-:S04]  /*143f0*/  SHF.L.U32 R2, R2, 0x1f, RZ ;  /* 0x0000001f02027819 */ /* 0x010fc800000006ff */
[----:B------:R-:W1:Y:S02]  /*14400*/  SYNCS.PHASECHK.TRANS64.TRYWAIT P0, [R0+URZ+0x38840], R2 ;  /* 0x03884002000075a7 */ /* 0x000e64000800017f */
[----:B-1----:R-:W-:Y:S05]  /*14410*/  @!P0 BRA `(.L_x_5213) ;  /* 0x0000006c00048947 */ /* 0x002fea0003800000 */
.L_x_5342:
        /* <DEDUP_REMOVED lines=11> */
.L_x_5214:
        /* <DEDUP_REMOVED lines=23> */
.L_x_5210:
[----:B0-----:R-:W3:Y:S04]  /*14640*/  LDL.LU R4, [R1+0x28] ;  /* 0x0000280001047983 */ /* 0x001ee80000300800 */
[----:B------:R-:W4:Y:S04]  /*14650*/  LDL.LU R3, [R1+0x48] ;  /* 0x0000480001037983 */ /* 0x000f280000300800 */
[----:B------:R-:W5:Y:S01]  /*14660*/  LDL R2, [R1+0x2c] ;  /* 0x00002c0001027983 */ /* 0x000f620000100800 */
        /* <DEDUP_REMOVED lines=8> */
[----:B---3--:R-:W-:Y:S02]  /*146f0*/  SEL R4, R4, RZ, !P0 ;  /* 0x000000ff04047207 */ /* 0x008fe40004000000 */
[----:B----4-:R-:W-:-:S03]  /*14700*/  SEL R3, R3, RZ, !P0 ;  /* 0x000000ff03037207 */ /* 0x010fc60004000000 */
[----:B------:R0:W-:Y:S01]  /*14710*/  STL [R1+0x38], R4 ;  /* 0x0000380401007387 */ /* 0x0001e20000100800 */
[----:B-----5:R-:W-:-:S05]  /*14720*/  SHF.R.S32.HI R0, RZ, 0x1f, R2 ;  /* 0x0000001fff007819 */ /* 0x020fca0000011402 */
[----:B------:R0:W-:Y:S04]  /*14730*/  STL [R1+0x50], R0 ;  /* 0x0000500001007387 */ /* 0x0001e80000100800 */
[----:B------:R0:W-:Y:S01]  /*14740*/  STL [R1+0x58], R3 ;  /* 0x0000580301007387 */ /* 0x0001e20000100800 */
        /* <DEDUP_REMOVED lines=17> */
.L_x_5216:
[----:B------:R-:W-:Y:S05]  /*14860*/  BSYNC B6 ;  /* 0x0000000000067941 */ /* 0x000fea0003800000 */
.L_x_5215:
[----:B--2---:R-:W2:Y:S01]  /*14870*/  LDL R10, [R1+0x4] ;  /* 0x00000400010a7983 */ /* 0x004ea20000100800 */
[----:B------:R-:W1:Y:S01]  /*14880*/  LDC R7, c[0x0][0x448] ;  /* 0x00011200ff077b82 */ /* 0x000e620000000800 */
[----:B------:R-:W-:Y:S01]  /*14890*/  ULDC.64 UR4, c[0x0][0x298] ;  /* 0x0000a60000047ab9 */ /* 0x000fe20000000a00 */
[----:B------:R-:W-:Y:S01]  /*148a0*/  ULDC.64 UR6, c[0x0][0x280] ;  /* 0x0000a00000067ab9 */ /* 0x000fe20000000a00 */
[----:B0-----:R-:W3:Y:S04]  /*148b0*/  LDL R4, [R1+0x50] ;  /* 0x0000500001047983 */ /* 0x001ee80000100800 */
        /* <DEDUP_REMOVED lines=93> */
.L_x_5351:
        /* <DEDUP_REMOVED lines=12> */
.L_x_5218:
        /* <DEDUP_REMOVED lines=37> */
.L_x_5220:
[----:B------:R-:W-:Y:S05]  /*151a0*/  BSYNC B6 ;  /* 0x0000000000067941 */ /* 0x000fea0003800000 */
.L_x_5219:
        /* <DEDUP_REMOVED lines=183> */
.L_x_5361:
        /* <DEDUP_REMOVED lines=30> */
.L_x_5223:
[----:B------:R-:W-:Y:S05]  /*15f00*/  BSYNC B0 ;  /* 0x0000000000007941 */ /* 0x000fea0003800000 */
.L_x_5222:
[----:B------:R-:W-:Y:S01]  /*15f10*/  NOP ;  /* 0x0000000000007918 */ /* 0x000fe20000000000 */
[----:B------:R-:W-:-:S13]  /*15f20*/  PLOP3.LUT P0, PT, PT, PT, PT, 0x80, 0x0 ;  /* 0x000000000000781c */ /* 0x000fda0003f0f070 */
.L_x_5224:
        /* <DEDUP_REMOVED lines=18> */
.L_x_5362:
[----:B------:R-:W-:Y:S05]  /*16050*/  BSYNC B0 ;  /* 0x0000000000007941 */ /* 0x000fea0003800000 */
.L_x_5225:
        /* <DEDUP_REMOVED lines=13> */
.L_x_5363:
[----:B------:R-:W-:Y:S05]  /*16130*/  BSYNC B1 ;  /* 0x0000000000017941 */ /* 0x000fea0003800000 */
.L_x_5229:
        /* <DEDUP_REMOVED lines=9> */
.L_x_5232:
[----:B------:R-:W-:Y:S05]  /*161d0*/  BSYNC B1 ;  /* 0x0000000000017941 */ /* 0x000fea0003800000 */
.L_x_5231:
        /* <DEDUP_REMOVED lines=13> */
.L_x_5233:
        /* <DEDUP_REMOVED lines=15> */
.L_x_5234:
        /* <DEDUP_REMOVED lines=15> */
.L_x_5235:
        /* <DEDUP_REMOVED lines=15> */
.L_x_5236:
        /* <DEDUP_REMOVED lines=15> */
.L_x_5237:
        /* <DEDUP_REMOVED lines=15> */
.L_x_5238:
        /* <DEDUP_REMOVED lines=15> */
.L_x_5239:
        /* <DEDUP_REMOVED lines=15> */
.L_x_5240:
        /* <DEDUP_REMOVED lines=10> */
.L_x_5228:
[----:B------:R-:W-:Y:S05]  /*169e0*/  BSYNC B0 ;  /* 0x0000000000007941 */ /* 0x000fea0003800000 */
.L_x_5227:
        /* <DEDUP_REMOVED lines=55> */
.L_x_5247:
        /* <DEDUP_REMOVED lines=8> */
.L_x_5364:
[----:B------:R-:W-:Y:S05]  /*16de0*/  BSYNC B3 ;  /* 0x0000000000037941 */ /* 0x000fea0003800000 */
.L_x_5248:
        /* <DEDUP_REMOVED lines=9> */
.L_x_5251:
[----:B------:R-:W-:Y:S05]  /*16e80*/  BSYNC B3 ;  /* 0x0000000000037941 */ /* 0x000fea0003800000 */
.L_x_5250:
        /* <DEDUP_REMOVED lines=13> */
.L_x_5252:
        /* <DEDUP_REMOVED lines=13> */
.L_x_5365:
[----:B------:R-:W-:Y:S05]  /*17030*/  BSYNC B3 ;  /* 0x0000000000037941 */ /* 0x000fea0003800000 */
.L_x_5253:
        /* <DEDUP_REMOVED lines=11> */
.L_x_5256:
[----:B------:R-:W-:Y:S05]  /*170f0*/  BSYNC B3 ;  /* 0x0000000000037941 */ /* 0x000fea0003800000 */
.L_x_5255:
        /* <DEDUP_REMOVED lines=10> */
.L_x_5257:
        /* <DEDUP_REMOVED lines=15> */
.L_x_5258:
        /* <DEDUP_REMOVED lines=15> */
.L_x_5259:
        /* <DEDUP_REMOVED lines=15> */
.L_x_5260:
        /* <DEDUP_REMOVED lines=15> */
.L_x_5261:
        /* <DEDUP_REMOVED lines=15> */
.L_x_5262:
        /* <DEDUP_REMOVED lines=15> */
.L_x_5263:
        /* <DEDUP_REMOVED lines=15> */
.L_x_5264:
        /* <DEDUP_REMOVED lines=10> */
.L_x_5246:
[----:B------:R-:W-:Y:S05]  /*178d0*/  BSYNC B1 ;  /* 0x0000000000017941 */ /* 0x000fea0003800000 */
.L_x_5245:
[----:B------:R-:W2:Y:S02]  /*178e0*/  LDL.LU R5, [R1+0x40] ;  /* 0x0000400001057983 */ /* 0x000ea40000300800 */
[----:B--2---:R-:W-:-:S07]  /*178f0*/  VIADD R0, R5, 0xfffffffd ;  /* 0xfffffffd05007836 */ /* 0x004fce0000000000 */
.L_x_5244:
[----:B------:R-:W-:Y:S05]  /*17900*/  BSYNC B2 ;  /* 0x0000000000027941 */ /* 0x000fea0003800000 */
.L_x_5243:
[----:B------:R-:W-:Y:S01]  /*17910*/  VIADD R8, R8, 0xfffffffe ;  /* 0xfffffffe08087836 */ /* 0x000fe20000000000 */
[----:B------:R-:W-:-:S04]  /*17920*/  LOP3.LUT R4, RZ, R4, RZ, 0x33, !PT ;  /* 0x00000004ff047212 */ /* 0x000fc800078e33ff */
[----:B------:R-:W-:-:S13]  /*17930*/  ISETP.NE.AND P0, PT, R8, R4, PT ;  /* 0x000000040800720c */ /* 0x000fda0003f05270 */
[----:B------:R-:W-:Y:S05]  /*17940*/  @!P0 BRA `(.L_x_5242) ;  /* 0x0000001800e08947 */ /* 0x000fea0003800000 */
.L_x_5305:
        /* <DEDUP_REMOVED lines=35> */
.L_x_5267:
        /* <DEDUP_REMOVED lines=8> */
.L_x_5366:
[----:B------:R-:W-:Y:S05]  /*17c00*/  BSYNC B2 ;  /* 0x0000000000027941 */ /* 0x000fea0003800000 */
.L_x_5268:
        /* <DEDUP_REMOVED lines=9> */
.L_x_5271:
[----:B------:R-:W-:Y:S05]  /*17ca0*/  BSYNC B2 ;  /* 0x0000000000027941 */ /* 0x000fea0003800000 */
.L_x_5270:
        /* <DEDUP_REMOVED lines=12> */
.L_x_5272:
        /* <DEDUP_REMOVED lines=13> */
.L_x_5367:
[----:B------:R-:W-:Y:S05]  /*17e40*/  BSYNC B2 ;  /* 0x0000000000027941 */ /* 0x000fea0003800000 */
.L_x_5273:
        /* <DEDUP_REMOVED lines=11> */
.L_x_5276:
[----:B------:R-:W-:Y:S05]  /*17f00*/  BSYNC B2 ;  /* 0x0000000000027941 */ /* 0x000fea0003800000 */
.L_x_5275:
        /* <DEDUP_REMOVED lines=9> */
.L_x_5277:
        /* <DEDUP_REMOVED lines=15> */
.L_x_5278:
        /* <DEDUP_REMOVED lines=15> */
.L_x_5279:
        /* <DEDUP_REMOVED lines=15> */
.L_x_5280:
        /* <DEDUP_REMOVED lines=15> */
.L_x_5281:
        /* <DEDUP_REMOVED lines=15> */
.L_x_5282:
        /* <DEDUP_REMOVED lines=15> */
.L_x_5283:
        /* <DEDUP_REMOVED lines=15> */
.L_x_5284:
        /* <DEDUP_REMOVED lines=10> */
.L_x_5266:
[----:B------:R-:W-:Y:S05]  /*186d0*/  BSYNC B1 ;  /* 0x0000000000017941 */ /* 0x000fea0003800000 */
.L_x_5265:
        /* <DEDUP_REMOVED lines=35> */
.L_x_5287:
        /* <DEDUP_REMOVED lines=8> */
.L_x_5368:
[----:B------:R-:W-:Y:S05]  /*18990*/  BSYNC B2 ;  /* 0x0000000000027941 */ /* 0x000fea0003800000 */
.L_x_5288:
        /* <DEDUP_REMOVED lines=9> */
.L_x_5291:
[----:B------:R-:W-:Y:S05]  /*18a30*/  BSYNC B2 ;  /* 0x0000000000027941 */ /* 0x000fea0003800000 */
.L_x_5290:
        /* <DEDUP_REMOVED lines=13> */
.L_x_5292:
        /* <DEDUP_REMOVED lines=13> */
.L_x_5369:
[----:B------:R-:W-:Y:S05]  /*18be0*/  BSYNC B2 ;  /* 0x0000000000027941 */ /* 0x000fea0003800000 */
.L_x_5293:
        /* <DEDUP_REMOVED lines=11> */
.L_x_5296:
[----:B------:R-:W-:Y:S05]  /*18ca0*/  BSYNC B2 ;  /* 0x0000000000027941 */ /* 0x000fea0003800000 */
.L_x_5295:
        /* <DEDUP_REMOVED lines=10> */
.L_x_5297:
        /* <DEDUP_REMOVED lines=15> */
.L_x_5298:
        /* <DEDUP_REMOVED lines=15> */
.L_x_5299:
        /* <DEDUP_REMOVED lines=15> */
.L_x_5300:
        /* <DEDUP_REMOVED lines=15> */
.L_x_5301:
        /* <DEDUP_REMOVED lines=15> */
.L_x_5302:
        /* <DEDUP_REMOVED lines=15> */
.L_x_5303:
        /* <DEDUP_REMOVED lines=15> */
.L_x_5304:
        /* <DEDUP_REMOVED lines=10> */
.L_x_5286:
[----:B------:R-:W-:Y:S05]  /*19480*/  BSYNC B1 ;  /* 0x0000000000017941 */ /* 0x000fea0003800000 */
.L_x_5285:
[----:B------:R-:W2:Y:S01]  /*19490*/  LDL R2, [R1+0x24] ;  /* 0x0000240001027983 */ /* 0x000ea20000100800 */
[----:B------:R-:W-:Y:S01]  /*194a0*/  VIADD R0, R0, 0xfffffffe ;  /* 0xfffffffe00007836 */ /* 0x000fe20000000000 */
[----:B--2---:R-:W-:-:S13]  /*194b0*/  ISETP.GT.AND P0, PT, R6, R2, PT ;  /* 0x000000020600720c */ /* 0x004fda0003f04270 */
[----:B------:R-:W-:Y:S05]  /*194c0*/  @P0 BRA `(.L_x_5305) ;  /* 0xffffffe400200947 */ /* 0x000fea000383ffff */
.L_x_5242:
[----:B------:R-:W-:Y:S05]  /*194d0*/  BSYNC B0 ;  /* 0x0000000000007941 */ /* 0x000fea0003800000 */
.L_x_5241:
        /* <DEDUP_REMOVED lines=25> */
.L_x_5307:
[----:B------:R-:W-:Y:S05]  /*19670*/  BSYNC B0 ;  /* 0x0000000000007941 */ /* 0x000fea0003800000 */
.L_x_5306:
[----:B------:R-:W-:-:S05]  /*19680*/  SEL R0, R0, RZ, P0 ;  /* 0x000000ff00007207 */ /* 0x000fca0000000000 */
[----:B------:R3:W-:Y:S02]  /*19690*/  STL [R1+0x10], R0 ;  /* 0x0000100001007387 */ /* 0x0007e40000100800 */
.L_x_5203:
[----:B------:R-:W-:Y:S05]  /*196a0*/  BSYNC B7 ;  /* 0x0000000000077941 */ /* 0x000fea0003800000 */
.L_x_5201:
        /* <DEDUP_REMOVED lines=8> */
[----:B0-----:R-:W0:Y:S04]  /*19730*/  LDS.128 R4, [R18+0x388d0] ;  /* 0x0388d00012047984 */ /* 0x001e280000000c00 */
[----:B0-----:R0:W-:Y:S04]  /*19740*/  STL.64 [R1], R4 ;  /* 0x0000000401007387 */ /* 0x0011e80000100a00 */
[----:B------:R0:W-:Y:S01]  /*19750*/  STL.64 [R1+0x8], R6 ;  /* 0x0000080601007387 */ /* 0x0001e20000100a00 */
[----:B------:R-:W-:Y:S06]  /*19760*/  BAR.ARV 0x4, 0x180 ;  /* 0x0106000000007b1d */ /* 0x000fec0000002000 */
[----:B------:R-:W-:Y:S05]  /*19770*/  BRA `(.L_x_5309) ;  /* 0x0000001000307947 */ /* 0x000fea0003800000 */
.L_x_5308:
[----:B------:R-:W4:Y:S01]  /*19780*/  S2R R16, SR_TID.X ;  /* 0x0000000000107919 */ /* 0x000f220000002100 */
[----:B------:R-:W-:Y:S01]  /*19790*/  UMOV UR4, 0xffffffff ;  /* 0xffffffff00047882 */ /* 0x000fe20000000000 */
[----:B----4-:R-:W-:-:S04]  /*197a0*/  LOP3.LUT R16, R16, 0x1f, RZ, 0xc0, !PT ;  /* 0x0000001f10107812 */ /* 0x010fc800078ec0ff */
[----:B------:R-:W-:Y:S01]  /*197b0*/  ISETP.NE.AND P0, PT, R16, 0x1f, PT ;  /* 0x0000001f1000780c */ /* 0x000fe20003f05270 */
[----:B------:R-:W-:-:S12]  /*197c0*/  BRA.DIV UR4, `(.L_x_5310) ;  /* 0x0000002a04f87947 */ /* 0x000fd8000b800000 */
[----:B-1----:R-:W0:Y:S01]  /*197d0*/  LDL.LU R3, [R1] ;  /* 0x0000000001037983 */ /* 0x002e220000300800 */
[----:B------:R-:W-:-:S03]  /*197e0*/  ULDC UR4, c[0x0][0xd3c] ;  /* 0x00034f0000047ab9 */ /* 0x000fc60000000800 */
[----:B------:R-:W3:Y:S01]  /*197f0*/  LDL R4, [R1+0xc] ;  /* 0x00000c0001047983 */ /* 0x000ee20000100800 */
[----:B0-----:R-:W-:Y:S02]  /*19800*/  IMAD.MOV.U32 R8, RZ, RZ, R3 ;  /* 0x000000ffff087224 */ /* 0x001fe400078e0003 */
[----:B---3--:R-:W-:-:S05]  /*19810*/  IMAD.IADD R0, R4, 0x1, R16 ;  /* 0x0000000104007824 */ /* 0x008fca00078e0210 */
        /* <DEDUP_REMOVED lines=35> */
.L_x_5379:
[----:B------:R-:W-:Y:S02]  /*19a50*/  ULDC UR4, c[0x0][0xd38] ;  /* 0x00034e0000047ab9 */ /* 0x000fe40000000800 */
[----:B------:R-:W-:-:S04]  /*19a60*/  IMAD.U32 R8, RZ, RZ, UR4 ;  /* 0x00000004ff087e24 */ /* 0x000fc8000f8e00ff */
[----:B-1----:R-:W-:-:S04]  /*19a70*/  IMAD R10, R10, R8, RZ ;  /* 0x000000080a0a7224 */ /* 0x002fc800078e02ff */
[----:B------:R-:W-:-:S05]  /*19a80*/  IMAD.IADD R4, R9, 0x1, R10 ;  /* 0x0000000109047824 */ /* 0x000fca00078e020a */
[----:B------:R-:W-:-:S13]  /*19a90*/  ISETP.GT.AND P6, PT, R4, R0, PT ;  /* 0x000000000400720c */ /* 0x000fda0003fc4270 */
[----:B------:R-:W-:Y:S05]  /*19aa0*/  @P6 BRA `(.L_x_5311) ;  /* 0x0000000000ac6947 */ /* 0x000fea0003800000 */
.L_x_5314:
        /* <DEDUP_REMOVED lines=37> */
.L_x_5387:
[----:B------:R-:W-:Y:S02]  /*19d00*/  ULDC UR4, c[0x0][0xd38] ;  /* 0x00034e0000047ab9 */ /* 0x000fe40000000800 */
[----:B------:R-:W-:-:S04]  /*19d10*/  IMAD.U32 R8, RZ, RZ, UR4 ;  /* 0x00000004ff087e24 */ /* 0x000fc8000f8e00ff */
[----:B-1----:R-:W-:-:S04]  /*19d20*/  IMAD R10, R10, R8, RZ ;  /* 0x000000080a0a7224 */ /* 0x002fc800078e02ff */
[----:B------:R-:W-:-:S05]  /*19d30*/  IMAD.IADD R4, R10, 0x1, R4 ;  /* 0x000000010a047824 */ /* 0x000fca00078e0204 */
[----:B------:R-:W-:-:S13]  /*19d40*/  ISETP.GT.AND P6, PT, R4, R0, PT ;  /* 0x000000000400720c */ /* 0x000fda0003fc4270 */
[----:B------:R-:W-:Y:S05]  /*19d50*/  @!P6 BRA `(.L_x_5314) ;  /* 0xfffffffc0054e947 */ /* 0x000fea000383ffff */
.L_x_5311:
        /* <DEDUP_REMOVED lines=12> */
.L_x_5392:
[----:B------:R-:W-:-:S13]  /*19e20*/  ISETP.NE.AND P0, PT, R3, RZ, PT ;  /* 0x000000ff0300720c */ /* 0x000fda0003f05270 */
[----:B------:R-:W-:Y:S05]  /*19e30*/  @!P0 BRA `(.L_x_5316) ;  /* 0x0000000000148947 */ /* 0x000fea0003800000 */
[----:B------:R-:W-:Y:S01]  /*19e40*/  UMOV UR4, 0xffffffff ;  /* 0xffffffff00047882 */ /* 0x000fe20000000000 */
[----:B---3--:R-:W-:Y:S02]  /*19e50*/  VIADD R9, R9, 0xffffffff ;  /* 0xffffffff09097836 */ /* 0x008fe40000000000 */
[----:B------:R-:W-:Y:S05]  /*19e60*/  BRA.DIV UR4, `(.L_x_5317) ;  /* 0x0000002e04ec7947 */ /* 0x000fea000b800000 */
[----:B0-----:R0:W1:Y:S02]  /*19e70*/  SHFL.IDX PT, R2, R2, R9, 0x1f ;  /* 0x00001f0902027589 */ /* 0x00106400000e0000 */
.L_x_5395:
[----:B-1----:R-:W-:-:S07]  /*19e80*/  IMAD.MOV.U32 R6, RZ, RZ, R2 ;  /* 0x000000ffff067224 */ /* 0x002fce00078e0002 */
.L_x_5316:
[----:B0-----:R-:W-:Y:S01]  /*19e90*/  IMAD R2, R6, R8, R10 ;  /* 0x0000000806027224 */ /* 0x001fe200078e020a */
[----:B------:R-:W-:-:S03]  /*19ea0*/  ISETP.NE.AND P0, PT, R7, 0x1, PT ;  /* 0x000000010700780c */ /* 0x000fc60003f05270 */
[----:B------:R-:W-:Y:S01]  /*19eb0*/  IMAD.IADD R0, R0, 0x1, -R2 ;  /* 0x0000000100007824 */ /* 0x000fe200078e0a02 */
[----:B------:R0:W-:Y:S09]  /*19ec0*/  STL [R1], R2 ;  /* 0x0000000201007387 */ /* 0x0001f20000100800 */
[----:B------:R-:W-:Y:S05]  /*19ed0*/  @!P0 BRA `(.L_x_5318) ;  /* 0x0000000000e48947 */ /* 0x000fea0003800000 */
[----:B---3--:R-:W-:-:S04]  /*19ee0*/  IABS R5, R4 ;  /* 0x0000000400057213 */ /* 0x008fc80000000000 */
        /* <DEDUP_REMOVED lines=56> */
.L_x_5318:
[----:B---3--:R-:W2:Y:S01]  /*1a270*/  LDL R5, [R1+0xc] ;  /* 0x00000c0001057983 */ /* 0x008ea20000100800 */
        /* <DEDUP_REMOVED lines=62> */
.L_x_5319:
[----:B------:R-:W-:-:S05]  /*1a660*/  LOP3.LUT R0, RZ, R0, RZ, 0x33, !PT ;  /* 0x00000000ff007212 */ /* 0x000fca00078e33ff */
[----:B------:R-:W-:-:S05]  /*1a670*/  IMAD.IADD R0, R4, 0x1, R0 ;  /* 0x0000000104007824 */ /* 0x000fca00078e0200 */
[----:B------:R2:W-:Y:S01]  /*1a680*/  STL [R1+0x4], R0 ;  /* 0x0000040001007387 */ /* 0x0005e20000100800 */
[----:B------:R-:W-:Y:S05]  /*1a690*/  BRA `(.L_x_5320) ;  /* 0x0000000000287947 */ /* 0x000fea0003800000 */
.L_x_5312:
        /* <DEDUP_REMOVED lines=10> */
.L_x_5320:
[----:B-1----:R-:W3:Y:S04]  /*1a740*/  LDL R2, [R1+0xc] ;  /* 0x00000c0001027983 */ /* 0x002ee80000100800 */
[----:B0-----:R-:W4:Y:S04]  /*1a750*/  LDL R3, [R1+0x8] ;  /* 0x0000080001037983 */ /* 0x001f280000100800 */
        /* <DEDUP_REMOVED lines=14> */
.L_x_5309:
[----:B-1-3--:R-:W3:Y:S01]  /*1a840*/  LDL R0, [R1+0xc] ;  /* 0x00000c0001007983 */ /* 0x00aee20000100800 */
[----:B------:R-:W-:Y:S02]  /*1a850*/  ULDC UR4, c[0x0][0xd3c] ;  /* 0x00034f0000047ab9 */ /* 0x000fe40000000800 */
[----:B---3--:R-:W-:-:S13]  /*1a860*/  ISETP.GE.AND P0, PT, R0, UR4, PT ;  /* 0x0000000400007c0c */ /* 0x008fda000bf06270 */
[----:B------:R-:W-:Y:S05]  /*1a870*/  @!P0 BRA `(.L_x_5321) ;  /* 0xffffff8800708947 */ /* 0x000fea000383ffff */
[----:B------:R-:W-:Y:S05]  /*1a880*/  BSYNC B8 ;  /* 0x0000000000087941 */ /* 0x000fea0003800000 */
.L_x_5195:
[----:B---3--:R-:W3:Y:S01]  /*1a890*/  LDL.LU R0, [R1+0x64] ;  /* 0x0000640001007983 */ /* 0x008ee20000300800 */
[----:B------:R-:W-:Y:S01]  /*1a8a0*/  BSSY B0, `(.L_x_5322) ;  /* 0x000000b000007945 */ /* 0x000fe20003800000 */
[----:B0---4-:R-:W0:Y:S01]  /*1a8b0*/  S2R R5, SR_CgaCtaId ;  /* 0x0000000000057919 */ /* 0x011e220000008800 */
        /* <DEDUP_REMOVED lines=9> */
.L_x_5396:
[----:B------:R-:W-:Y:S05]  /*1a950*/  BSYNC B0 ;  /* 0x0000000000007941 */ /* 0x000fea0003800000 */
.L_x_5322:
[----:B------:R-:W-:-:S03]  /*1a960*/  UMOV UR4, 0xffffffff ;  /* 0xffffffff00047882 */ /* 0x000fc60000000000 */
[----:B------:R-:W-:Y:S05]  /*1a970*/  BRA.DIV UR4, `(.L_x_5324) ;  /* 0x0000002604687947 */ /* 0x000fea000b800000 */
[----:B------:R-:W1:Y:S02]  /*1a980*/  S2R R2, SR_TID.X ;  /* 0x0000000000027919 */ /* 0x000e640000002100 */
[----:B-1----:R-:W-:-:S04]  /*1a990*/  SHF.R.U32.HI R2, RZ, 0x5, R2 ;  /* 0x00000005ff027819 */ /* 0x002fc80000011602 */
[----:B------:R-:W-:-:S05]  /*1a9a0*/  LOP3.LUT R2, R2, 0x3, RZ, 0xc0, !PT ;  /* 0x0000000302027812 */ /* 0x000fca00078ec0ff */
[----:B------:R1:W2:Y:S02]  /*1a9b0*/  SHFL.IDX PT, R14, R2, RZ, 0x1f ;  /* 0x00001fff020e7589 */ /* 0x0002a400000e0000 */
.L_x_5399:
[----:B--2---:R-:W-:Y:S01]  /*1a9c0*/  ISETP.NE.AND P0, PT, R14, RZ, PT ;  /* 0x000000ff0e00720c */ /* 0x004fe20003f05270 */
[----:B------:R-:W-:-:S12]  /*1a9d0*/  BSSY B0, `(.L_x_5325) ;  /* 0x0000027000007945 */ /* 0x000fd80003800000 */
[----:B------:R-:W-:Y:S05]  /*1a9e0*/  @P0 BRA `(.L_x_5326) ;  /* 0x0000000000940947 */ /* 0x000fea0003800000 */
[----:B------:R-:W-:-:S03]  /*1a9f0*/  UMOV UR4, 0xffffffff ;  /* 0xffffffff00047882 */ /* 0x000fc60000000000 */
[----:B------:R-:W-:Y:S05]  /*1aa00*/  BRA.DIV UR4, `(.L_x_5327) ;  /* 0x0000002604787947 */ /* 0x000fea000b800000 */
[----:B------:R-:W-:-:S13]  /*1aa10*/  ELECT P6, URZ, PT ;  /* 0x00000000003f782f */ /* 0x000fda00038c0000 */
.L_x_5402:
[----:B------:R-:W-:Y:S05]  /*1aa20*/  @!P6 BRA `(.L_x_5326) ;  /* 0x000000000084e947 */ /* 0x000fea0003800000 */
[----:B------:R-:W-:-:S06]  /*1aa30*/  ULOP3.LUT UR4, UR36, 0x2, URZ, 0xfc, !UPT ;  /* 0x0000000224047892 */ /* 0x000fcc000f8efc3f */
[----:B-1----:R-:W-:-:S05]  /*1aa40*/  IMAD.U32 R2, RZ, RZ, UR4 ;  /* 0x00000004ff027e24 */ /* 0x002fca000f8e00ff */
[----:B------:R-:W-:-:S13]  /*1aa50*/  ISETP.NE.AND P2, PT, R2, 0x3, PT ;  /* 0x000000030200780c */ /* 0x000fda0003f45270 */
[----:B------:R-:W-:Y:S05]  /*1aa60*/  @!P2 BRA `(.L_x_5328) ;  /* 0x000000000004a947 */ /* 0x000fea0003800000 */
[----:B------:R-:W-:Y:S01]  /*1aa70*/  BPT.TRAP 0x1 ;  /* 0x000000040000795c */ /* 0x000fe20000300000 */
.L_x_5328:
        /* <DEDUP_REMOVED lines=14> */
.L_x_5403:
[----:B------:R-:W1:Y:S02]  /*1ab60*/  SYNCS.PHASECHK.TRANS64.TRYWAIT P0, [R7+URZ], R2 ;  /* 0x00000002070075a7 */ /* 0x000e64000800017f */
[----:B-1----:R-:W-:Y:S05]  /*1ab70*/  @!P0 BRA `(.L_x_5330) ;  /* 0x0000002400508947 */ /* 0x002fea0003800000 */
.L_x_5404:
[----:B------:R-:W-:Y:S05]  /*1ab80*/  @!P2 BRA `(.L_x_5331) ;  /* 0x000000000004a947 */ /* 0x000fea0003800000 */
[----:B------:R-:W-:Y:S01]  /*1ab90*/  BPT.TRAP 0x1 ;  /* 0x000000040000795c */ /* 0x000fe20000300000 */
.L_x_5331:
[----:B------:R-:W2:Y:S01]  /*1aba0*/  LDL.LU R4, [R1+0x10] ;  /* 0x0000100001047983 */ /* 0x000ea20000300800 */
[----:B------:R-:W-:-:S04]  /*1abb0*/  VIADD R0, R0, 0x38860 ;  /* 0x0003886000007836 */ /* 0x000fc80000000000 */
[----:B--2---:R-:W-:-:S04]  /*1abc0*/  IMAD R4, R4, 0x8, R0 ;  /* 0x0000000804047824 */ /* 0x004fc800078e0200 */
[----:B------:R-:W2:Y:S02]  /*1abd0*/  SYNCS.PHASECHK.TRANS64.TRYWAIT P0, [R4+URZ], R5 ;  /* 0x00000005040075a7 */ /* 0x000ea4000800017f */
[----:B--2---:R-:W-:Y:S05]  /*1abe0*/  @!P0 BRA `(.L_x_5332) ;  /* 0x0000002400488947 */ /* 0x004fea0003800000 */
.L_x_5405:
[----:B------:R-:W-:-:S07]  /*1abf0*/  IMAD R3, R3, 0x8, R0 ;  /* 0x0000000803037824 */ /* 0x000fce00078e0200 */
.L_x_5333:
[----:B---3--:R3:W4:Y:S02]  /*1ac00*/  SYNCS.PHASECHK.TRANS64.TRYWAIT P0, [R3+URZ], R2 ;  /* 0x00000002030075a7 */ /* 0x008724000800017f */
[----:B----4-:R-:W-:Y:S05]  /*1ac10*/  @!P0 NANOSLEEP.SYNCS 0x989680 ;  /* 0x009896800000895d */ /* 0x010fea0003900000 */
[----:B------:R-:W4:Y:S02]  /*1ac20*/  @!P0 SYNCS.PHASECHK.TRANS64 P0, [R3+URZ], R2 ;  /* 0x00000002030085a7 */ /* 0x000f24000800007f */
[----:B----4-:R-:W-:Y:S05]  /*1ac30*/  @!P0 BRA `(.L_x_5333) ;  /* 0xfffffffc00f08947 */ /* 0x010fea000383ffff */
.L_x_5326:
[----:B------:R-:W-:Y:S05]  /*1ac40*/  BSYNC B0 ;  /* 0x0000000000007941 */ /* 0x000fea0003800000 */
.L_x_5325:
[----:B------:R-:W-:Y:S05]  /*1ac50*/  EXIT ;  /* 0x000000000000794d */ /* 0x000fea0003800000 */
.L_x_5140:
[----:B0-----:R0:W1:Y:S02]  /*1ac60*/  SYNCS.PHASECHK.TRANS64.TRYWAIT P1, [R16+URZ+0x38800], R5 ;  /* 0x03880005100075a7 */ /* 0x001064000802017f */
[----:B-1----:R-:W-:Y:S05]  /*1ac70*/  @!P1 NANOSLEEP.SYNCS 0x989680 ;  /* 0x009896800000995d */ /* 0x002fea0003900000 */
[----:B------:R-:W1:Y:S02]  /*1ac80*/  @!P1 SYNCS.PHASECHK.TRANS64 P1, [R16+URZ+0x38800], R5 ;  /* 0x03880005100095a7 */ /* 0x000e64000802007f */
[----:B-1----:R-:W-:Y:S05]  /*1ac90*/  @!P1 BRA `(.L_x_5140) ;  /* 0xfffffffc00f09947 */ /* 0x002fea000383ffff */
[----:B------:R-:W-:Y:S05]  /*1aca0*/  BRA `(.L_x_5334) ;  /* 0xfffffe94004c7947 */ /* 0x000fea000383ffff */
.L_x_5144:
[----:B--2---:R2:W3:Y:S02]  /*1acb0*/  SYNCS.PHASECHK.TRANS64.TRYWAIT P1, [R9+URZ+0x38830], R6 ;  /* 0x03883006090075a7 */ /* 0x0044e4000802017f */
[----:B---3--:R-:W-:Y:S05]  /*1acc0*/  @!P1 NANOSLEEP.SYNCS 0x989680 ;  /* 0x009896800000995d */ /* 0x008fea0003900000 */
[----:B------:R-:W3:Y:S02]  /*1acd0*/  @!P1 SYNCS.PHASECHK.TRANS64 P1, [R9+URZ+0x38830], R6 ;  /* 0x03883006090095a7 */ /* 0x000ee4000802007f */
[----:B---3--:R-:W-:Y:S05]  /*1ace0*/  @!P1 BRA `(.L_x_5144) ;  /* 0xfffffffc00f09947 */ /* 0x008fea000383ffff */
[----:B------:R-:W-:Y:S05]  /*1acf0*/  BRA `(.L_x_5143) ;  /* 0xfffffe9400707947 */ /* 0x000fea000383ffff */
.L_x_5145:
[----:B---3--:R3:W4:Y:S02]  /*1ad00*/  SYNCS.PHASECHK.TRANS64.TRYWAIT P1, [R16+URZ+0x38810], R5 ;  /* 0x03881005100075a7 */ /* 0x008724000802017f */
[----:B----4-:R-:W-:Y:S05]  /*1ad10*/  @!P1 NANOSLEEP.SYNCS 0x989680 ;  /* 0x009896800000995d */ /* 0x010fea0003900000 */
[----:B------:R-:W4:Y:S02]  /*1ad20*/  @!P1 SYNCS.PHASECHK.TRANS64 P1, [R16+URZ+0x38810], R5 ;  /* 0x03881005100095a7 */ /* 0x000f24000802007f */
[----:B----4-:R-:W-:Y:S05]  /*1ad30*/  @!P1 BRA `(.L_x_5145) ;  /* 0xfffffffc00f09947 */ /* 0x010fea000383ffff */
[----:B------:R-:W-:Y:S05]  /*1ad40*/  BRA `(.L_x_5335) ;  /* 0xfffffe9400fc7947 */ /* 0x000fea000383ffff */
.L_x_5149:
[----:B0-----:R0:W3:Y:S02]  /*1ad50*/  SYNCS.PHASECHK.TRANS64.TRYWAIT P1, [R9+URZ+0x38850], R6 ;  /* 0x03885006090075a7 */ /* 0x0010e4000802017f */
[----:B---3--:R-:W-:Y:S05]  /*1ad60*/  @!P1 NANOSLEEP.SYNCS 0x989680 ;  /* 0x009896800000995d */ /* 0x008fea0003900000 */
[----:B------:R-:W3:Y:S02]  /*1ad70*/  @!P1 SYNCS.PHASECHK.TRANS64 P1, [R9+URZ+0x38850], R6 ;  /* 0x03885006090095a7 */ /* 0x000ee4000802007f */
[----:B---3--:R-:W-:Y:S05]  /*1ad80*/  @!P1 BRA `(.L_x_5149) ;  /* 0xfffffffc00f09947 */ /* 0x008fea000383ffff */
[----:B------:R-:W-:Y:S05]  /*1ad90*/  BRA `(.L_x_5148) ;  /* 0xfffffe98002c7947 */ /* 0x000fea000383ffff */
.L_x_5154:
[----:B-1----:R1:W2:Y:S02]  /*1ada0*/  SYNCS.PHASECHK.TRANS64.TRYWAIT P3, [R9+URZ+0x38830], R5 ;  /* 0x03883005090075a7 */ /* 0x0022a4000806017f */
[----:B--2---:R-:W-:Y:S05]  /*1adb0*/  @!P3 NANOSLEEP.SYNCS 0x989680 ;  /* 0x009896800000b95d */ /* 0x004fea0003900000 */
[----:B------:R-:W2:Y:S02]  /*1adc0*/  @!P3 SYNCS.PHASECHK.TRANS64 P3, [R9+URZ+0x38830], R5 ;  /* 0x038830050900b5a7 */ /* 0x000ea4000806007f */
[----:B--2---:R-:W-:Y:S05]  /*1add0*/  @!P3 BRA `(.L_x_5154) ;  /* 0xfffffffc00f0b947 */ /* 0x004fea000383ffff */
[----:B------:R-:W-:Y:S05]  /*1ade0*/  BRA `(.L_x_5153) ;  /* 0xfffffec000387947 */ /* 0x000fea000383ffff */
.L_x_5158:
[----:B---3--:R3:W4:Y:S02]  /*1adf0*/  SYNCS.PHASECHK.TRANS64.TRYWAIT P3, [R9+URZ+0x38850], R5 ;  /* 0x03885005090075a7 */ /* 0x008724000806017f */
[----:B----4-:R-:W-:Y:S05]  /*1ae00*/  @!P3 NANOSLEEP.SYNCS 0x989680 ;  /* 0x009896800000b95d */ /* 0x010fea0003900000 */
[----:B------:R-:W4:Y:S02]  /*1ae10*/  @!P3 SYNCS.PHASECHK.TRANS64 P3, [R9+URZ+0x38850], R5 ;  /* 0x038850050900b5a7 */ /* 0x000f24000806007f */
[----:B----4-:R-:W-:Y:S05]  /*1ae20*/  @!P3 BRA `(.L_x_5158) ;  /* 0xfffffffc00f0b947 */ /* 0x010fea000383ffff */
[----:B------:R-:W-:Y:S05]  /*1ae30*/  BRA `(.L_x_5157) ;  /* 0xfffffec000947947 */ /* 0x000fea000383ffff */
.L_x_5164:
[----:B-1----:R1:W2:Y:S02]  /*1ae40*/  SYNCS.PHASECHK.TRANS64.TRYWAIT P1, [R9+URZ+0x38830], R5 ;  /* 0x03883005090075a7 */ /* 0x0022a4000802017f */
[----:B--2---:R-:W-:Y:S05]  /*1ae50*/  @!P1 NANOSLEEP.SYNCS 0x989680 ;  /* 0x009896800000995d */ /* 0x004fea0003900000 */
[----:B------:R-:W2:Y:S02]  /*1ae60*/  @!P1 SYNCS.PHASECHK.TRANS64 P1, [R9+URZ+0x38830], R5 ;  /* 0x03883005090095a7 */ /* 0x000ea4000802007f */
[----:B--2---:R-:W-:Y:S05]  /*1ae70*/  @!P1 BRA `(.L_x_5164) ;  /* 0xfffffffc00f09947 */ /* 0x004fea000383ffff */
[----:B------:R-:W-:Y:S05]  /*1ae80*/  BRA `(.L_x_5163) ;  /* 0xfffffef000a87947 */ /* 0x000fea000383ffff */
.L_x_5168:
[----:B---3--:R3:W4:Y:S02]  /*1ae90*/  SYNCS.PHASECHK.TRANS64.TRYWAIT P1, [R9+URZ+0x38850], R5 ;  /* 0x03885005090075a7 */ /* 0x008724000802017f */
[----:B----4-:R-:W-:Y:S05]  /*1aea0*/  @!P1 NANOSLEEP.SYNCS 0x989680 ;  /* 0x009896800000995d */ /* 0x010fea0003900000 */
[----:B------:R-:W4:Y:S02]  /*1aeb0*/  @!P1 SYNCS.PHASECHK.TRANS64 P1, [R9+URZ+0x38850], R5 ;  /* 0x03885005090095a7 */ /* 0x000f24000802007f */
[----:B----4-:R-:W-:Y:S05]  /*1aec0*/  @!P1 BRA `(.L_x_5168) ;  /* 0xfffffffc00f09947 */ /* 0x010fea000383ffff */
[----:B------:R-:W-:Y:S05]  /*1aed0*/  BRA `(.L_x_5167) ;  /* 0xfffffef400047947 */ /* 0x000fea000383ffff */
.L_x_5209:
        /* <DEDUP_REMOVED lines=11> */
.L_x_5337:
[----:B------:R-:W-:Y:S05]  /*1af90*/  BSYNC B0 ;  /* 0x0000000000007941 */ /* 0x000fea0003800000 */
.L_x_5336:
[----:B------:R-:W-:Y:S05]  /*1afa0*/  BRA `(.L_x_5338) ;  /* 0xffffff9000807947 */ /* 0x000fea000383ffff */
.L_x_5211:
[----:B------:R-:W-:Y:S01]  /*1afb0*/  BSSY B0, `(.L_x_5339) ;  /* 0x0000006000007945 */ /* 0x000fe20003800000 */
[----:B------:R-:W-:-:S07]  /*1afc0*/  IMAD.MOV.U32 R15, RZ, RZ, -0x1 ;  /* 0xffffffffff0f7424 */ /* 0x000fce00078e00ff */
[----:B0-2---:R-:W-:Y:S05]  /*1afd0*/  WARPSYNC.COLLECTIVE R15, `(.L_x_5340) ;  /* 0x000000000f0c7348 */ /* 0x005fea0003c00000 */
[----:B------:R-:W-:Y:S02]  /*1afe0*/  ELECT P6, UR62, PT ;  /* 0x00000000003e782f */ /* 0x000fe400038c0000 */
[----:B------:R-:W-:Y:S01]  /*1aff0*/  MOV R14, UR62 ;  /* 0x0000003e000e7c02 */ /* 0x000fe20008000f00 */
[----:B0-2---:R-:W-:Y:S10]  /*1b000*/  ENDCOLLECTIVE ;  /* 0x000000000000791b */ /* 0x005ff40003800000 */
.L_x_5340:
[----:B------:R-:W-:Y:S05]  /*1b010*/  BSYNC B0 ;  /* 0x0000000000007941 */ /* 0x000fea0003800000 */
.L_x_5339:
[----:B------:R-:W-:Y:S05]  /*1b020*/  BRA `(.L_x_5341) ;  /* 0xffffff9000847947 */ /* 0x000fea000383ffff */
.L_x_5213:
[----:B-1----:R1:W3:Y:S02]  /*1b030*/  SYNCS.PHASECHK.TRANS64.TRYWAIT P0, [R0+URZ+0x38840], R2 ;  /* 0x03884002000075a7 */ /* 0x0022e4000800017f */
[----:B---3--:R-:W-:Y:S05]  /*1b040*/  @!P0 NANOSLEEP.SYNCS 0x989680 ;  /* 0x009896800000895d */ /* 0x008fea0003900000 */
[----:B------:R-:W3:Y:S02]  /*1b050*/  @!P0 SYNCS.PHASECHK.TRANS64 P0, [R0+URZ+0x38840], R2 ;  /* 0x03884002000085a7 */ /* 0x000ee4000800007f */
[----:B---3--:R-:W-:Y:S05]  /*1b060*/  @!P0 BRA `(.L_x_5213) ;  /* 0xfffffffc00f08947 */ /* 0x008fea000383ffff */
[----:B------:R-:W-:Y:S05]  /*1b070*/  BRA `(.L_x_5342) ;  /* 0xffffff9000e87947 */ /* 0x000fea000383ffff */
.L_x_5217:
        /* <DEDUP_REMOVED lines=9> */
.L_x_5343:
[----:B------:R-:W-:Y:S02]  /*1b110*/  IMAD.MOV.U32 R13, RZ, RZ, R3 ;  /* 0x000000ffff0d7224 */ /* 0x000fe400078e0003 */
[----:B------:R-:W-:Y:S01]  /*1b120*/  IMAD.MOV.U32 R4, RZ, RZ, R14 ;  /* 0x000000ffff047224 */ /* 0x000fe200078e000e */
[----:B------:R-:W-:-:S07]  /*1b130*/  LOP3.LUT R6, R6, 0x7f, RZ, 0xc0, !PT ;  /* 0x0000007f06067812 */ /* 0x000fce00078ec0ff */
[----:B------:R-:W-:Y:S05]  /*1b140*/  WARPSYNC.COLLECTIVE R15, `(.L_x_5344) ;  /* 0x000000000f087348 */ /* 0x000fea0003c00000 */
[----:B------:R0:W1:Y:S02]  /*1b150*/  SHFL.IDX P6, R14, R13, R12, R11 ;  /* 0x0000000c0d0e7389 */ /* 0x00006400000c000b */
[----:B01----:R-:W-:Y:S01]  /*1b160*/  ENDCOLLECTIVE ;  /* 0x000000000000791b */ /* 0x003fe20003800000 */
.L_x_5344:
        /* <DEDUP_REMOVED lines=9> */
.L_x_5345:
[----:B------:R-:W-:Y:S02]  /*1b200*/  IMAD.MOV.U32 R13, RZ, RZ, R3 ;  /* 0x000000ffff0d7224 */ /* 0x000fe400078e0003 */
[----:B------:R-:W-:-:S07]  /*1b210*/  IMAD.MOV.U32 R6, RZ, RZ, R14 ;  /* 0x000000ffff067224 */ /* 0x000fce00078e000e */
[----:B------:R-:W-:Y:S05]  /*1b220*/  WARPSYNC.COLLECTIVE R15, `(.L_x_5346) ;  /* 0x000000000f087348 */ /* 0x000fea0003c00000 */
[----:B------:R0:W1:Y:S02]  /*1b230*/  SHFL.IDX P6, R14, R13, R12, R11 ;  /* 0x0000000c0d0e7389 */ /* 0x00006400000c000b */
[----:B01----:R-:W-:Y:S01]  /*1b240*/  ENDCOLLECTIVE ;  /* 0x000000000000791b */ /* 0x003fe20003800000 */
.L_x_5346:
        /* <DEDUP_REMOVED lines=22> */
.L_x_5347:
        /* <DEDUP_REMOVED lines=10> */
.L_x_5348:
        /* <DEDUP_REMOVED lines=11> */
.L_x_5349:
        /* <DEDUP_REMOVED lines=14> */
.L_x_5350:
[----:B------:R-:W-:Y:S01]  /*1b5e0*/  IMAD.MOV.U32 R3, RZ, RZ, R14 ;  /* 0x000000ffff037224 */ /* 0x000fe200078e000e */
[----:B------:R-:W-:Y:S06]  /*1b5f0*/  BRA `(.L_x_5351) ;  /* 0xffffff9800247947 */ /* 0x000fec000383ffff */
.L_x_5221:
        /* <DEDUP_REMOVED lines=26> */
.L_x_5353:
[----:B------:R-:W-:Y:S05]  /*1b7a0*/  BSYNC B0 ;  /* 0x0000000000007941 */ /* 0x000fea0003800000 */
.L_x_5352:
        /* <DEDUP_REMOVED lines=13> */
.L_x_5354:
        /* <DEDUP_REMOVED lines=41> */
.L_x_5355:
        /* <DEDUP_REMOVED lines=16> */
.L_x_5356:
        /* <DEDUP_REMOVED lines=29> */
.L_x_5357:
        /* <DEDUP_REMOVED lines=12> */
.L_x_5358:
        /* <DEDUP_REMOVED lines=34> */
.L_x_5359:
[----:B------:R-:W-:Y:S02]  /*1c0c0*/  IMAD.MOV.U32 R13, RZ, RZ, R0 ;  /* 0x000000ffff0d7224 */ /* 0x000fe400078e0000 */
[----:B------:R-:W-:-:S07]  /*1c0d0*/  IMAD.MOV.U32 R4, RZ, RZ, R14 ;  /* 0x000000ffff047224 */ /* 0x000fce00078e000e */
[----:B------:R-:W-:Y:S05]  /*1c0e0*/  WARPSYNC.COLLECTIVE R15, `(.L_x_5360) ;  /* 0x000000000f087348 */ /* 0x000fea0003c00000 */
[----:B------:R0:W1:Y:S02]  /*1c0f0*/  SHFL.IDX P6, R14, R13, R12, R11 ;  /* 0x0000000c0d0e7389 */ /* 0x00006400000c000b */
[----:B01----:R-:W-:Y:S01]  /*1c100*/  ENDCOLLECTIVE ;  /* 0x000000000000791b */ /* 0x003fe20003800000 */
.L_x_5360:
[----:B------:R-:W-:Y:S01]  /*1c110*/  IMAD.MOV.U32 R0, RZ, RZ, R14 ;  /* 0x000000ffff007224 */ /* 0x000fe200078e000e */
[----:B------:R-:W-:Y:S06]  /*1c120*/  BRA `(.L_x_5361) ;  /* 0xffffff9800fc7947 */ /* 0x000fec000383ffff */
.L_x_5226:
[----:B0-----:R0:W2:Y:S02]  /*1c130*/  SYNCS.PHASECHK.TRANS64.TRYWAIT P0, [R18+URZ+0x38820], R0 ;  /* 0x03882000120075a7 */ /* 0x0010a4000800017f */
[----:B--2---:R-:W-:Y:S05]  /*1c140*/  @!P0 NANOSLEEP.SYNCS 0x989680 ;  /* 0x009896800000895d */ /* 0x004fea0003900000 */
[----:B------:R-:W2:Y:S02]  /*1c150*/  @!P0 SYNCS.PHASECHK.TRANS64 P0, [R18+URZ+0x38820], R0 ;  /* 0x03882000120085a7 */ /* 0x000ea4000800007f */
[----:B--2---:R-:W-:Y:S05]  /*1c160*/  @!P0 BRA `(.L_x_5226) ;  /* 0xfffffffc00f08947 */ /* 0x004fea000383ffff */
[----:B------:R-:W-:Y:S05]  /*1c170*/  BRA `(.L_x_5362) ;  /* 0xffffff9c00b47947 */ /* 0x000fea000383ffff */
.L_x_5230:
[----:B0-----:R0:W1:Y:S02]  /*1c180*/  SYNCS.PHASECHK.TRANS64.TRYWAIT P0, [R0+URZ+0x38860], R2 ;  /* 0x03886002000075a7 */ /* 0x001064000800017f */
[----:B-1----:R-:W-:Y:S05]  /*1c190*/  @!P0 NANOSLEEP.SYNCS 0x989680 ;  /* 0x009896800000895d */ /* 0x002fea0003900000 */
[----:B------:R-:W1:Y:S02]  /*1c1a0*/  @!P0 SYNCS.PHASECHK.TRANS64 P0, [R0+URZ+0x38860], R2 ;  /* 0x03886002000085a7 */ /* 0x000e64000800007f */
[----:B-1----:R-:W-:Y:S05]  /*1c1b0*/  @!P0 BRA `(.L_x_5230) ;  /* 0xfffffffc00f08947 */ /* 0x002fea000383ffff */
[----:B------:R-:W-:Y:S05]  /*1c1c0*/  BRA `(.L_x_5363) ;  /* 0xffffff9c00d87947 */ /* 0x000fea000383ffff */
.L_x_5249:
[----:B--2---:R2:W3:Y:S02]  /*1c1d0*/  SYNCS.PHASECHK.TRANS64.TRYWAIT P0, [R3+URZ+0x38840], R2 ;  /* 0x03884002030075a7 */ /* 0x0044e4000800017f */
[----:B---3--:R-:W-:Y:S05]  /*1c1e0*/  @!P0 NANOSLEEP.SYNCS 0x989680 ;  /* 0x009896800000895d */ /* 0x008fea0003900000 */
[----:B------:R-:W3:Y:S02]  /*1c1f0*/  @!P0 SYNCS.PHASECHK.TRANS64 P0, [R3+URZ+0x38840], R2 ;  /* 0x03884002030085a7 */ /* 0x000ee4000800007f */
[----:B---3--:R-:W-:Y:S05]  /*1c200*/  @!P0 BRA `(.L_x_5249) ;  /* 0xfffffffc00f08947 */ /* 0x008fea000383ffff */
[----:B------:R-:W-:Y:S05]  /*1c210*/  BRA `(.L_x_5364) ;  /* 0xffffffa800f07947 */ /* 0x000fea000383ffff */
.L_x_5254:
[----:B0-----:R0:W1:Y:S02]  /*1c220*/  SYNCS.PHASECHK.TRANS64.TRYWAIT P0, [R3+URZ+0x38860], R2 ;  /* 0x03886002030075a7 */ /* 0x001064000800017f */
[----:B-1----:R-:W-:Y:S05]  /*1c230*/  @!P0 NANOSLEEP.SYNCS 0x989680 ;  /* 0x009896800000895d */ /* 0x002fea0003900000 */
[----:B------:R-:W1:Y:S02]  /*1c240*/  @!P0 SYNCS.PHASECHK.TRANS64 P0, [R3+URZ+0x38860], R2 ;  /* 0x03886002030085a7 */ /* 0x000e64000800007f */
[----:B-1----:R-:W-:Y:S05]  /*1c250*/  @!P0 BRA `(.L_x_5254) ;  /* 0xfffffffc00f08947 */ /* 0x002fea000383ffff */
[----:B------:R-:W-:Y:S05]  /*1c260*/  BRA `(.L_x_5365) ;  /* 0xffffffac00707947 */ /* 0x000fea000383ffff */
.L_x_5269:
[----:B-1----:R1:W2:Y:S02]  /*1c270*/  SYNCS.PHASECHK.TRANS64.TRYWAIT P0, [R4+URZ+0x38840], R2 ;  /* 0x03884002040075a7 */ /* 0x0022a4000800017f */
[----:B--2---:R-:W-:Y:S05]  /*1c280*/  @!P0 NANOSLEEP.SYNCS 0x989680 ;  /* 0x009896800000895d */ /* 0x004fea0003900000 */
[----:B------:R-:W2:Y:S02]  /*1c290*/  @!P0 SYNCS.PHASECHK.TRANS64 P0, [R4+URZ+0x38840], R2 ;  /* 0x03884002040085a7 */ /* 0x000ea4000800007f */
[----:B--2---:R-:W-:Y:S05]  /*1c2a0*/  @!P0 BRA `(.L_x_5269) ;  /* 0xfffffffc00f08947 */ /* 0x004fea000383ffff */
[----:B------:R-:W-:Y:S05]  /*1c2b0*/  BRA `(.L_x_5366) ;  /* 0xffffffb800507947 */ /* 0x000fea000383ffff */
.L_x_5274:
[----:B0-----:R0:W2:Y:S02]  /*1c2c0*/  SYNCS.PHASECHK.TRANS64.TRYWAIT P0, [R4+URZ+0x38860], R2 ;  /* 0x03886002040075a7 */ /* 0x0010a4000800017f */
[----:B--2---:R-:W-:Y:S05]  /*1c2d0*/  @!P0 NANOSLEEP.SYNCS 0x989680 ;  /* 0x009896800000895d */ /* 0x004fea0003900000 */
[----:B------:R-:W2:Y:S02]  /*1c2e0*/  @!P0 SYNCS.PHASECHK.TRANS64 P0, [R4+URZ+0x38860], R2 ;  /* 0x03886002040085a7 */ /* 0x000ea4000800007f */
[----:B--2---:R-:W-:Y:S05]  /*1c2f0*/  @!P0 BRA `(.L_x_5274) ;  /* 0xfffffffc00f08947 */ /* 0x004fea000383ffff */
[----:B------:R-:W-:Y:S05]  /*1c300*/  BRA `(.L_x_5367) ;  /* 0xffffffb800cc7947 */ /* 0x000fea000383ffff */
.L_x_5289:
[----:B-1----:R1:W2:Y:S02]  /*1c310*/  SYNCS.PHASECHK.TRANS64.TRYWAIT P0, [R4+URZ+0x38840], R2 ;  /* 0x03884002040075a7 */ /* 0x0022a4000800017f */
[----:B--2---:R-:W-:Y:S05]  /*1c320*/  @!P0 NANOSLEEP.SYNCS 0x989680 ;  /* 0x009896800000895d */ /* 0x004fea0003900000 */
[----:B------:R-:W2:Y:S02]  /*1c330*/  @!P0 SYNCS.PHASECHK.TRANS64 P0, [R4+URZ+0x38840], R2 ;  /* 0x03884002040085a7 */ /* 0x000ea4000800007f */
[----:B--2---:R-:W-:Y:S05]  /*1c340*/  @!P0 BRA `(.L_x_5289) ;  /* 0xfffffffc00f08947 */ /* 0x004fea000383ffff */
[----:B------:R-:W-:Y:S05]  /*1c350*/  BRA `(.L_x_5368) ;  /* 0xffffffc4008c7947 */ /* 0x000fea000383ffff */
.L_x_5294:
[----:B0-----:R0:W2:Y:S02]  /*1c360*/  SYNCS.PHASECHK.TRANS64.TRYWAIT P0, [R4+URZ+0x38860], R2 ;  /* 0x03886002040075a7 */ /* 0x0010a4000800017f */
[----:B--2---:R-:W-:Y:S05]  /*1c370*/  @!P0 NANOSLEEP.SYNCS 0x989680 ;  /* 0x009896800000895d */ /* 0x004fea0003900000 */
[----:B------:R-:W2:Y:S02]  /*1c380*/  @!P0 SYNCS.PHASECHK.TRANS64 P0, [R4+URZ+0x38860], R2 ;  /* 0x03886002040085a7 */ /* 0x000ea4000800007f */
[----:B--2---:R-:W-:Y:S05]  /*1c390*/  @!P0 BRA `(.L_x_5294) ;  /* 0xfffffffc00f08947 */ /* 0x004fea000383ffff */
[----:B------:R-:W-:Y:S05]  /*1c3a0*/  BRA `(.L_x_5369) ;  /* 0xffffffc8000c7947 */ /* 0x000fea000383ffff */
.L_x_5310:
[----:B-1----:R-:W4:Y:S01]  /*1c3b0*/  LDL R3, [R1] ;  /* 0x0000000001037983 */ /* 0x002f220000100800 */
        /* <DEDUP_REMOVED lines=8> */
.L_x_5371:
[----:B------:R-:W-:Y:S05]  /*1c440*/  BSYNC B0 ;  /* 0x0000000000007941 */ /* 0x000fea0003800000 */
.L_x_5370:
        /* <DEDUP_REMOVED lines=9> */
.L_x_5372:
        /* <DEDUP_REMOVED lines=25> */
.L_x_5373:
        /* <DEDUP_REMOVED lines=8> */
.L_x_5374:
        /* <DEDUP_REMOVED lines=8> */
.L_x_5375:
        /* <DEDUP_REMOVED lines=8> */
.L_x_5376:
        /* <DEDUP_REMOVED lines=8> */
.L_x_5377:
        /* <DEDUP_REMOVED lines=9> */
.L_x_5378:
[----:B------:R-:W-:Y:S01]  /*1c900*/  IMAD.MOV.U32 R10, RZ, RZ, R14 ;  /* 0x000000ffff0a7224 */ /* 0x000fe200078e000e */
[----:B------:R-:W-:Y:S06]  /*1c910*/  BRA `(.L_x_5379) ;  /* 0xffffffd0004c7947 */ /* 0x000fec000383ffff */
.L_x_5313:
        /* <DEDUP_REMOVED lines=8> */
.L_x_5381:
[----:B------:R-:W-:Y:S05]  /*1c9a0*/  BSYNC B0 ;  /* 0x0000000000007941 */ /* 0x000fea0003800000 */
.L_x_5380:
        /* <DEDUP_REMOVED lines=10> */
.L_x_5382:
        /* <DEDUP_REMOVED lines=8> */
.L_x_5383:
        /* <DEDUP_REMOVED lines=8> */
.L_x_5384:
        /* <DEDUP_REMOVED lines=8> */
.L_x_5385:
        /* <DEDUP_REMOVED lines=9> */
.L_x_5386:
[----:B------:R-:W-:Y:S01]  /*1cc60*/  IMAD.MOV.U32 R10, RZ, RZ, R14 ;  /* 0x000000ffff0a7224 */ /* 0x000fe200078e000e */
[----:B------:R-:W-:Y:S06]  /*1cc70*/  BRA `(.L_x_5387) ;  /* 0xffffffd000207947 */ /* 0x000fec000383ffff */
.L_x_5315:
[----:B------:R-:W-:Y:S01]  /*1cc80*/  BSSY B0, `(.L_x_5388) ;  /* 0x0000006000007945 */ /* 0x000fe20003800000 */
[----:B------:R-:W-:Y:S01]  /*1cc90*/  PLOP3.LUT P6, PT, P6, PT, PT, 0x8, 0x0 ;  /* 0x000000000000781c */ /* 0x000fe200037ce170 */
[----:B------:R-:W-:-:S12]  /*1cca0*/  IMAD.MOV.U32 R15, RZ, RZ, -0x1 ;  /* 0xffffffffff0f7424 */ /* 0x000fd800078e00ff */
[----:B0-----:R-:W-:Y:S05]  /*1ccb0*/  WARPSYNC.COLLECTIVE R15, `(.L_x_5389) ;  /* 0x000000000f087348 */ /* 0x001fea0003c00000 */
[----:B------:R-:W-:Y:S01]  /*1ccc0*/  VOTE.ANY R14, PT, P6 ;  /* 0x00000000000e7806 */ /* 0x000fe200030e0100 */
[----:B0-----:R-:W-:Y:S06]  /*1ccd0*/  ENDCOLLECTIVE ;  /* 0x000000000000791b */ /* 0x001fec0003800000 */
.L_x_5389:
[----:B------:R-:W-:Y:S05]  /*1cce0*/  BSYNC B0 ;  /* 0x0000000000007941 */ /* 0x000fea0003800000 */
.L_x_5388:
        /* <DEDUP_REMOVED lines=10> */
.L_x_5390:
[----:B------:R-:W-:Y:S02]  /*1cd90*/  IMAD.MOV.U32 R13, RZ, RZ, R7 ;  /* 0x000000ffff0d7224 */ /* 0x000fe400078e0007 */
[----:B------:R-:W-:-:S07]  /*1cda0*/  IMAD.MOV.U32 R4, RZ, RZ, R14 ;  /* 0x000000ffff047224 */ /* 0x000fce00078e000e */
[----:B------:R-:W-:Y:S05]  /*1cdb0*/  WARPSYNC.COLLECTIVE R15, `(.L_x_5391) ;  /* 0x000000000f087348 */ /* 0x000fea0003c00000 */
[----:B------:R0:W1:Y:S02]  /*1cdc0*/  SHFL.IDX P6, R14, R13, R12, R11 ;  /* 0x0000000c0d0e7389 */ /* 0x00006400000c000b */
[----:B01----:R-:W-:Y:S01]  /*1cdd0*/  ENDCOLLECTIVE ;  /* 0x000000000000791b */ /* 0x003fe20003800000 */
.L_x_5391:
[----:B------:R-:W-:Y:S02]  /*1cde0*/  IMAD.MOV.U32 R7, RZ, RZ, R14 ;  /* 0x000000ffff077224 */ /* 0x000fe400078e000e */
[----:B------:R-:W-:-:S05]  /*1cdf0*/  IMAD.IADD R5, R9, 0x1, R16 ;  /* 0x0000000109057824 */ /* 0x000fca00078e0210 */
[----:B------:R0:W-:Y:S01]  /*1ce00*/  STL [R1+0xc], R5 ;  /* 0x00000c0501007387 */ /* 0x0001e20000100800 */
[----:B------:R-:W-:Y:S05]  /*1ce10*/  BRA `(.L_x_5392) ;  /* 0xffffffd000007947 */ /* 0x000fea000383ffff */
.L_x_5317:
        /* <DEDUP_REMOVED lines=8> */
.L_x_5394:
[----:B------:R-:W-:Y:S05]  /*1cea0*/  BSYNC B0 ;  /* 0x0000000000007941 */ /* 0x000fea0003800000 */
.L_x_5393:
[----:B------:R-:W-:Y:S01]  /*1ceb0*/  IMAD.MOV.U32 R2, RZ, RZ, R14 ;  /* 0x000000ffff027224 */ /* 0x000fe200078e000e */
[----:B------:R-:W-:Y:S06]  /*1cec0*/  BRA `(.L_x_5395) ;  /* 0xffffffcc00ec7947 */ /* 0x000fec000383ffff */
.L_x_5323:
[----:B0-----:R0:W1:Y:S02]  /*1ced0*/  SYNCS.PHASECHK.TRANS64.TRYWAIT P0, [R0+URZ+0x38820], R3 ;  /* 0x03882003000075a7 */ /* 0x001064000800017f */
[----:B-1----:R-:W-:Y:S05]  /*1cee0*/  @!P0 NANOSLEEP.SYNCS 0x989680 ;  /* 0x009896800000895d */ /* 0x002fea0003900000 */
[----:B------:R-:W1:Y:S02]  /*1cef0*/  @!P0 SYNCS.PHASECHK.TRANS64 P0, [R0+URZ+0x38820], R3 ;  /* 0x03882003000085a7 */ /* 0x000e64000800007f */
[----:B-1----:R-:W-:Y:S05]  /*1cf00*/  @!P0 BRA `(.L_x_5323) ;  /* 0xfffffffc00f08947 */ /* 0x002fea000383ffff */
[----:B------:R-:W-:Y:S05]  /*1cf10*/  BRA `(.L_x_5396) ;  /* 0xffffffd8008c7947 */ /* 0x000fea000383ffff */
.L_x_5324:
        /* <DEDUP_REMOVED lines=11> */
.L_x_5398:
[----:B------:R-:W-:Y:S05]  /*1cfd0*/  BSYNC B0 ;  /* 0x0000000000007941 */ /* 0x000fea0003800000 */
.L_x_5397:
[----:B------:R-:W-:Y:S05]  /*1cfe0*/  BRA `(.L_x_5399) ;  /* 0xffffffd800747947 */ /* 0x000fea000383ffff */
.L_x_5327:
[----:B------:R-:W-:Y:S01]  /*1cff0*/  BSSY B1, `(.L_x_5400) ;  /* 0x0000006000017945 */ /* 0x000fe20003800000 */
[----:B------:R-:W-:-:S07]  /*1d000*/  IMAD.MOV.U32 R15, RZ, RZ, -0x1 ;  /* 0xffffffffff0f7424 */ /* 0x000fce00078e00ff */
[----:B01----:R-:W-:Y:S05]  /*1d010*/  WARPSYNC.COLLECTIVE R15, `(.L_x_5401) ;  /* 0x000000000f0c7348 */ /* 0x003fea0003c00000 */
[----:B------:R-:W-:Y:S02]  /*1d020*/  ELECT P6, UR62, PT ;  /* 0x00000000003e782f */ /* 0x000fe400038c0000 */
[----:B------:R-:W-:Y:S01]  /*1d030*/  MOV R14, UR62 ;  /* 0x0000003e000e7c02 */ /* 0x000fe20008000f00 */
[----:B01----:R-:W-:Y:S10]  /*1d040*/  ENDCOLLECTIVE ;  /* 0x000000000000791b */ /* 0x003ff40003800000 */
.L_x_5401:
[----:B------:R-:W-:Y:S05]  /*1d050*/  BSYNC B1 ;  /* 0x0000000000017941 */ /* 0x000fea0003800000 */
.L_x_5400:
[----:B------:R-:W-:Y:S05]  /*1d060*/  BRA `(.L_x_5402) ;  /* 0xffffffd8006c7947 */ /* 0x000fea000383ffff */
.L_x_5329:
[----:B0-----:R0:W1:Y:S02]  /*1d070*/  SYNCS.PHASECHK.TRANS64.TRYWAIT P0, [R6+URZ], R5 ;  /* 0x00000005060075a7 */ /* 0x001064000800017f */
[----:B-1----:R-:W-:Y:S05]  /*1d080*/  @!P0 NANOSLEEP.SYNCS 0x989680 ;  /* 0x009896800000895d */ /* 0x002fea0003900000 */
[----:B------:R-:W1:Y:S02]  /*1d090*/  @!P0 SYNCS.PHASECHK.TRANS64 P0, [R6+URZ], R5 ;  /* 0x00000005060085a7 */ /* 0x000e64000800007f */
[----:B-1----:R-:W-:Y:S05]  /*1d0a0*/  @!P0 BRA `(.L_x_5329) ;  /* 0xfffffffc00f08947 */ /* 0x002fea000383ffff */
[----:B------:R-:W-:Y:S05]  /*1d0b0*/  BRA `(.L_x_5403) ;  /* 0xffffffd800a87947 */ /* 0x000fea000383ffff */
.L_x_5330:
[----:B-1----:R1:W2:Y:S02]  /*1d0c0*/  SYNCS.PHASECHK.TRANS64.TRYWAIT P0, [R7+URZ], R2 ;  /* 0x00000002070075a7 */ /* 0x0022a4000800017f */
[----:B--2---:R-:W-:Y:S05]  /*1d0d0*/  @!P0 NANOSLEEP.SYNCS 0x989680 ;  /* 0x009896800000895d */ /* 0x004fea0003900000 */
[----:B------:R-:W2:Y:S02]  /*1d0e0*/  @!P0 SYNCS.PHASECHK.TRANS64 P0, [R7+URZ], R2 ;  /* 0x00000002070085a7 */ /* 0x000ea4000800007f */
[----:B--2---:R-:W-:Y:S05]  /*1d0f0*/  @!P0 BRA `(.L_x_5330) ;  /* 0xfffffffc00f08947 */ /* 0x004fea000383ffff */
[----:B------:R-:W-:Y:S05]  /*1d100*/  BRA `(.L_x_5404) ;  /* 0xffffffd8009c7947 */ /* 0x000fea000383ffff */
.L_x_5332:
[----:B--2---:R2:W3:Y:S02]  /*1d110*/  SYNCS.PHASECHK.TRANS64.TRYWAIT P0, [R4+URZ], R5 ;  /* 0x00000005040075a7 */ /* 0x0044e4000800017f */
[----:B---3--:R-:W-:Y:S05]  /*1d120*/  @!P0 NANOSLEEP.SYNCS 0x989680 ;  /* 0x009896800000895d */ /* 0x008fea0003900000 */
[----:B------:R-:W3:Y:S02]  /*1d130*/  @!P0 SYNCS.PHASECHK.TRANS64 P0, [R4+URZ], R5 ;  /* 0x00000005040085a7 */ /* 0x000ee4000800007f */
[----:B---3--:R-:W-:Y:S05]  /*1d140*/  @!P0 BRA `(.L_x_5332) ;  /* 0xfffffffc00f08947 */ /* 0x008fea000383ffff */
[----:B------:R-:W-:Y:S05]  /*1d150*/  BRA `(.L_x_5405) ;  /* 0xffffffd800a47947 */ /* 0x000fea000383ffff */
.L_x_5406:
        /* <DEDUP_REMOVED lines=10> */
.L_x_5882:


//--------------------- .text._ZN7cutlass13device_kernelIN5flash11enable_sm90INS1_16FlashAttnFwdSm90INS1_25CollectiveMainloopFwdSm90ILi2EN4cute5tupleIJNS5_1CILi1EEES8_S8_EEENS6_IJNS7_ILi64EEESA_SA_EEELi512ENS_6half_tEfNS_4arch4Sm90ELb1ELb0ELb0ELb1ELb0ELb1ELb1ELb0ELb0ELb1ELb1ELb0EEENS1_21CollectiveEpilogueFwdINS6_IJSA_NS7_ILi512EEESA_EEES9_SC_SE_Li256ELb1ELb1ELb1ELb0EEENS1_36VarlenDynamicPersistentTileSchedulerILi64ELi64ELi256ELi128ELb1ELb1ELb1ELb1ELb1ELb1EEEEEEEEEvNT_6ParamsE --------------------------
	.section	.text._ZN7cutlass13device_kernelIN5flash11enable_sm90INS1_16FlashAttnFwdSm90INS1_25CollectiveMainloopFwdSm90ILi2EN4cute5tupleIJNS5_1CILi1EEES8_S8_EEENS6_IJNS7_ILi64EEESA_SA_EEELi512ENS_6half_tEfNS_4arch4Sm90ELb1ELb0ELb0ELb1ELb0ELb1ELb1ELb0ELb0ELb1ELb1ELb0EEENS1_21CollectiveEpilogueFwdINS6_IJSA_NS7_ILi512EEESA_EEES9_SC_SE_Li256ELb1ELb1ELb1ELb0EEENS1_36VarlenDynamicPersistentTileSchedulerILi64ELi64ELi256ELi128ELb1ELb1ELb1ELb1ELb1ELb1EEEEEEEEEvNT_6ParamsE,"ax",@progbits
	.align	128
.text._ZN7cutlass13device_kernelIN5flash11enable_sm90INS1_16FlashAttnFwdSm90INS1_25CollectiveMainloopFwdSm90ILi2EN4cute5tupleIJNS5_1CILi1EEES8_S8_EEENS6_IJNS7_ILi64EEESA_SA_EEELi512ENS_6half_tEfNS_4arch4Sm90ELb1ELb0ELb0ELb1ELb0ELb1ELb1ELb0ELb0ELb1ELb1ELb0EEENS1_21CollectiveEpilogueFwdINS6_IJSA_NS7_ILi512EEESA_EEES9_SC_SE_Li256ELb1ELb1ELb1ELb0EEENS1_36VarlenDynamicPersistentTileSchedulerILi64ELi64ELi256ELi128ELb1ELb1ELb1ELb1ELb1ELb1EEEEEEEEEvNT_6ParamsE:
        .type           _ZN7cutlass13device_kernelIN5flash11enable_sm90INS1_16FlashAttnFwdSm90INS1_25CollectiveMainloopFwdSm90ILi2EN4cute5tupleIJNS5_1CILi1EEES8_S8_EEENS6_IJNS7_ILi64EEESA_SA_EEELi512ENS_6half_tEfNS_4arch4Sm90ELb1ELb0ELb0ELb1ELb0ELb1ELb1ELb0ELb0ELb1ELb1ELb0EEENS1_21CollectiveEpilogueFwdINS6_IJSA_NS7_ILi512EEESA_EEES9_SC_SE_Li256ELb1ELb1ELb1ELb0EEENS1_36VarlenDynamicPersistentTileSchedulerILi64ELi64ELi256ELi128ELb1ELb1ELb1ELb1ELb1ELb1EEEEEEEEEvNT_6ParamsE,@function
        .size           _ZN7cutlass13device_kernelIN5flash11enable_sm90INS1_16FlashAttnFwdSm90INS1_25CollectiveMainloopFwdSm90ILi2EN4cute5tupleIJNS5_1CILi1EEES8_S8_EEENS6_IJNS7_ILi64EEESA_SA_EEELi512ENS_6half_tEfNS_4arch4Sm90ELb1ELb0ELb0ELb1ELb0ELb1ELb1ELb0ELb0ELb1ELb1ELb0EEENS1_21CollectiveEpilogueFwdINS6_IJSA_NS7_ILi512EEESA_EEES9_SC_SE_Li256ELb1ELb1ELb1ELb0EEENS1_36VarlenDynamicPersistentTileSchedulerILi64ELi64ELi256ELi128ELb1ELb1ELb1ELb1ELb1ELb1EEEEEEEEEvNT_6ParamsE,(.L_x_5883 - _ZN7cutlass13device_kernelIN5flash11enable_sm90INS1_16FlashAttnFwdSm90INS1_25CollectiveMainloopFwdSm90ILi2EN4cute5tupleIJNS5_1CILi1EEES8_S8_EEENS6_IJNS7_ILi64EEESA_SA_EEELi512ENS_6half_tEfNS_4arch4Sm90ELb1ELb0ELb0ELb1ELb0ELb1ELb1ELb0ELb0ELb1ELb1ELb0EEENS1_21CollectiveEpilogueFwdINS6_IJSA_NS7_ILi512EEESA_EEES9_SC_SE_Li256ELb1ELb1ELb1ELb0EEENS1_36VarlenDynamicPersistentTileSchedulerILi64ELi64ELi256ELi128ELb1ELb1ELb1ELb1ELb1ELb1EEEEEEEEEvNT_6ParamsE)
        .other          _ZN7cutlass13device_kernelIN5flash11enable_sm90INS1_16FlashAttnFwdSm90INS1_25CollectiveMainloopFwdSm90ILi2EN4cute5tupleIJNS5_1CILi1EEES8_S8_EEENS6_IJNS7_ILi64EEESA_SA_EEELi512ENS_6half_tEfNS_4arch4Sm90ELb1ELb0ELb0ELb1ELb0ELb1ELb1ELb0ELb0ELb1ELb1ELb0EEENS1_21CollectiveEpilogueFwdINS6_IJSA_NS7_ILi512EEESA_EEES9_SC_SE_Li256ELb1ELb1ELb1ELb0EEENS1_36VarlenDynamicPersistentTileSchedulerILi64ELi64ELi256ELi128ELb1ELb1ELb1ELb1ELb1ELb1EEEEEEEEEvNT_6ParamsE,@"STO_CUDA_ENTRY STV_DEFAULT"
_ZN7cutlass13device_kernelIN5flash11enable_sm90INS1_16FlashAttnFwdSm90INS1_25CollectiveMainloopFwdSm90ILi2EN4cute5tupleIJNS5_1CILi1EEES8_S8_EEENS6_IJNS7_ILi64EEESA_SA_EEELi512ENS_6half_tEfNS_4arch4Sm90ELb1ELb0ELb0ELb1ELb0ELb1ELb1ELb0ELb0ELb1ELb1ELb0EEENS1_21CollectiveEpilogueFwdINS6_IJSA_NS7_ILi512EEESA_EEES9_SC_SE_Li256ELb1ELb1ELb1ELb0EEENS1_36VarlenDynamicPersistentTileSchedulerILi64ELi64ELi256ELi128ELb1ELb1ELb1ELb1ELb1ELb1EEEEEEEEEvNT_6ParamsE:
        /* <DEDUP_REMOVED lines=24> */
.L_x_5408:
[----:B------:R-:W-:Y:S05]  /*0180*/  BSYNC B0 ;  /* 0x0000000000007941 */ /* 0x000fea0003800000 */
.L_x_5407:
        /* <DEDUP_REMOVED lines=39> */
.L_x_5409:
        /* <DEDUP_REMOVED lines=22> */
.L_x_5410:
        /* <DEDUP_REMOVED lines=18> */
.L_x_5411:
        /* <DEDUP_REMOVED lines=22> */
.L_x_5412:
        /* <DEDUP_REMOVED lines=22> */
.L_x_5413:
        /* <DEDUP_REMOVED lines=8> */
.L_x_5416:
        /* <DEDUP_REMOVED lines=40> */
[----:B------:R-:W-:Y:S01]  /*0c40*/  LEA.HI R4, R4, R7, RZ, 0x1 ;  /* 0x0000000704047211 */ /* 0x000fe200078f08ff */
[C---:B------:R-:W-:Y:S01]  /*0c50*/  IMAD.IADD R9, R6.reuse, 0x1, -R9 ;  /* 0x0000000106097824 */ /* 0x040fe200078e0a09 */
[----:B------:R-:W-:Y:S01]  /*0c60*/  LOP3.LUT R11, R13, 0xfffffffc, RZ, 0xc0, !PT ;  /* 0xfffffffc0d0b7812 */ /* 0x000fe200078ec0ff */
[C---:B------:R-:W-:Y:S01]  /*0c70*/  VIADD R225, R187.reuse, 0x80 ;  /* 0x00000080bbe17836 */ /* 0x040fe20000000000 */
[----:B------:R-:W-:Y:S01]  /*0c80*/  SHF.R.S32.HI R20, RZ, 0x7, R0 ;  /* 0x00000007ff147819 */ /* 0x000fe20000011400 */
[----:B------:R-:W-:Y:S01]  /*0c90*/  VIADD R223, R187, 0x100 ;  /* 0x00000100bbdf7836 */ /* 0x000fe20000000000 */
[----:B------:R-:W-:Y:S01]  /*0ca0*/  SHF.R.S32.HI R8, RZ, 0x1f, R3 ;  /* 0x0000001fff087819 */ /* 0x000fe20000011403 */
[----:B------:R-:W-:Y:S01]  /*0cb0*/  IMAD.IADD R184, R6, 0x1, -R11 ;  /* 0x0000000106b87824 */ /* 0x000fe200078e0a0b */
[----:B------:R-:W-:Y:S01]  /*0cc0*/  LOP3.LUT R5, R5, 0x3ffffc, RZ, 0xc0, !PT ;  /* 0x003ffffc05057812 */ /* 0x000fe200078ec0ff */
[----:B------:R-:W-:Y:S01]  /*0cd0*/  IMAD R14, R20, 0x100, R3 ;  /* 0x00000100140e7824 */ /* 0x000fe200078e0203 */
[----:B------:R-:W-:Y:S01]  /*0ce0*/  LOP3.LUT R4, R4, 0x1ffffffe, RZ, 0xc0, !PT ;  /* 0x1ffffffe04047812 */ /* 0x000fe200078ec0ff */
[----:B------:R-:W-:Y:S01]  /*0cf0*/  STL [R1+0x64], R20 ;  /* 0x0000641401007387 */ /* 0x000fe20000100800 */
[----:B------:R-:W-:Y:S01]  /*0d00*/  SHF.R.S32.HI R6, RZ, 0x1f, R9 ;  /* 0x0000001fff067819 */ /* 0x000fe20000011409 */
[----:B------:R-:W-:Y:S01]  /*0d10*/  IMAD.IADD R5, R214, 0x1, -R5 ;  /* 0x00000001d6057824 */ /* 0x000fe200078e0a05 */
[----:B------:R-:W-:Y:S01]  /*0d20*/  LEA.HI R10, R8, R3, RZ, 0x3 ;  /* 0x00000003080a7211 */ /* 0x000fe200078f18ff */
[----:B------:R-:W-:Y:S01]  /*0d30*/  IMAD.IADD R4, R7, 0x1, -R4 ;  /* 0x0000000107047824 */ /* 0x000fe200078e0a04 */
[----:B------:R-:W-:Y:S01]  /*0d40*/  SHF.R.S32.HI R19, RZ, 0x2, R13 ;  /* 0x00000002ff137819 */ /* 0x000fe2000001140d */
[----:B------:R-:W-:Y:S01]  /*0d50*/  IMAD R17, R5, 0x10, R14 ;  /* 0x0000001005117824 */ /* 0x000fe200078e020e */
[-C--:B------:R-:W-:Y:S01]  /*0d60*/  LEA.HI R7, R6, R9.reuse, RZ, 0x2 ;  /* 0x0000000906077211 */ /* 0x080fe200078f10ff */
[----:B------:R-:W-:Y:S01]  /*0d70*/  IMAD.SHL.U32 R4, R4, 0x8, RZ ;  /* 0x0000000804047824 */ /* 0x000fe200078e00ff */
[C---:B------:R-:W-:Y:S01]  /*0d80*/  LOP3.LUT R12, R10.reuse, 0xfffffff8, RZ, 0xc0, !PT ;  /* 0xfffffff80a0c7812 */ /* 0x040fe200078ec0ff */
[----:B------:R-:W-:Y:S01]  /*0d90*/  VIADD R5, R19, 0x20 ;  /* 0x0000002013057836 */ /* 0x000fe20000000000 */
[--C-:B------:R-:W-:Y:S01]  /*0da0*/  SHF.R.S32.HI R8, RZ, 0x2, R7.reuse ;  /* 0x00000002ff087819 */ /* 0x100fe20000011407 */
[----:B------:R-:W-:Y:S01]  /*0db0*/  IMAD.SHL.U32 R10, R10, 0x40, RZ ;  /* 0x000000400a0a7824 */ /* 0x000fe200078e00ff */
[----:B------:R-:W-:Y:S01]  /*0dc0*/  SHF.R.S32.HI R11, RZ, 0x1f, R7 ;  /* 0x0000001fff0b7819 */ /* 0x000fe20000011407 */
[----:B------:R-:W-:Y:S01]  /*0dd0*/  IMAD.IADD R12, R3, 0x1, -R12 ;  /* 0x00000001030c7824 */ /* 0x000fe200078e0a0c */
[----:B------:R-:W-:Y:S01]  /*0de0*/  LOP3.LUT R14, R7, 0x7ffffffc, RZ, 0xc0, !PT ;  /* 0x7ffffffc070e7812 */ /* 0x000fe200078ec0ff */
[----:B------:R-:W-:Y:S01]  /*0df0*/  VIADD R228, R187, 0x40 ;  /* 0x00000040bbe47836 */ /* 0x000fe20000000000 */
[----:B------:R-:W-:Y:S01]  /*0e00*/  LEA.HI R11, R11, R8, RZ, 0x3 ;  /* 0x000000080b0b7211 */ /* 0x000fe200078f18ff */
[----:B------:R-:W-:Y:S01]  /*0e10*/  IMAD.SHL.U32 R3, R12, 0x40, RZ ;  /* 0x000000400c037824 */ /* 0x000fe200078e00ff */
[----:B------:R-:W-:Y:S01]  /*0e20*/  SHF.R.S32.HI R16, RZ, 0x1f, R5 ;  /* 0x0000001fff107819 */ /* 0x000fe20000011405 */
[----:B------:R-:W-:Y:S01]  /*0e30*/  IMAD.IADD R14, R9, 0x1, -R14 ;  /* 0x00000001090e7824 */ /* 0x000fe200078e0a0e */
[----:B------:R-:W-:Y:S01]  /*0e40*/  LEA.HI R6, R6, R9, RZ, 0x5 ;  /* 0x0000000906067211 */ /* 0x000fe200078f28ff */
[----:B------:R-:W-:Y:S01]  /*0e50*/  VIADD R224, R187, 0xc0 ;  /* 0x000000c0bbe07836 */ /* 0x000fe20000000000 */
[----:B------:R-:W-:Y:S01]  /*0e60*/  LOP3.LUT R11, R11, 0xfffffff8, RZ, 0xc0, !PT ;  /* 0xfffffff80b0b7812 */ /* 0x000fe200078ec0ff */
[----:B------:R-:W-:Y:S01]  /*0e70*/  IMAD.SHL.U32 R215, R14, 0x2, RZ ;  /* 0x000000020ed77824 */ /* 0x000fe200078e00ff */
[----:B------:R-:W-:Y:S01]  /*0e80*/  LEA.HI R9, R16, R5, RZ, 0x3 ;  /* 0x0000000510097211 */ /* 0x000fe200078f18ff */
[----:B------:R-:W-:Y:S01]  /*0e90*/  IMAD.SHL.U32 R5, R5, 0x40, RZ ;  /* 0x0000004005057824 */ /* 0x000fe200078e00ff */
[----:B------:R-:W-:Y:S01]  /*0ea0*/  LOP3.LUT R3, R3, 0x1c0, RZ, 0xc0, !PT ;  /* 0x000001c003037812 */ /* 0x000fe200078ec0ff */
[----:B------:R-:W-:Y:S01]  /*0eb0*/  IMAD.IADD R11, R8, 0x1, -R11 ;  /* 0x00000001080b7824 */ /* 0x000fe200078e0a0b */
[----:B------:R-:W-:Y:S01]  /*0ec0*/  LEA.HI R0, R0, R20, RZ, 0x1 ;  /* 0x0000001400007211 */ /* 0x000fe200078f08ff */
[--C-:B------:R-:W-:Y:S01]  /*0ed0*/  IMAD.U32 R8, R17, 0x40, R4.reuse ;  /* 0x0000004011087824 */ /* 0x100fe200078e0004 */
[----:B------:R-:W-:Y:S01]  /*0ee0*/  LOP3.LUT R7, R5, 0x1c0, RZ, 0xc0, !PT ;  /* 0x000001c005077812 */ /* 0x000fe200078ec0ff */
[----:B------:R-:W-:Y:S01]  /*0ef0*/  IMAD.SHL.U32 R16, R184, 0x8, RZ ;  /* 0x00000008b8107824 */ /* 0x000fe200078e00ff */
[----:B------:R-:W-:Y:S01]  /*0f00*/  LOP3.LUT R4, R3, 0x8, R4, 0xf8, !PT ;  /* 0x0000000803047812 */ /* 0x000fe200078ef804 */
[----:B------:R-:W-:Y:S01]  /*0f10*/  IMAD.SHL.U32 R9, R9, 0x40, RZ ;  /* 0x0000004009097824 */ /* 0x000fe200078e00ff */
[----:B------:R-:W-:Y:S01]  /*0f20*/  SHF.R.U32.HI R5, RZ, 0x3, R3 ;  /* 0x00000003ff057819 */ /* 0x000fe20000011603 */
[----:B------:R0:W-:Y:S01]  /*0f30*/  STL [R1+0x7c], R8 ;  /* 0x00007c0801007387 */ /* 0x0001e20000100800 */
[----:B------:R-:W-:Y:S01]  /*0f40*/  LOP3.LUT R3, R10, 0x7ffffe00, RZ, 0xc0, !PT ;  /* 0x7ffffe000a037812 */ /* 0x000fe200078ec0ff */
[----:B------:R-:W-:Y:S01]  /*0f50*/  VIADD R222, R187, 0x140 ;  /* 0x00000140bbde7836 */ /* 0x000fe20000000000 */
[----:B------:R-:W-:Y:S01]  /*0f60*/  LOP3.LUT R4, R4, R5, RZ, 0x3c, !PT ;  /* 0x0000000504047212 */ /* 0x000fe200078e3cff */
[----:B------:R-:W-:Y:S01]  /*0f70*/  IMAD.MOV.U32 R5, RZ, RZ, R21 ;  /* 0x000000ffff057224 */ /* 0x000fe200078e0015 */
[----:B------:R-:W-:Y:S01]  /*0f80*/  SHF.R.U32.HI R18, RZ, 0x3, R7 ;  /* 0x00000003ff127819 */ /* 0x000fe20000011607 */
[----:B------:R-:W-:Y:S01]  /*0f90*/  IMAD R3, R214, 0x400, R3 ;  /* 0x00000400d6037824 */ /* 0x000fe200078e0203 */
[----:B------:R-:W-:-:S02]  /*0fa0*/  LOP3.LUT R7, R7, 0x38, R16, 0xf8, !PT ;  /* 0x0000003807077812 */ /* 0x000fc400078ef810 */
[----:B------:R-:W-:Y:S01]  /*0fb0*/  LOP3.LUT R0, R0, 0xfffffe, RZ, 0xc0, !PT ;  /* 0x00fffffe00007812 */ /* 0x000fe200078ec0ff */
[----:B------:R-:W-:Y:S01]  /*0fc0*/  IMAD.IADD R3, R3, 0x1, R4 ;  /* 0x0000000103037824 */ /* 0x000fe200078e0204 */
[----:B0-----:R-:W-:Y:S02]  /*0fd0*/  LOP3.LUT R8, R9, 0xfffffe00, RZ, 0xc0, !PT ;  /* 0xfffffe0009087812 */ /* 0x001fe400078ec0ff */
[----:B------:R-:W-:Y:S01]  /*0fe0*/  SHF.R.S32.HI R4, RZ, 0x1f, R13 ;  /* 0x0000001fff047819 */ /* 0x000fe2000001140d */
[----:B------:R-:W-:Y:S01]  /*0ff0*/  IMAD.IADD R0, R20, 0x1, -R0 ;  /* 0x0000000114007824 */ /* 0x000fe200078e0a00 */
[----:B------:R-:W-:Y:S01]  /*1000*/  LOP3.LUT R25, R8, R7, R18, 0xf6, !PT ;  /* 0x0000000708197212 */ /* 0x000fe200078ef612 */
[----:B------:R-:W-:Y:S01]  /*1010*/  IMAD R195, R3, 0x2, R2 ;  /* 0x0000000203c37824 */ /* 0x000fe200078e0202 */
[----:B------:R-:W-:Y:S01]  /*1020*/  LEA.HI R8, R184, R184, RZ, 0x1 ;  /* 0x000000b8b8087211 */ /* 0x000fe200078f08ff */
[----:B------:R-:W-:Y:S01]  /*1030*/  IMAD.MOV.U32 R7, RZ, RZ, R23 ;  /* 0x000000ffff077224 */ /* 0x000fe200078e0017 */
[----:B------:R-:W-:Y:S01]  /*1040*/  LEA.HI R4, R4, R19, RZ, 0x3 ;  /* 0x0000001304047211 */ /* 0x000fe200078f18ff */
[C---:B------:R-:W-:Y:S01]  /*1050*/  VIADD R212, R195.reuse, 0x36400 ;  /* 0x00036400c3d47836 */ /* 0x040fe20000000000 */
[----:B------:R-:W-:Y:S01]  /*1060*/  LOP3.LUT R9, R8, 0x1ffffffe, RZ, 0xc0, !PT ;  /* 0x1ffffffe08097812 */ /* 0x000fe200078ec0ff */
[----:B------:R-:W-:Y:S01]  /*1070*/  IMAD.SHL.U32 R8, R0, 0x100, RZ ;  /* 0x0000010000087824 */ /* 0x000fe200078e00ff */
[----:B------:R-:W-:Y:S01]  /*1080*/  LOP3.LUT R4, R4, 0xfffffff8, RZ, 0xc0, !PT ;  /* 0xfffffff804047812 */ /* 0x000fe200078ec0ff */
[----:B------:R-:W-:Y:S01]  /*1090*/  VIADD R203, R195, 0x36420 ;  /* 0x00036420c3cb7836 */ /* 0x000fe20000000000 */
[----:B------:R-:W-:Y:S01]  /*10a0*/  SHF.R.S32.HI R6, RZ, 0x5, R6 ;  /* 0x00000005ff067819 */ /* 0x000fe20000011406 */
[----:B------:R-:W-:Y:S01]  /*10b0*/  IMAD.IADD R192, R215, 0x1, R8 ;  /* 0x00000001d7c07824 */ /* 0x000fe200078e0208 */
[----:B------:R-:W-:Y:S01]  /*10c0*/  R2P PR, R12, 0x6 ;  /* 0x000000060c007804 */ /* 0x000fe20000000000 */
[----:B------:R-:W-:Y:S01]  /*10d0*/  IMAD.IADD R189, R19, 0x1, -R4 ;  /* 0x0000000113bd7824 */ /* 0x000fe200078e0a04 */
[----:B------:R-:W-:Y:S01]  /*10e0*/  SHF.R.S32.HI R4, RZ, 0x1f, R225 ;  /* 0x0000001fff047819 */ /* 0x000fe200000114e1 */
[----:B------:R-:W-:Y:S01]  /*10f0*/  IMAD R188, R6, 0x10, R11 ;  /* 0x0000001006bc7824 */ /* 0x000fe200078e020b */
[----:B------:R-:W-:Y:S01]  /*1100*/  SHF.R.S32.HI R4, RZ, 0x1f, R223 ;  /* 0x0000001fff047819 */ /* 0x000fe200000114df */
[----:B------:R-:W-:Y:S01]  /*1110*/  IMAD.IADD R9, R184, 0x1, -R9 ;  /* 0x00000001b8097824 */ /* 0x000fe200078e0a09 */
[----:B------:R-:W-:Y:S01]  /*1120*/  SHF.R.S32.HI R0, RZ, 0x1f, R228 ;  /* 0x0000001fff007819 */ /* 0x000fe200000114e4 */
[C---:B------:R-:W-:Y:S01]  /*1130*/  VIADD R36, R192.reuse, 0x8 ;  /* 0x00000008c0247836 */ /* 0x040fe20000000000 */
[----:B------:R0:W-:Y:S01]  /*1140*/  STL [R1+0x78], R8 ;  /* 0x0000780801007387 */ /* 0x0001e20000100800 */
[C---:B------:R-:W-:Y:S01]  /*1150*/  VIADD R33, R192.reuse, 0x20 ;  /* 0x00000020c0217836 */ /* 0x040fe20000000000 */
[----:B------:R-:W-:Y:S01]  /*1160*/  SHF.R.S32.HI R0, RZ, 0x1f, R224 ;  /* 0x0000001fff007819 */ /* 0x000fe200000114e0 */
[----:B------:R-:W-:Y:S01]  /*1170*/  IMAD R4, R25, 0x2, R2 ;  /* 0x0000000219047824 */ /* 0x000fe200078e0202 */
[----:B------:R-:W-:Y:S01]  /*1180*/  SHF.R.S32.HI R0, RZ, 0x1f, R222 ;  /* 0x0000001fff007819 */ /* 0x000fe200000114de */
[C---:B------:R-:W-:Y:S01]  /*1190*/  VIADD R30, R192.reuse, 0x38 ;  /* 0x00000038c01e7836 */ /* 0x040fe20000000000 */
[----:B------:R-:W-:Y:S01]  /*11a0*/  SHF.R.S32.HI R0, RZ, 0x1f, R192 ;  /* 0x0000001fff007819 */ /* 0x000fe200000114c0 */
[C---:B------:R-:W-:Y:S01]  /*11b0*/  VIADD R27, R192.reuse, 0x50 ;  /* 0x00000050c01b7836 */ /* 0x040fe20000000000 */
[----:B------:R1:W-:Y:S01]  /*11c0*/  STL [R1+0x74], R4 ;  /* 0x0000740401007387 */ /* 0x0003e20000100800 */
[----:B------:R-:W-:Y:S01]  /*11d0*/  VIADD R24, R192, 0x68 ;  /* 0x00000068c0187836 */ /* 0x000fe20000000000 */
[----:B------:R-:W-:Y:S01]  /*11e0*/  SEL R210, R210, 0xffffffc0, !P2 ;  /* 0xffffffc0d2d27807 */ /* 0x000fe20005000000 */
[----:B------:R-:W-:Y:S01]  /*11f0*/  IMAD R216, R9, 0x8, R188 ;  /* 0x0000000809d87824 */ /* 0x000fe200078e02bc */
[----:B------:R-:W-:Y:S01]  /*1200*/  SHF.R.S32.HI R9, RZ, 0x1f, R36 ;  /* 0x0000001fff097819 */ /* 0x000fe20000011424 */
[C---:B------:R-:W-:Y:S01]  /*1210*/  VIADD R15, R192.reuse, 0x80 ;  /* 0x00000080c00f7836 */ /* 0x040fe20000000000 */
[----:B------:R-:W-:Y:S01]  /*1220*/  SHF.R.S32.HI R9, RZ, 0x1f, R33 ;  /* 0x0000001fff097819 */ /* 0x000fe20000011421 */
[C---:B------:R-:W-:Y:S01]  /*1230*/  VIADD R12, R192.reuse, 0x98 ;  /* 0x00000098c00c7836 */ /* 0x040fe20000000000 */
[----:B------:R-:W-:Y:S01]  /*1240*/  SHF.R.S32.HI R9, RZ, 0x1f, R30 ;  /* 0x0000001fff097819 */ /* 0x000fe2000001141e */
[C---:B0-----:R-:W-:Y:S01]  /*1250*/  VIADD R8, R192.reuse, 0xb0 ;  /* 0x000000b0c0087836 */ /* 0x041fe20000000000 */
[----:B------:R-:W-:Y:S01]  /*1260*/  SHF.R.S32.HI R9, RZ, 0x1f, R27 ;  /* 0x0000001fff097819 */ /* 0x000fe2000001141b */
        /* <DEDUP_REMOVED lines=51> */
[----:B------:R-:W-:Y:S01]  /*15a0*/  CS2R R22, SRZ ;  /* 0x0000000000167805 */ /* 0x000fe2000001ff00 */
[----:B------:R-:W-:Y:S01]  /*15b0*/  IMAD.IADD R212, R212, 0x1, R210 ;  /* 0x00000001d4d47824 */ /* 0x000fe200078e02d2 */
[----:B------:R-:W-:Y:S01]  /*15c0*/  SHF.R.S32.HI R3, RZ, 0x1f, R232 ;  /* 0x0000001fff037819 */ /* 0x000fe200000114e8 */
[----:B------:R-:W-:Y:S01]  /*15d0*/  IMAD.MOV.U32 R18, RZ, RZ, RZ ;  /* 0x000000ffff127224 */ /* 0x000fe200078e00ff */
[----:B------:R-:W-:Y:S01]  /*15e0*/  SHF.R.S32.HI R0, RZ, 0x1f, R231 ;  /* 0x0000001fff007819 */ /* 0x000fe200000114e7 */
[----:B------:R-:W-:-:S02]  /*15f0*/  VIADD R191, R184, 0x10 ;  /* 0x00000010b8bf7836 */ /* 0x000fc40000000000 */
[----:B------:R-:W-:-:S07]  /*1600*/  IMAD.IADD R210, R210, 0x1, R203 ;  /* 0x00000001d2d27824 */ /* 0x000fce00078e02cb */
.L_x_5559:
[----:B01234-:R-:W0:Y:S01]  /*1610*/  LDC.64 R8, c[0x0][0xd88] ;  /* 0x00036200ff087b82 */ /* 0x01fe220000000a00 */
        /* <DEDUP_REMOVED lines=54> */
.L_x_5418:
[----:B------:R-:W-:Y:S02]  /*1980*/  IMAD.U32 R40, RZ, RZ, UR5 ;  /* 0x00000005ff287e24 */ /* 0x000fe4000f8e00ff */
[----:B------:R-:W-:Y:S01]  /*1990*/  IMAD.U32 R24, RZ, RZ, UR4 ;  /* 0x00000004ff187e24 */ /* 0x000fe2000f8e00ff */
[----:B------:R-:W-:Y:S06]  /*19a0*/  @!P2 BRA `(.L_x_5419) ;  /* 0x000000000010a947 */ /* 0x000fec0003800000 */
[----:B------:R-:W-:-:S04]  /*19b0*/  IADD3 R6, P0, R220, UR8, RZ ;  /* 0x00000008dc067c10 */ /* 0x000fc8000ff1e0ff */
[----:B------:R-:W-:-:S05]  /*19c0*/  IADD3.X R7, R221, UR9, RZ, P0, !PT ;  /* 0x00000009dd077c10 */ /* 0x000fca00087fe4ff */
[----:B------:R0:W5:Y:S01]  /*19d0*/  LDG.E R24, desc[UR42][R6.64] ;  /* 0x0000002a06187981 */ /* 0x000162000c1e1900 */
[----:B------:R-:W-:Y:S05]  /*19e0*/  BRA `(.L_x_5420) ;  /* 0x0000000000107947 */ /* 0x000fea0003800000 */
.L_x_5419:
[----:B------:R-:W-:Y:S05]  /*19f0*/  @!P0 BRA `(.L_x_5420) ;  /* 0x00000000000c8947 */ /* 0x000fea0003800000 */
[----:B------:R-:W2:Y:S04]  /*1a00*/  LDG.E R3, desc[UR42][R8.64] ;  /* 0x0000002a08037981 */ /* 0x000ea8000c1e1900 */
[----:B------:R-:W2:Y:S02]  /*1a10*/  LDG.E R24, desc[UR42][R8.64+0x4] ;  /* 0x0000042a08187981 */ /* 0x000ea4000c1e1900 */
[----:B--2---:R-:W-:-:S07]  /*1a20*/  IMAD.IADD R24, R24, 0x1, -R3 ;  /* 0x0000000118187824 */ /* 0x004fce00078e0a03 */
.L_x_5420:
        /* <DEDUP_REMOVED lines=34> */
[----:B------:R-:W-:Y:S01]  /*1c50*/  SHF.R.S32.HI R43, RZ, 0x6, R3 ;  /* 0x00000006ff2b7819 */ /* 0x000fe20000011403 */
[----:B------:R-:W-:Y:S01]  /*1c60*/  IMAD.MOV.U32 R3, RZ, RZ, RZ ;  /* 0x000000ffff037224 */ /* 0x000fe200078e00ff */
[----:B------:R-:W-:-:S04]  /*1c70*/  LEA.HI R5, R5, R4, RZ, 0x6 ;  /* 0x0000000405057211 */ /* 0x000fc800078f30ff */
[----:B------:R-:W-:-:S04]  /*1c80*/  SHF.R.S32.HI R0, RZ, 0x6, R5 ;  /* 0x00000006ff007819 */ /* 0x000fc80000011405 */
[----:B---3--:R-:W-:-:S04]  /*1c90*/  VIMNMX R9, R43, R0, PT ;  /* 0x000000002b097248 */ /* 0x008fc80003fe0100 */
        /* <DEDUP_REMOVED lines=31> */
.L_x_5422:
[----:B------:R-:W-:Y:S05]  /*1e90*/  BSYNC B0 ;  /* 0x0000000000007941 */ /* 0x000fea0003800000 */
.L_x_5421:
        /* <DEDUP_REMOVED lines=36> */
.L_x_5425:
[----:B------:R-:W-:Y:S05]  /*20e0*/  BSYNC B6 ;  /* 0x0000000000067941 */ /* 0x000fea0003800000 */
.L_x_5424:
        /* <DEDUP_REMOVED lines=20> */
.L_x_5427:
[----:B------:R-:W-:Y:S05]  /*2230*/  BSYNC B6 ;  /* 0x0000000000067941 */ /* 0x000fea0003800000 */
.L_x_5426:
[----:B------:R-:W-:Y:S01]  /*2240*/  ULDC.64 UR4, c[0x0][0xaf0] ;  /* 0x0002bc0000047ab9 */ /* 0x000fe20000000a00 */
[----:B------:R-:W-:Y:S01]  /*2250*/  IMAD.MOV.U32 R0, RZ, RZ, R219 ;  /* 0x000000ffff007224 */ /* 0x000fe200078e00db */
[----:B------:R-:W-:Y:S01]  /*2260*/  ISETP.NE.U32.AND P0, PT, RZ, UR4, PT ;  /* 0x00000004ff007c0c */ /* 0x000fe2000bf05070 */
[----:B------:R-:W0:Y:S01]  /*2270*/  LDC.64 R6, c[0x0][0x300] ;  /* 0x0000c000ff067b82 */ /* 0x000e220000000a00 */
        /* <DEDUP_REMOVED lines=22> */
[----:B------:R-:W-:Y:S01]  /*23e0*/  SHF.R.S32.HI R185, RZ, 0x1f, R184 ;  /* 0x0000001fffb97819 */ /* 0x000fe200000114b8 */
        /* <DEDUP_REMOVED lines=9> */
[----:B------:R-:W-:Y:S02]  /*2480*/  IMAD R12, R19, R7, R12 ;  /* 0x00000007130c7224 */ /* 0x000fe400078e020c */
[----:B------:R-:W-:Y:S02]  /*2490*/  IMAD.SHL.U32 R58, R189, 0x40, RZ ;  /* 0x00000040bd3a7824 */ /* 0x000fe400078e00ff */
[----:B--2---:R-:W-:-:S03]  /*24a0*/  IMAD.WIDE.U32 R34, R19, R56, R184 ;  /* 0x0000003813227225 */ /* 0x004fc600078e00b8 */
[----:B------:R-:W-:Y:S01]  /*24b0*/  LOP3.LUT R58, R58, 0x1c0, RZ, 0xc0, !PT ;  /* 0x000001c03a3a7812 */ /* 0x000fe200078ec0ff */
[C---:B------:R-:W-:Y:S01]  /*24c0*/  IMAD.WIDE.U32 R36, R19.reuse, R56, R16 ;  /* 0x0000003813247225 */ /* 0x040fe200078e0010 */
[----:B---3--:R-:W-:Y:S02]  /*24d0*/  SHF.L.U64.HI R60, R4, 0x6, R5 ;  /* 0x00000006043c7819 */ /* 0x008fe40000010205 */
        /* <DEDUP_REMOVED lines=8> */
[----:B------:R-:W-:Y:S01]  /*2560*/  IMAD.SHL.U32 R52, R15, 0x2, RZ ;  /* 0x000000020f347824 */ /* 0x000fe200078e00ff */
[----:B----4-:R-:W-:-:S04]  /*2570*/  SHF.R.S32.HI R3, RZ, 0x1f, R0 ;  /* 0x0000001fff037819 */ /* 0x010fc80000011400 */
[----:B------:R-:W-:Y:S02]  /*2580*/  SEL R8, R3, RZ, !P0 ;  /* 0x000000ff03087207 */ /* 0x000fe40004000000 */
[----:B------:R-:W-:-:S03]  /*2590*/  SEL R3, R0, RZ, !P0 ;  /* 0x000000ff00037207 */ /* 0x000fc60004000000 */
[C---:B------:R-:W-:Y:S02]  /*25a0*/  IMAD R0, R8.reuse, UR4, RZ ;  /* 0x0000000408007c24 */ /* 0x040fe4000f8e02ff */
[----:B------:R-:W-:Y:S01]  /*25b0*/  IMAD.WIDE.U32 R20, R3, UR4, R20 ;  /* 0x0000000403147c25 */ /* 0x000fe2000f8e0014 */
[----:B------:R-:W-:Y:S02]  /*25c0*/  ULDC UR4, c[0x0][0x2f4] ;  /* 0x0000bd0000047ab9 */ /* 0x000fe40000000800 */
[----:B------:R-:W-:Y:S01]  /*25d0*/  ISETP.GE.AND P1, PT, R55, UR4, PT ;  /* 0x0000000437007c0c */ /* 0x000fe2000bf26270 */
[----:B------:R-:W-:Y:S02]  /*25e0*/  IMAD R65, R3, UR5, R0 ;  /* 0x0000000503417c24 */ /* 0x000fe4000f8e0200 */
[----:B------:R-:W-:Y:S02]  /*25f0*/  IMAD R0, R8, UR6, RZ ;  /* 0x0000000608007c24 */ /* 0x000fe4000f8e02ff */
[----:B------:R-:W-:-:S04]  /*2600*/  IMAD.WIDE.U32 R8, R19, R6, R16 ;  /* 0x0000000613087225 */ /* 0x000fc800078e0010 */
[----:B------:R-:W-:Y:S01]  /*2610*/  IMAD.WIDE.U32 R28, R3, UR6, R28 ;  /* 0x00000006031c7c25 */ /* 0x000fe2000f8e001c */
[----:B------:R-:W-:-:S03]  /*2620*/  IADD3 R72, P0, R20, R8, RZ ;  /* 0x0000000814487210 */ /* 0x000fc60007f1e0ff */
[----:B------:R-:W-:Y:S01]  /*2630*/  IMAD R13, R3, UR7, R0 ;  /* 0x00000007030d7c24 */ /* 0x000fe2000f8e0200 */
[----:B------:R-:W-:Y:S01]  /*2640*/  SEL R3, R15, RZ, P2 ;  /* 0x000000ff0f037207 */ /* 0x000fe20001000000 */
[----:B------:R-:W-:Y:S01]  /*2650*/  IMAD R0, R73, R4, RZ ;  /* 0x0000000449007224 */ /* 0x000fe200078e02ff */
[----:B------:R-:W-:Y:S01]  /*2660*/  IADD3 R38, P2, R19, R38, RZ ;  /* 0x0000002613267210 */ /* 0x000fe20007f5e0ff */
[----:B------:R-:W-:Y:S02]  /*2670*/  IMAD.IADD R65, R21, 0x1, R65 ;  /* 0x0000000115417824 */ /* 0x000fe400078e0241 */
[----:B------:R-:W-:Y:S02]  /*2680*/  IMAD R11, R19, R5, R0 ;  /* 0x00000005130b7224 */ /* 0x000fe400078e0200 */
[----:B------:R-:W-:Y:S01]  /*2690*/  IMAD R0, R73, R56, RZ ;  /* 0x0000003849007224 */ /* 0x000fe200078e02ff */
[----:B------:R-:W-:Y:S01]  /*26a0*/  IADD3.X R64, R65, R9, R12, P0, !PT ;  /* 0x0000000941407210 */ /* 0x000fe200007fe40c */
[C---:B------:R-:W-:Y:S01]  /*26b0*/  IMAD.IADD R3, R16.reuse, 0x1, R3 ;  /* 0x0000000110037824 */ /* 0x040fe200078e0203 */
[----:B------:R-:W-:Y:S01]  /*26c0*/  ISETP.GE.AND P0, PT, R16, UR4, PT ;  /* 0x0000000410007c0c */ /* 0x000fe2000bf06270 */
[----:B------:R-:W-:-:S02]  /*26d0*/  IMAD R9, R19, R57, R0 ;  /* 0x0000003913097224 */ /* 0x000fc400078e0200 */
[----:B------:R-:W-:Y:S01]  /*26e0*/  IMAD.IADD R31, R31, 0x1, R11 ;  /* 0x000000011f1f7824 */ /* 0x000fe200078e020b */
[----:B------:R-:W-:Y:S01]  /*26f0*/  SHF.R.S32.HI R0, RZ, 0x1f, R3 ;  /* 0x0000001fff007819 */ /* 0x000fe20000011403 */
[----:B------:R-:W-:Y:S02]  /*2700*/  IMAD.IADD R35, R35, 0x1, R9 ;  /* 0x0000000123237824 */ /* 0x000fe400078e0209 */
[----:B------:R-:W-:Y:S01]  /*2710*/  IMAD.IADD R37, R9, 0x1, R37 ;  /* 0x0000000109257824 */ /* 0x000fe200078e0225 */
[----:B------:R-:W-:Y:S01]  /*2720*/  LEA.HI R63, R0, R3, RZ, 0x3 ;  /* 0x00000003003f7211 */ /* 0x000fe200078f18ff */
[----:B------:R-:W-:Y:S01]  /*2730*/  IMAD.IADD R33, R11, 0x1, R33 ;  /* 0x000000010b217824 */ /* 0x000fe200078e0221 */
[----:B------:R-:W-:Y:S01]  /*2740*/  LOP3.LUT R3, R58, 0x18, R16, 0xf8, !PT ;  /* 0x000000183a037812 */ /* 0x000fe200078ef810 */
[C---:B-----5:R-:W-:Y:S01]  /*2750*/  IMAD.WIDE.U32 R30, R152.reuse, R4, R30 ;  /* 0x00000004981e7225 */ /* 0x060fe200078e001e */
[----:B------:R-:W-:Y:S02]  /*2760*/  SHF.R.S32.HI R9, RZ, 0x1f, R152 ;  /* 0x0000001fff097819 */ /* 0x000fe40000011498 */
        /* <DEDUP_REMOVED lines=16> */
[----:B------:R-:W-:Y:S02]  /*2870*/  IMAD.X R39, R10, 0x1, R73, P2 ;  /* 0x000000010a277824 */ /* 0x000fe400010e0649 */
[----:B------:R-:W-:Y:S02]  /*2880*/  IMAD.IADD R49, R49, 0x1, R33 ;  /* 0x0000000131317824 */ /* 0x000fe400078e0221 */
[----:B------:R-:W-:Y:S02]  /*2890*/  IMAD.IADD R47, R35, 0x1, R9 ;  /* 0x00000001232f7824 */ /* 0x000fe400078e0209 */
[----:B------:R-:W-:-:S02]  /*28a0*/  IMAD.IADD R46, R9, 0x1, R37 ;  /* 0x00000001092e7824 */ /* 0x000fc400078e0225 */
[----:B------:R-:W-:Y:S02]  /*28b0*/  IMAD R3, R214, 0x200, R3 ;  /* 0x00000200d6037824 */ /* 0x000fe400078e0203 */
[----:B------:R-:W-:-:S07]  /*28c0*/  IMAD.IADD R0, R29, 0x1, R13 ;  /* 0x000000011d007824 */ /* 0x000fce00078e020d */
.L_x_5457:
        /* <DEDUP_REMOVED lines=58> */
.L_x_5432:
[----:B------:R-:W-:Y:S05]  /*2c70*/  BSYNC B1 ;  /* 0x0000000000017941 */ /* 0x000fea0003800000 */
.L_x_5431:
        /* <DEDUP_REMOVED lines=16> */
.L_x_5433:
[----:B------:R-:W-:Y:S01]  /*2d80*/  IMAD R75, R23, 0x8, R2 ;  /* 0x00000008174b7824 */ /* 0x000fe200078e0202 */
[----:B------:R-:W-:Y:S01]  /*2d90*/  SHF.L.U32 R78, R186, 0x1f, RZ ;  /* 0x0000001fba4e7819 */ /* 0x000fe200000006ff */
[----:B------:R-:W-:Y:S03]  /*2da0*/  BSSY B1, `(.L_x_5434) ;  /* 0x0000003000017945 */ /* 0x000fe60003800000 */
[----:B------:R-:W0:Y:S02]  /*2db0*/  SYNCS.PHASECHK.TRANS64.TRYWAIT P5, [R75+URZ+0x38890], R78 ;  /* 0x0388904e4b0075a7 */ /* 0x000e2400080a017f */
[----:B0-----:R-:W-:Y:S05]  /*2dc0*/  @!P5 BRA `(.L_x_5435) ;  /* 0x0000020c00c4d947 */ /* 0x001fea0003800000 */
.L_x_5754:
[----:B------:R-:W-:Y:S05]  /*2dd0*/  BSYNC B1 ;  /* 0x0000000000017941 */ /* 0x000fea0003800000 */
.L_x_5434:
        /* <DEDUP_REMOVED lines=48> */
.L_x_5440:
[----:B------:R-:W-:Y:S05]  /*30e0*/  BSYNC B2 ;  /* 0x0000000000027941 */ /* 0x000fea0003800000 */
.L_x_5439:
[----:B--2---:R1:W-:Y:S02]  /*30f0*/  STG.E.128 desc[UR42][R12.64], R4 ;  /* 0x000000040c007986 */ /* 0x0043e4000c101d2a */
.L_x_5438:
[----:B------:R-:W-:Y:S05]  /*3100*/  BSYNC B1 ;  /* 0x0000000000017941 */ /* 0x000fea0003800000 */
.L_x_5437:
        /* <DEDUP_REMOVED lines=51> */
.L_x_5442:
[----:B------:R-:W-:Y:S05]  /*3440*/  BSYNC B1 ;  /* 0x0000000000017941 */ /* 0x000fea0003800000 */
.L_x_5441:
[----:B-1----:R2:W-:Y:S01]  /*3450*/  STG.E.128 desc[UR42][R12.64+0x40], R4 ;  /* 0x000040040c007986 */ /* 0x0025e2000c101d2a */
[----:B------:R-:W-:Y:S05]  /*3460*/  BRA `(.L_x_5436) ;  /* 0x0000000c001c7947 */ /* 0x000fea0003800000 */
.L_x_5430:
        /* <DEDUP_REMOVED lines=42> */
.L_x_5443:
[----:B------:R-:W-:Y:S01]  /*3710*/  IMAD R75, R23, 0x8, R2 ;  /* 0x00000008174b7824 */ /* 0x000fe200078e0202 */
[----:B------:R-:W-:Y:S01]  /*3720*/  SHF.L.U32 R78, R186, 0x1f, RZ ;  /* 0x0000001fba4e7819 */ /* 0x000fe200000006ff */
[----:B------:R-:W-:Y:S03]  /*3730*/  BSSY B1, `(.L_x_5444) ;  /* 0x0000003000017945 */ /* 0x000fe60003800000 */
[----:B------:R-:W0:Y:S02]  /*3740*/  SYNCS.PHASECHK.TRANS64.TRYWAIT P5, [R75+URZ+0x38890], R78 ;  /* 0x0388904e4b0075a7 */ /* 0x000e2400080a017f */
[----:B0-----:R-:W-:Y:S05]  /*3750*/  @!P5 BRA `(.L_x_5445) ;  /* 0x000002040074d947 */ /* 0x001fea0003800000 */
.L_x_5755:
[----:B------:R-:W-:Y:S05]  /*3760*/  BSYNC B1 ;  /* 0x0000000000017941 */ /* 0x000fea0003800000 */
.L_x_5444:
        /* <DEDUP_REMOVED lines=115> */
.L_x_5447:
[----:B------:R-:W-:Y:S05]  /*3ea0*/  BSYNC B1 ;  /* 0x0000000000017941 */ /* 0x000fea0003800000 */
.L_x_5446:
        /* <DEDUP_REMOVED lines=10> */
.L_x_5429:
[----:B------:R-:W-:-:S06]  /*3f50*/  UISETP.NE.AND UP0, UPT, UR37, 0x3, UPT ;  /* 0x000000032500788c */ /* 0x000fcc000bf05270 */
[----:B------:R-:W-:-:S13]  /*3f60*/  PLOP3.LUT P3, PT, PT, PT, UP0, 0x80, 0x0 ;  /* 0x000000000000781c */ /* 0x000fda0003f6f008 */
[----:B------:R-:W-:Y:S05]  /*3f70*/  @!P3 BRA `(.L_x_5448) ;  /* 0x000000000004b947 */ /* 0x000fea0003800000 */
[----:B------:R-:W-:Y:S01]  /*3f80*/  BPT.TRAP 0x1 ;  /* 0x000000040000795c */ /* 0x000fe20000300000 */
.L_x_5448:
        /* <DEDUP_REMOVED lines=8> */
.L_x_5756:
[----:B------:R-:W-:Y:S05]  /*4010*/  BSYNC B1 ;  /* 0x0000000000017941 */ /* 0x000fea0003800000 */
.L_x_5449:
        /* <DEDUP_REMOVED lines=12> */
.L_x_5436:
[----:B------:R-:W-:Y:S05]  /*40e0*/  BSYNC B0 ;  /* 0x0000000000007941 */ /* 0x000fea0003800000 */
.L_x_5428:
        /* <DEDUP_REMOVED lines=17> */
.L_x_5452:
[----:B------:R-:W-:Y:S05]  /*4200*/  BSYNC B0 ;  /* 0x0000000000007941 */ /* 0x000fea0003800000 */
.L_x_5451:
[----:B------:R-:W2:Y:S01]  /*4210*/  SYNCS.PHASECHK.TRANS64.TRYWAIT P5, [R75+URZ+0x388b0], R78 ;  /* 0x0388b04e4b0075a7 */ /* 0x000ea200080a017f */
[----:B------:R-:W-:Y:S01]  /*4220*/  BSSY B0, `(.L_x_5453) ;  /* 0x0000003000007945 */ /* 0x000fe20003800000 */
[----:B------:R-:W-:-:S03]  /*4230*/  ISETP.GE.AND P3, PT, R19, R76, PT ;  /* 0x0000004c1300720c */ /* 0x000fc60003f66270 */
[----:B--2---:R-:W-:Y:S10]  /*4240*/  @!P5 BRA `(.L_x_5454) ;  /* 0x000001f800e0d947 */ /* 0x004ff40003800000 */
.L_x_5757:
[----:B------:R-:W-:Y:S05]  /*4250*/  BSYNC B0 ;  /* 0x0000000000007941 */ /* 0x000fea0003800000 */
.L_x_5453:
        /* <DEDUP_REMOVED lines=82> */
.L_x_5456:
[----:B------:R-:W-:Y:S05]  /*4780*/  BSYNC B0 ;  /* 0x0000000000007941 */ /* 0x000fea0003800000 */
.L_x_5455:
        /* <DEDUP_REMOVED lines=17> */
.L_x_5423:
[----:B------:R-:W-:Y:S04]  /*48a0*/  BSSY B0, `(.L_x_5458) ;  /* 0x0000004000007945 */ /* 0x000fe80003800000 */
[----:B------:R-:W-:Y:S05]  /*48b0*/  @P3 BRA `(.L_x_5459) ;  /* 0x0000000000083947 */ /* 0x000fea0003800000 */
[----:B------:R-:W0:Y:S02]  /*48c0*/  FENCE.VIEW.ASYNC.G ;  /* 0x00000000000073c6 */ /* 0x000e240000000100 */
[----:B0-----:R-:W-:Y:S06]  /*48d0*/  BAR.ARV 0xc, 0x180 ;  /* 0x0306000000007b1d */ /* 0x001fec0000002000 */
.L_x_5459:
[----:B------:R-:W-:Y:S05]  /*48e0*/  BSYNC B0 ;  /* 0x0000000000007941 */ /* 0x000fea0003800000 */
.L_x_5458:
[----:B------:R-:W-:Y:S01]  /*48f0*/  UISETP.NE.AND UP0, UPT, UR38, 0x1, UPT ;  /* 0x000000012600788c */ /* 0x000fe2000bf05270 */
[----:B------:R-:W-:Y:S05]  /*4900*/  BSSY B7, `(.L_x_5460) ;  /* 0x0000fd1000077945 */ /* 0x000fea0003800000 */
[----:B------:R-:W-:-:S13]  /*4910*/  PLOP3.LUT P0, PT, PT, PT, UP0, 0x80, 0x0 ;  /* 0x000000000000781c */ /* 0x000fda0003f0f008 */
[----:B------:R-:W-:Y:S05]  /*4920*/  @!P0 BRA `(.L_x_5461) ;  /* 0x0000002000188947 */ /* 0x000fea0003800000 */
[----:B------:R-:W0:Y:S01]  /*4930*/  LDC R0, c[0x0][0x448] ;  /* 0x00011200ff007b82 */ /* 0x000e220000000800 */
[----:B------:R-:W-:Y:S01]  /*4940*/  VIADD R3, R194, 0x3f ;  /* 0x0000003fc2037836 */ /* 0x000fe20000000000 */
[----:B------:R-:W-:Y:S01]  /*4950*/  BSSY B0, `(.L_x_5462) ;  /* 0x000002a000007945 */ /* 0x000fe20003800000 */
[----:B0-----:R-:W-:-:S13]  /*4960*/  ISETP.NE.AND P0, PT, R0, 0x1, PT ;  /* 0x000000010000780c */ /* 0x001fda0003f05270 */
[----:B------:R-:W0:Y:S08]  /*4970*/  @P0 LDC R0, c[0x0][0x44c] ;  /* 0x00011300ff000b82 */ /* 0x000e300000000800 */
[----:B------:R-:W1:Y:S01]  /*4980*/  @P0 LDC R5, c[0x0][0x450] ;  /* 0x00011400ff050b82 */ /* 0x000e620000000800 */
[----:B0-----:R-:W-:-:S05]  /*4990*/  @P0 IMAD.HI.U32 R0, R3, R0, RZ ;  /* 0x0000000003000227 */ /* 0x001fca00078e00ff */
[----:B-1----:R-:W-:Y:S01]  /*49a0*/  @P0 SHF.R.U32.HI R3, RZ, R5, R0 ;  /* 0x00000005ff030219 */ /* 0x002fe20000011600 */
[----:B------:R-:W-:-:S04]  /*49b0*/  IMAD.MOV.U32 R5, RZ, RZ, RZ ;  /* 0x000000ffff057224 */ /* 0x000fc800078e00ff */
        /* <DEDUP_REMOVED lines=35> */
.L_x_5463:
[----:B------:R-:W-:Y:S05]  /*4bf0*/  BSYNC B0 ;  /* 0x0000000000007941 */ /* 0x000fea0003800000 */
.L_x_5462:
        /* <DEDUP_REMOVED lines=144> */
.L_x_5467:
        /* <DEDUP_REMOVED lines=185> */
.L_x_5466:
[----:B------:R-:W-:Y:S05]  /*6090*/  BSYNC B0 ;  /* 0x0000000000007941 */ /* 0x000fea0003800000 */
.L_x_5465:
        /* <DEDUP_REMOVED lines=143> */
.L_x_5461:
        /* <DEDUP_REMOVED lines=45> */
.L_x_5469:
[----:B------:R-:W-:Y:S05]  /*6c60*/  BSYNC B0 ;  /* 0x0000000000007941 */ /* 0x000fea0003800000 */
.L_x_5468:
        /* <DEDUP_REMOVED lines=100> */
.L_x_5471:
[----:B------:R-:W-:Y:S05]  /*72b0*/  BSYNC B6 ;  /* 0x0000000000067941 */ /* 0x000fea0003800000 */
.L_x_5470:
        /* <DEDUP_REMOVED lines=12> */
.L_x_5475:
[----:B-1----:R1:W2:Y:S02]  /*7380*/  SYNCS.PHASECHK.TRANS64.TRYWAIT P0, [R2+URZ+0x38800], R3 ;  /* 0x03880003020075a7 */ /* 0x0022a4000800017f */
[----:B--2---:R-:W-:Y:S05]  /*7390*/  @!P0 NANOSLEEP.SYNCS 0x989680 ;  /* 0x009896800000895d */ /* 0x004fea0003900000 */
[----:B------:R-:W2:Y:S02]  /*73a0*/  @!P0 SYNCS.PHASECHK.TRANS64 P0, [R2+URZ+0x38800], R3 ;  /* 0x03880003020085a7 */ /* 0x000ea4000800007f */
[----:B--2---:R-:W-:Y:S05]  /*73b0*/  @!P0 BRA `(.L_x_5475) ;  /* 0xfffffffc00f08947 */ /* 0x004fea000383ffff */
.L_x_5474:
[----:B------:R-:W-:Y:S05]  /*73c0*/  BSYNC B0 ;  /* 0x0000000000007941 */ /* 0x000fea0003800000 */
.L_x_5473:
[----:B------:R-:W-:Y:S05]  /*73d0*/  BRA `(.L_x_5476) ;  /* 0x0000002c000c7947 */ /* 0x000fea0003800000 */
.L_x_5472:
        /* <DEDUP_REMOVED lines=31> */
.L_x_5478:
[----:B------:R-:W-:Y:S05]  /*75d0*/  BSYNC B6 ;  /* 0x0000000000067941 */ /* 0x000fea0003800000 */
.L_x_5477:
        /* <DEDUP_REMOVED lines=45> */
.L_x_5763:
        /* <DEDUP_REMOVED lines=29> */
.L_x_5483:
[----:B------:R-:W-:Y:S05]  /*7a80*/  BSYNC B1 ;  /* 0x0000000000017941 */ /* 0x000fea0003800000 */
.L_x_5482:
        /* <DEDUP_REMOVED lines=21> */
.L_x_5769:
[----:B------:R-:W-:Y:S01]  /*7be0*/  VIADD R34, R34, 0x20 ;  /* 0x0000002022227836 */ /* 0x000fe20000000000 */
[----:B------:R-:W-:Y:S01]  /*7bf0*/  LEA.HI R0, R229, R229, RZ, 0x1 ;  /* 0x000000e5e5007211 */ /* 0x000fe200078f08ff */
[----:B------:R-:W-:Y:S01]  /*7c00*/  BSSY B1, `(.L_x_5485) ;  /* 0x0000021000017945 */ /* 0x000fe20003800000 */
[----:B-1----:R-:W-:Y:S01]  /*7c10*/  IMAD.SHL.U32 R33, R189, 0x40, RZ ;  /* 0x00000040bd217824 */ /* 0x002fe200078e00ff */
        /* <DEDUP_REMOVED lines=20> */
[----:B------:R-:W-:-:S03]  /*7d60*/  CS2R R12, SRZ ;  /* 0x00000000000c7805 */ /* 0x000fc6000001ff00 */
[-C--:B0-----:R-:W-:Y:S02]  /*7d70*/  @!P3 IADD3 R4, P0, R6, R9.reuse, RZ ;  /* 0x000000090604b210 */ /* 0x081fe40007f1e0ff */
[----:B------:R-:W-:Y:S01]  /*7d80*/  @!P3 IADD3 R6, P1, R30, R9, RZ ;  /* 0x000000091e06b210 */ /* 0x000fe20007f3e0ff */
[----:B------:R-:W-:Y:S01]  /*7d90*/  @!P2 IMAD.WIDE R30, R184, 0x2, R10 ;  /* 0x00000002b81ea825 */ /* 0x000fe200078e020a */
[----:B------:R-:W-:Y:S02]  /*7da0*/  CS2R R8, SRZ ;  /* 0x0000000000087805 */ /* 0x000fe4000001ff00 */
[----:B------:R-:W-:Y:S01]  /*7db0*/  CS2R R10, SRZ ;  /* 0x00000000000a7805 */ /* 0x000fe2000001ff00 */
[--C-:B------:R-:W-:Y:S02]  /*7dc0*/  @!P3 IMAD.X R5, R3, 0x1, R32.reuse, P0 ;  /* 0x000000010305b824 */ /* 0x100fe400000e0620 */
[----:B------:R-:W-:Y:S01]  /*7dd0*/  @!P3 IMAD.X R7, R7, 0x1, R32, P1 ;  /* 0x000000010707b824 */ /* 0x000fe200008e0620 */
[----:B------:R1:W5:Y:S04]  /*7de0*/  @!P2 LD.E.64 R8, desc[UR42][R30.64] ;  /* 0x0000002a1e08a980 */ /* 0x000368000c101b00 */
[----:B------:R1:W5:Y:S04]  /*7df0*/  @!P3 LD.E.64 R12, desc[UR42][R4.64] ;  /* 0x0000002a040cb980 */ /* 0x000368000c101b00 */
[----:B------:R1:W5:Y:S02]  /*7e00*/  @!P3 LD.E.64 R10, desc[UR42][R6.64] ;  /* 0x0000002a060ab980 */ /* 0x000364000c101b00 */
.L_x_5486:
[----:B------:R-:W-:Y:S05]  /*7e10*/  BSYNC B1 ;  /* 0x0000000000017941 */ /* 0x000fea0003800000 */
.L_x_5485:
[----:B------:R-:W0:Y:S01]  /*7e20*/  SYNCS.PHASECHK.TRANS64.TRYWAIT P0, [R2+URZ+0x38800], R35 ;  /* 0x03880023020075a7 */ /* 0x000e22000800017f */
[----:B------:R-:W-:Y:S01]  /*7e30*/  LOP3.LUT R33, R33, 0x1c0, RZ, 0xc0, !PT ;  /* 0x000001c021217812 */ /* 0x000fe200078ec0ff */
[----:B-1---5:R-:W-:Y:S01]  /*7e40*/  IMAD.MOV.U32 R5, RZ, RZ, R8 ;  /* 0x000000ffff057224 */ /* 0x022fe200078e0008 */
[----:B------:R-:W-:Y:S01]  /*7e50*/  VIADDMNMX R32, R37, -R194, 0x40, PT ;  /* 0x0000004025207446 */ /* 0x000fe200038009c2 */
[----:B----4-:R-:W-:Y:S01]  /*7e60*/  IMAD.MOV.U32 R7, RZ, RZ, R14 ;  /* 0x000000ffff077224 */ /* 0x010fe200078e000e */
[C---:B--2---:R-:W-:Y:S01]  /*7e70*/  LOP3.LUT R3, R33.reuse, 0x18, R16, 0xf8, !PT ;  /* 0x0000001821037812 */ /* 0x044fe200078ef810 */
[----:B---3--:R-:W-:Y:S01]  /*7e80*/  IMAD.MOV.U32 R6, RZ, RZ, R11 ;  /* 0x000000ffff067224 */ /* 0x008fe200078e000b */
        /* <DEDUP_REMOVED lines=14> */
[----:B0-----:R-:W-:-:S03]  /*7f70*/  IMAD R30, R3, 0x2, R2 ;  /* 0x00000002031e7824 */ /* 0x001fc600078e0202 */
[----:B------:R-:W-:Y:S01]  /*7f80*/  PRMT R48, R4, 0x5410, R5 ;  /* 0x0000541004307816 */ /* 0x000fe20000000005 */
[----:B------:R-:W-:Y:S02]  /*7f90*/  IMAD.MOV.U32 R5, RZ, RZ, R13 ;  /* 0x000000ffff057224 */ /* 0x000fe400078e000d */
[C---:B------:R-:W-:Y:S02]  /*7fa0*/  VIADD R4, R30.reuse, 0x20400 ;  /* 0x000204001e047836 */ /* 0x040fe40000000000 */
[----:B------:R-:W-:Y:S01]  /*7fb0*/  VIADD R3, R30, 0x20440 ;  /* 0x000204401e037836 */ /* 0x000fe20000000000 */
[----:B------:R-:W-:Y:S06]  /*7fc0*/  @!P0 BRA `(.L_x_5488) ;  /* 0x000001c0007c8947 */ /* 0x000fec0003800000 */
.L_x_5770:
[----:B------:R-:W-:Y:S05]  /*7fd0*/  BSYNC B1 ;  /* 0x0000000000017941 */ /* 0x000fea0003800000 */
.L_x_5487:
        /* <DEDUP_REMOVED lines=51> */
.L_x_5492:
[----:B------:R-:W-:Y:S05]  /*8310*/  BSYNC B2 ;  /* 0x0000000000027941 */ /* 0x000fea0003800000 */
.L_x_5491:
        /* <DEDUP_REMOVED lines=43> */
.L_x_5490:
[----:B------:R-:W-:Y:S05]  /*85d0*/  BSYNC B1 ;  /* 0x0000000000017941 */ /* 0x000fea0003800000 */
.L_x_5489:
        /* <DEDUP_REMOVED lines=50> */
.L_x_5495:
[----:B------:R-:W-:Y:S05]  /*8900*/  BSYNC B1 ;  /* 0x0000000000017941 */ /* 0x000fea0003800000 */
.L_x_5494:
[----:B------:R-:W-:Y:S05]  /*8910*/  @P1 BRA `(.L_x_5493) ;  /* 0x0000001400981947 */ /* 0x000fea0003800000 */
[----:B-1----:R-:W1:Y:S01]  /*8920*/  LDS.128 R4, [R3+0x1000] ;  /* 0x0010000003047984 */ /* 0x002e620000000c00 */
[----:B------:R-:W-:Y:S01]  /*8930*/  SHF.R.U64 R25, R12, 0x10, R13 ;  /* 0x000000100c197819 */ /* 0x000fe2000000120d */
[----:B------:R-:W-:Y:S01]  /*8940*/  HADD2.F32 R12, -RZ, R48.H1_H1 ;  /* 0x30000030ff0c7230 */ /* 0x000fe20000004100 */
[----:B------:R-:W-:Y:S01]  /*8950*/  SHF.R.U32.HI R14, RZ, 0x10, R11 ;  /* 0x00000010ff0e7819 */ /* 0x000fe2000001160b */
[----:B------:R-:W-:Y:S01]  /*8960*/  HADD2.F32 R33, -RZ, R33.H0_H0 ;  /* 0x20000021ff217230 */ /* 0x000fe20000004100 */
[----:B------:R-:W-:Y:S02]  /*8970*/  SHF.R.U32.HI R13, RZ, 0x10, R13 ;  /* 0x00000010ff0d7819 */ /* 0x000fe4000001160d */
[----:B------:R-:W-:Y:S01]  /*8980*/  SHF.R.U64 R21, R10, 0x10, R11 ;  /* 0x000000100a157819 */ /* 0x000fe2000000120b */
[----:B------:R-:W-:Y:S02]  /*8990*/  HADD2.F32 R14, -RZ, R14.H0_H0 ;  /* 0x2000000eff0e7230 */ /* 0x000fe40000004100 */
[----:B------:R-:W-:-:S02]  /*89a0*/  HADD2.F32 R13, -RZ, R13.H0_H0 ;  /* 0x2000000dff0d7230 */ /* 0x000fc40000004100 */
[--C-:B-1----:R-:W-:Y:S02]  /*89b0*/  HADD2.F32 R11, -RZ, R7.reuse.H1_H1 ;  /* 0x30000007ff0b7230 */ /* 0x102fe40000004100 */
[----:B------:R-:W-:Y:S02]  /*89c0*/  HADD2.F32 R10, -RZ, R7.H0_H0 ;  /* 0x20000007ff0a7230 */ /* 0x000fe40000004100 */
[--C-:B------:R-:W-:Y:S02]  /*89d0*/  HADD2.F32 R7, -RZ, R4.reuse.H0_H0 ;  /* 0x20000004ff077230 */ /* 0x100fe40000004100 */
[C---:B------:R-:W-:Y:S01]  /*89e0*/  FMUL.FTZ R15, R11.reuse, R14 ;  /* 0x0000000e0b0f7220 */ /* 0x040fe20000410000 */
[----:B------:R-:W-:Y:S01]  /*89f0*/  FMUL.FTZ R11, R11, R13 ;  /* 0x0000000d0b0b7220 */ /* 0x000fe20000410000 */
[----:B------:R-:W-:Y:S02]  /*8a00*/  HADD2.F32 R4, -RZ, R4.H1_H1 ;  /* 0x30000004ff047230 */ /* 0x000fe40000004100 */
[----:B------:R-:W-:-:S02]  /*8a10*/  HADD2.F32 R8, -RZ, R6.H0_H0 ;  /* 0x20000006ff087230 */ /* 0x000fc40000004100 */
[----:B------:R-:W-:Y:S01]  /*8a20*/  FFMA.FTZ R24, R10, R14, R11 ;  /* 0x0000000e0a187223 */ /* 0x000fe2000001000b */
[----:B------:R-:W-:Y:S02]  /*8a30*/  HADD2.F32 R9, -RZ, R6.H1_H1 ;  /* 0x30000006ff097230 */ /* 0x000fe40000004100 */
[----:B------:R-:W-:Y:S01]  /*8a40*/  FMUL.FTZ R20, R4, R33 ;  /* 0x0000002104147220 */ /* 0x000fe20000410000 */
[----:B------:R-:W-:Y:S02]  /*8a50*/  HADD2.F32 R11, -RZ, R31.H0_H0 ;  /* 0x2000001fff0b7230 */ /* 0x000fe40000004100 */
[----:B------:R-:W-:Y:S01]  /*8a60*/  FFMA.FTZ R15, R10, R13, -R15 ;  /* 0x0000000d0a0f7223 */ /* 0x000fe2000001080f */
[----:B------:R-:W-:Y:S02]  /*8a70*/  HADD2.F32 R6, -RZ, R5.H0_H0 ;  /* 0x20000005ff067230 */ /* 0x000fe40000004100 */
[----:B------:R-:W-:Y:S01]  /*8a80*/  FMUL.FTZ R14, R4, R12 ;  /* 0x0000000c040e7220 */ /* 0x000fe20000410000 */
[----:B------:R-:W-:-:S02]  /*8a90*/  HADD2.F32 R31, -RZ, R31.H1_H1 ;  /* 0x3000001fff1f7230 */ /* 0x000fc40000004100 */
[C---:B------:R-:W-:Y:S01]  /*8aa0*/  FFMA.FTZ R20, R7.reuse, R12, -R20 ;  /* 0x0000000c07147223 */ /* 0x040fe20000010814 */
[----:B------:R-:W-:Y:S02]  /*8ab0*/  HADD2.F32 R5, -RZ, R5.H1_H1 ;  /* 0x30000005ff057230 */ /* 0x000fe40000004100 */
[----:B------:R-:W-:Y:S01]  /*8ac0*/  FFMA.FTZ R33, R7, R33, R14 ;  /* 0x0000002107217223 */ /* 0x000fe2000001000e */
        /* <DEDUP_REMOVED lines=14> */
[----:B------:R2:W-:Y:S01]  /*8bb0*/  STS.128 [R3+0x1000], R4 ;  /* 0x0010000403007388 */ /* 0x0005e20000000c00 */
[----:B------:R-:W-:Y:S05]  /*8bc0*/  BRA `(.L_x_5493) ;  /* 0x0000001000ec7947 */ /* 0x000fea0003800000 */
.L_x_5480:
        /* <DEDUP_REMOVED lines=34> */
.L_x_5776:
        /* <DEDUP_REMOVED lines=15> */
.L_x_5498:
[----:B------:R-:W-:Y:S05]  /*8ee0*/  BSYNC B1 ;  /* 0x0000000000017941 */ /* 0x000fea0003800000 */
.L_x_5497:
        /* <DEDUP_REMOVED lines=23> */
.L_x_5782:
        /* <DEDUP_REMOVED lines=23> */
.L_x_5501:
[----:B------:R-:W-:Y:S05]  /*91d0*/  BSYNC B1 ;  /* 0x0000000000017941 */ /* 0x000fea0003800000 */
.L_x_5500:
        /* <DEDUP_REMOVED lines=20> */
.L_x_5783:
[----:B------:R-:W-:Y:S05]  /*9320*/  BSYNC B1 ;  /* 0x0000000000017941 */ /* 0x000fea0003800000 */
.L_x_5502:
        /* <DEDUP_REMOVED lines=25> */
[----:B------:R-:W-:Y:S01]  /*94c0*/  SHF.R.U32.HI R54, RZ, 0x10, R27 ;  /* 0x00000010ff367819 */ /* 0x000fe2000001161b */
[----:B------:R-:W-:Y:S01]  /*94d0*/  HADD2.F32 R42, -RZ, R42.H0_H0 ;  /* 0x2000002aff2a7230 */ /* 0x000fe20000004100 */
[----:B------:R-:W0:Y:S04]  /*94e0*/  LDS.128 R32, [R39+0x20400] ;  /* 0x0204000027207984 */ /* 0x000e280000000c00 */
[----:B------:R-:W1:Y:S01]  /*94f0*/  LDS.128 R12, [R38+0x20400] ;  /* 0x02040000260c7984 */ /* 0x000e620000000c00 */
[----:B0-----:R-:W-:-:S02]  /*9500*/  HADD2.F32 R29, -RZ, R33.H0_H0 ;  /* 0x20000021ff1d7230 */ /* 0x001fc40000004100 */
[----:B------:R-:W-:Y:S02]  /*9510*/  HADD2.F32 R33, -RZ, R33.H1_H1 ;  /* 0x30000021ff217230 */ /* 0x000fe40000004100 */
[--C-:B-1----:R-:W-:Y:S02]  /*9520*/  HADD2.F32 R24, -RZ, R13.reuse.H0_H0 ;  /* 0x2000000dff187230 */ /* 0x102fe40000004100 */
[C---:B------:R-:W-:Y:S01]  /*9530*/  FMUL.FTZ R45, R29.reuse, R43 ;  /* 0x0000002b1d2d7220 */ /* 0x040fe20000410000 */
[-C--:B------:R-:W-:Y:S01]  /*9540*/  FMUL.FTZ R47, R29, R41.reuse ;  /* 0x000000291d2f7220 */ /* 0x080fe20000410000 */
[----:B------:R-:W-:Y:S02]  /*9550*/  HADD2.F32 R25, -RZ, R13.H1_H1 ;  /* 0x3000000dff197230 */ /* 0x000fe40000004100 */
[----:B------:R-:W-:Y:S01]  /*9560*/  FMUL.FTZ R50, R33, R42 ;  /* 0x0000002a21327220 */ /* 0x000fe20000410000 */
[----:B------:R-:W-:Y:S01]  /*9570*/  FFMA.FTZ R45, R24, R41, -R45 ;  /* 0x00000029182d7223 */ /* 0x000fe2000001082d */
[----:B------:R-:W-:-:S02]  /*9580*/  HADD2.F32 R29, -RZ, R46.H0_H0 ;  /* 0x2000002eff1d7230 */ /* 0x000fc40000004100 */
[----:B------:R-:W-:Y:S01]  /*9590*/  FFMA.FTZ R47, R24, R43, R47 ;  /* 0x0000002b182f7223 */ /* 0x000fe2000001002f */
[----:B------:R-:W-:Y:S02]  /*95a0*/  HADD2.F32 R31, -RZ, R35.H0_H0 ;  /* 0x20000023ff1f7230 */ /* 0x000fe40000004100 */
[-C--:B------:R-:W-:Y:S01]  /*95b0*/  FMUL.FTZ R46, R33, R44.reuse ;  /* 0x0000002c212e7220 */ /* 0x080fe20000410000 */
[----:B------:R-:W-:Y:S02]  /*95c0*/  HADD2.F32 R24, -RZ, R48.H0_H0 ;  /* 0x20000030ff187230 */ /* 0x000fe40000004100 */
[C---:B------:R-:W-:Y:S01]  /*95d0*/  FFMA.FTZ R50, R25.reuse, R44, R50 ;  /* 0x0000002c19327223 */ /* 0x040fe20000010032 */
[----:B------:R-:W-:Y:S02]  /*95e0*/  HADD2.F32 R26, -RZ, R15.H0_H0 ;  /* 0x2000000fff1a7230 */ /* 0x000fe40000004100 */
[----:B------:R-:W-:Y:S01]  /*95f0*/  FFMA.FTZ R48, R25, R42, -R46 ;  /* 0x0000002a19307223 */ /* 0x000fe2000001082e */
[----:B------:R-:W-:-:S02]  /*9600*/  HADD2.F32 R35, -RZ, R35.H1_H1 ;  /* 0x30000023ff237230 */ /* 0x000fc40000004100 */
[CC--:B------:R-:W-:Y:S01]  /*9610*/  FMUL.FTZ R33, R31.reuse, R29.reuse ;  /* 0x0000001d1f217220 */ /* 0x0c0fe20000410000 */
[----:B------:R-:W-:Y:S02]  /*9620*/  HADD2.F32 R46, -RZ, R49.H0_H0 ;  /* 0x20000031ff2e7230 */ /* 0x000fe40000004100 */
[-C--:B------:R-:W-:Y:S01]  /*9630*/  FMUL.FTZ R52, R31, R24.reuse ;  /* 0x000000181f347220 */ /* 0x080fe20000410000 */
[----:B------:R-:W-:Y:S02]  /*9640*/  HADD2.F32 R27, -RZ, R15.H1_H1 ;  /* 0x3000000fff1b7230 */ /* 0x000fe40000004100 */
[C---:B------:R-:W-:Y:S01]  /*9650*/  FFMA.FTZ R41, R26.reuse, R24, -R33 ;  /* 0x000000181a297223 */ /* 0x040fe20000010821 */
[----:B------:R-:W-:Y:S02]  /*9660*/  HADD2.F32 R42, -RZ, R54.H0_H0 ;  /* 0x20000036ff2a7230 */ /* 0x000fe40000004100 */
[----:B------:R-:W-:Y:S01]  /*9670*/  FFMA.FTZ R52, R26, R29, R52 ;  /* 0x0000001d1a347223 */ /* 0x000fe20000010034 */
[----:B------:R-:W-:-:S02]  /*9680*/  HADD2.F32 R28, -RZ, R32.H0_H0 ;  /* 0x20000020ff1c7230 */ /* 0x000fc40000004100 */
[C---:B------:R-:W-:Y:S01]  /*9690*/  FMUL.FTZ R44, R35.reuse, R46 ;  /* 0x0000002e232c7220 */ /* 0x040fe20000410000 */
[----:B------:R-:W-:Y:S02]  /*96a0*/  HADD2.F32 R26, -RZ, R58.H0_H0 ;  /* 0x2000003aff1a7230 */ /* 0x000fe40000004100 */
[-C--:B------:R-:W-:Y:S01]  /*96b0*/  FMUL.FTZ R54, R35, R42.reuse ;  /* 0x0000002a23367220 */ /* 0x080fe20000410000 */
[----:B------:R-:W-:Y:S02]  /*96c0*/  HADD2.F32 R24, -RZ, R59.H0_H0 ;  /* 0x2000003bff187230 */ /* 0x000fe40000004100 */
[----:B------:R-:W-:Y:S01]  /*96d0*/  FFMA.FTZ R44, R27, R42, -R44 ;  /* 0x0000002a1b2c7223 */ /* 0x000fe2000001082c */
[----:B------:R-:W-:Y:S02]  /*96e0*/  HADD2.F32 R30, -RZ, R34.H0_H0 ;  /* 0x20000022ff1e7230 */ /* 0x000fe40000004100 */
[----:B------:R-:W-:Y:S01]  /*96f0*/  FMUL.FTZ R42, R28, R26 ;  /* 0x0000001a1c2a7220 */ /* 0x000fe20000410000 */
[----:B------:R-:W-:-:S02]  /*9700*/  HADD2.F32 R29, -RZ, R58.H1_H1 ;  /* 0x3000003aff1d7230 */ /* 0x000fc40000004100 */
[----:B------:R-:W-:Y:S01]  /*9710*/  FMUL.FTZ R31, R28, R24 ;  /* 0x000000181c1f7220 */ /* 0x000fe20000410000 */
[----:B------:R-:W-:Y:S02]  /*9720*/  HADD2.F32 R13, -RZ, R12.H0_H0 ;  /* 0x2000000cff0d7230 */ /* 0x000fe40000004100 */
[----:B------:R-:W-:Y:S01]  /*9730*/  FFMA.FTZ R43, R27, R46, R54 ;  /* 0x0000002e1b2b7223 */ /* 0x000fe20000010036 */
[----:B------:R-:W-:Y:S02]  /*9740*/  HADD2.F32 R15, -RZ, R14.H0_H0 ;  /* 0x2000000eff0f7230 */ /* 0x000fe40000004100 */
[----:B------:R-:W-:Y:S01]  /*9750*/  FMUL.FTZ R28, R30, R29 ;  /* 0x0000001d1e1c7220 */ /* 0x000fe20000410000 */
[----:B------:R-:W-:Y:S02]  /*9760*/  HADD2.F32 R25, -RZ, R59.H1_H1 ;  /* 0x3000003bff197230 */ /* 0x000fe40000004100 */
[C---:B------:R-:W-:Y:S01]  /*9770*/  FFMA.FTZ R42, R13.reuse, R24, -R42 ;  /* 0x000000180d2a7223 */ /* 0x040fe2000001082a */
[----:B------:R-:W-:Y:S01]  /*9780*/  FFMA.FTZ R24, R13, R26, R31 ;  /* 0x0000001a0d187223 */ /* 0x000fe2000001001f */
[----:B------:R-:W-:-:S02]  /*9790*/  HADD2.F32 R32, -RZ, R32.H1_H1 ;  /* 0x30000020ff207230 */ /* 0x000fc40000004100 */
[----:B------:R-:W-:Y:S02]  /*97a0*/  HADD2.F32 R34, -RZ, R34.H1_H1 ;  /* 0x30000022ff227230 */ /* 0x000fe40000004100 */
[-C--:B------:R-:W-:Y:S01]  /*97b0*/  FMUL.FTZ R30, R30, R25.reuse ;  /* 0x000000191e1e7220 */ /* 0x080fe20000410000 */
[C---:B------:R-:W-:Y:S01]  /*97c0*/  FFMA.FTZ R28, R15.reuse, R25, -R28 ;  /* 0x000000190f1c7223 */ /* 0x040fe2000001081c */
[----:B------:R-:W-:Y:S02]  /*97d0*/  HADD2.F32 R27, -RZ, R53.H0_H0 ;  /* 0x20000035ff1b7230 */ /* 0x000fe40000004100 */
[----:B------:R-:W-:Y:S02]  /*97e0*/  HADD2.F32 R31, -RZ, R51.H0_H0 ;  /* 0x20000033ff1f7230 */ /* 0x000fe40000004100 */
[----:B------:R-:W-:Y:S01]  /*97f0*/  FFMA.FTZ R26, R15, R29, R30 ;  /* 0x0000001d0f1a7223 */ /* 0x000fe2000001001e */
[----:B------:R-:W-:Y:S02]  /*9800*/  HADD2.F32 R13, -RZ, R57.H0_H0 ;  /* 0x20000039ff0d7230 */ /* 0x000fe40000004100 */
[----:B------:R-:W-:Y:S01]  /*9810*/  FMUL.FTZ R15, R32, R27 ;  /* 0x0000001b200f7220 */ /* 0x000fe20000410000 */
[----:B------:R-:W-:-:S02]  /*9820*/  HADD2.F32 R25, -RZ, R55.H0_H0 ;  /* 0x20000037ff197230 */ /* 0x000fc40000004100 */
[----:B------:R-:W-:Y:S01]  /*9830*/  FMUL.FTZ R35, R34, R31 ;  /* 0x0000001f22237220 */ /* 0x000fe20000410000 */
[----:B------:R-:W-:Y:S02]  /*9840*/  HADD2.F32 R12, -RZ, R12.H1_H1 ;  /* 0x3000000cff0c7230 */ /* 0x000fe40000004100 */
[----:B------:R-:W-:Y:S01]  /*9850*/  FMUL.FTZ R32, R32, R13 ;  /* 0x0000000d20207220 */ /* 0x000fe20000410000 */
[----:B------:R-:W-:Y:S02]  /*9860*/  HADD2.F32 R14, -RZ, R14.H1_H1 ;  /* 0x3000000eff0e7230 */ /* 0x000fe40000004100 */
        /* <DEDUP_REMOVED lines=15> */
.L_x_5505:
[----:B------:R-:W-:Y:S05]  /*9960*/  BSYNC B1 ;  /* 0x0000000000017941 */ /* 0x000fea0003800000 */
.L_x_5504:
[----:B------:R-:W-:Y:S01]  /*9970*/  PRMT R33, R20, 0x5410, R21 ;  /* 0x0000541014217816 */ /* 0x000fe20000000015 */
[----:B------:R-:W-:Y:S06]  /*9980*/  @P0 BRA `(.L_x_5493) ;  /* 0x00000004007c0947 */ /* 0x000fec0003800000 */
[----:B------:R-:W2:Y:S01]  /*9990*/  LDL R44, [R1+0x74] ;  /* 0x00007400012c7983 */ /* 0x000ea20000100800 */
[----:B0-----:R-:W-:Y:S01]  /*99a0*/  IMAD.SHL.U32 R12, R3, 0x40, RZ ;  /* 0x00000040030c7824 */ /* 0x001fe200078e00ff */
[----:B------:R-:W-:Y:S01]  /*99b0*/  SHF.R.S32.HI R14, RZ, 0x1f, R3 ;  /* 0x0000001fff0e7819 */ /* 0x000fe20000011403 */
[--C-:B------:R-:W-:Y:S01]  /*99c0*/  HADD2.F32 R28, -RZ, R60.reuse.H0_H0 ;  /* 0x2000003cff1c7230 */ /* 0x100fe20000004100 */
[--C-:B------:R-:W-:Y:S01]  /*99d0*/  SHF.R.U64 R43, R8, 0x10, R9.reuse ;  /* 0x00000010082b7819 */ /* 0x100fe20000001209 */
[----:B------:R-:W-:Y:S01]  /*99e0*/  HADD2.F32 R20, -RZ, R60.H1_H1 ;  /* 0x3000003cff147230 */ /* 0x000fe20000004100 */
[----:B------:R-:W-:Y:S02]  /*99f0*/  LEA.HI R14, R14, R3, RZ, 0x3 ;  /* 0x000000030e0e7211 */ /* 0x000fe400078f18ff */
[----:B------:R-:W-:Y:S02]  /*9a00*/  LOP3.LUT R13, R12, 0x1c0, RZ, 0xc0, !PT ;  /* 0x000001c00c0d7812 */ /* 0x000fe400078ec0ff */
[----:B------:R-:W-:Y:S01]  /*9a10*/  SHF.R.U32.HI R21, RZ, 0x10, R9 ;  /* 0x00000010ff157819 */ /* 0x000fe20000011609 */
[----:B------:R-:W-:Y:S01]  /*9a20*/  IMAD.SHL.U32 R14, R14, 0x40, RZ ;  /* 0x000000400e0e7824 */ /* 0x000fe200078e00ff */
[----:B------:R-:W-:-:S02]  /*9a30*/  SHF.R.U32.HI R3, RZ, 0x3, R13 ;  /* 0x00000003ff037819 */ /* 0x000fc4000001160d */
[----:B------:R-:W-:Y:S02]  /*9a40*/  SHF.R.U64 R39, R4, 0x10, R5 ;  /* 0x0000001004277819 */ /* 0x000fe40000001205 */
[----:B------:R-:W-:Y:S02]  /*9a50*/  LOP3.LUT R36, R3, R36, R13, 0x1e, !PT ;  /* 0x0000002403247212 */ /* 0x000fe400078e1e0d */
[----:B------:R-:W-:Y:S02]  /*9a60*/  LOP3.LUT R3, R14, 0xfffffe00, RZ, 0xc0, !PT ;  /* 0xfffffe000e037812 */ /* 0x000fe400078ec0ff */
[----:B------:R-:W-:Y:S02]  /*9a70*/  SHF.R.U32.HI R30, RZ, 0x10, R5 ;  /* 0x00000010ff1e7819 */ /* 0x000fe40000011605 */
[--C-:B------:R-:W-:Y:S01]  /*9a80*/  SHF.R.U64 R42, R10, 0x10, R11.reuse ;  /* 0x000000100a2a7819 */ /* 0x100fe2000000120b */
        /* <DEDUP_REMOVED lines=27> */
[----:B------:R-:W-:-:S02]  /*9c40*/  HADD2.F32 R21, -RZ, R37.H1_H1 ;  /* 0x30000025ff157230 */ /* 0x000fc40000004100 */
[-C--:B------:R-:W-:Y:S01]  /*9c50*/  FMUL.FTZ R28, R25, R20.reuse ;  /* 0x00000014191c7220 */ /* 0x080fe20000410000 */
[C---:B------:R-:W-:Y:S01]  /*9c60*/  FMUL.FTZ R25, R8.reuse, R9 ;  /* 0x0000000908197220 */ /* 0x040fe20000410000 */
[-C--:B------:R-:W-:Y:S01]  /*9c70*/  FMUL.FTZ R8, R8, R5.reuse ;  /* 0x0000000508087220 */ /* 0x080fe20000410000 */
[C---:B------:R-:W-:Y:S01]  /*9c80*/  FFMA.FTZ R29, R13.reuse, R20, -R36 ;  /* 0x000000140d1d7223 */ /* 0x040fe20000010824 */
[----:B------:R-:W-:Y:S01]  /*9c90*/  FFMA.FTZ R31, R13, R30, R28 ;  /* 0x0000001e0d1f7223 */ /* 0x000fe2000001001c */
[C---:B------:R-:W-:Y:S01]  /*9ca0*/  FFMA.FTZ R25, R4.reuse, R5, -R25 ;  /* 0x0000000504197223 */ /* 0x040fe20000010819 */
[----:B------:R-:W-:Y:S02]  /*9cb0*/  HADD2.F32 R5, -RZ, R33.H0_H0 ;  /* 0x20000021ff057230 */ /* 0x000fe40000004100 */
        /* <DEDUP_REMOVED lines=44> */
.L_x_5493:
[----:B------:R-:W-:Y:S05]  /*9f80*/  BSYNC B0 ;  /* 0x0000000000007941 */ /* 0x000fea0003800000 */
.L_x_5479:
[----:B------:R-:W-:Y:S01]  /*9f90*/  @!PT LDS RZ, [RZ] ;  /* 0x00000000fffff984 */ /* 0x000fe20000000800 */
[----:B------:R-:W-:Y:S01]  /*9fa0*/  @!PT LDS RZ, [RZ] ;  /* 0x00000000fffff984 */ /* 0x000fe20000000800 */
[----:B------:R-:W-:Y:S01]  /*9fb0*/  @!PT LDS RZ, [RZ] ;  /* 0x00000000fffff984 */ /* 0x000fe20000000800 */
[----:B------:R-:W-:Y:S01]  /*9fc0*/  @!PT LDS RZ, [RZ] ;  /* 0x00000000fffff984 */ /* 0x000fe20000000800 */
[----:B------:R3:W-:Y:S06]  /*9fd0*/  MEMBAR.ALL.CTA ;  /* 0x0000000000007992 */ /* 0x0007ec0000008000 */
[----:B---3--:R-:W3:Y:S01]  /*9fe0*/  FENCE.VIEW.ASYNC.S ;  /* 0x00000000000073c6 */ /* 0x008ee20000000000 */
[----:B------:R-:W-:Y:S05]  /*9ff0*/  WARPSYNC.ALL ;  /* 0x0000000000007948 */ /* 0x000fea0003800000 */
[----:B---3--:R-:W-:Y:S06]  /*a000*/  BAR.SYNC.DEFER_BLOCKING 0xd, 0x80 ;  /* 0x0342000000007b1d */ /* 0x008fec0000010000 */
.L_x_5476:
[----:B012---:R-:W-:-:S05]  /*a010*/  IMAD.U32 R3, RZ, RZ, UR37 ;  /* 0x00000025ff037e24 */ /* 0x007fca000f8e00ff */
[----:B------:R-:W-:-:S13]  /*a020*/  ISETP.NE.AND P0, PT, R3, 0x3, PT ;  /* 0x000000030300780c */ /* 0x000fda0003f05270 */
[----:B------:R-:W-:Y:S05]  /*a030*/  @!P0 BRA `(.L_x_5506) ;  /* 0x0000000000048947 */ /* 0x000fea0003800000 */
[----:B------:R-:W-:Y:S01]  /*a040*/  BPT.TRAP 0x1 ;  /* 0x000000040000795c */ /* 0x000fe20000300000 */
.L_x_5506:
[----:B------:R-:W-:Y:S01]  /*a050*/  IMAD R169, R18, 0x8, R2 ;  /* 0x0000000812a97824 */ /* 0x000fe200078e0202 */
[----:B------:R-:W-:-:S04]  /*a060*/  SHF.L.U32 R14, R22, 0x1f, RZ ;  /* 0x0000001f160e7819 */ /* 0x000fc800000006ff */
[----:B------:R0:W1:Y:S01]  /*a070*/  SYNCS.PHASECHK.TRANS64.TRYWAIT P1, [R169+URZ+0x38830], R14 ;  /* 0x0388300ea90075a7 */ /* 0x000062000802017f */
[----:B------:R-:W-:Y:S05]  /*a080*/  @!P0 BRA `(.L_x_5507) ;  /* 0x0000000000048947 */ /* 0x000fea0003800000 */
[----:B------:R-:W-:Y:S01]  /*a090*/  BPT.TRAP 0x1 ;  /* 0x000000040000795c */ /* 0x000fe20000300000 */
.L_x_5507:
        /* <DEDUP_REMOVED lines=10> */
.L_x_5508:
[----:B------:R-:W-:Y:S01]  /*a140*/  LOP3.LUT R6, R4, 0x10000, RZ, 0xfc, !PT ;  /* 0x0001000004067812 */ /* 0x000fe200078efcff */
        /* <DEDUP_REMOVED lines=11> */
[----:B------:R-:W-:Y:S01]  /*a200*/  SHF.L.U32 R3, R0, 0x1f, RZ ;  /* 0x0000001f00037819 */ /* 0x000fe200000006ff */
[----:B------:R-:W-:Y:S01]  /*a210*/  IMAD.MOV.U32 R13, RZ, RZ, 0x40000040 ;  /* 0x40000040ff0d7424 */ /* 0x000fe200078e00ff */
[----:B------:R-:W-:Y:S01]  /*a220*/  BSSY B0, `(.L_x_5510) ;  /* 0x0000023000007945 */ /* 0x000fe20003800000 */
[----:B------:R-:W-:-:S02]  /*a230*/  IMAD.MOV.U32 R9, RZ, RZ, 0x40000040 ;  /* 0x40000040ff097424 */ /* 0x000fc400078e00ff */
[----:B------:R-:W-:Y:S02]  /*a240*/  VIADD R10, R6, 0x4 ;  /* 0x00000004060a7836 */ /* 0x000fe40000000000 */
[----:B------:R-:W-:Y:S02]  /*a250*/  IMAD.MOV.U32 R11, RZ, RZ, 0x40000040 ;  /* 0x40000040ff0b7424 */ /* 0x000fe400078e00ff */
[----:B------:R-:W-:Y:S02]  /*a260*/  IMAD.MOV.U32 R5, RZ, RZ, 0x40000040 ;  /* 0x40000040ff057424 */ /* 0x000fe400078e00ff */
[----:B------:R-:W-:Y:S01]  /*a270*/  HGMMA.64x64x16.F32 R24, gdesc[UR4], RZ, !UPT, gsb0 ;  /* 0x00e00000041879f0 */ /* 0x000fe2000c0008ff */
[----:B------:R-:W-:Y:S02]  /*a280*/  R2UR UR4, R12 ;  /* 0x000000000c0472ca */ /* 0x000fe400000e0000 */
[----:B------:R-:W-:Y:S02]  /*a290*/  R2UR UR5, R13 ;  /* 0x000000000d0572ca */ /* 0x000fe400000e0000 */
[----:B------:R-:W-:Y:S01]  /*a2a0*/  R2UR UR6, R8 ;  /* 0x00000000080672ca */ /* 0x000fe200000e0000 */
[----:B------:R-:W-:Y:S01]  /*a2b0*/  VIADD R8, R4, 0x4 ;  /* 0x0000000404087836 */ /* 0x000fe20000000000 */
[----:B------:R-:W-:Y:S01]  /*a2c0*/  R2UR UR7, R9 ;  /* 0x00000000090772ca */ /* 0x000fe200000e0000 */
[----:B------:R-:W-:-:S02]  /*a2d0*/  IMAD.MOV.U32 R9, RZ, RZ, 0x40000040 ;  /* 0x40000040ff097424 */ /* 0x000fc400078e00ff */
        /* <DEDUP_REMOVED lines=21> */
[----:B------:R-:W2:Y:S02]  /*a430*/  SYNCS.PHASECHK.TRANS64.TRYWAIT P1, [R2+URZ+0x38810], R3 ;  /* 0x03881003020075a7 */ /* 0x000ea4000802017f */
[----:B--2---:R-:W-:Y:S05]  /*a440*/  @!P1 BRA `(.L_x_5511) ;  /* 0x000001a000849947 */ /* 0x004fea0003800000 */
.L_x_5784:
[----:B------:R-:W-:Y:S05]  /*a450*/  BSYNC B0 ;  /* 0x0000000000007941 */ /* 0x000fea0003800000 */
.L_x_5510:
[----:B------:R-:W-:Y:S05]  /*a460*/  @!P0 BRA `(.L_x_5512) ;  /* 0x0000000000048947 */ /* 0x000fea0003800000 */
[----:B------:R-:W-:Y:S01]  /*a470*/  BPT.TRAP 0x1 ;  /* 0x000000040000795c */ /* 0x000fe20000300000 */
.L_x_5512:
[----:B------:R3:W4:Y:S01]  /*a480*/  SYNCS.PHASECHK.TRANS64.TRYWAIT P2, [R169+URZ+0x38850], R14 ;  /* 0x0388500ea90075a7 */ /* 0x000722000804017f */
[----:B------:R-:W-:Y:S05]  /*a490*/  @!P0 BRA `(.L_x_5513) ;  /* 0x0000000000048947 */ /* 0x000fea0003800000 */
[----:B------:R-:W-:Y:S01]  /*a4a0*/  BPT.TRAP 0x1 ;  /* 0x000000040000795c */ /* 0x000fe20000300000 */
.L_x_5513:
[----:B--2---:R-:W2:Y:S01]  /*a4b0*/  S2R R3, SR_TID.X ;  /* 0x0000000000037919 */ /* 0x004ea20000002100 */
[----:B------:R-:W-:Y:S01]  /*a4c0*/  VIADD R0, R2, 0x400 ;  /* 0x0000040002007836 */ /* 0x000fe20000000000 */
[----:B------:R-:W-:Y:S04]  /*a4d0*/  BSSY B0, `(.L_x_5514) ;  /* 0x0000008000007945 */ /* 0x000fe80003800000 */
[----:B------:R-:W-:-:S04]  /*a4e0*/  SHF.R.U32.HI R0, RZ, 0x4, R0 ;  /* 0x00000004ff007819 */ /* 0x000fc80000011600 */
[----:B------:R-:W-:Y:S02]  /*a4f0*/  LOP3.LUT R0, R0, 0x3fff, RZ, 0xc0, !PT ;  /* 0x00003fff00007812 */ /* 0x000fe400078ec0ff */
[----:B--2---:R-:W-:-:S04]  /*a500*/  LOP3.LUT R3, R3, 0x7f, RZ, 0xc0, !PT ;  /* 0x0000007f03037812 */ /* 0x004fc800078ec0ff */
[----:B------:R-:W-:Y:S01]  /*a510*/  ISETP.NE.AND P1, PT, R3, RZ, PT ;  /* 0x000000ff0300720c */ /* 0x000fe20003f25270 */
[----:B----4-:R-:W-:-:S12]  /*a520*/  @P2 BRA `(.L_x_5515) ;  /* 0x0000000000082947 */ /* 0x010fd80003800000 */
[----:B------:R-:W2:Y:S02]  /*a530*/  SYNCS.PHASECHK.TRANS64.TRYWAIT P2, [R169+URZ+0x38850], R14 ;  /* 0x0388500ea90075a7 */ /* 0x000ea4000804017f */
[----:B--2---:R-:W-:Y:S05]  /*a540*/  @!P2 BRA `(.L_x_5516) ;  /* 0x000001a00058a947 */ /* 0x004fea0003800000 */
.L_x_5515:
[----:B------:R-:W-:Y:S05]  /*a550*/  BSYNC B0 ;  /* 0x0000000000007941 */ /* 0x000fea0003800000 */
.L_x_5514:
[----:B------:R-:W-:Y:S05]  /*a560*/  WARPSYNC.ALL ;  /* 0x0000000000007948 */ /* 0x000fea0003800000 */
[----:B------:R-:W-:Y:S01]  /*a570*/  LOP3.LUT R190, R0, 0x10000, RZ, 0xfc, !PT ;  /* 0x0001000000be7812 */ /* 0x000fe200078efcff */
[----:B------:R-:W-:Y:S01]  /*a580*/  VIADD R0, R2, 0x26400 ;  /* 0x0002640002007836 */ /* 0x000fe20000000000 */
[----:B------:R-:W-:-:S03]  /*a590*/  WARPGROUP.ARRIVE ;  /* 0x00000000000079c5 */ /* 0x000fc60000000000 */
[----:B------:R-:W-:-:S03]  /*a5a0*/  IMAD R20, R18, 0x1000, R190 ;  /* 0x0000100012147824 */ /* 0x000fc600078e02be */
[----:B------:R-:W4:Y:S01]  /*a5b0*/  S2R R3, SR_TID.X ;  /* 0x0000000000037919 */ /* 0x000f220000002100 */
        /* <DEDUP_REMOVED lines=12> */
[----:B0123--:R-:W-:Y:S01]  /*a680*/  IMAD.MOV.U32 R14, RZ, RZ, 0x4 ;  /* 0x00000004ff0e7424 */ /* 0x00ffe200078e00ff */
[C---:B------:R-:W-:Y:S01]  /*a690*/  R2UR UR4, R4.reuse ;  /* 0x00000000040472ca */ /* 0x040fe200000e0000 */
[C---:B------:R-:W-:Y:S01]  /*a6a0*/  VIADD R60, R4.reuse, 0x2 ;  /* 0x00000002043c7836 */ /* 0x040fe20000000000 */
[----:B------:R-:W-:Y:S01]  /*a6b0*/  ULDC UR39, c[0x0][0xa80] ;  /* 0x0002a00000277ab9 */ /* 0x000fe20000000800 */
[----:B------:R-:W-:Y:S01]  /*a6c0*/  VIADD R21, R4, 0x800 ;  /* 0x0000080004157836 */ /* 0x000fe20000000000 */
[----:B------:R-:W-:Y:S01]  /*a6d0*/  ULDC UR40, c[0x0][0xa80] ;  /* 0x0002a00000287ab9 */ /* 0x000fe20000000800 */
[----:B------:R-:W-:Y:S01]  /*a6e0*/  IMAD.MOV.U32 R172, RZ, RZ, R194 ;  /* 0x000000ffffac7224 */ /* 0x000fe200078e00c2 */
[----:B------:R-:W-:Y:S01]  /*a6f0*/  BSSY B0, `(.L_x_5517) ;  /* 0x000061f000007945 */ /* 0x000fe20003800000 */
[----:B------:R-:W-:-:S06]  /*a700*/  IMAD.MOV.U32 R171, RZ, RZ, 0x40000040 ;  /* 0x40000040ffab7424 */ /* 0x000fcc00078e00ff */
        /* <DEDUP_REMOVED lines=9> */
[----:B----4-:R-:W-:-:S05]  /*a7a0*/  SHF.R.U32.HI R3, RZ, 0x7, R3 ;  /* 0x00000007ff037819 */ /* 0x010fca0000011603 */
[----:B------:R-:W0:Y:S02]  /*a7b0*/  SHFL.IDX PT, R0, R3, RZ, 0x1f ;  /* 0x00001fff03007589 */ /* 0x000e2400000e0000 */
[----:B0-----:R-:W-:-:S04]  /*a7c0*/  ISETP.GT.AND P2, PT, R0, 0x7f, PT ;  /* 0x0000007f0000780c */ /* 0x001fc80003f44270 */
        /* <DEDUP_REMOVED lines=179> */
[----:B------:R-:W-:-:S02]  /*b300*/  IMAD.MOV.U32 R21, RZ, RZ, 0x28 ;  /* 0x00000028ff157424 */ /* 0x000fc400078e00ff */
        /* <DEDUP_REMOVED lines=13> */
[----:B------:R-:W-:Y:S01]  /*b3e0*/  IMAD.MOV.U32 R61, RZ, RZ, 0x40000040 ;  /* 0x40000040ff3d7424 */ /* 0x000fe200078e00ff */
[CC--:B------:R-:W-:Y:S02]  /*b3f0*/  IADD3 R58, R21.reuse, R57.reuse, R4 ;  /* 0x00000039153a7210 */ /* 0x0c0fe40007ffe004 */
[----:B------:R-:W-:Y:S01]  /*b400*/  IADD3 R60, R21, R57, R20 ;  /* 0x00000039153c7210 */ /* 0x000fe20007ffe014 */
[----:B------:R-:W-:-:S02]  /*b410*/  VIADD R57, R20, 0xa00 ;  /* 0x00000a0014397836 */ /* 0x000fc40000000000 */
[----:B------:R-:W-:Y:S01]  /*b420*/  VIADD R21, R4, 0xa00 ;  /* 0x00000a0004157836 */ /* 0x000fe20000000000 */
        /* <DEDUP_REMOVED lines=140> */
[----:B------:R-:W0:Y:S01]  /*bcf0*/  LDC R57, c[0x0][0x448] ;  /* 0x00011200ff397b82 */ /* 0x000e220000000800 */
[----:B------:R-:W-:-:S05]  /*bd00*/  IMAD.MOV.U32 R14, RZ, RZ, 0x40 ;  /* 0x00000040ff0e7424 */ /* 0x000fca00078e00ff */
[----:B------:R-:W-:Y:S01]  /*bd10*/  SEL R0, R14, 0x3e, P2 ;  /* 0x0000003e0e007807 */ /* 0x000fe20001000000 */
[C---:B------:R-:W-:Y:S02]  /*bd20*/  IMAD R14, R201.reuse, -0x40, R14 ;  /* 0xffffffc0c90e7824 */ /* 0x040fe400078e020e */
[----:B------:R-:W-:Y:S01]  /*bd30*/  VIADD R201, R201, 0xfffffffe ;  /* 0xfffffffec9c97836 */ /* 0x000fe20000000000 */
[----:B------:R-:W-:Y:S01]  /*bd40*/  LOP3.LUT R21, R0, 0x6, RZ, 0xc0, !PT ;  /* 0x0000000600157812 */ /* 0x000fe200078ec0ff */
[----:B------:R-:W-:-:S03]  /*bd50*/  IMAD.IADD R0, R216, 0x1, R194 ;  /* 0x00000001d8007824 */ /* 0x000fc600078e02c2 */
[----:B------:R-:W-:Y:S02]  /*bd60*/  IADD3 R20, R21, R3, R20 ;  /* 0x0000000315147210 */ /* 0x000fe40007ffe014 */
[----:B0-----:R-:W-:Y:S01]  /*bd70*/  ISETP.NE.AND P2, PT, R57, 0x1, PT ;  /* 0x000000013900780c */ /* 0x001fe20003f45270 */
        /* <DEDUP_REMOVED lines=10> */
[----:B------:R-:W0:Y:S02]  /*be20*/  @P2 LDC R3, c[0x0][0x44c] ;  /* 0x00011300ff032b82 */ /* 0x000e240000000800 */
[----:B0-----:R-:W-:Y:S01]  /*be30*/  @P2 IMAD.HI.U32 R3, R0, R3, RZ ;  /* 0x0000000300032227 */ /* 0x001fe200078e00ff */
[----:B------:R-:W-:-:S02]  /*be40*/  WARPGROUP.DEPBAR.LE gsb0, 0x0 ;  /* 0x00008000000079c5 */ /* 0x000fc40000010000 */
[----:B------:R-:W-:-:S06]  /*be50*/  WARPGROUP.ARRIVE ;  /* 0x00000000000079c5 */ /* 0x000fcc0000000000 */
[----:B------:R-:W-:Y:S01]  /*be60*/  HGMMA.64x64x16.F32 R24, gdesc[UR4], R24, gsb0 ;  /* 0x00e00000041879f0 */ /* 0x000fe20008000818 */
[----:B------:R-:W-:Y:S02]  /*be70*/  R2UR UR4, R58 ;  /* 0x000000003a0472ca */ /* 0x000fe400000e0000 */
[----:B------:R-:W-:Y:S02]  /*be80*/  R2UR UR5, R59 ;  /* 0x000000003b0572ca */ /* 0x000fe400000e0000 */
[----:B------:R-:W-:Y:S02]  /*be90*/  R2UR UR6, R20 ;  /* 0x00000000140672ca */ /* 0x000fe400000e0000 */
[----:B------:R-:W-:Y:S01]  /*bea0*/  R2UR UR7, R21 ;  /* 0x00000000150772ca */ /* 0x000fe200000e0000 */
[----:B------:R-:W0:Y:S02]  /*beb0*/  @P2 LDC R20, c[0x0][0x450] ;  /* 0x00011400ff142b82 */ /* 0x000e240000000800 */
[----:B0-----:R-:W-:-:S02]  /*bec0*/  @P2 SHF.R.U32.HI R0, RZ, R20, R3 ;  /* 0x00000014ff002219 */ /* 0x001fc40000011603 */
[----:B------:R-:W-:Y:S02]  /*bed0*/  IADD3 R20, R211, 0x1, R14 ;  /* 0x00000001d3147810 */ /* 0x000fe40007ffe00e */
[----:B------:R-:W-:Y:S01]  /*bee0*/  IADD3 R3, -R215, R14, R211 ;  /* 0x0000000ed7037210 */ /* 0x000fe20007ffe1d3 */
[----:B------:R-:W0:Y:S01]  /*bef0*/  SHFL.IDX PT, R21, R0, RZ, 0x1c1f ;  /* 0x001c1fff00157589 */ /* 0x000e2200000e0000 */
[----:B------:R-:W-:-:S03]  /*bf00*/  IADD3 R62, -R193, R20, -R215 ;  /* 0x00000014c13e7210 */ /* 0x000fc60007ffe9d7 */
[----:B------:R-:W1:Y:S01]  /*bf10*/  SHFL.IDX PT, R0, R0, 0x1, 0x1c1f ;  /* 0x003c1f0000007f89 */ /* 0x000e6200000e0000 */
        /* <DEDUP_REMOVED lines=10> */
[----:B------:R-:W-:Y:S01]  /*bfc0*/  IMAD.MOV.U32 R171, RZ, RZ, 0x40000040 ;  /* 0x40000040ffab7424 */ /* 0x000fe200078e00ff */
        /* <DEDUP_REMOVED lines=32> */
[----:B------:R-:W-:Y:S01]  /*c1d0*/  FMNMX.FTZ R57, R44, R57, !PT ;  /* 0x000000392c397209 */ /* 0x000fe20007810000 */
[----:B------:R-:W0:Y:S01]  /*c1e0*/  @P2 LDC R45, c[0x0][0x450] ;  /* 0x00011400ff2d2b82 */ /* 0x000e220000000800 */
        /* <DEDUP_REMOVED lines=39> */
[----:B------:R-:W-:Y:S02]  /*c460*/  ISETP.GT.AND P4, PT, R62, 0x20, PT ;  /* 0x000000203e00780c */ /* 0x000fe40003f84270 */
[----:B------:R-:W-:Y:S01]  /*c470*/  FMNMX.FTZ R27, R74, R3, !PT ;  /* 0x000000034a1b7209 */ /* 0x000fe20007810000 */
[----:B------:R-:W-:Y:S01]  /*c480*/  IMAD.U32 R3, RZ, RZ, UR4 ;  /* 0x00000004ff037e24 */ /* 0x000fe2000f8e00ff */
[----:B------:R-:W-:Y:S02]  /*c490*/  FSEL R42, R42, -INF , P4 ;  /* 0xff8000002a2a7808 */ /* 0x000fe40002000000 */
[----:B------:R-:W-:Y:S01]  /*c4a0*/  FMNMX.FTZ R27, R76, R27, !PT ;  /* 0x0000001b4c1b7209 */ /* 0x000fe20007810000 */
[----:B------:R-:W-:Y:S01]  /*c4b0*/  FMUL.FTZ R29, R0, R3 ;  /* 0x00000003001d7220 */ /* 0x000fe20000410000 */
[----:B------:R-:W-:Y:S02]  /*c4c0*/  ISETP.GT.AND P4, PT, R62, 0x28, PT ;  /* 0x000000283e00780c */ /* 0x000fe40003f84270 */
[----:B------:R-:W-:-:S02]  /*c4d0*/  FSEL R38, R43, -INF , P5 ;  /* 0xff8000002b267808 */ /* 0x000fc40002800000 */
[----:B------:R-:W-:Y:S02]  /*c4e0*/  FMNMX.FTZ R27, R42, R27, !PT ;  /* 0x0000001b2a1b7209 */ /* 0x000fe40007810000 */
[----:B------:R-:W-:Y:S02]  /*c4f0*/  FSEL R46, R46, -INF , P4 ;  /* 0xff8000002e2e7808 */ /* 0x000fe40002000000 */
[----:B------:R-:W-:Y:S02]  /*c500*/  FMNMX.FTZ R27, R38, R27, !PT ;  /* 0x0000001b261b7209 */ /* 0x000fe40007810000 */
[----:B------:R-:W-:Y:S02]  /*c510*/  FSETP.NEU.FTZ.AND P5, PT, R0, -INF , PT ;  /* 0xff8000000000780b */ /* 0x000fe40003fbd000 */
[----:B------:R-:W-:Y:S02]  /*c520*/  ISETP.GT.AND P4, PT, R62, 0x30, PT ;  /* 0x000000303e00780c */ /* 0x000fe40003f84270 */
[----:B------:R-:W-:-:S02]  /*c530*/  FSEL R78, R47, -INF , P3 ;  /* 0xff8000002f4e7808 */ /* 0x000fc40001800000 */
[----:B------:R-:W-:Y:S02]  /*c540*/  FMNMX.FTZ R27, R46, R27, !PT ;  /* 0x0000001b2e1b7209 */ /* 0x000fe40007810000 */
[----:B------:R-:W-:Y:S02]  /*c550*/  FSEL R39, R29, RZ, P5 ;  /* 0x000000ff1d277208 */ /* 0x000fe40002800000 */
[----:B------:R-:W-:Y:S02]  /*c560*/  ISETP.GT.AND P3, PT, R62, 0x31, PT ;  /* 0x000000313e00780c */ /* 0x000fe40003f64270 */
[----:B------:R-:W-:Y:S01]  /*c570*/  FSEL R50, R50, -INF , P4 ;  /* 0xff80000032327808 */ /* 0x000fe20002000000 */
[--C-:B-----5:R-:W-:Y:S01]  /*c580*/  FFMA.FTZ R152, R64, R3, -R39.reuse ;  /* 0x0000000340987223 */ /* 0x120fe20000010827 */
[----:B------:R-:W-:Y:S01]  /*c590*/  FMNMX.FTZ R27, R78, R27, !PT ;  /* 0x0000001b4e1b7209 */ /* 0x000fe20007810000 */
[-CC-:B------:R-:W-:Y:S01]  /*c5a0*/  FFMA.FTZ R154, R66, R3.reuse, -R39.reuse ;  /* 0x00000003429a7223 */ /* 0x180fe20000010827 */
[----:B------:R-:W-:Y:S01]  /*c5b0*/  ISETP.GT.AND P4, PT, R62, 0x38, PT ;  /* 0x000000383e00780c */ /* 0x000fe20003f84270 */
[-CC-:B------:R-:W-:Y:S01]  /*c5c0*/  FFMA.FTZ R31, R14, R3.reuse, -R39.reuse ;  /* 0x000000030e1f7223 */ /* 0x180fe20000010827 */
[----:B------:R-:W-:Y:S01]  /*c5d0*/  FSEL R64, R51, -INF , P3 ;  /* 0xff80000033407808 */ /* 0x000fe20001800000 */
[--C-:B------:R-:W-:Y:S01]  /*c5e0*/  FFMA.FTZ R25, R25, R3, -R39.reuse ;  /* 0x0000000319197223 */ /* 0x100fe20000010827 */
[----:B------:R-:W-:Y:S01]  /*c5f0*/  FMNMX.FTZ R27, R50, R27, !PT ;  /* 0x0000001b321b7209 */ /* 0x000fe20007810000 */
[----:B------:R-:W-:Y:S01]  /*c600*/  MUFU.EX2 R152, R152 ;  /* 0x0000009800987308 */ /* 0x000fe20000000800 */
[----:B------:R-:W-:Y:S01]  /*c610*/  ISETP.GT.AND P3, PT, R62, 0x39, PT ;  /* 0x000000393e00780c */ /* 0x000fe20003f64270 */
[-CC-:B------:R-:W-:Y:S01]  /*c620*/  FFMA.FTZ R156, R32, R3.reuse, -R39.reuse ;  /* 0x00000003209c7223 */ /* 0x180fe20000010827 */
[----:B------:R-:W-:Y:S01]  /*c630*/  FSEL R54, R54, -INF , P4 ;  /* 0xff80000036367808 */ /* 0x000fe20002000000 */
[--C-:B------:R-:W-:Y:S01]  /*c640*/  FFMA.FTZ R158, R36, R3, -R39.reuse ;  /* 0x00000003249e7223 */ /* 0x100fe20000010827 */
[----:B------:R-:W-:Y:S01]  /*c650*/  FMNMX.FTZ R27, R64, R27, !PT ;  /* 0x0000001b401b7209 */ /* 0x000fe20007810000 */
[--C-:B------:R-:W-:Y:S01]  /*c660*/  FFMA.FTZ R29, R24, R3, -R39.reuse ;  /* 0x00000003181d7223 */ /* 0x100fe20000010827 */
[----:B------:R-:W-:Y:S01]  /*c670*/  FSEL R62, R55, -INF , P3 ;  /* 0xff800000373e7808 */ /* 0x000fe20001800000 */
[----:B------:R-:W-:Y:S01]  /*c680*/  MUFU.EX2 R25, R25 ;  /* 0x0000001900197308 */ /* 0x000fe20000000800 */
[----:B------:R-:W-:Y:S01]  /*c690*/  FMNMX.FTZ R27, R54, R27, !PT ;  /* 0x0000001b361b7209 */ /* 0x000fe20007810000 */
[-CC-:B------:R-:W-:Y:S01]  /*c6a0*/  FFMA.FTZ R160, R40, R3.reuse, -R39.reuse ;  /* 0x0000000328a07223 */ /* 0x180fe20000010827 */
[-CC-:B------:R-:W-:Y:S01]  /*c6b0*/  FFMA.FTZ R162, R44, R3.reuse, -R39.reuse ;  /* 0x000000032ca27223 */ /* 0x180fe20000010827 */
[--C-:B------:R-:W-:Y:S01]  /*c6c0*/  FFMA.FTZ R35, R28, R3, -R39.reuse ;  /* 0x000000031c237223 */ /* 0x100fe20000010827 */
[----:B------:R-:W-:Y:S01]  /*c6d0*/  FMNMX.FTZ R33, R62, R27, !PT ;  /* 0x0000001b3e217209 */ /* 0x000fe20007810000 */
[-CC-:B------:R-:W-:Y:S01]  /*c6e0*/  FFMA.FTZ R27, R68, R3.reuse, -R39.reuse ;  /* 0x00000003441b7223 */ /* 0x180fe20000010827 */
[-CC-:B------:R-:W-:Y:S01]  /*c6f0*/  FFMA.FTZ R164, R48, R3.reuse, -R39.reuse ;  /* 0x0000000330a47223 */ /* 0x180fe20000010827 */
[----:B------:R-:W-:Y:S01]  /*c700*/  MUFU.EX2 R154, R154 ;  /* 0x0000009a009a7308 */ /* 0x000fe20000000800 */
[-CC-:B------:R-:W-:Y:S01]  /*c710*/  FFMA.FTZ R58, R58, R3.reuse, -R39.reuse ;  /* 0x000000033a3a7223 */ /* 0x180fe20000010827 */
[----:B------:R-:W1:Y:S01]  /*c720*/  SHFL.BFLY PT, R66, R33, 0x2, 0x1f ;  /* 0x0c401f0021427f89 */ /* 0x000e6200000e0000 */
[----:B------:R-:W-:-:S05]  /*c730*/  FFMA.FTZ R166, R52, R3, -R39 ;  /* 0x0000000334a67223 */ /* 0x000fca0000010827 */
[----:B------:R-:W-:Y:S08]  /*c740*/  MUFU.EX2 R27, R27 ;  /* 0x0000001b001b7308 */ /* 0x000ff00000000800 */
[----:B------:R-:W-:Y:S08]  /*c750*/  MUFU.EX2 R156, R156 ;  /* 0x0000009c009c7308 */ /* 0x000ff00000000800 */
[----:B------:R-:W-:Y:S01]  /*c760*/  MUFU.EX2 R31, R31 ;  /* 0x0000001f001f7308 */ /* 0x000fe20000000800 */
[----:B-1----:R-:W-:Y:S01]  /*c770*/  FMNMX.FTZ R66, R33, R66, !PT ;  /* 0x0000004221427209 */ /* 0x002fe20007810000 */
[-CC-:B------:R-:W-:Y:S01]  /*c780*/  FFMA.FTZ R33, R20, R3.reuse, -R39.reuse ;  /* 0x0000000314217223 */ /* 0x180fe20000010827 */
[----:B------:R-:W-:-:S03]  /*c790*/  FFMA.FTZ R39, R60, R3, -R39 ;  /* 0x000000033c277223 */ /* 0x000fc60000010827 */
[----:B------:R-:W1:Y:S02]  /*c7a0*/  SHFL.BFLY PT, R37, R66, 0x1, 0x1f ;  /* 0x0c201f0042257f89 */ /* 0x000e6400000e0000 */
[----:B------:R-:W-:Y:S08]  /*c7b0*/  MUFU.EX2 R158, R158 ;  /* 0x0000009e009e7308 */ /* 0x000ff00000000800 */
[----:B------:R-:W-:Y:S08]  /*c7c0*/  MUFU.EX2 R29, R29 ;  /* 0x0000001d001d7308 */ /* 0x000ff00000000800 */
[----:B------:R-:W-:Y:S01]  /*c7d0*/  MUFU.EX2 R160, R160 ;  /* 0x000000a000a07308 */ /* 0x000fe20000000800 */
[----:B-1----:R-:W-:-:S07]  /*c7e0*/  FMNMX.FTZ R168, R66, R37, !PT ;  /* 0x0000002542a87209 */ /* 0x002fce0007810000 */
[----:B------:R-:W-:Y:S01]  /*c7f0*/  MUFU.EX2 R33, R33 ;  /* 0x0000002100217308 */ /* 0x000fe20000000800 */
[C---:B------:R-:W-:Y:S01]  /*c800*/  FSETP.NEU.FTZ.AND P3, PT, R168.reuse, -INF , PT ;  /* 0xff800000a800780b */ /* 0x040fe20003f7d000 */
[----:B------:R-:W-:-:S06]  /*c810*/  FMUL.FTZ R14, R168, R3 ;  /* 0x00000003a80e7220 */ /* 0x000fcc0000410000 */
[----:B------:R-:W-:Y:S01]  /*c820*/  MUFU.EX2 R162, R162 ;  /* 0x000000a200a27308 */ /* 0x000fe20000000800 */
[----:B------:R-:W-:Y:S01]  /*c830*/  FSEL R41, R14, RZ, P3 ;  /* 0x000000ff0e297208 */ /* 0x000fe20001800000 */
[C---:B------:R-:W-:Y:S02]  /*c840*/  @!P1 VIADD R14, R169.reuse, 0x38840 ;  /* 0x00038840a90e9836 */ /* 0x040fe40000000000 */
[----:B------:R-:W-:Y:S02]  /*c850*/  @!P1 VIADD R169, R169, 0x38860 ;  /* 0x00038860a9a99836 */ /* 0x000fe40000000000 */
        /* <DEDUP_REMOVED lines=8> */
[----:B------:R-:W-:Y:S01]  /*c8e0*/  @!P1 PRMT R14, RZ, 0x654, R14 ;  /* 0x00000654ff0e9816 */ /* 0x000fe2000000000e */
[-CC-:B------:R-:W-:Y:S01]  /*c8f0*/  FFMA.FTZ R76, R76, R3.reuse, -R41.reuse ;  /* 0x000000034c4c7223 */ /* 0x180fe20000010829 */
[-CC-:B------:R-:W-:Y:S01]  /*c900*/  FFMA.FTZ R42, R42, R3.reuse, -R41.reuse ;  /* 0x000000032a2a7223 */ /* 0x180fe20000010829 */
[-CC-:B------:R-:W-:Y:S01]  /*c910*/  FFMA.FTZ R38, R38, R3.reuse, -R41.reuse ;  /* 0x0000000326267223 */ /* 0x180fe20000010829 */
[----:B------:R-:W2:Y:S01]  /*c920*/  MUFU.EX2 R70, R70 ;  /* 0x0000004600467308 */ /* 0x000ea20000000800 */
[----:B-1----:R-:W1:Y:S01]  /*c930*/  @P2 LDC R21, c[0x0][0x44c] ;  /* 0x00011300ff152b82 */ /* 0x002e620000000800 */
[-CC-:B------:R-:W-:Y:S01]  /*c940*/  FFMA.FTZ R46, R46, R3.reuse, -R41.reuse ;  /* 0x000000032e2e7223 */ /* 0x180fe20000010829 */
[-CC-:B------:R-:W-:Y:S01]  /*c950*/  FFMA.FTZ R78, R78, R3.reuse, -R41.reuse ;  /* 0x000000034e4e7223 */ /* 0x180fe20000010829 */
[-CC-:B------:R-:W-:Y:S01]  /*c960*/  FFMA.FTZ R50, R50, R3.reuse, -R41.reuse ;  /* 0x0000000332327223 */ /* 0x180fe20000010829 */
[-CC-:B------:R-:W-:Y:S01]  /*c970*/  FFMA.FTZ R64, R64, R3.reuse, -R41.reuse ;  /* 0x0000000340407223 */ /* 0x180fe20000010829 */
[-CC-:B------:R-:W-:Y:S01]  /*c980*/  FFMA.FTZ R54, R54, R3.reuse, -R41.reuse ;  /* 0x0000000336367223 */ /* 0x180fe20000010829 */
[----:B------:R-:W-:Y:S01]  /*c990*/  FFMA.FTZ R41, R62, R3, -R41 ;  /* 0x000000033e297223 */ /* 0x000fe20000010829 */
[----:B------:R-:W3:Y:S01]  /*c9a0*/  MUFU.EX2 R72, R72 ;  /* 0x0000004800487308 */ /* 0x000ee20000000800 */
[----:B------:R4:W-:Y:S01]  /*c9b0*/  @!P1 SYNCS.ARRIVE.TRANS64.RED.A1T0 RZ, [R14+URZ], RZ ;  /* 0x000000ff0eff99a7 */ /* 0x0009e2000810043f */
[----:B------:R-:W-:-:S06]  /*c9c0*/  @!P1 PRMT R169, RZ, 0x654, R169 ;  /* 0x00000654ffa99816 */ /* 0x000fcc00000000a9 */
[----:B------:R-:W3:Y:S01]  /*c9d0*/  MUFU.EX2 R155, R26 ;  /* 0x0000001a009b7308 */ /* 0x000ee20000000800 */
[----:B--2---:R-:W-:Y:S01]  /*c9e0*/  FADD.FTZ R43, R70, R153 ;  /* 0x00000099462b7221 */ /* 0x004fe20000010000 */
[----:B----4-:R-:W-:Y:S02]  /*c9f0*/  LOP3.LUT R14, R56, 0x2000000, RZ, 0xfc, !PT ;  /* 0x02000000380e7812 */ /* 0x010fe400078efcff */
[----:B------:R-:W-:-:S03]  /*ca00*/  F2FP.F16.F32.PACK_AB R153, R153, R70 ;  /* 0x000000469999723e */ /* 0x000fc600000000ff */
[----:B------:R-:W-:Y:S01]  /*ca10*/  IMAD R170, R18, 0x1000, R14 ;  /* 0x0000100012aa7824 */ /* 0x000fe200078e020e */
[----:B------:R-:W2:Y:S01]  /*ca20*/  MUFU.EX2 R34, R34 ;  /* 0x0000002200227308 */ /* 0x000ea20000000800 */
[----:B-1----:R-:W-:-:S04]  /*ca30*/  @P2 IMAD.HI.U32 R24, R194, R21, RZ ;  /* 0x00000015c2182227 */ /* 0x002fc800078e00ff */
[----:B------:R-:W-:Y:S01]  /*ca40*/  FADD.FTZ R21, R152, R25 ;  /* 0x0000001998157221 */ /* 0x000fe20000010000 */
[----:B------:R-:W-:Y:S02]  /*ca50*/  F2FP.F16.F32.PACK_AB R152, R25, R152 ;  /* 0x000000981998723e */ /* 0x000fe400000000ff */
[----:B------:R-:W-:Y:S01]  /*ca60*/  R2UR UR6, R170 ;  /* 0x00000000aa0672ca */ /* 0x000fe200000e0000 */
[----:B------:R-:W-:Y:S01]  /*ca70*/  FADD.FTZ R20, R154, R21 ;  /* 0x000000159a147221 */ /* 0x000fe20000010000 */
[----:B0-----:R-:W-:Y:S01]  /*ca80*/  @P2 SHF.R.U32.HI R172, RZ, R45, R24 ;  /* 0x0000002dffac2219 */ /* 0x001fe20000011618 */
[----:B------:R-:W0:Y:S01]  /*ca90*/  MUFU.EX2 R157, R30 ;  /* 0x0000001e009d7308 */ /* 0x000e220000000800 */
[----:B---3--:R-:W-:Y:S01]  /*caa0*/  FADD.FTZ R24, R72, R43 ;  /* 0x0000002b48187221 */ /* 0x008fe20000010000 */
[C---:B------:R-:W-:Y:S01]  /*cab0*/  FADD.FTZ R21, R27.reuse, R20 ;  /* 0x000000141b157221 */ /* 0x040fe20000010000 */
[----:B------:R-:W-:Y:S01]  /*cac0*/  VIADD R20, R170, 0x80 ;  /* 0x00000080aa147836 */ /* 0x000fe20000000000 */
[----:B------:R-:W-:Y:S01]  /*cad0*/  F2FP.F16.F32.PACK_AB R154, R27, R154 ;  /* 0x0000009a1b9a723e */ /* 0x000fe200000000ff */
[----:B------:R-:W-:Y:S01]  /*cae0*/  FADD.FTZ R43, R155, R24 ;  /* 0x000000189b2b7221 */ /* 0x000fe20000010000 */
[----:B------:R-:W-:Y:S01]  /*caf0*/  FADD.FTZ R24, R156, R21 ;  /* 0x000000159c187221 */ /* 0x000fe20000010000 */
[----:B------:R-:W-:Y:S01]  /*cb00*/  IMAD.MOV.U32 R21, RZ, RZ, 0x40000040 ;  /* 0x40000040ff157424 */ /* 0x000fe200078e00ff */
[----:B------:R-:W1:Y:S01]  /*cb10*/  MUFU.EX2 R74, R74 ;  /* 0x0000004a004a7308 */ /* 0x000e620000000800 */
[----:B--2---:R-:W-:Y:S01]  /*cb20*/  FADD.FTZ R26, R34, R43 ;  /* 0x0000002b221a7221 */ /* 0x004fe20000010000 */
[----:B------:R-:W-:Y:S01]  /*cb30*/  FADD.FTZ R43, R31, R24 ;  /* 0x000000181f2b7221 */ /* 0x000fe20000010000 */
[----:B------:R-:W-:-:S02]  /*cb40*/  R2UR UR10, R20 ;  /* 0x00000000140a72ca */ /* 0x000fc400000e0000 */
[----:B------:R-:W-:Y:S01]  /*cb50*/  R2UR UR11, R21 ;  /* 0x00000000150b72ca */ /* 0x000fe200000e0000 */
[----:B------:R-:W-:Y:S01]  /*cb60*/  FADD.FTZ R24, R158, R43 ;  /* 0x0000002b9e187221 */ /* 0x000fe20000010000 */
[----:B------:R-:W-:Y:S01]  /*cb70*/  F2FP.F16.F32.PACK_AB R155, R155, R72 ;  /* 0x000000489b9b723e */ /* 0x000fe200000000ff */
[----:B------:R-:W2:Y:S01]  /*cb80*/  MUFU.EX2 R159, R76 ;  /* 0x0000004c009f7308 */ /* 0x000ea20000000800 */
[----:B0-----:R-:W-:Y:S01]  /*cb90*/  FADD.FTZ R45, R157, R26 ;  /* 0x0000001a9d2d7221 */ /* 0x001fe20000010000 */
[----:B------:R-:W-:Y:S01]  /*cba0*/  FADD.FTZ R21, R29, R24 ;  /* 0x000000181d157221 */ /* 0x000fe20000010000 */
[----:B------:R-:W-:Y:S01]  /*cbb0*/  BAR.SYNC.DEFER_BLOCKING 0xf, 0x100 ;  /* 0x03c4000000007b1d */ /* 0x000fe20000010000 */
[----:B------:R-:W-:Y:S02]  /*cbc0*/  F2FP.F16.F32.PACK_AB R156, R31, R156 ;  /* 0x0000009c1f9c723e */ /* 0x000fe400000000ff */
[----:B------:R-:W-:Y:S02]  /*cbd0*/  F2FP.F16.F32.PACK_AB R157, R157, R34 ;  /* 0x000000229d9d723e */ /* 0x000fe400000000ff */
[----:B------:R-:W-:Y:S01]  /*cbe0*/  F2FP.F16.F32.PACK_AB R158, R29, R158 ;  /* 0x0000009e1d9e723e */ /* 0x000fe200000000ff */
[----:B------:R-:W0:Y:S01]  /*cbf0*/  MUFU.EX2 R42, R42 ;  /* 0x0000002a002a7308 */ /* 0x000e220000000800 */
[----:B-1----:R-:W-:-:S07]  /*cc00*/  FADD.FTZ R20, R74, R45 ;  /* 0x0000002d4a147221 */ /* 0x002fce0000010000 */
[----:B------:R-:W1:Y:S01]  /*cc10*/  MUFU.EX2 R161, R38 ;  /* 0x0000002600a17308 */ /* 0x000e620000000800 */
[C---:B--2---:R-:W-:Y:S01]  /*cc20*/  FADD.FTZ R25, R159.reuse, R20 ;  /* 0x000000149f197221 */ /* 0x044fe20000010000 */
[----:B------:R-:W-:Y:S01]  /*cc30*/  FADD.FTZ R20, R160, R21 ;  /* 0x00000015a0147221 */ /* 0x000fe20000010000 */
[----:B------:R-:W-:Y:S02]  /*cc40*/  F2FP.F16.F32.PACK_AB R159, R159, R74 ;  /* 0x0000004a9f9f723e */ /* 0x000fe400000000ff */
[C---:B------:R-:W-:Y:S01]  /*cc50*/  F2FP.F16.F32.PACK_AB R160, R33.reuse, R160 ;  /* 0x000000a021a0723e */ /* 0x040fe200000000ff */
[----:B------:R-:W-:Y:S02]  /*cc60*/  FADD.FTZ R21, R33, R20 ;  /* 0x0000001421157221 */ /* 0x000fe40000010000 */
[----:B------:R-:W2:Y:S01]  /*cc70*/  MUFU.EX2 R46, R46 ;  /* 0x0000002e002e7308 */ /* 0x000ea20000000800 */
[----:B0-----:R-:W-:Y:S01]  /*cc80*/  FADD.FTZ R24, R42, R25 ;  /* 0x000000192a187221 */ /* 0x001fe20000010000 */
[----:B------:R-:W-:Y:S01]  /*cc90*/  FADD.FTZ R20, R162, R21 ;  /* 0x00000015a2147221 */ /* 0x000fe20000010000 */
[----:B------:R0:W-:Y:S04]  /*cca0*/  STSM.16.M88.4 [R195+0x36400], R152 ;  /* 0x03640098c3007844 */ /* 0x0001e80000000200 */
[----:B------:R3:W-:Y:S01]  /*ccb0*/  STSM.16.M88.4 [R203], R156 ;  /* 0x0000009ccb007844 */ /* 0x0007e20000000200 */
[----:B------:R-:W4:Y:S01]  /*ccc0*/  MUFU.EX2 R35, R35 ;  /* 0x0000002300237308 */ /* 0x000f220000000800 */
[C---:B-1----:R-:W-:Y:S01]  /*ccd0*/  FADD.FTZ R25, R161.reuse, R24 ;  /* 0x00000018a1197221 */ /* 0x042fe20000010000 */
[----:B------:R-:W-:-:S06]  /*cce0*/  F2FP.F16.F32.PACK_AB R161, R161, R42 ;  /* 0x0000002aa1a1723e */ /* 0x000fcc00000000ff */
[----:B------:R-:W1:Y:S01]  /*ccf0*/  MUFU.EX2 R163, R78 ;  /* 0x0000004e00a37308 */ /* 0x000e620000000800 */
[----:B--2---:R-:W-:-:S07]  /*cd00*/  FADD.FTZ R24, R46, R25 ;  /* 0x000000192e187221 */ /* 0x004fce0000010000 */
[----:B------:R-:W2:Y:S01]  /*cd10*/  MUFU.EX2 R164, R164 ;  /* 0x000000a400a47308 */ /* 0x000ea20000000800 */
[C---:B----4-:R-:W-:Y:S01]  /*cd20*/  FADD.FTZ R21, R35.reuse, R20 ;  /* 0x0000001423157221 */ /* 0x050fe20000010000 */
[----:B------:R-:W-:-:S06]  /*cd30*/  F2FP.F16.F32.PACK_AB R162, R35, R162 ;  /* 0x000000a223a2723e */ /* 0x000fcc00000000ff */
[----:B------:R-:W4:Y:S01]  /*cd40*/  MUFU.EX2 R50, R50 ;  /* 0x0000003200327308 */ /* 0x000f220000000800 */
[C---:B-1----:R-:W-:Y:S01]  /*cd50*/  FADD.FTZ R25, R163.reuse, R24 ;  /* 0x00000018a3197221 */ /* 0x042fe20000010000 */
[----:B------:R-:W-:-:S05]  /*cd60*/  F2FP.F16.F32.PACK_AB R163, R163, R46 ;  /* 0x0000002ea3a3723e */ /* 0x000fca00000000ff */
[----:B------:R3:W-:Y:S01]  /*cd70*/  STSM.16.M88.4 [R212], R160 ;  /* 0x000000a0d4007844 */ /* 0x0007e20000000200 */
[----:B------:R-:W1:Y:S01]  /*cd80*/  MUFU.EX2 R37, R58 ;  /* 0x0000003a00257308 */ /* 0x000e620000000800 */
[----:B--2---:R-:W-:-:S07]  /*cd90*/  FADD.FTZ R20, R164, R21 ;  /* 0x00000015a4147221 */ /* 0x004fce0000010000 */
[----:B------:R-:W2:Y:S01]  /*cda0*/  MUFU.EX2 R165, R64 ;  /* 0x0000004000a57308 */ /* 0x000ea20000000800 */
[----:B----4-:R-:W-:-:S07]  /*cdb0*/  FADD.FTZ R24, R50, R25 ;  /* 0x0000001932187221 */ /* 0x010fce0000010000 */
[----:B------:R-:W4:Y:S01]  /*cdc0*/  MUFU.EX2 R166, R166 ;  /* 0x000000a600a67308 */ /* 0x000f220000000800 */
[C---:B-1----:R-:W-:Y:S01]  /*cdd0*/  FADD.FTZ R21, R37.reuse, R20 ;  /* 0x0000001425157221 */ /* 0x042fe20000010000 */
[----:B------:R-:W-:-:S06]  /*cde0*/  F2FP.F16.F32.PACK_AB R164, R37, R164 ;  /* 0x000000a425a4723e */ /* 0x000fcc00000000ff */
[----:B------:R-:W1:Y:S01]  /*cdf0*/  MUFU.EX2 R39, R39 ;  /* 0x0000002700277308 */ /* 0x000e620000000800 */
[C---:B--2---:R-:W-:Y:S01]  /*ce00*/  FADD.FTZ R25, R165.reuse, R24 ;  /* 0x00000018a5197221 */ /* 0x044fe20000010000 */
[----:B------:R-:W-:-:S06]  /*ce10*/  F2FP.F16.F32.PACK_AB R165, R165, R50 ;  /* 0x00000032a5a5723e */ /* 0x000fcc00000000ff */
[----:B------:R-:W2:Y:S01]  /*ce20*/  MUFU.EX2 R54, R54 ;  /* 0x0000003600367308 */ /* 0x000ea20000000800 */
[----:B----4-:R-:W-:-:S07]  /*ce30*/  FADD.FTZ R20, R166, R21 ;  /* 0x00000015a6147221 */ /* 0x010fce0000010000 */
[----:B------:R-:W4:Y:S01]  /*ce40*/  MUFU.EX2 R41, R41 ;  /* 0x0000002900297308 */ /* 0x000f220000000800 */
[C---:B-1----:R-:W-:Y:S01]  /*ce50*/  F2FP.F16.F32.PACK_AB R166, R39.reuse, R166 ;  /* 0x000000a627a6723e */ /* 0x042fe200000000ff */
[----:B------:R-:W-:Y:S01]  /*ce60*/  FADD.FTZ R20, R39, R20 ;  /* 0x0000001427147221 */ /* 0x000fe20000010000 */
[----:B--2---:R-:W-:Y:S01]  /*ce70*/  FADD.FTZ R24, R54, R25 ;  /* 0x0000001936187221 */ /* 0x004fe20000010000 */
[----:B----4-:R-:W-:-:S03]  /*ce80*/  F2FP.F16.F32.PACK_AB R167, R41, R54 ;  /* 0x0000003629a7723e */ /* 0x010fc600000000ff */
[----:B------:R-:W-:Y:S02]  /*ce90*/  FADD.FTZ R21, R41, R24 ;  /* 0x0000001829157221 */ /* 0x000fe40000010000 */
[----:B------:R3:W-:Y:S01]  /*cea0*/  STSM.16.M88.4 [R210], R164 ;  /* 0x000000a4d2007844 */ /* 0x0007e20000000200 */
[----:B------:R-:W-:-:S06]  /*ceb0*/  WARPGROUP.ARRIVE ;  /* 0x00000000000079c5 */ /* 0x000fcc0000000000 */
[----:B------:R-:W-:Y:S03]  /*cec0*/  HGMMA.64x256x16.F32 R24, R152, gdesc[UR4].tnspB, RZ, !UPT, gsb0 ;  /* 0x43e0000498187df0 */ /* 0x000fe6000c0008ff */
[----:B------:R-:W-:Y:S02]  /*ced0*/  WARPGROUP.DEPBAR.LE gsb0, 0x0 ;  /* 0x00008000000079c5 */ /* 0x000fe40000010000 */
[----:B------:R-:W-:Y:S01]  /*cee0*/  WARPGROUP.ARRIVE ;  /* 0x00000000000079c5 */ /* 0x000fe20000000000 */
[C---:B0-----:R-:W-:Y:S02]  /*cef0*/  VIADD R152, R170.reuse, 0x100 ;  /* 0x00000100aa987836 */ /* 0x041fe40000000000 */
[----:B------:R-:W-:Y:S02]  /*cf00*/  IMAD.MOV.U32 R153, RZ, RZ, 0x40000040 ;  /* 0x40000040ff997424 */ /* 0x000fe400078e00ff */
[----:B------:R-:W-:-:S15]  /*cf10*/  VIADD R170, R170, 0x180 ;  /* 0x00000180aaaa7836 */ /* 0x000fde0000000000 */
[----:B------:R-:W-:-:S03]  /*cf20*/  NOP ;  /* 0x0000000000007918 */ /* 0x000fc60000000000 */
[----:B------:R-:W-:Y:S01]  /*cf30*/  HGMMA.64x256x16.F32 R24, R156, gdesc[UR8].tnspB, R24, gsb0 ;  /* 0x43e000089c187df0 */ /* 0x000fe20008000818 */
[----:B------:R-:W-:Y:S02]  /*cf40*/  R2UR UR6, R152 ;  /* 0x00000000980672ca */ /* 0x000fe400000e0000 */
[----:B------:R-:W-:Y:S02]  /*cf50*/  R2UR UR7, R153 ;  /* 0x00000000990772ca */ /* 0x000fe400000e0000 */
[----:B------:R-:W-:-:S04]  /*cf60*/  IADD3 R152, R172, R211, -R193 ;  /* 0x000000d3ac987210 */ /* 0x000fc80007ffe8c1 */
[----:B------:R-:W-:-:S04]  /*cf70*/  SHF.R.S32.HI R153, RZ, 0x1f, R152 ;  /* 0x0000001fff997819 */ /* 0x000fc80000011498 */
[----:B------:R-:W-:-:S04]  /*cf80*/  LEA.HI R153, R153, R152, RZ, 0x6 ;  /* 0x0000009899997211 */ /* 0x000fc800078f30ff */
[----:B------:R-:W-:-:S04]  /*cf90*/  SHF.R.S32.HI R153, RZ, 0x6, R153 ;  /* 0x00000006ff997819 */ /* 0x000fc80000011499 */
[----:B------:R-:W-:-:S04]  /*cfa0*/  VIMNMX R198, R213, R153, !PT ;  /* 0x00000099d5c67248 */ /* 0x000fc80007fe0100 */
[----:B------:R-:W-:Y:S01]  /*cfb0*/  ISETP.GE.AND P3, PT, R201, R198, PT ;  /* 0x000000c6c900720c */ /* 0x000fe20003f66270 */
[----:B------:R-:W-:Y:S02]  /*cfc0*/  WARPGROUP.DEPBAR.LE gsb0, 0x0 ;  /* 0x00008000000079c5 */ /* 0x000fe40000010000 */
[----:B------:R-:W-:-:S06]  /*cfd0*/  WARPGROUP.ARRIVE ;  /* 0x00000000000079c5 */ /* 0x000fcc0000000000 */
        /* <DEDUP_REMOVED lines=18> */
[----:B------:R-:W-:Y:S01]  /*d100*/  BSSY B1, `(.L_x_5519) ;  /* 0x000037c000017945 */ /* 0x000fe20003800000 */
[----:B------:R-:W-:Y:S02]  /*d110*/  IMAD.MOV.U32 R196, RZ, RZ, R201 ;  /* 0x000000ffffc47224 */ /* 0x000fe400078e00c9 */
[----:B------:R-:W-:Y:S02]  /*d120*/  IMAD.MOV.U32 R200, RZ, RZ, R168 ;  /* 0x000000ffffc87224 */ /* 0x000fe400078e00a8 */
[----:B------:R-:W-:Y:S02]  /*d130*/  IMAD.MOV.U32 R199, RZ, RZ, R0 ;  /* 0x000000ffffc77224 */ /* 0x000fe400078e0000 */
[----:B------:R-:W-:-:S07]  /*d140*/  IMAD.MOV.U32 R201, RZ, RZ, R18 ;  /* 0x000000ffffc97224 */ /* 0x000fce00078e0012 */
.L_x_5530:
[----:B------:R-:W-:-:S05]  /*d150*/  VIADD R18, R201, 0x1 ;  /* 0x00000001c9127836 */ /* 0x000fca0000000000 */
[----:B------:R-:W-:-:S04]  /*d160*/  ISETP.NE.AND P3, PT, R18, 0x2, PT ;  /* 0x000000021200780c */ /* 0x000fc80003f65270 */
[----:B------:R-:W-:Y:S02]  /*d170*/  SEL R0, RZ, 0x1, P3 ;  /* 0x00000001ff007807 */ /* 0x000fe40001800000 */
[----:B------:R-:W-:Y:S02]  /*d180*/  SEL R18, R18, RZ, P3 ;  /* 0x000000ff12127207 */ /* 0x000fe40001800000 */
[----:B------:R-:W-:Y:S01]  /*d190*/  LOP3.LUT R22, R22, R0, RZ, 0x3c, !PT ;  /* 0x0000000016167212 */ /* 0x000fe200078e3cff */
[----:B0-----:R-:W-:Y:S06]  /*d1a0*/  @!P0 BRA `(.L_x_5520) ;  /* 0x0000000000048947 */ /* 0x001fec0003800000 */
[----:B------:R-:W-:Y:S01]  /*d1b0*/  BPT.TRAP 0x1 ;  /* 0x000000040000795c */ /* 0x000fe20000300000 */
.L_x_5520:
[----:B------:R-:W-:Y:S01]  /*d1c0*/  IMAD R197, R18, 0x8, R2 ;  /* 0x0000000812c57824 */ /* 0x000fe200078e0202 */
[----:B------:R-:W-:-:S04]  /*d1d0*/  SHF.L.U32 R0, R22, 0x1f, RZ ;  /* 0x0000001f16007819 */ /* 0x000fc800000006ff */
[----:B------:R0:W1:Y:S01]  /*d1e0*/  SYNCS.PHASECHK.TRANS64.TRYWAIT P3, [R197+URZ+0x38830], R0 ;  /* 0x03883000c50075a7 */ /* 0x000062000806017f */
[----:B------:R-:W-:Y:S05]  /*d1f0*/  @!P0 BRA `(.L_x_5521) ;  /* 0x0000000000048947 */ /* 0x000fea0003800000 */
[----:B------:R-:W-:Y:S01]  /*d200*/  BPT.TRAP 0x1 ;  /* 0x000000040000795c */ /* 0x000fe20000300000 */
.L_x_5521:
[----:B------:R-:W-:Y:S01]  /*d210*/  BSSY B2, `(.L_x_5522) ;  /* 0x0000006000027945 */ /* 0x000fe20003800000 */
[----:B---3--:R-:W-:Y:S02]  /*d220*/  IMAD R156, R18, 0x200, R15 ;  /* 0x00000200129c7824 */ /* 0x008fe400078e020f */
[----:B------:R-:W-:Y:S01]  /*d230*/  IMAD.MOV.U32 R157, RZ, RZ, 0x40000040 ;  /* 0x40000040ff9d7424 */ /* 0x000fe200078e00ff */
[----:B-1----:R-:W-:Y:S06]  /*d240*/  @P3 BRA `(.L_x_5523) ;  /* 0x0000000000083947 */ /* 0x002fec0003800000 */
[----:B------:R-:W1:Y:S02]  /*d250*/  SYNCS.PHASECHK.TRANS64.TRYWAIT P3, [R197+URZ+0x38830], R0 ;  /* 0x03883000c50075a7 */ /* 0x000e64000806017f */
[----:B-1----:R-:W-:Y:S05]  /*d260*/  @!P3 BRA `(.L_x_5524) ;  /* 0x000001740024b947 */ /* 0x002fea0003800000 */
.L_x_5523:
[----:B------:R-:W-:Y:S05]  /*d270*/  BSYNC B2 ;  /* 0x0000000000027941 */ /* 0x000fea0003800000 */
.L_x_5522:
        /* <DEDUP_REMOVED lines=36> */
.L_x_5525:
[----:B------:R2:W3:Y:S01]  /*d4c0*/  SYNCS.PHASECHK.TRANS64.TRYWAIT P3, [R197+URZ+0x38850], R0 ;  /* 0x03885000c50075a7 */ /* 0x0004e2000806017f */
[----:B------:R-:W-:Y:S05]  /*d4d0*/  @!P0 BRA `(.L_x_5526) ;  /* 0x0000000000048947 */ /* 0x000fea0003800000 */
[----:B------:R-:W-:Y:S01]  /*d4e0*/  BPT.TRAP 0x1 ;  /* 0x000000040000795c */ /* 0x000fe20000300000 */
.L_x_5526:
[----:B------:R-:W-:Y:S04]  /*d4f0*/  BSSY B2, `(.L_x_5527) ;  /* 0x0000004000027945 */ /* 0x000fe80003800000 */
[----:B---3--:R-:W-:Y:S05]  /*d500*/  @P3 BRA `(.L_x_5528) ;  /* 0x0000000000083947 */ /* 0x008fea0003800000 */
[----:B------:R-:W3:Y:S02]  /*d510*/  SYNCS.PHASECHK.TRANS64.TRYWAIT P3, [R197+URZ+0x38850], R0 ;  /* 0x03885000c50075a7 */ /* 0x000ee4000806017f */
[----:B---3--:R-:W-:Y:S05]  /*d520*/  @!P3 BRA `(.L_x_5529) ;  /* 0x000001700088b947 */ /* 0x008fea0003800000 */
.L_x_5528:
[----:B------:R-:W-:Y:S05]  /*d530*/  BSYNC B2 ;  /* 0x0000000000027941 */ /* 0x000fea0003800000 */
.L_x_5527:
        /* <DEDUP_REMOVED lines=12> */
[----:B------:R-:W-:-:S05]  /*d600*/  IMAD.MOV.U32 R209, RZ, RZ, 0xa00 ;  /* 0x00000a00ffd17424 */ /* 0x000fca00078e00ff */
        /* <DEDUP_REMOVED lines=9> */
[----:B----4-:R-:W-:-:S05]  /*d6a0*/  SHF.R.U32.HI R3, RZ, 0x7, R3 ;  /* 0x00000007ff037819 */ /* 0x010fca0000011603 */
[----:B0123--:R0:W1:Y:S02]  /*d6b0*/  SHFL.IDX PT, R0, R3, RZ, 0x1f ;  /* 0x00001fff03007589 */ /* 0x00f06400000e0000 */
[----:B0-----:R-:W-:Y:S01]  /*d6c0*/  IMAD.MOV.U32 R3, RZ, RZ, 0x4 ;  /* 0x00000004ff037424 */ /* 0x001fe200078e00ff */
[----:B-1----:R-:W-:-:S04]  /*d6d0*/  ISETP.GT.AND P3, PT, R0, 0x7f, PT ;  /* 0x0000007f0000780c */ /* 0x002fc80003f64270 */
        /* <DEDUP_REMOVED lines=311> */
[----:B------:R-:W-:Y:S02]  /*ea50*/  IMAD.MOV.U32 R209, RZ, RZ, 0x40000040 ;  /* 0x40000040ffd17424 */ /* 0x000fe400078e00ff */
[----:B------:R-:W-:Y:S01]  /*ea60*/  IMAD.IADD R206, R0, 0x1, R208 ;  /* 0x0000000100ce7824 */ /* 0x000fe200078e02d0 */
[----:B------:R-:W-:-:S02]  /*ea70*/  WARPGROUP.DEPBAR.LE gsb0, 0x0 ;  /* 0x00008000000079c5 */ /* 0x000fc40000010000 */
[----:B------:R-:W-:-:S07]  /*ea80*/  WARPGROUP.ARRIVE ;  /* 0x00000000000079c5 */ /* 0x000fce0000000000 */
[----:B------:R-:W-:Y:S01]  /*ea90*/  HGMMA.64x64x16.F32 R152, gdesc[UR4], R152, gsb0 ;  /* 0x00e00000049879f0 */ /* 0x000fe20008000898 */
[----:B------:R-:W-:Y:S01]  /*eaa0*/  R2UR UR6, R206 ;  /* 0x00000000ce0672ca */ /* 0x000fe200000e0000 */
[----:B------:R-:W-:Y:S01]  /*eab0*/  IMAD.IADD R206, R205, 0x1, R0 ;  /* 0x00000001cdce7824 */ /* 0x000fe200078e0200 */
[----:B------:R-:W-:Y:S01]  /*eac0*/  R2UR UR7, R207 ;  /* 0x00000000cf0772ca */ /* 0x000fe200000e0000 */
[----:B------:R-:W-:Y:S02]  /*ead0*/  IMAD.MOV.U32 R207, RZ, RZ, 0x40000040 ;  /* 0x40000040ffcf7424 */ /* 0x000fe400078e00ff */
[----:B------:R-:W-:Y:S01]  /*eae0*/  IMAD.MOV.U32 R0, RZ, RZ, 0x1000 ;  /* 0x00001000ff007424 */ /* 0x000fe200078e00ff */
[----:B------:R-:W-:Y:S01]  /*eaf0*/  R2UR UR4, R206 ;  /* 0x00000000ce0472ca */ /* 0x000fe200000e0000 */
[----:B------:R-:W-:Y:S01]  /*eb00*/  IMAD.IADD R206, R205, 0x1, R202 ;  /* 0x00000001cdce7824 */ /* 0x000fe200078e02ca */
[----:B------:R-:W-:Y:S01]  /*eb10*/  R2UR UR5, R207 ;  /* 0x00000000cf0572ca */ /* 0x000fe200000e0000 */
[----:B------:R-:W-:Y:S01]  /*eb20*/  IMAD.MOV.U32 R207, RZ, RZ, 0x40000040 ;  /* 0x40000040ffcf7424 */ /* 0x000fe200078e00ff */
[----:B------:R-:W-:-:S04]  /*eb30*/  SEL R0, R0, 0xf80, P3 ;  /* 0x00000f8000007807 */ /* 0x000fc80001800000 */
[----:B------:R-:W-:Y:S01]  /*eb40*/  LOP3.LUT R0, R0, 0x1e00, RZ, 0xc0, !PT ;  /* 0x00001e0000007812 */ /* 0x000fe200078ec0ff */
[----:B------:R-:W-:Y:S02]  /*eb50*/  WARPGROUP.DEPBAR.LE gsb0, 0x0 ;  /* 0x00008000000079c5 */ /* 0x000fe40000010000 */
[----:B------:R-:W-:-:S06]  /*eb60*/  WARPGROUP.ARRIVE ;  /* 0x00000000000079c5 */ /* 0x000fcc0000000000 */
[----:B------:R-:W-:Y:S01]  /*eb70*/  HGMMA.64x64x16.F32 R152, gdesc[UR4], R152, gsb0 ;  /* 0x00e00000049879f0 */ /* 0x000fe20008000898 */
[----:B------:R-:W-:Y:S01]  /*eb80*/  R2UR UR4, R206 ;  /* 0x00000000ce0472ca */ /* 0x000fe200000e0000 */
[--C-:B------:R-:W-:Y:S01]  /*eb90*/  IMAD.IADD R206, R202, 0x1, R208.reuse ;  /* 0x00000001cace7824 */ /* 0x100fe200078e02d0 */
[----:B------:R-:W-:Y:S01]  /*eba0*/  R2UR UR5, R207 ;  /* 0x00000000cf0572ca */ /* 0x000fe200000e0000 */
[----:B------:R-:W-:Y:S01]  /*ebb0*/  IMAD.MOV.U32 R207, RZ, RZ, 0x40000040 ;  /* 0x40000040ffcf7424 */ /* 0x000fe200078e00ff */
[----:B------:R-:W0:Y:S01]  /*ebc0*/  @P2 LDC R202, c[0x0][0x44c] ;  /* 0x00011300ffca2b82 */ /* 0x000e220000000800 */
[----:B------:R-:W-:Y:S01]  /*ebd0*/  IMAD.IADD R208, R3, 0x1, R208 ;  /* 0x0000000103d07824 */ /* 0x000fe200078e02d0 */
[----:B------:R-:W-:Y:S01]  /*ebe0*/  R2UR UR6, R206 ;  /* 0x00000000ce0672ca */ /* 0x000fe200000e0000 */
[----:B------:R-:W-:Y:S01]  /*ebf0*/  IMAD.IADD R206, R205, 0x1, R3 ;  /* 0x00000001cdce7824 */ /* 0x000fe200078e0203 */
[----:B------:R-:W-:Y:S01]  /*ec00*/  R2UR UR7, R207 ;  /* 0x00000000cf0772ca */ /* 0x000fe200000e0000 */
[----:B------:R-:W-:-:S02]  /*ec10*/  IMAD.MOV.U32 R207, RZ, RZ, 0x40000040 ;  /* 0x40000040ffcf7424 */ /* 0x000fc400078e00ff */
[----:B------:R-:W-:Y:S02]  /*ec20*/  IMAD.MOV.U32 R205, RZ, RZ, 0x40 ;  /* 0x00000040ffcd7424 */ /* 0x000fe400078e00ff */
[----:B------:R-:W-:-:S03]  /*ec30*/  IMAD.IADD R3, R216, 0x1, R194 ;  /* 0x00000001d8037824 */ /* 0x000fc600078e02c2 */
[----:B------:R-:W-:-:S04]  /*ec40*/  SEL R205, R205, 0x3e, P3 ;  /* 0x0000003ecdcd7807 */ /* 0x000fc80001800000 */
[----:B------:R-:W-:-:S04]  /*ec50*/  LOP3.LUT R205, R205, 0x6, RZ, 0xc0, !PT ;  /* 0x00000006cdcd7812 */ /* 0x000fc800078ec0ff */
[----:B------:R-:W-:Y:S01]  /*ec60*/  IADD3 R204, R205, R0, R204 ;  /* 0x00000000cdcc7210 */ /* 0x000fe20007ffe0cc */
[----:B0-----:R-:W-:Y:S01]  /*ec70*/  @P2 IMAD.HI.U32 R202, R3, R202, RZ ;  /* 0x000000ca03ca2227 */ /* 0x001fe200078e00ff */
        /* <DEDUP_REMOVED lines=11> */
[----:B0-----:R-:W-:Y:S01]  /*ed30*/  @P2 SHF.R.U32.HI R3, RZ, R0, R202 ;  /* 0x00000000ff032219 */ /* 0x001fe200000116ca */
[----:B------:R-:W-:-:S04]  /*ed40*/  IMAD.MOV.U32 R0, RZ, RZ, -0x40 ;  /* 0xffffffc0ff007424 */ /* 0x000fc800078e00ff */
[----:B------:R-:W-:-:S05]  /*ed50*/  IMAD R0, R196, R0, 0x1 ;  /* 0x00000001c4007424 */ /* 0x000fca00078e0200 */
[----:B------:R-:W-:-:S05]  /*ed60*/  IADD3 R0, R211, R0, -R215 ;  /* 0x00000000d3007210 */ /* 0x000fca0007ffe8d7 */
[----:B------:R-:W-:Y:S01]  /*ed70*/  IMAD.IADD R0, R0, 0x1, -R193 ;  /* 0x0000000100007824 */ /* 0x000fe200078e0ac1 */
[----:B------:R-:W-:Y:S02]  /*ed80*/  WARPGROUP.DEPBAR.LE gsb0, 0x0 ;  /* 0x00008000000079c5 */ /* 0x000fe40000010000 */
[----:B------:R-:W-:-:S06]  /*ed90*/  WARPGROUP.ARRIVE ;  /* 0x00000000000079c5 */ /* 0x000fcc0000000000 */
[----:B------:R-:W-:Y:S01]  /*eda0*/  HGMMA.64x64x16.F32 R152, gdesc[UR4], R152, gsb0 ;  /* 0x00e00000049879f0 */ /* 0x000fe20008000898 */
[----:B------:R-:W-:Y:S02]  /*edb0*/  R2UR UR4, R206 ;  /* 0x00000000ce0472ca */ /* 0x000fe400000e0000 */
[----:B------:R-:W-:Y:S02]  /*edc0*/  R2UR UR5, R207 ;  /* 0x00000000cf0572ca */ /* 0x000fe400000e0000 */
[----:B------:R-:W-:Y:S02]  /*edd0*/  R2UR UR6, R204 ;  /* 0x00000000cc0672ca */ /* 0x000fe400000e0000 */
[----:B------:R-:W-:Y:S02]  /*ede0*/  R2UR UR7, R205 ;  /* 0x00000000cd0772ca */ /* 0x000fe400000e0000 */
[----:B------:R-:W0:Y:S02]  /*edf0*/  SHFL.IDX PT, R205, R3, RZ, 0x1c1f ;  /* 0x001c1fff03cd7589 */ /* 0x000e2400000e0000 */
        /* <DEDUP_REMOVED lines=40> */
[----:B------:R-:W-:Y:S01]  /*f080*/  FMNMX.FTZ R172, R202, R172, !PT ;  /* 0x000000accaac7209 */ /* 0x000fe20007810000 */
[----:B------:R-:W0:Y:S01]  /*f090*/  SHFL.IDX PT, R173, R3, 0x1, 0x1c1f ;  /* 0x003c1f0003ad7f89 */ /* 0x000e2200000e0000 */
        /* <DEDUP_REMOVED lines=10> */
[----:B------:R-:W-:Y:S01]  /*f140*/  FMNMX.FTZ R172, R180, R172, !PT ;  /* 0x000000acb4ac7209 */ /* 0x000fe20007810000 */
[----:B0-----:R-:W-:-:S03]  /*f150*/  IMAD.IADD R0, R0, 0x1, R173 ;  /* 0x0000000100007824 */ /* 0x001fc600078e02ad */
[----:B------:R-:W-:Y:S01]  /*f160*/  FMNMX.FTZ R205, R181, R172, !PT ;  /* 0x000000acb5cd7209 */ /* 0x000fe20007810000 */
[----:B------:R-:W-:Y:S02]  /*f170*/  IMAD.MOV.U32 R173, RZ, RZ, 0x40000040 ;  /* 0x40000040ffad7424 */ /* 0x000fe400078e00ff */
[----:B------:R-:W-:Y:S01]  /*f180*/  IMAD R172, R18, 0x1000, R14 ;  /* 0x0000100012ac7824 */ /* 0x000fe200078e020e */
[C---:B------:R-:W-:Y:S01]  /*f190*/  ISETP.GT.AND P4, PT, R0.reuse, RZ, PT ;  /* 0x000000ff0000720c */ /* 0x040fe20003f84270 */
[----:B------:R-:W0:Y:S01]  /*f1a0*/  SHFL.BFLY PT, R3, R205, 0x2, 0x1f ;  /* 0x0c401f00cd037f89 */ /* 0x000e2200000e0000 */
[----:B------:R-:W-:Y:S02]  /*f1b0*/  ISETP.GT.AND P5, PT, R0, 0x1, PT ;  /* 0x000000010000780c */ /* 0x000fe40003fa4270 */
[----:B------:R-:W-:Y:S02]  /*f1c0*/  FSEL R154, R154, -INF , P4 ;  /* 0xff8000009a9a7808 */ /* 0x000fe40002000000 */
[----:B------:R-:W-:-:S02]  /*f1d0*/  ISETP.GT.AND P4, PT, R0, 0x10, PT ;  /* 0x000000100000780c */ /* 0x000fc40003f84270 */
[----:B------:R-:W-:Y:S02]  /*f1e0*/  ISETP.GT.AND P6, PT, R0, 0x8, PT ;  /* 0x000000080000780c */ /* 0x000fe40003fc4270 */
[----:B------:R-:W-:Y:S02]  /*f1f0*/  FSEL R162, R162, -INF , P4 ;  /* 0xff800000a2a27808 */ /* 0x000fe40002000000 */
[----:B------:R-:W-:Y:S02]  /*f200*/  ISETP.GT.AND P4, PT, R0, 0x20, PT ;  /* 0x000000200000780c */ /* 0x000fe40003f84270 */
[----:B------:R-:W-:Y:S02]  /*f210*/  FSEL R155, R155, -INF , P5 ;  /* 0xff8000009b9b7808 */ /* 0x000fe40002800000 */
[----:B------:R-:W-:Y:S02]  /*f220*/  FMNMX.FTZ R206, R154, R200, !PT ;  /* 0x000000c89ace7209 */ /* 0x000fe40007810000 */
[----:B------:R-:W-:-:S02]  /*f230*/  ISETP.GT.AND P3, PT, R0, 0x9, PT ;  /* 0x000000090000780c */ /* 0x000fc40003f64270 */
[----:B------:R-:W-:Y:S02]  /*f240*/  FSEL R158, R158, -INF , P6 ;  /* 0xff8000009e9e7808 */ /* 0x000fe40003000000 */
[----:B------:R-:W-:Y:S02]  /*f250*/  FSEL R159, R159, -INF , P3 ;  /* 0xff8000009f9f7808 */ /* 0x000fe40001800000 */
[----:B------:R-:W-:Y:S02]  /*f260*/  ISETP.GT.AND P5, PT, R0, 0x11, PT ;  /* 0x000000110000780c */ /* 0x000fe40003fa4270 */
[----:B0-----:R-:W-:Y:S02]  /*f270*/  FMNMX.FTZ R3, R205, R3, !PT ;  /* 0x00000003cd037209 */ /* 0x001fe40007810000 */
        /* <DEDUP_REMOVED lines=8> */
[----:B------:R-:W-:Y:S02]  /*f300*/  FSEL R166, R166, -INF , P6 ;  /* 0xff800000a6a67808 */ /* 0x000fe40003000000 */
[----:B------:R-:W-:Y:S02]  /*f310*/  FMNMX.FTZ R170, R163, R170, !PT ;  /* 0x000000aaa3aa7209 */ /* 0x000fe40007810000 */
[----:B------:R-:W-:Y:S02]  /*f320*/  FSEL R167, R167, -INF , P3 ;  /* 0xff800000a7a77808 */ /* 0x000fe40001800000 */
[----:B------:R-:W-:Y:S02]  /*f330*/  FMNMX.FTZ R170, R166, R170, !PT ;  /* 0x000000aaa6aa7209 */ /* 0x000fe40007810000 */
[----:B------:R-:W-:Y:S02]  /*f340*/  ISETP.GT.AND P5, PT, R0, 0x21, PT ;  /* 0x000000210000780c */ /* 0x000fe40003fa4270 */
[----:B------:R-:W-:-:S02]  /*f350*/  FMNMX.FTZ R170, R167, R170, !PT ;  /* 0x000000aaa7aa7209 */ /* 0x000fc40007810000 */
[C---:B------:R-:W-:Y:S02]  /*f360*/  ISETP.GT.AND P6, PT, R0.reuse, 0x28, PT ;  /* 0x000000280000780c */ /* 0x040fe40003fc4270 */
[----:B------:R-:W-:Y:S02]  /*f370*/  FSEL R206, R171, -INF , P5 ;  /* 0xff800000abce7808 */ /* 0x000fe40002800000 */
[----:B------:R-:W-:Y:S02]  /*f380*/  FMNMX.FTZ R170, R205, R170, !PT ;  /* 0x000000aacdaa7209 */ /* 0x000fe40007810000 */
[----:B------:R-:W-:Y:S02]  /*f390*/  ISETP.GT.AND P3, PT, R0, 0x29, PT ;  /* 0x000000290000780c */ /* 0x000fe40003f64270 */
[----:B------:R-:W-:Y:S02]  /*f3a0*/  FSEL R207, R174, -INF , P6 ;  /* 0xff800000aecf7808 */ /* 0x000fe40003000000 */
[----:B------:R-:W-:-:S02]  /*f3b0*/  FMNMX.FTZ R170, R206, R170, !PT ;  /* 0x000000aaceaa7209 */ /* 0x000fc40007810000 */
[C---:B------:R-:W-:Y:S02]  /*f3c0*/  ISETP.GT.AND P4, PT, R0.reuse, 0x30, PT ;  /* 0x000000300000780c */ /* 0x040fe40003f84270 */
[----:B------:R-:W-:Y:S02]  /*f3d0*/  FSEL R208, R175, -INF , P3 ;  /* 0xff800000afd07808 */ /* 0x000fe40001800000 */
[----:B------:R-:W-:Y:S02]  /*f3e0*/  FMNMX.FTZ R170, R207, R170, !PT ;  /* 0x000000aacfaa7209 */ /* 0x000fe40007810000 */
[----:B------:R-:W-:Y:S02]  /*f3f0*/  ISETP.GT.AND P5, PT, R0, 0x31, PT ;  /* 0x000000310000780c */ /* 0x000fe40003fa4270 */
[----:B------:R-:W-:Y:S02]  /*f400*/  FSEL R209, R178, -INF , P4 ;  /* 0xff800000b2d17808 */ /* 0x000fe40002000000 */
[----:B------:R-:W-:-:S02]  /*f410*/  FMNMX.FTZ R170, R208, R170, !PT ;  /* 0x000000aad0aa7209 */ /* 0x000fc40007810000 */
[----:B------:R-:W-:Y:S02]  /*f420*/  R2UR UR7, R173 ;  /* 0x00000000ad0772ca */ /* 0x000fe400000e0000 */
[C---:B------:R-:W-:Y:S01]  /*f430*/  ISETP.GT.AND P6, PT, R0.reuse, 0x38, PT ;  /* 0x000000380000780c */ /* 0x040fe20003fc4270 */
[----:B------:R-:W0:Y:S01]  /*f440*/  SHFL.BFLY PT, R173, R3, 0x1, 0x1f ;  /* 0x0c201f0003ad7f89 */ /* 0x000e2200000e0000 */
[----:B------:R-:W-:Y:S02]  /*f450*/  FSEL R226, R179, -INF , P5 ;  /* 0xff800000b3e27808 */ /* 0x000fe40002800000 */
[----:B------:R-:W-:Y:S02]  /*f460*/  FMNMX.FTZ R170, R209, R170, !PT ;  /* 0x000000aad1aa7209 */ /* 0x000fe40007810000 */
[----:B------:R-:W-:Y:S02]  /*f470*/  ISETP.GT.AND P3, PT, R0, 0x39, PT ;  /* 0x000000390000780c */ /* 0x000fe40003f64270 */
[----:B------:R-:W-:-:S02]  /*f480*/  FSEL R227, R182, -INF , P6 ;  /* 0xff800000b6e37808 */ /* 0x000fc40003000000 */
[----:B------:R-:W-:Y:S02]  /*f490*/  FMNMX.FTZ R170, R226, R170, !PT ;  /* 0x000000aae2aa7209 */ /* 0x000fe40007810000 */
[----:B------:R-:W-:Y:S02]  /*f4a0*/  FSEL R183, R183, -INF , P3 ;  /* 0xff800000b7b77808 */ /* 0x000fe40001800000 */
[----:B------:R-:W-:Y:S02]  /*f4b0*/  FMNMX.FTZ R170, R227, R170, !PT ;  /* 0x000000aae3aa7209 */ /* 0x000fe40007810000 */
[----:B------:R-:W-:Y:S02]  /*f4c0*/  R2UR UR6, R172 ;  /* 0x00000000ac0672ca */ /* 0x000fe400000e0000 */
[----:B------:R-:W-:-:S05]  /*f4d0*/  FMNMX.FTZ R174, R183, R170, !PT ;  /* 0x000000aab7ae7209 */ /* 0x000fca0007810000 */
[----:B------:R-:W1:Y:S01]  /*f4e0*/  SHFL.BFLY PT, R175, R174, 0x2, 0x1f ;  /* 0x0c401f00aeaf7f89 */ /* 0x000e6200000e0000 */
[----:B0-----:R-:W-:Y:S01]  /*f4f0*/  FMNMX.FTZ R0, R3, R173, !PT ;  /* 0x000000ad03007209 */ /* 0x001fe20007810000 */
[----:B------:R-:W-:-:S03]  /*f500*/  IMAD.U32 R3, RZ, RZ, UR40 ;  /* 0x00000028ff037e24 */ /* 0x000fc6000f8e00ff */
[C---:B------:R-:W-:Y:S01]  /*f510*/  FSETP.NEU.FTZ.AND P4, PT, R0.reuse, -INF , PT ;  /* 0xff8000000000780b */ /* 0x040fe20003f9d000 */
[----:B------:R-:W-:-:S05]  /*f520*/  FMUL.FTZ R178, R0, R3 ;  /* 0x0000000300b27220 */ /* 0x000fca0000410000 */
[----:B------:R-:W-:-:S05]  /*f530*/  FSEL R178, R178, RZ, P4 ;  /* 0x000000ffb2b27208 */ /* 0x000fca0002000000 */
[-CC-:B------:R-:W-:Y:S01]  /*f540*/  FFMA.FTZ R173, R168, R3.reuse, -R178.reuse ;  /* 0x00000003a8ad7223 */ /* 0x180fe200000108b2 */
[-CC-:B------:R-:W-:Y:S01]  /*f550*/  FFMA.FTZ R182, R157, R3.reuse, -R178.reuse ;  /* 0x000000039db67223 */ /* 0x180fe200000108b2 */
[-CC-:B------:R-:W-:Y:S01]  /*f560*/  FFMA.FTZ R157, R160, R3.reuse, -R178.reuse ;  /* 0x00000003a09d7223 */ /* 0x180fe200000108b2 */
[-CC-:B------:R-:W-:Y:S01]  /*f570*/  FFMA.FTZ R160, R161, R3.reuse, -R178.reuse ;  /* 0x00000003a1a07223 */ /* 0x180fe200000108b2 */
[-CC-:B------:R-:W-:Y:S01]  /*f580*/  FFMA.FTZ R170, R164, R3.reuse, -R178.reuse ;  /* 0x00000003a4aa7223 */ /* 0x180fe200000108b2 */
[-CC-:B------:R-:W-:Y:S01]  /*f590*/  FFMA.FTZ R171, R165, R3.reuse, -R178.reuse ;  /* 0x00000003a5ab7223 */ /* 0x180fe200000108b2 */
[--C-:B------:R-:W-:Y:S01]  /*f5a0*/  FFMA.FTZ R152, R152, R3, -R178.reuse ;  /* 0x0000000398987223 */ /* 0x100fe200000108b2 */
[----:B-1----:R-:W-:Y:S01]  /*f5b0*/  FMNMX.FTZ R168, R174, R175, !PT ;  /* 0x000000afaea87209 */ /* 0x002fe20007810000 */
[-CC-:B------:R-:W-:Y:S01]  /*f5c0*/  FFMA.FTZ R153, R153, R3.reuse, -R178.reuse ;  /* 0x0000000399997223 */ /* 0x180fe200000108b2 */
[-CC-:B------:R-:W-:Y:S01]  /*f5d0*/  FFMA.FTZ R180, R180, R3.reuse, -R178.reuse ;  /* 0x00000003b4b47223 */ /* 0x180fe200000108b2 */
[-CC-:B------:R-:W-:Y:S01]  /*f5e0*/  FFMA.FTZ R156, R156, R3.reuse, -R178.reuse ;  /* 0x000000039c9c7223 */ /* 0x180fe200000108b2 */
[-CC-:B------:R-:W-:Y:S01]  /*f5f0*/  FFMA.FTZ R169, R169, R3.reuse, -R178.reuse ;  /* 0x00000003a9a97223 */ /* 0x180fe200000108b2 */
[----:B------:R-:W0:Y:S01]  /*f600*/  SHFL.BFLY PT, R161, R168, 0x1, 0x1f ;  /* 0x0c201f00a8a17f89 */ /* 0x000e2200000e0000 */
[----:B------:R-:W-:Y:S01]  /*f610*/  MUFU.EX2 R152, R152 ;  /* 0x0000009800987308 */ /* 0x000fe20000000800 */
[-CC-:B------:R-:W-:Y:S01]  /*f620*/  FFMA.FTZ R174, R202, R3.reuse, -R178.reuse ;  /* 0x00000003caae7223 */ /* 0x180fe200000108b2 */
[-CC-:B------:R-:W-:Y:S01]  /*f630*/  FFMA.FTZ R175, R204, R3.reuse, -R178.reuse ;  /* 0x00000003ccaf7223 */ /* 0x180fe200000108b2 */
[-CC-:B------:R-:W-:Y:S01]  /*f640*/  FFMA.FTZ R176, R176, R3.reuse, -R178.reuse ;  /* 0x00000003b0b07223 */ /* 0x180fe200000108b2 */
[-CC-:B------:R-:W-:Y:S01]  /*f650*/  FFMA.FTZ R177, R177, R3.reuse, -R178.reuse ;  /* 0x00000003b1b17223 */ /* 0x180fe200000108b2 */
[----:B------:R-:W-:-:S03]  /*f660*/  FFMA.FTZ R179, R181, R3, -R178 ;  /* 0x00000003b5b37223 */ /* 0x000fc600000108b2 */
[----:B------:R1:W-:Y:S08]  /*f670*/  MUFU.EX2 R178, R180 ;  /* 0x000000b400b27308 */ /* 0x0003f00000000800 */
[----:B------:R-:W-:Y:S01]  /*f680*/  MUFU.EX2 R153, R153 ;  /* 0x0000009900997308 */ /* 0x000fe20000000800 */
[----:B0-----:R-:W-:-:S07]  /*f690*/  FMNMX.FTZ R168, R168, R161, !PT ;  /* 0x000000a1a8a87209 */ /* 0x001fce0007810000 */
[----:B------:R-:W-:Y:S01]  /*f6a0*/  MUFU.EX2 R156, R156 ;  /* 0x0000009c009c7308 */ /* 0x000fe20000000800 */
[C---:B------:R-:W-:Y:S01]  /*f6b0*/  FSETP.NEU.FTZ.AND P3, PT, R168.reuse, -INF , PT ;  /* 0xff800000a800780b */ /* 0x040fe20003f7d000 */
[----:B------:R-:W-:-:S03]  /*f6c0*/  FMUL.FTZ R161, R168, R3 ;  /* 0x00000003a8a17220 */ /* 0x000fc60000410000 */
[----:B------:R-:W-:-:S03]  /*f6d0*/  FSEL R165, R168, RZ, P3 ;  /* 0x000000ffa8a57208 */ /* 0x000fc60001800000 */
[----:B------:R-:W-:Y:S01]  /*f6e0*/  MUFU.EX2 R182, R182 ;  /* 0x000000b600b67308 */ /* 0x000fe20000000800 */
[----:B------:R-:W-:Y:S02]  /*f6f0*/  FSEL R161, R161, RZ, P3 ;  /* 0x000000ffa1a17208 */ /* 0x000fe40001800000 */
[----:B------:R-:W-:Y:S01]  /*f700*/  ISETP.NE.AND P3, PT, R192, RZ, PT ;  /* 0x000000ffc000720c */ /* 0x000fe20003f65270 */
[----:B------:R-:W-:Y:S02]  /*f710*/  FADD.FTZ R165, -R165, R200 ;  /* 0x000000c8a5a57221 */ /* 0x000fe40000010100 */
[-CC-:B------:R-:W-:Y:S01]  /*f720*/  FFMA.FTZ R164, R155, R3.reuse, -R161.reuse ;  /* 0x000000039ba47223 */ /* 0x180fe200000108a1 */
[-CC-:B------:R-:W-:Y:S01]  /*f730*/  FFMA.FTZ R155, R158, R3.reuse, -R161.reuse ;  /* 0x000000039e9b7223 */ /* 0x180fe200000108a1 */
[-CC-:B------:R-:W-:Y:S01]  /*f740*/  FFMA.FTZ R158, R162, R3.reuse, -R161.reuse ;  /* 0x00000003a29e7223 */ /* 0x180fe200000108a1 */
[-CC-:B------:R-:W-:Y:S01]  /*f750*/  FFMA.FTZ R162, R163, R3.reuse, -R161.reuse ;  /* 0x00000003a3a27223 */ /* 0x180fe200000108a1 */
[----:B------:R-:W-:Y:S01]  /*f760*/  FSEL R163, R0, RZ, P4 ;  /* 0x000000ff00a37208 */ /* 0x000fe20002000000 */
[-C--:B------:R-:W-:Y:S01]  /*f770*/  FMUL.FTZ R165, R165, R3.reuse ;  /* 0x00000003a5a57220 */ /* 0x080fe20000410000 */
[-CC-:B------:R-:W-:Y:S01]  /*f780*/  FFMA.FTZ R154, R154, R3.reuse, -R161.reuse ;  /* 0x000000039a9a7223 */ /* 0x180fe200000108a1 */
[----:B-1----:R-:W-:Y:S01]  /*f790*/  FFMA.FTZ R180, R166, R3, -R161 ;  /* 0x00000003a6b47223 */ /* 0x002fe200000108a1 */
[----:B------:R-:W-:-:S02]  /*f7a0*/  @!P1 VIADD R166, R197, 0x38840 ;  /* 0x00038840c5a69836 */ /* 0x000fc40000000000 */
[----:B------:R-:W-:Y:S01]  /*f7b0*/  FADD.FTZ R163, -R163, R199 ;  /* 0x000000c7a3a37221 */ /* 0x000fe20000010100 */
[----:B------:R-:W-:Y:S01]  /*f7c0*/  MUFU.EX2 R164, R164 ;  /* 0x000000a400a47308 */ /* 0x000fe20000000800 */
[-CC-:B------:R-:W-:Y:S01]  /*f7d0*/  FFMA.FTZ R159, R159, R3.reuse, -R161.reuse ;  /* 0x000000039f9f7223 */ /* 0x180fe200000108a1 */
[-CC-:B------:R-:W-:Y:S01]  /*f7e0*/  FFMA.FTZ R181, R167, R3.reuse, -R161.reuse ;  /* 0x00000003a7b57223 */ /* 0x180fe200000108a1 */
[-C--:B------:R-:W-:Y:S01]  /*f7f0*/  FMUL.FTZ R163, R163, R3.reuse ;  /* 0x00000003a3a37220 */ /* 0x080fe20000410000 */
[----:B------:R-:W-:Y:S01]  /*f800*/  @!P1 PRMT R166, RZ, 0x654, R166 ;  /* 0x00000654ffa69816 */ /* 0x000fe200000000a6 */
[-CC-:B------:R-:W-:Y:S01]  /*f810*/  FFMA.FTZ R199, R205, R3.reuse, -R161.reuse ;  /* 0x00000003cdc77223 */ /* 0x180fe200000108a1 */
[-CC-:B------:R-:W-:Y:S01]  /*f820*/  FFMA.FTZ R200, R206, R3.reuse, -R161.reuse ;  /* 0x00000003cec87223 */ /* 0x180fe200000108a1 */
[-CC-:B------:R-:W-:Y:S01]  /*f830*/  FFMA.FTZ R202, R209, R3.reuse, -R161.reuse ;  /* 0x00000003d1ca7223 */ /* 0x180fe200000108a1 */
[----:B------:R-:W0:Y:S01]  /*f840*/  MUFU.EX2 R165, R165 ;  /* 0x000000a500a57308 */ /* 0x000e220000000800 */
[----:B------:R1:W-:Y:S01]  /*f850*/  @!P1 SYNCS.ARRIVE.TRANS64.RED.A1T0 RZ, [R166+URZ], RZ ;  /* 0x000000ffa6ff99a7 */ /* 0x0003e2000810043f */
[-CC-:B------:R-:W-:Y:S01]  /*f860*/  FFMA.FTZ R206, R227, R3.reuse, -R161.reuse ;  /* 0x00000003e3ce7223 */ /* 0x180fe200000108a1 */
[-CC-:B------:R-:W-:Y:S01]  /*f870*/  FFMA.FTZ R208, R208, R3.reuse, -R161.reuse ;  /* 0x00000003d0d07223 */ /* 0x180fe200000108a1 */
[----:B------:R-:W-:Y:S01]  /*f880*/  FFMA.FTZ R226, R226, R3, -R161 ;  /* 0x00000003e2e27223 */ /* 0x000fe200000108a1 */
[----:B------:R-:W-:-:S03]  /*f890*/  @!P1 VIADD R197, R197, 0x38860 ;  /* 0x00038860c5c59836 */ /* 0x000fc60000000000 */
[----:B------:R-:W2:Y:S01]  /*f8a0*/  MUFU.EX2 R163, R163 ;  /* 0x000000a300a37308 */ /* 0x000ea20000000800 */
[----:B-1----:R-:W-:Y:S02]  /*f8b0*/  @!P3 IMAD R166, R201, 0x40, R188 ;  /* 0x00000040c9a6b824 */ /* 0x002fe400078e02bc */
[-CC-:B------:R-:W-:Y:S01]  /*f8c0*/  FFMA.FTZ R201, R207, R3.reuse, -R161.reuse ;  /* 0x00000003cfc97223 */ /* 0x180fe200000108a1 */
[----:B------:R-:W-:Y:S01]  /*f8d0*/  FFMA.FTZ R207, R183, R3, -R161 ;  /* 0x00000003b7cf7223 */ /* 0x000fe200000108a1 */
[----:B------:R-:W-:Y:S01]  /*f8e0*/  @!P1 PRMT R197, RZ, 0x654, R197 ;  /* 0x00000654ffc59816 */ /* 0x000fe200000000c5 */
[----:B------:R-:W-:Y:S02]  /*f8f0*/  @!P3 IMAD R166, R166, 0x4, R2 ;  /* 0x00000004a6a6b824 */ /* 0x000fe400078e0202 */
[----:B------:R-:W1:Y:S01]  /*f900*/  MUFU.EX2 R154, R154 ;  /* 0x0000009a009a7308 */ /* 0x000e620000000800 */
[-C--:B0-----:R-:W-:Y:S02]  /*f910*/  FMUL.FTZ R26, R26, R165.reuse ;  /* 0x000000a51a1a7220 */ /* 0x081fe40000410000 */
[----:B------:R-:W-:Y:S01]  /*f920*/  @!P3 STS [R166+0x38420], R165 ;  /* 0x038420a5a600b388 */ /* 0x000fe20000000800 */
[-C--:B------:R-:W-:Y:S01]  /*f930*/  FMUL.FTZ R27, R27, R165.reuse ;  /* 0x000000a51b1b7220 */ /* 0x080fe20000410000 */
[-C--:B------:R-:W-:Y:S01]  /*f940*/  FMUL.FTZ R30, R30, R165.reuse ;  /* 0x000000a51e1e7220 */ /* 0x080fe20000410000 */
[-C--:B------:R-:W-:Y:S01]  /*f950*/  FMUL.FTZ R31, R31, R165.reuse ;  /* 0x000000a51f1f7220 */ /* 0x080fe20000410000 */
[-C--:B------:R-:W-:Y:S01]  /*f960*/  FMUL.FTZ R34, R34, R165.reuse ;  /* 0x000000a522227220 */ /* 0x080fe20000410000 */
[----:B------:R-:W-:Y:S01]  /*f970*/  FMUL.FTZ R35, R35, R165 ;  /* 0x000000a523237220 */ /* 0x000fe20000410000 */
[----:B------:R-:W0:Y:S01]  /*f980*/  MUFU.EX2 R155, R155 ;  /* 0x0000009b009b7308 */ /* 0x000e220000000800 */
[----:B--2---:R-:W-:Y:S01]  /*f990*/  FFMA.FTZ R20, R163, R20, R152 ;  /* 0x00000014a3147223 */ /* 0x004fe20000010098 */
[----:B------:R2:W-:Y:S01]  /*f9a0*/  @!P3 STS [R166+0x38400], R163 ;  /* 0x038400a3a600b388 */ /* 0x0005e20000000800 */
[C---:B------:R-:W-:Y:S01]  /*f9b0*/  F2FP.F16.F32.PACK_AB R152, R153.reuse, R152 ;  /* 0x000000989998723e */ /* 0x040fe200000000ff */
[-C--:B------:R-:W-:Y:S01]  /*f9c0*/  FMUL.FTZ R24, R24, R163.reuse ;  /* 0x000000a318187220 */ /* 0x080fe20000410000 */
[----:B------:R-:W-:Y:S01]  /*f9d0*/  FADD.FTZ R20, R153, R20 ;  /* 0x0000001499147221 */ /* 0x000fe20000010000 */
[-C--:B------:R-:W-:Y:S01]  /*f9e0*/  FMUL.FTZ R25, R25, R163.reuse ;  /* 0x000000a319197220 */ /* 0x080fe20000410000 */
[----:B------:R-:W-:Y:S01]  /*f9f0*/  FMUL.FTZ R28, R28, R163 ;  /* 0x000000a31c1c7220 */ /* 0x000fe20000410000 */
[----:B------:R-:W3:Y:S01]  /*fa00*/  MUFU.EX2 R159, R159 ;  /* 0x0000009f009f7308 */ /* 0x000ee20000000800 */
[----:B-1----:R-:W-:Y:S01]  /*fa10*/  FFMA.FTZ R21, R165, R21, R154 ;  /* 0x00000015a5157223 */ /* 0x002fe2000001009a */
[----:B------:R-:W-:Y:S01]  /*fa20*/  FADD.FTZ R20, R156, R20 ;  /* 0x000000149c147221 */ /* 0x000fe20000010000 */
[C---:B------:R-:W-:Y:S01]  /*fa30*/  F2FP.F16.F32.PACK_AB R153, R164.reuse, R154 ;  /* 0x0000009aa499723e */ /* 0x040fe200000000ff */
[-C--:B------:R-:W-:Y:S01]  /*fa40*/  FMUL.FTZ R29, R29, R163.reuse ;  /* 0x000000a31d1d7220 */ /* 0x080fe20000410000 */
[----:B------:R-:W-:Y:S01]  /*fa50*/  FADD.FTZ R21, R164, R21 ;  /* 0x00000015a4157221 */ /* 0x000fe20000010000 */
[C---:B------:R-:W-:Y:S01]  /*fa60*/  FADD.FTZ R20, R182.reuse, R20 ;  /* 0x00000014b6147221 */ /* 0x040fe20000010000 */
[----:B------:R-:W-:Y:S01]  /*fa70*/  F2FP.F16.F32.PACK_AB R154, R182, R156 ;  /* 0x0000009cb69a723e */ /* 0x000fe200000000ff */
[----:B------:R-:W1:Y:S01]  /*fa80*/  MUFU.EX2 R157, R157 ;  /* 0x0000009d009d7308 */ /* 0x000e620000000800 */
        /* <DEDUP_REMOVED lines=10> */
[----:B------:R-:W-:Y:S01]  /*fb30*/  BAR.SYNC.DEFER_BLOCKING 0xf, 0x100 ;  /* 0x03c4000000007b1d */ /* 0x000fe20000010000 */
        /* <DEDUP_REMOVED lines=22> */
[C---:B---3--:R-:W-:Y:S01]  /*fca0*/  F2FP.F16.F32.PACK_AB R156, R160.reuse, R157 ;  /* 0x0000009da09c723e */ /* 0x048fe200000000ff */
[----:B------:R-:W-:Y:S01]  /*fcb0*/  FADD.FTZ R204, R160, R20 ;  /* 0x00000014a0cc7221 */ /* 0x000fe20000010000 */
[-C--:B------:R-:W-:Y:S01]  /*fcc0*/  FMUL.FTZ R77, R77, R163.reuse ;  /* 0x000000a34d4d7220 */ /* 0x080fe20000410000 */
[-C--:B------:R-:W-:Y:S01]  /*fcd0*/  FMUL.FTZ R80, R80, R163.reuse ;  /* 0x000000a350507220 */ /* 0x080fe20000410000 */
[-C--:B------:R-:W-:Y:S01]  /*fce0*/  FMUL.FTZ R81, R81, R163.reuse ;  /* 0x000000a351517220 */ /* 0x080fe20000410000 */
[-C--:B------:R-:W-:Y:S01]  /*fcf0*/  FMUL.FTZ R84, R84, R163.reuse ;  /* 0x000000a354547220 */ /* 0x080fe20000410000 */
[-C--:B------:R-:W-:Y:S01]  /*fd00*/  FMUL.FTZ R85, R85, R163.reuse ;  /* 0x000000a355557220 */ /* 0x080fe20000410000 */
[----:B------:R-:W0:Y:S01]  /*fd10*/  MUFU.EX2 R171, R171 ;  /* 0x000000ab00ab7308 */ /* 0x000e220000000800 */
[C---:B-1----:R-:W-:Y:S01]  /*fd20*/  F2FP.F16.F32.PACK_AB R157, R162.reuse, R158 ;  /* 0x0000009ea29d723e */ /* 0x042fe200000000ff */
        /* <DEDUP_REMOVED lines=36> */
[----:B------:R-:W-:Y:S01]  /*ff70*/  FMUL.FTZ R149, R149, R163 ;  /* 0x000000a395957220 */ /* 0x000fe20000410000 */
[----:B0-----:R-:W-:Y:S01]  /*ff80*/  F2FP.F16.F32.PACK_AB R158, R171, R170 ;  /* 0x000000aaab9e723e */ /* 0x001fe200000000ff */
        /* <DEDUP_REMOVED lines=67> */
[----:B------:R-:W-:Y:S01]  /*103c0*/  FMUL.FTZ R151, R151, R165 ;  /* 0x000000a597977220 */ /* 0x000fe20000410000 */
[----:B---3--:R-:W-:Y:S01]  /*103d0*/  F2FP.F16.F32.PACK_AB R160, R169, R173 ;  /* 0x000000ada9a0723e */ /* 0x008fe200000000ff */
[----:B------:R3:W-:Y:S01]  /*103e0*/  STSM.16.M88.4 [R195+0x36400], R152 ;  /* 0x03640098c3007844 */ /* 0x0007e20000000200 */
[----:B0-----:R-:W-:Y:S01]  /*103f0*/  F2FP.F16.F32.PACK_AB R161, R200, R199 ;  /* 0x000000c7c8a1723e */ /* 0x001fe200000000ff */
[----:B------:R-:W-:Y:S01]  /*10400*/  VIADD R20, R172, 0x80 ;  /* 0x00000080ac147836 */ /* 0x000fe20000000000 */
[----:B------:R-:W-:Y:S01]  /*10410*/  MUFU.EX2 R202, R202 ;  /* 0x000000ca00ca7308 */ /* 0x000fe20000000800 */
[----:B------:R-:W-:Y:S01]  /*10420*/  F2FP.F16.F32.PACK_AB R162, R175, R174 ;  /* 0x000000aeafa2723e */ /* 0x000fe200000000ff */
[----:B------:R0:W-:Y:S01]  /*10430*/  STSM.16.M88.4 [R203], R156 ;  /* 0x0000009ccb007844 */ /* 0x0001e20000000200 */
[----:B--2---:R-:W-:Y:S01]  /*10440*/  F2FP.F16.F32.PACK_AB R163, R183, R201 ;  /* 0x000000c9b7a3723e */ /* 0x004fe200000000ff */
[----:B------:R-:W-:Y:S01]  /*10450*/  IMAD.MOV.U32 R21, RZ, RZ, 0x40000040 ;  /* 0x40000040ff157424 */ /* 0x000fe200078e00ff */
[----:B-1----:R-:W-:Y:S01]  /*10460*/  F2FP.F16.F32.PACK_AB R164, R177, R176 ;  /* 0x000000b0b1a4723e */ /* 0x002fe200000000ff */
[----:B------:R-:W-:Y:S01]  /*10470*/  FADD.FTZ R204, R170, R204 ;  /* 0x000000ccaacc7221 */ /* 0x000fe20000010000 */
[----:B------:R-:W-:Y:S01]  /*10480*/  FADD.FTZ R205, R180, R205 ;  /* 0x000000cdb4cd7221 */ /* 0x000fe20000010000 */
[----:B------:R-:W1:Y:S01]  /*10490*/  MUFU.EX2 R182, R226 ;  /* 0x000000e200b67308 */ /* 0x000e620000000800 */
[----:B----4-:R-:W-:Y:S01]  /*104a0*/  F2FP.F16.F32.PACK_AB R166, R179, R178 ;  /* 0x000000b2b3a6723e */ /* 0x010fe200000000ff */
[----:B------:R0:W-:Y:S01]  /*104b0*/  STSM.16.M88.4 [R212], R160 ;  /* 0x000000a0d4007844 */ /* 0x0001e20000000200 */
[----:B------:R-:W-:Y:S01]  /*104c0*/  FADD.FTZ R204, R171, R204 ;  /* 0x000000ccabcc7221 */ /* 0x000fe20000010000 */
[----:B------:R-:W-:Y:S01]  /*104d0*/  FADD.FTZ R205, R181, R205 ;  /* 0x000000cdb5cd7221 */ /* 0x000fe20000010000 */
[----:B------:R-:W-:-:S02]  /*104e0*/  ISETP.GT.AND P3, PT, R196, R198, PT ;  /* 0x000000c6c400720c */ /* 0x000fc40003f64270 */
[----:B------:R-:W-:Y:S01]  /*104f0*/  FADD.FTZ R204, R173, R204 ;  /* 0x000000ccadcc7221 */ /* 0x000fe20000010000 */
[----:B------:R-:W-:Y:S01]  /*10500*/  MUFU.EX2 R206, R206 ;  /* 0x000000ce00ce7308 */ /* 0x000fe20000000800 */
[----:B------:R-:W-:Y:S01]  /*10510*/  FADD.FTZ R205, R199, R205 ;  /* 0x000000cdc7cd7221 */ /* 0x000fe20000010000 */
[----:B------:R-:W-:Y:S02]  /*10520*/  IMAD.MOV.U32 R199, RZ, RZ, R0 ;  /* 0x000000ffffc77224 */ /* 0x000fe400078e0000 */
[----:B------:R-:W-:Y:S01]  /*10530*/  FADD.FTZ R204, R169, R204 ;  /* 0x000000cca9cc7221 */ /* 0x000fe20000010000 */
[----:B------:R-:W-:Y:S01]  /*10540*/  FADD.FTZ R205, R200, R205 ;  /* 0x000000cdc8cd7221 */ /* 0x000fe20000010000 */
[----:B------:R-:W-:Y:S02]  /*10550*/  IMAD.MOV.U32 R200, RZ, RZ, R168 ;  /* 0x000000ffffc87224 */ /* 0x000fe400078e00a8 */
[----:B------:R-:W-:Y:S01]  /*10560*/  FADD.FTZ R204, R174, R204 ;  /* 0x000000ccaecc7221 */ /* 0x000fe20000010000 */
[----:B------:R-:W2:Y:S01]  /*10570*/  MUFU.EX2 R207, R207 ;  /* 0x000000cf00cf7308 */ /* 0x000ea20000000800 */
[----:B-1----:R-:W-:Y:S01]  /*10580*/  F2FP.F16.F32.PACK_AB R165, R182, R202 ;  /* 0x000000cab6a5723e */ /* 0x002fe200000000ff */
[----:B------:R-:W-:Y:S01]  /*10590*/  FADD.FTZ R205, R201, R205 ;  /* 0x000000cdc9cd7221 */ /* 0x000fe20000010000 */
[----:B------:R-:W-:Y:S01]  /*105a0*/  FADD.FTZ R204, R175, R204 ;  /* 0x000000ccafcc7221 */ /* 0x000fe20000010000 */
[----:B------:R-:W-:-:S02]  /*105b0*/  IMAD.MOV.U32 R201, RZ, RZ, R18 ;  /* 0x000000ffffc97224 */ /* 0x000fc400078e0012 */
[----:B------:R-:W-:Y:S01]  /*105c0*/  FADD.FTZ R205, R183, R205 ;  /* 0x000000cdb7cd7221 */ /* 0x000fe20000010000 */
[----:B------:R-:W-:-:S03]  /*105d0*/  FADD.FTZ R204, R176, R204 ;  /* 0x000000ccb0cc7221 */ /* 0x000fc60000010000 */
[----:B------:R-:W-:Y:S01]  /*105e0*/  FADD.FTZ R205, R202, R205 ;  /* 0x000000cdcacd7221 */ /* 0x000fe20000010000 */
[----:B------:R-:W-:-:S03]  /*105f0*/  FADD.FTZ R204, R177, R204 ;  /* 0x000000ccb1cc7221 */ /* 0x000fc60000010000 */
[----:B------:R-:W-:Y:S01]  /*10600*/  FADD.FTZ R205, R182, R205 ;  /* 0x000000cdb6cd7221 */ /* 0x000fe20000010000 */
[----:B------:R-:W-:Y:S01]  /*10610*/  FADD.FTZ R204, R178, R204 ;  /* 0x000000ccb2cc7221 */ /* 0x000fe20000010000 */
[----:B--2---:R-:W-:Y:S02]  /*10620*/  F2FP.F16.F32.PACK_AB R167, R207, R206 ;  /* 0x000000cecfa7723e */ /* 0x004fe400000000ff */
[----:B------:R-:W-:-:S03]  /*10630*/  FADD.FTZ R205, R206, R205 ;  /* 0x000000cdcecd7221 */ /* 0x000fc60000010000 */
[----:B------:R0:W-:Y:S01]  /*10640*/  STSM.16.M88.4 [R210], R164 ;  /* 0x000000a4d2007844 */ /* 0x0001e20000000200 */
[----:B------:R-:W-:-:S06]  /*10650*/  WARPGROUP.ARRIVE ;  /* 0x00000000000079c5 */ /* 0x000fcc0000000000 */
[----:B------:R-:W-:Y:S01]  /*10660*/  HGMMA.64x256x16.F32 R24, R152, gdesc[UR4].tnspB, R24, gsb0 ;  /* 0x43e0000498187df0 */ /* 0x000fe20008000818 */
[----:B------:R-:W-:Y:S01]  /*10670*/  R2UR UR6, R20 ;  /* 0x00000000140672ca */ /* 0x000fe200000e0000 */
[----:B------:R-:W-:Y:S01]  /*10680*/  VIADD R20, R172, 0x100 ;  /* 0x00000100ac147836 */ /* 0x000fe20000000000 */
[----:B------:R-:W-:Y:S01]  /*10690*/  R2UR UR7, R21 ;  /* 0x00000000150772ca */ /* 0x000fe200000e0000 */
[----:B------:R-:W-:Y:S01]  /*106a0*/  IMAD.MOV.U32 R21, RZ, RZ, 0x40000040 ;  /* 0x40000040ff157424 */ /* 0x000fe200078e00ff */
[----:B------:R-:W-:Y:S02]  /*106b0*/  WARPGROUP.DEPBAR.LE gsb0, 0x0 ;  /* 0x00008000000079c5 */ /* 0x000fe40000010000 */
[----:B------:R-:W-:Y:S01]  /*106c0*/  WARPGROUP.ARRIVE ;  /* 0x00000000000079c5 */ /* 0x000fe20000000000 */
[----:B---3--:R-:W-:-:S04]  /*106d0*/  VIADD R152, R196, 0xffffffff ;  /* 0xffffffffc4987836 */ /* 0x008fc80000000000 */
[----:B------:R-:W-:-:S15]  /*106e0*/  IMAD.MOV.U32 R196, RZ, RZ, R152 ;  /* 0x000000ffffc47224 */ /* 0x000fde00078e0098 */
[----:B------:R-:W-:-:S01]  /*106f0*/  NOP ;  /* 0x0000000000007918 */ /* 0x000fc20000000000 */
        /* <DEDUP_REMOVED lines=9> */
[----:B------:R-:W-:Y:S01]  /*10790*/  R2UR UR6, R20 ;  /* 0x00000000140672ca */ /* 0x000fe200000e0000 */
[----:B------:R-:W-:Y:S01]  /*107a0*/  FADD.FTZ R20, R179, R204 ;  /* 0x000000ccb3147221 */ /* 0x000fe20000010000 */
[----:B------:R-:W-:Y:S01]  /*107b0*/  R2UR UR7, R21 ;  /* 0x00000000150772ca */ /* 0x000fe200000e0000 */
[----:B------:R-:W-:Y:S01]  /*107c0*/  FADD.FTZ R21, R207, R205 ;  /* 0x000000cdcf157221 */ /* 0x000fe20000010000 */
        /* <DEDUP_REMOVED lines=15> */
[----:B------:R-:W-:Y:S05]  /*108c0*/  BSYNC B1 ;  /* 0x0000000000017941 */ /* 0x000fea0003800000 */
.L_x_5519:
[----:B------:R-:W-:-:S07]  /*108d0*/  IMAD.MOV.U32 R201, RZ, RZ, R152 ;  /* 0x000000ffffc97224 */ /* 0x000fce00078e0098 */
.L_x_5518:
[----:B------:R-:W-:Y:S05]  /*108e0*/  BSYNC B0 ;  /* 0x0000000000007941 */ /* 0x000fea0003800000 */
.L_x_5517:
[----:B------:R-:W-:Y:S01]  /*108f0*/  ISETP.GE.AND P2, PT, R201, R213, PT ;  /* 0x000000d5c900720c */ /* 0x000fe20003f46270 */
[----:B------:R-:W-:-:S12]  /*10900*/  BSSY B0, `(.L_x_5531) ;  /* 0x0000329000007945 */ /* 0x000fd80003800000 */
[----:B------:R-:W-:Y:S05]  /*10910*/  @!P2 BRA `(.L_x_5532) ;  /* 0x00000030009ca947 */ /* 0x000fea0003800000 */
[----:B------:R-:W-:Y:S02]  /*10920*/  IMAD.MOV.U32 R200, RZ, RZ, R168 ;  /* 0x000000ffffc87224 */ /* 0x000fe400078e00a8 */
[----:B------:R-:W-:Y:S02]  /*10930*/  IMAD.MOV.U32 R198, RZ, RZ, R0 ;  /* 0x000000ffffc67224 */ /* 0x000fe400078e0000 */
[----:B------:R-:W-:-:S07]  /*10940*/  IMAD.MOV.U32 R199, RZ, RZ, R18 ;  /* 0x000000ffffc77224 */ /* 0x000fce00078e0012 */
.L_x_5543:
[----:B------:R-:W-:-:S05]  /*10950*/  VIADD R18, R199, 0x1 ;  /* 0x00000001c7127836 */ /* 0x000fca0000000000 */
[----:B------:R-:W-:-:S04]  /*10960*/  ISETP.NE.AND P2, PT, R18, 0x2, PT ;  /* 0x000000021200780c */ /* 0x000fc80003f45270 */
[----:B------:R-:W-:Y:S02]  /*10970*/  SEL R0, RZ, 0x1, P2 ;  /* 0x00000001ff007807 */ /* 0x000fe40001000000 */
[----:B------:R-:W-:Y:S02]  /*10980*/  SEL R18, R18, RZ, P2 ;  /* 0x000000ff12127207 */ /* 0x000fe40001000000 */
[----:B------:R-:W-:Y:S01]  /*10990*/  LOP3.LUT R22, R22, R0, RZ, 0x3c, !PT ;  /* 0x0000000016167212 */ /* 0x000fe200078e3cff */
[----:B----4-:R-:W-:Y:S06]  /*109a0*/  @!P0 BRA `(.L_x_5533) ;  /* 0x0000000000048947 */ /* 0x010fec0003800000 */
[----:B------:R-:W-:Y:S01]  /*109b0*/  BPT.TRAP 0x1 ;  /* 0x000000040000795c */ /* 0x000fe20000300000 */
.L_x_5533:
[----:B------:R-:W-:Y:S01]  /*109c0*/  IMAD R193, R18, 0x8, R2 ;  /* 0x0000000812c17824 */ /* 0x000fe200078e0202 */
[----:B------:R-:W-:-:S04]  /*109d0*/  SHF.L.U32 R0, R22, 0x1f, RZ ;  /* 0x0000001f16007819 */ /* 0x000fc800000006ff */
[----:B------:R1:W2:Y:S01]  /*109e0*/  SYNCS.PHASECHK.TRANS64.TRYWAIT P2, [R193+URZ+0x38830], R0 ;  /* 0x03883000c10075a7 */ /* 0x0002a2000804017f */
[----:B------:R-:W-:Y:S05]  /*109f0*/  @!P0 BRA `(.L_x_5534) ;  /* 0x0000000000048947 */ /* 0x000fea0003800000 */
[----:B------:R-:W-:Y:S01]  /*10a00*/  BPT.TRAP 0x1 ;  /* 0x000000040000795c */ /* 0x000fe20000300000 */
.L_x_5534:
[----:B------:R-:W-:Y:S01]  /*10a10*/  BSSY B1, `(.L_x_5535) ;  /* 0x0000006000017945 */ /* 0x000fe20003800000 */
[----:B0--3--:R-:W-:Y:S02]  /*10a20*/  IMAD R156, R18, 0x200, R15 ;  /* 0x00000200129c7824 */ /* 0x009fe400078e020f */
[----:B------:R-:W-:Y:S01]  /*10a30*/  IMAD.MOV.U32 R157, RZ, RZ, 0x40000040 ;  /* 0x40000040ff9d7424 */ /* 0x000fe200078e00ff */
[----:B--2---:R-:W-:Y:S06]  /*10a40*/  @P2 BRA `(.L_x_5536) ;  /* 0x0000000000082947 */ /* 0x004fec0003800000 */
[----:B------:R-:W0:Y:S02]  /*10a50*/  SYNCS.PHASECHK.TRANS64.TRYWAIT P2, [R193+URZ+0x38830], R0 ;  /* 0x03883000c10075a7 */ /* 0x000e24000804017f */
[----:B0-----:R-:W-:Y:S05]  /*10a60*/  @!P2 BRA `(.L_x_5537) ;  /* 0x0000013c004ca947 */ /* 0x001fea0003800000 */
.L_x_5536:
[----:B------:R-:W-:Y:S05]  /*10a70*/  BSYNC B1 ;  /* 0x0000000000017941 */ /* 0x000fea0003800000 */
.L_x_5535:
        /* <DEDUP_REMOVED lines=36> */
.L_x_5538:
[----:B------:R2:W3:Y:S01]  /*10cc0*/  SYNCS.PHASECHK.TRANS64.TRYWAIT P2, [R193+URZ+0x38850], R0 ;  /* 0x03885000c10075a7 */ /* 0x0004e2000804017f */
[----:B------:R-:W-:Y:S05]  /*10cd0*/  @!P0 BRA `(.L_x_5539) ;  /* 0x0000000000048947 */ /* 0x000fea0003800000 */
[----:B------:R-:W-:Y:S01]  /*10ce0*/  BPT.TRAP 0x1 ;  /* 0x000000040000795c */ /* 0x000fe20000300000 */
.L_x_5539:
[----:B------:R-:W-:Y:S04]  /*10cf0*/  BSSY B1, `(.L_x_5540) ;  /* 0x0000004000017945 */ /* 0x000fe80003800000 */
[----:B---3--:R-:W-:Y:S05]  /*10d00*/  @P2 BRA `(.L_x_5541) ;  /* 0x0000000000082947 */ /* 0x008fea0003800000 */
[----:B------:R-:W3:Y:S02]  /*10d10*/  SYNCS.PHASECHK.TRANS64.TRYWAIT P2, [R193+URZ+0x38850], R0 ;  /* 0x03885000c10075a7 */ /* 0x000ee4000804017f */
[----:B---3--:R-:W-:Y:S05]  /*10d20*/  @!P2 BRA `(.L_x_5542) ;  /* 0x0000013800b0a947 */ /* 0x008fea0003800000 */
.L_x_5541:
[----:B------:R-:W-:Y:S05]  /*10d30*/  BSYNC B1 ;  /* 0x0000000000017941 */ /* 0x000fea0003800000 */
.L_x_5540:
        /* <DEDUP_REMOVED lines=14> */
[----:B------:R-:W-:Y:S01]  /*10e20*/  IMAD.MOV.U32 R209, RZ, RZ, 0xa00 ;  /* 0x00000a00ffd17424 */ /* 0x000fe200078e00ff */
        /* <DEDUP_REMOVED lines=182> */
[C---:B------:R-:W-:Y:S02]  /*11990*/  SEL R196, R3.reuse, 0x2, P2 ;  /* 0x0000000203c47807 */ /* 0x040fe40001000000 */
[----:B------:R-:W-:-:S03]  /*119a0*/  SEL R3, R3, 0x6, !P2 ;  /* 0x0000000603037807 */ /* 0x000fc60005000000 */
[----:B------:R-:W-:Y:S01]  /*119b0*/  IMAD.IADD R206, R202, 0x1, R196 ;  /* 0x00000001cace7824 */ /* 0x000fe200078e02c4 */
        /* <DEDUP_REMOVED lines=115> */
[----:B------:R-:W-:Y:S01]  /*120f0*/  IMAD.MOV.U32 R197, RZ, RZ, 0x40000040 ;  /* 0x40000040ffc57424 */ /* 0x000fe200078e00ff */
        /* <DEDUP_REMOVED lines=35> */
[----:B------:R-:W-:Y:S01]  /*12330*/  SEL R0, R0, 0xf80, P2 ;  /* 0x00000f8000007807 */ /* 0x000fe20001000000 */
[----:B------:R-:W-:-:S03]  /*12340*/  IMAD.IADD R196, R196, 0x1, R202 ;  /* 0x00000001c4c47824 */ /* 0x000fc600078e02ca */
        /* <DEDUP_REMOVED lines=75> */
[----:B------:R-:W-:Y:S01]  /*12800*/  SHFL.BFLY PT, R207, R206, 0x2, 0x1f ;  /* 0x0c401f00cecf7f89 */ /* 0x000fe200000e0000 */
[----:B0-----:R-:W-:-:S05]  /*12810*/  FMNMX.FTZ R0, R0, R3, !PT ;  /* 0x0000000300007209 */ /* 0x001fca0007810000 */
[----:B------:R-:W0:Y:S02]  /*12820*/  SHFL.BFLY PT, R3, R0, 0x1, 0x1f ;  /* 0x0c201f0000037f89 */ /* 0x000e2400000e0000 */
[----:B0-----:R-:W-:Y:S01]  /*12830*/  FMNMX.FTZ R0, R0, R3, !PT ;  /* 0x0000000300007209 */ /* 0x001fe20007810000 */
[----:B------:R-:W-:-:S04]  /*12840*/  IMAD.U32 R3, RZ, RZ, UR39 ;  /* 0x00000027ff037e24 */ /* 0x000fc8000f8e00ff */
[C---:B------:R-:W-:Y:S01]  /*12850*/  FADD.FTZ R198, -R0.reuse, R198 ;  /* 0x000000c600c67221 */ /* 0x040fe20000010100 */
[----:B------:R-:W-:-:S03]  /*12860*/  FMUL.FTZ R204, R0, R3 ;  /* 0x0000000300cc7220 */ /* 0x000fc60000410000 */
[-C--:B------:R-:W-:Y:S01]  /*12870*/  FMUL.FTZ R198, R198, R3.reuse ;  /* 0x00000003c6c67220 */ /* 0x080fe20000410000 */
[-CC-:B------:R-:W-:Y:S01]  /*12880*/  FFMA.FTZ R205, R156, R3.reuse, -R204.reuse ;  /* 0x000000039ccd7223 */ /* 0x180fe200000108cc */
[-CC-:B------:R-:W-:Y:S01]  /*12890*/  FFMA.FTZ R156, R160, R3.reuse, -R204.reuse ;  /* 0x00000003a09c7223 */ /* 0x180fe200000108cc */
[-CC-:B------:R-:W-:Y:S01]  /*128a0*/  FFMA.FTZ R160, R164, R3.reuse, -R204.reuse ;  /* 0x00000003a4a07223 */ /* 0x180fe200000108cc */
[----:B------:R0:W1:Y:S01]  /*128b0*/  MUFU.EX2 R202, R198 ;  /* 0x000000c600ca7308 */ /* 0x0000620000000800 */
        /* <DEDUP_REMOVED lines=8> */
[--C-:B0-----:R-:W-:Y:S01]  /*12940*/  FFMA.FTZ R198, R168, R3, -R204.reuse ;  /* 0x00000003a8c67223 */ /* 0x101fe200000108cc */
[----:B------:R-:W-:Y:S01]  /*12950*/  FMNMX.FTZ R168, R206, R207, !PT ;  /* 0x000000cfcea87209 */ /* 0x000fe20007810000 */
[-CC-:B------:R-:W-:Y:S01]  /*12960*/  FFMA.FTZ R173, R173, R3.reuse, -R204.reuse ;  /* 0x00000003adad7223 */ /* 0x180fe200000108cc */
[-CC-:B------:R-:W-:Y:S01]  /*12970*/  FFMA.FTZ R176, R176, R3.reuse, -R204.reuse ;  /* 0x00000003b0b07223 */ /* 0x180fe200000108cc */
[-CC-:B------:R-:W-:Y:S01]  /*12980*/  FFMA.FTZ R177, R177, R3.reuse, -R204.reuse ;  /* 0x00000003b1b17223 */ /* 0x180fe200000108cc */
[-CC-:B------:R-:W-:Y:S01]  /*12990*/  FFMA.FTZ R180, R180, R3.reuse, -R204.reuse ;  /* 0x00000003b4b47223 */ /* 0x180fe200000108cc */
[----:B------:R-:W0:Y:S01]  /*129a0*/  SHFL.BFLY PT, R164, R168, 0x1, 0x1f ;  /* 0x0c201f00a8a47f89 */ /* 0x000e2200000e0000 */
[----:B------:R-:W3:Y:S01]  /*129b0*/  MUFU.EX2 R153, R153 ;  /* 0x0000009900997308 */ /* 0x000ee20000000800 */
[-C--:B------:R-:W-:Y:S01]  /*129c0*/  FFMA.FTZ R181, R181, R3.reuse, -R204 ;  /* 0x00000003b5b57223 */ /* 0x080fe200000108cc */
[-C--:B-1----:R-:W-:Y:S01]  /*129d0*/  FMUL.FTZ R24, R24, R202.reuse ;  /* 0x000000ca18187220 */ /* 0x082fe20000410000 */
[-C--:B------:R-:W-:Y:S01]  /*129e0*/  FMUL.FTZ R25, R25, R202.reuse ;  /* 0x000000ca19197220 */ /* 0x080fe20000410000 */
[-C--:B------:R-:W-:Y:S01]  /*129f0*/  FMUL.FTZ R28, R28, R202.reuse ;  /* 0x000000ca1c1c7220 */ /* 0x080fe20000410000 */
[-C--:B------:R-:W-:Y:S01]  /*12a00*/  FMUL.FTZ R29, R29, R202.reuse ;  /* 0x000000ca1d1d7220 */ /* 0x080fe20000410000 */
[-C--:B------:R-:W-:Y:S01]  /*12a10*/  FMUL.FTZ R32, R32, R202.reuse ;  /* 0x000000ca20207220 */ /* 0x080fe20000410000 */
[----:B------:R-:W-:Y:S01]  /*12a20*/  FMUL.FTZ R33, R33, R202 ;  /* 0x000000ca21217220 */ /* 0x000fe20000410000 */
[----:B------:R-:W1:Y:S01]  /*12a30*/  MUFU.EX2 R205, R205 ;  /* 0x000000cd00cd7308 */ /* 0x000e620000000800 */
[----:B--2---:R-:W-:Y:S01]  /*12a40*/  FFMA.FTZ R20, R202, R20, R152 ;  /* 0x00000014ca147223 */ /* 0x004fe20000010098 */
        /* <DEDUP_REMOVED lines=12> */
[----:B------:R-:W-:Y:S01]  /*12b10*/  FMUL.FTZ R53, R53, R202 ;  /* 0x000000ca35357220 */ /* 0x000fe20000410000 */
[----:B0-----:R-:W-:Y:S01]  /*12b20*/  FMNMX.FTZ R168, R168, R164, !PT ;  /* 0x000000a4a8a87209 */ /* 0x001fe20007810000 */
[----:B------:R-:W-:Y:S01]  /*12b30*/  MUFU.EX2 R156, R156 ;  /* 0x0000009c009c7308 */ /* 0x000fe20000000800 */
[----:B-1----:R-:W-:Y:S01]  /*12b40*/  FADD.FTZ R20, R205, R20 ;  /* 0x00000014cd147221 */ /* 0x002fe20000010000 */
[-C--:B------:R-:W-:Y:S01]  /*12b50*/  FMUL.FTZ R56, R56, R202.reuse ;  /* 0x000000ca38387220 */ /* 0x080fe20000410000 */
        /* <DEDUP_REMOVED lines=14> */
[-C--:B------:R-:W-:Y:S01]  /*12c40*/  FFMA.FTZ R200, R166, R3.reuse, -R206 ;  /* 0x00000003a6c87223 */ /* 0x080fe200000108ce */
[----:B------:R-:W-:Y:S02]  /*12c50*/  @!P2 IMAD R163, R199, 0x40, R188 ;  /* 0x00000040c7a3a824 */ /* 0x000fe400078e02bc */
[-CC-:B------:R-:W-:Y:S01]  /*12c60*/  FFMA.FTZ R204, R167, R3.reuse, -R206.reuse ;  /* 0x00000003a7cc7223 */ /* 0x180fe200000108ce */
[-C--:B------:R-:W-:Y:S01]  /*12c70*/  FFMA.FTZ R170, R170, R3.reuse, -R206 ;  /* 0x00000003aaaa7223 */ /* 0x080fe200000108ce */
[----:B------:R-:W-:Y:S01]  /*12c80*/  @!P1 PRMT R162, RZ, 0x654, R162 ;  /* 0x00000654ffa29816 */ /* 0x000fe200000000a2 */
[----:B------:R-:W1:Y:S01]  /*12c90*/  MUFU.EX2 R154, R154 ;  /* 0x0000009a009a7308 */ /* 0x000e620000000800 */
[----:B------:R-:W-:Y:S02]  /*12ca0*/  @!P2 IMAD R163, R163, 0x4, R2 ;  /* 0x00000004a3a3a824 */ /* 0x000fe400078e0202 */
[-CC-:B------:R-:W-:Y:S01]  /*12cb0*/  FFMA.FTZ R171, R171, R3.reuse, -R206.reuse ;  /* 0x00000003abab7223 */ /* 0x180fe200000108ce */
[----:B------:R3:W-:Y:S01]  /*12cc0*/  @!P1 SYNCS.ARRIVE.TRANS64.RED.A1T0 RZ, [R162+URZ], RZ ;  /* 0x000000ffa2ff99a7 */ /* 0x0007e2000810043f */
[-CC-:B------:R-:W-:Y:S01]  /*12cd0*/  FFMA.FTZ R174, R174, R3.reuse, -R206.reuse ;  /* 0x00000003aeae7223 */ /* 0x180fe200000108ce */
[-CC-:B------:R-:W-:Y:S01]  /*12ce0*/  FFMA.FTZ R175, R175, R3.reuse, -R206.reuse ;  /* 0x00000003afaf7223 */ /* 0x180fe200000108ce */
[-CC-:B------:R-:W-:Y:S01]  /*12cf0*/  FFMA.FTZ R178, R178, R3.reuse, -R206.reuse ;  /* 0x00000003b2b27223 */ /* 0x180fe200000108ce */
[-CC-:B------:R-:W-:Y:S01]  /*12d00*/  FFMA.FTZ R179, R179, R3.reuse, -R206.reuse ;  /* 0x00000003b3b37223 */ /* 0x180fe200000108ce */
[----:B------:R-:W4:Y:S01]  /*12d10*/  MUFU.EX2 R207, R207 ;  /* 0x000000cf00cf7308 */ /* 0x000f220000000800 */
[-CC-:B------:R-:W-:Y:S01]  /*12d20*/  FFMA.FTZ R199, R183, R3.reuse, -R206.reuse ;  /* 0x00000003b7c77223 */ /* 0x180fe200000108ce */
[----:B------:R5:W-:Y:S01]  /*12d30*/  @!P2 STS [R163+0x38400], R202 ;  /* 0x038400caa300a388 */ /* 0x000be20000000800 */
[----:B---3--:R-:W-:Y:S01]  /*12d40*/  FFMA.FTZ R162, R182, R3, -R206 ;  /* 0x00000003b6a27223 */ /* 0x008fe200000108ce */
[----:B--2---:R-:W-:Y:S01]  /*12d50*/  FADD.FTZ R20, R157, R20 ;  /* 0x000000149d147221 */ /* 0x004fe20000010000 */
[-C--:B------:R-:W-:Y:S01]  /*12d60*/  FMUL.FTZ R64, R64, R202.reuse ;  /* 0x000000ca40407220 */ /* 0x080fe20000410000 */
[----:B0-----:R0:W-:Y:S01]  /*12d70*/  @!P2 STS [R163+0x38420], R164 ;  /* 0x038420a4a300a388 */ /* 0x0011e20000000800 */
[-C--:B------:R-:W-:Y:S01]  /*12d80*/  FMUL.FTZ R65, R65, R202.reuse ;  /* 0x000000ca41417220 */ /* 0x080fe20000410000 */
[----:B------:R-:W2:Y:S01]  /*12d90*/  MUFU.EX2 R155, R155 ;  /* 0x0000009b009b7308 */ /* 0x000ea20000000800 */
[----:B-1----:R-:W-:Y:S01]  /*12da0*/  FFMA.FTZ R21, R164, R21, R154 ;  /* 0x00000015a4157223 */ /* 0x002fe2000001009a */
[----:B------:R-:W-:Y:S01]  /*12db0*/  FADD.FTZ R20, R156, R20 ;  /* 0x000000149c147221 */ /* 0x000fe20000010000 */
[-C--:B------:R-:W-:Y:S01]  /*12dc0*/  FMUL.FTZ R68, R68, R202.reuse ;  /* 0x000000ca44447220 */ /* 0x080fe20000410000 */
[-C--:B------:R-:W-:Y:S01]  /*12dd0*/  FMUL.FTZ R69, R69, R202.reuse ;  /* 0x000000ca45457220 */ /* 0x080fe20000410000 */
[-C--:B------:R-:W-:Y:S01]  /*12de0*/  FMUL.FTZ R72, R72, R202.reuse ;  /* 0x000000ca48487220 */ /* 0x080fe20000410000 */
[-C--:B------:R-:W-:Y:S01]  /*12df0*/  FMUL.FTZ R73, R73, R202.reuse ;  /* 0x000000ca49497220 */ /* 0x080fe20000410000 */
[----:B------:R-:W-:Y:S01]  /*12e00*/  FMUL.FTZ R76, R76, R202 ;  /* 0x000000ca4c4c7220 */ /* 0x000fe20000410000 */
[----:B------:R-:W1:Y:S01]  /*12e10*/  MUFU.EX2 R165, R165 ;  /* 0x000000a500a57308 */ /* 0x000e620000000800 */
        /* <DEDUP_REMOVED lines=16> */
[C---:B-1----:R-:W-:Y:S01]  /*12f20*/  FADD.FTZ R21, R165.reuse, R21 ;  /* 0x00000015a5157221 */ /* 0x042fe20000010000 */
[----:B------:R-:W-:Y:S01]  /*12f30*/  F2FP.F16.F32.PACK_AB R155, R165, R155 ;  /* 0x0000009ba59b723e */ /* 0x000fe200000000ff */
[----:B------:R-:W-:Y:S01]  /*12f40*/  BAR.SYNC.DEFER_BLOCKING 0xf, 0x100 ;  /* 0x03c4000000007b1d */ /* 0x000fe20000010000 */
        /* <DEDUP_REMOVED lines=35> */
[----:B------:R-:W-:Y:S01]  /*13180*/  F2FP.F16.F32.PACK_AB R156, R161, R156 ;  /* 0x0000009ca19c723e */ /* 0x000fe200000000ff */
[----:B-----5:R-:W-:Y:S01]  /*13190*/  FADD.FTZ R202, R160, R20 ;  /* 0x00000014a0ca7221 */ /* 0x020fe20000010000 */
[----:B------:R-:W1:Y:S01]  /*131a0*/  MUFU.EX2 R204, R204 ;  /* 0x000000cc00cc7308 */ /* 0x000e620000000800 */
[----:B--2---:R-:W-:Y:S01]  /*131b0*/  F2FP.F16.F32.PACK_AB R158, R197, R160 ;  /* 0x000000a0c59e723e */ /* 0x004fe200000000ff */
        /* <DEDUP_REMOVED lines=74> */
[----:B--2---:R-:W-:Y:S01]  /*13660*/  F2FP.F16.F32.PACK_AB R160, R169, R198 ;  /* 0x000000c6a9a0723e */ /* 0x004fe200000000ff */
[----:B------:R2:W-:Y:S01]  /*13670*/  STSM.16.M88.4 [R195+0x36400], R152 ;  /* 0x03640098c3007844 */ /* 0x0005e20000000200 */
[----:B-1----:R-:W-:Y:S01]  /*13680*/  F2FP.F16.F32.PACK_AB R161, R171, R170 ;  /* 0x000000aaaba1723e */ /* 0x002fe200000000ff */
[----:B------:R-:W-:Y:S01]  /*13690*/  VIADD R20, R196, 0x80 ;  /* 0x00000080c4147836 */ /* 0x000fe20000000000 */
[----:B------:R-:W1:Y:S01]  /*136a0*/  MUFU.EX2 R177, R177 ;  /* 0x000000b100b17308 */ /* 0x000e620000000800 */
[----:B0-----:R-:W-:Y:S01]  /*136b0*/  F2FP.F16.F32.PACK_AB R163, R175, R174 ;  /* 0x000000aeafa3723e */ /* 0x001fe200000000ff */
[----:B------:R4:W-:Y:S01]  /*136c0*/  STSM.16.M88.4 [R203], R156 ;  /* 0x0000009ccb007844 */ /* 0x0009e20000000200 */
[----:B------:R-:W-:-:S02]  /*136d0*/  IMAD.MOV.U32 R21, RZ, RZ, 0x40000040 ;  /* 0x40000040ff157424 */ /* 0x000fc400078e00ff */
[----:B------:R-:W-:Y:S01]  /*136e0*/  FADD.FTZ R182, R200, R182 ;  /* 0x000000b6c8b67221 */ /* 0x000fe20000010000 */
[----:B------:R-:W-:Y:S01]  /*136f0*/  FADD.FTZ R202, R197, R202 ;  /* 0x000000cac5ca7221 */ /* 0x000fe20000010000 */
[----:B------:R-:W-:Y:S01]  /*13700*/  ISETP.GT.AND P2, PT, R201, R213, PT ;  /* 0x000000d5c900720c */ /* 0x000fe20003f44270 */
[----:B------:R-:W-:Y:S01]  /*13710*/  @!P1 VIADD R193, R193, 0x38860 ;  /* 0x00038860c1c19836 */ /* 0x000fe20000000000 */
[----:B------:R-:W-:Y:S01]  /*13720*/  MUFU.EX2 R180, R180 ;  /* 0x000000b400b47308 */ /* 0x000fe20000000800 */
[----:B------:R-:W-:Y:S01]  /*13730*/  FADD.FTZ R182, R204, R182 ;  /* 0x000000b6ccb67221 */ /* 0x000fe20000010000 */
[----:B------:R-:W-:Y:S01]  /*13740*/  FADD.FTZ R202, R198, R202 ;  /* 0x000000cac6ca7221 */ /* 0x000fe20000010000 */
[----:B------:R-:W-:Y:S01]  /*13750*/  IMAD.MOV.U32 R200, RZ, RZ, R168 ;  /* 0x000000ffffc87224 */ /* 0x000fe200078e00a8 */
[----:B------:R-:W-:Y:S01]  /*13760*/  @!P1 PRMT R193, RZ, 0x654, R193 ;  /* 0x00000654ffc19816 */ /* 0x000fe200000000c1 */
[----:B------:R-:W-:Y:S01]  /*13770*/  FADD.FTZ R182, R170, R182 ;  /* 0x000000b6aab67221 */ /* 0x000fe20000010000 */
[----:B------:R-:W-:Y:S01]  /*13780*/  FADD.FTZ R202, R169, R202 ;  /* 0x000000caa9ca7221 */ /* 0x000fe20000010000 */
[----:B------:R-:W-:Y:S01]  /*13790*/  IMAD.MOV.U32 R198, RZ, RZ, R0 ;  /* 0x000000ffffc67224 */ /* 0x000fe200078e0000 */
[----:B------:R-:W0:Y:S01]  /*137a0*/  MUFU.EX2 R181, R181 ;  /* 0x000000b500b57308 */ /* 0x000e220000000800 */
[----:B-1----:R-:W-:Y:S01]  /*137b0*/  F2FP.F16.F32.PACK_AB R164, R177, R176 ;  /* 0x000000b0b1a4723e */ /* 0x002fe200000000ff */
[----:B------:R-:W-:Y:S01]  /*137c0*/  FADD.FTZ R182, R171, R182 ;  /* 0x000000b6abb67221 */ /* 0x000fe20000010000 */
[----:B------:R-:W-:-:S03]  /*137d0*/  FADD.FTZ R202, R172, R202 ;  /* 0x000000caacca7221 */ /* 0x000fc60000010000 */
[----:B------:R-:W-:Y:S01]  /*137e0*/  FADD.FTZ R182, R174, R182 ;  /* 0x000000b6aeb67221 */ /* 0x000fe20000010000 */
[----:B------:R-:W-:Y:S01]  /*137f0*/  FADD.FTZ R202, R173, R202 ;  /* 0x000000caadca7221 */ /* 0x000fe20000010000 */
[----:B------:R-:W1:Y:S02]  /*13800*/  MUFU.EX2 R178, R178 ;  /* 0x000000b200b27308 */ /* 0x000e640000000800 */
[----:B------:R-:W-:Y:S01]  /*13810*/  FADD.FTZ R182, R175, R182 ;  /* 0x000000b6afb67221 */ /* 0x000fe20000010000 */
[----:B------:R-:W-:-:S04]  /*13820*/  FADD.FTZ R202, R176, R202 ;  /* 0x000000cab0ca7221 */ /* 0x000fc80000010000 */
[----:B------:R-:W-:Y:S01]  /*13830*/  FADD.FTZ R202, R177, R202 ;  /* 0x000000cab1ca7221 */ /* 0x000fe20000010000 */
[----:B------:R-:W3:Y:S01]  /*13840*/  MUFU.EX2 R179, R179 ;  /* 0x000000b300b37308 */ /* 0x000ee20000000800 */
[----:B0-----:R-:W-:Y:S02]  /*13850*/  F2FP.F16.F32.PACK_AB R166, R181, R180 ;  /* 0x000000b4b5a6723e */ /* 0x001fe400000000ff */
[----:B------:R-:W-:-:S05]  /*13860*/  FADD.FTZ R202, R180, R202 ;  /* 0x000000cab4ca7221 */ /* 0x000fca0000010000 */
[----:B------:R0:W5:Y:S01]  /*13870*/  MUFU.EX2 R183, R162 ;  /* 0x000000a200b77308 */ /* 0x0001620000000800 */
[----:B-1----:R-:W-:-:S07]  /*13880*/  FADD.FTZ R182, R178, R182 ;  /* 0x000000b6b2b67221 */ /* 0x002fce0000010000 */
[----:B------:R-:W1:Y:S01]  /*13890*/  MUFU.EX2 R199, R199 ;  /* 0x000000c700c77308 */ /* 0x000e620000000800 */
[----:B0-----:R-:W-:Y:S01]  /*138a0*/  F2FP.F16.F32.PACK_AB R162, R173, R172 ;  /* 0x000000acada2723e */ /* 0x001fe200000000ff */
[C---:B---3--:R-:W-:Y:S01]  /*138b0*/  FADD.FTZ R182, R179.reuse, R182 ;  /* 0x000000b6b3b67221 */ /* 0x048fe20000010000 */
[----:B------:R-:W-:-:S03]  /*138c0*/  F2FP.F16.F32.PACK_AB R165, R179, R178 ;  /* 0x000000b2b3a5723e */ /* 0x000fc600000000ff */
[----:B------:R4:W-:Y:S01]  /*138d0*/  STSM.16.M88.4 [R212], R160 ;  /* 0x000000a0d4007844 */ /* 0x0009e20000000200 */
[----:B-----5:R-:W-:Y:S01]  /*138e0*/  FADD.FTZ R182, R183, R182 ;  /* 0x000000b6b7b67221 */ /* 0x020fe20000010000 */
[----:B-1----:R-:W-:-:S05]  /*138f0*/  F2FP.F16.F32.PACK_AB R167, R199, R183 ;  /* 0x000000b7c7a7723e */ /* 0x002fca00000000ff */
        /* <DEDUP_REMOVED lines=9> */
[----:B--2---:R-:W-:-:S04]  /*13990*/  VIADD R152, R201, 0xffffffff ;  /* 0xffffffffc9987836 */ /* 0x004fc80000000000 */
        /* <DEDUP_REMOVED lines=15> */
[----:B------:R-:W-:Y:S01]  /*13a90*/  IMAD.MOV.U32 R199, RZ, RZ, R18 ;  /* 0x000000ffffc77224 */ /* 0x000fe200078e0012 */
[----:B------:R-:W-:Y:S02]  /*13aa0*/  WARPGROUP.DEPBAR.LE gsb0, 0x0 ;  /* 0x00008000000079c5 */ /* 0x000fe40000010000 */
[----:B------:R-:W-:-:S15]  /*13ab0*/  WARPGROUP.ARRIVE ;  /* 0x00000000000079c5 */ /* 0x000fde0000000000 */
[----:B------:R-:W-:-:S05]  /*13ac0*/  NOP ;  /* 0x0000000000007918 */ /* 0x000fca0000000000 */
        /* <DEDUP_REMOVED lines=12> */
.L_x_5532:
[----:B------:R-:W-:Y:S05]  /*13b90*/  BSYNC B0 ;  /* 0x0000000000007941 */ /* 0x000fea0003800000 */
.L_x_5531:
[----:B------:R-:W1:Y:S01]  /*13ba0*/  SHFL.BFLY PT, R4, R20, 0x2, 0x1f ;  /* 0x0c401f0014047f89 */ /* 0x000e6200000e0000 */
[----:B------:R-:W-:Y:S02]  /*13bb0*/  IMAD.MOV.U32 R154, RZ, RZ, -0x800000 ;  /* 0xff800000ff9a7424 */ /* 0x000fe400078e00ff */
[----:B------:R-:W-:Y:S01]  /*13bc0*/  VIADD R229, R229, 0x1 ;  /* 0x00000001e5e57836 */ /* 0x000fe20000000000 */
[----:B------:R-:W-:Y:S08]  /*13bd0*/  BAR.ARV 0x8, 0x100 ;  /* 0x0204000000007b1d */ /* 0x000ff00000002000 */
[----:B------:R-:W-:Y:S01]  /*13be0*/  BAR.SYNC.DEFER_BLOCKING 0xf, 0x100 ;  /* 0x03c4000000007b1d */ /* 0x000fe20000010000 */
[----:B-1----:R-:W-:-:S05]  /*13bf0*/  FADD.FTZ R4, R4, R20 ;  /* 0x0000001404047221 */ /* 0x002fca0000010000 */
[----:B------:R-:W1:Y:S02]  /*13c00*/  SHFL.BFLY PT, R5, R4, 0x1, 0x1f ;  /* 0x0c201f0004057f89 */ /* 0x000e6400000e0000 */
[----:B-1----:R-:W-:Y:S01]  /*13c10*/  FADD.FTZ R5, R4, R5 ;  /* 0x0000000504057221 */ /* 0x002fe20000010000 */
[----:B------:R-:W-:-:S04]  /*13c20*/  IMAD.MOV.U32 R4, RZ, RZ, RZ ;  /* 0x000000ffff047224 */ /* 0x000fc800078e00ff */
[----:B------:R-:W-:-:S13]  /*13c30*/  FSETP.NE.FTZ.AND P0, PT, R5, RZ, PT ;  /* 0x000000ff0500720b */ /* 0x000fda0003f15000 */
[----:B------:R-:W1:Y:S01]  /*13c40*/  @P0 MUFU.RCP R4, R5 ;  /* 0x0000000500040308 */ /* 0x000e620000001000 */
[----:B------:R-:W-:-:S07]  /*13c50*/  @P0 FMUL.FTZ R6, R3, 0.69314718246459960938 ;  /* 0x3f31721803060820 */ /* 0x000fce0000410000 */
[----:B------:R-:W2:Y:S01]  /*13c60*/  @P0 MUFU.LG2 R5, R5 ;  /* 0x0000000500050308 */ /* 0x000ea20000000c00 */
        /* <DEDUP_REMOVED lines=11> */
[----:B------:R-:W-:Y:S01]  /*13d20*/  FMUL.FTZ R44, R44, R4 ;  /* 0x000000042c2c7220 */ /* 0x000fe20000410000 */
[----:B------:R-:W-:Y:S01]  /*13d30*/  @P0 FFMA.FTZ R154, R6, R0, R5 ;  /* 0x00000000069a0223 */ /* 0x000fe20000010005 */
[-C--:B------:R-:W-:Y:S01]  /*13d40*/  FMUL.FTZ R45, R45, R4.reuse ;  /* 0x000000042d2d7220 */ /* 0x080fe20000410000 */
[----:B------:R-:W1:Y:S01]  /*13d50*/  SHFL.BFLY PT, R0, R21, 0x2, 0x1f ;  /* 0x0c401f0015007f89 */ /* 0x000e6200000e0000 */
        /* <DEDUP_REMOVED lines=23> */
[----:B-1----:R-:W-:Y:S01]  /*13ed0*/  FADD.FTZ R0, R0, R21 ;  /* 0x0000001500007221 */ /* 0x002fe20000010000 */
[-C--:B------:R-:W-:Y:S01]  /*13ee0*/  FMUL.FTZ R93, R93, R4.reuse ;  /* 0x000000045d5d7220 */ /* 0x080fe20000410000 */
[-C--:B------:R-:W-:Y:S01]  /*13ef0*/  FMUL.FTZ R96, R96, R4.reuse ;  /* 0x0000000460607220 */ /* 0x080fe20000410000 */
[-C--:B------:R-:W-:Y:S01]  /*13f00*/  FMUL.FTZ R97, R97, R4.reuse ;  /* 0x0000000461617220 */ /* 0x080fe20000410000 */
        /* <DEDUP_REMOVED lines=25> */
[----:B-1----:R-:W-:Y:S01]  /*140a0*/  FADD.FTZ R5, R0, R5 ;  /* 0x0000000500057221 */ /* 0x002fe20000010000 */
[----:B------:R-:W-:-:S02]  /*140b0*/  IMAD.MOV.U32 R0, RZ, RZ, RZ ;  /* 0x000000ffff007224 */ /* 0x000fc400078e00ff */
[-C--:B------:R-:W-:Y:S01]  /*140c0*/  FMUL.FTZ R148, R148, R4.reuse ;  /* 0x0000000494947220 */ /* 0x080fe20000410000 */
[----:B------:R-:W-:Y:S01]  /*140d0*/  FMUL.FTZ R149, R149, R4 ;  /* 0x0000000495957220 */ /* 0x000fe20000410000 */
[----:B------:R-:W-:-:S13]  /*140e0*/  FSETP.NE.FTZ.AND P0, PT, R5, RZ, PT ;  /* 0x000000ff0500720b */ /* 0x000fda0003f15000 */
[----:B------:R-:W1:Y:S08]  /*140f0*/  @P0 MUFU.LG2 R6, R5 ;  /* 0x0000000500060308 */ /* 0x000e700000000c00 */
[----:B------:R2:W5:Y:S02]  /*14100*/  @P0 MUFU.RCP R0, R5 ;  /* 0x0000000500000308 */ /* 0x0005640000001000 */
[----:B--2---:R-:W-:Y:S01]  /*14110*/  @P0 FMUL.FTZ R5, R3, 0.69314718246459960938 ;  /* 0x3f31721803050820 */ /* 0x004fe20000410000 */
[----:B-1----:R-:W-:Y:S01]  /*14120*/  @P0 FMUL.FTZ R6, R6, 0.69314718246459960938 ;  /* 0x3f31721806060820 */ /* 0x002fe20000410000 */
[----:B------:R-:W-:-:S03]  /*14130*/  IMAD.MOV.U32 R3, RZ, RZ, -0x800000 ;  /* 0xff800000ff037424 */ /* 0x000fc600078e00ff */
[----:B------:R-:W-:Y:S01]  /*14140*/  @P0 FFMA.FTZ R3, R5, R168, R6 ;  /* 0x000000a805030223 */ /* 0x000fe20000010006 */
[----:B------:R-:W-:Y:S01]  /*14150*/  ISETP.NE.AND P0, PT, R192, RZ, PT ;  /* 0x000000ffc000720c */ /* 0x000fe20003f05270 */
[-C--:B-----5:R-:W-:Y:S01]  /*14160*/  FMUL.FTZ R26, R26, R0.reuse ;  /* 0x000000001a1a7220 */ /* 0x0a0fe20000410000 */
        /* <DEDUP_REMOVED lines=10> */
[C---:B------:R-:W-:Y:S02]  /*14210*/  @!P0 IMAD R5, R18.reuse, 0x40, R188 ;  /* 0x0000004012058824 */ /* 0x040fe400078e02bc */
        /* <DEDUP_REMOVED lines=58> */
[----:B-1----:R-:W-:Y:S01]  /*145c0*/  SEL R0, RZ, 0x1, P1 ;  /* 0x00000001ff007807 */ /* 0x002fe20000800000 */
[----:B------:R-:W-:Y:S06]  /*145d0*/  BAR.ARV 0xe, 0x100 ;  /* 0x0384000000007b1d */ /* 0x000fec0000002000 */
[----:B------:R-:W-:-:S02]  /*145e0*/  PLOP3.LUT P0, PT, PT, PT, PT, 0x8, 0x0 ;  /* 0x000000000000781c */ /* 0x000fc40003f0e170 */
[----:B------:R-:W-:Y:S02]  /*145f0*/  LOP3.LUT R22, R22, R0, RZ, 0x3c, !PT ;  /* 0x0000000016167212 */ /* 0x000fe400078e3cff */
[----:B------:R-:W-:-:S09]  /*14600*/  SEL R18, R18, RZ, P1 ;  /* 0x000000ff12127207 */ /* 0x000fd20000800000 */
.L_x_5464:
[----:B------:R-:W-:Y:S05]  /*14610*/  BSYNC B7 ;  /* 0x0000000000077941 */ /* 0x000fea0003800000 */
.L_x_5460:
[----:B------:R-:W2:Y:S08]  /*14620*/  S2UR UR5, SR_CgaCtaId ;  /* 0x00000000000579c3 */ /* 0x000eb00000008800 */
[----:B------:R-:W-:Y:S06]  /*14630*/  BAR.SYNC.DEFER_BLOCKING 0x5, 0x180 ;  /* 0x0146000000007b1d */ /* 0x000fec0000010000 */
[----:B------:R-:W-:Y:S01]  /*14640*/  UMOV UR4, 0x400 ;  /* 0x0000040000047882 */ /* 0x000fe20000000000 */
[----:B------:R-:W-:Y:S01]  /*14650*/  BSSY B0, `(.L_x_5544) ;  /* 0x00004a7000007945 */ /* 0x000fe20003800000 */
[----:B--2---:R-:W-:-:S06]  /*14660*/  ULEA UR4, UR5, UR4, 0x18 ;  /* 0x0000000405047291 */ /* 0x004fcc000f8ec03f */
[----:B------:R-:W-:-:S05]  /*14670*/  IMAD.U32 R2, RZ, RZ, UR4 ;  /* 0x00000004ff027e24 */ /* 0x000fca000f8e00ff */
[----:B01----:R0:W1:Y:S01]  /*14680*/  LDS.128 R4, [R2+0x388d0] ;  /* 0x0388d00002047984 */ /* 0x0030620000000c00 */
[----:B------:R-:W-:Y:S06]  /*14690*/  BAR.ARV 0x4, 0x180 ;  /* 0x0106000000007b1d */ /* 0x000fec0000002000 */
[----:B------:R-:W-:Y:S05]  /*146a0*/  @P0 BRA `(.L_x_5545) ;  /* 0x0000003800c40947 */ /* 0x000fea0003800000 */
[----:B------:R-:W2:Y:S01]  /*146b0*/  LDL R8, [R1+0x7c] ;  /* 0x00007c0001087983 */ /* 0x000ea20000100800 */
[----:B------:R-:W-:Y:S01]  /*146c0*/  F2FP.F16.F32.PACK_AB R10, R29, R28 ;  /* 0x0000001c1d0a723e */ /* 0x000fe200000000ff */
[----:B------:R-:W-:Y:S01]  /*146d0*/  ULDC.64 UR6, c[0x0][0xd00] ;  /* 0x0003400000067ab9 */ /* 0x000fe20000000a00 */
[----:B------:R-:W-:Y:S01]  /*146e0*/  F2FP.F16.F32.PACK_AB R11, R31, R30 ;  /* 0x0000001e1f0b723e */ /* 0x000fe200000000ff */
[----:B------:R-:W3:Y:S01]  /*146f0*/  S2R R0, SR_SWINHI ;  /* 0x0000000000007919 */ /* 0x000ee20000002f00 */
[----:B------:R-:W-:Y:S01]  /*14700*/  F2FP.F16.F32.PACK_AB R12, R33, R32 ;  /* 0x00000020210c723e */ /* 0x000fe200000000ff */
[----:B------:R-:W-:Y:S01]  /*14710*/  ULDC.64 UR4, c[0x0][0xd08] ;  /* 0x0003420000047ab9 */ /* 0x000fe20000000a00 */
[----:B------:R-:W-:Y:S02]  /*14720*/  F2FP.F16.F32.PACK_AB R13, R35, R34 ;  /* 0x00000022230d723e */ /* 0x000fe400000000ff */
[----:B------:R-:W-:Y:S02]  /*14730*/  F2FP.F16.F32.PACK_AB R14, R37, R36 ;  /* 0x00000024250e723e */ /* 0x000fe400000000ff */
[----:B------:R-:W-:-:S02]  /*14740*/  F2FP.F16.F32.PACK_AB R15, R39, R38 ;  /* 0x00000026270f723e */ /* 0x000fc400000000ff */
[----:B------:R-:W-:Y:S02]  /*14750*/  MOV R20, R2 ;  /* 0x0000000200147202 */ /* 0x000fe40000000f00 */
[----:B---3--:R-:W-:Y:S01]  /*14760*/  MOV R21, R0 ;  /* 0x0000000000157202 */ /* 0x008fe20000000f00 */
[----:B------:R-:W-:Y:S02]  /*14770*/  BAR.SYNC.DEFER_BLOCKING 0x1, 0x100 ;  /* 0x0044000000007b1d */ /* 0x000fe40000010000 */
[----:B--2--5:R-:W-:-:S04]  /*14780*/  IMAD.WIDE R152, R8, 0x2, R20 ;  /* 0x0000000208987825 */ /* 0x024fc800078e0214 */
        /* <DEDUP_REMOVED lines=8> */
[----:B--2---:R-:W-:Y:S02]  /*14810*/  IADD3 R8, P0, R152, 0x20, RZ ;  /* 0x0000002098087810 */ /* 0x004fe40007f1e0ff */
        /* <DEDUP_REMOVED lines=8> */
[----:B--2---:R-:W-:Y:S02]  /*148a0*/  IADD3 R8, P0, R152, 0x40, RZ ;  /* 0x0000004098087810 */ /* 0x004fe40007f1e0ff */
        /* <DEDUP_REMOVED lines=140> */
[----:B-1----:R-:W-:Y:S02]  /*15170*/  MOV R4, R8 ;  /* 0x0000000800047202 */ /* 0x002fe40000000f00 */
        /* <DEDUP_REMOVED lines=29> */
.L_x_5546:
        /* <DEDUP_REMOVED lines=11> */
[----:B----4-:R-:W1:Y:S01]  /*15400*/  LDC R156, c[0x0][0xce8] ;  /* 0x00033a00ff9c7b82 */ /* 0x010e620000000800 */
        /* <DEDUP_REMOVED lines=58> */
.L_x_5547:
        /* <DEDUP_REMOVED lines=113> */
[C---:B------:R-:W-:Y:S01]  /*15ec0*/  IMAD.WIDE.U32 R8, R217.reuse, UR4, R8 ;  /* 0x00000004d9087c25 */ /* 0x040fe2000f8e0008 */
[----:B------:R-:W5:Y:S03]  /*15ed0*/  LD.E.128 R60, desc[UR42][R60.64] ;  /* 0x0000002a3c3c7980 */ /* 0x000f66000c101d00 */
[----:B------:R-:W-:Y:S01]  /*15ee0*/  IMAD.IADD R20, R10, 0x1, -R11 ;  /* 0x000000010a147824 */ /* 0x000fe200078e0a0b */
[----:B------:R-:W5:Y:S02]  /*15ef0*/  LD.E.128 R64, desc[UR42][R64.64] ;  /* 0x0000002a40407980 */ /* 0x000f64000c101d00 */
[----:B------:R-:W3:Y:S01]  /*15f00*/  @P3 LDC R91, c[0x0][0xcf0] ;  /* 0x00033c00ff5b3b82 */ /* 0x000ee20000000800 */
[----:B------:R-:W-:Y:S01]  /*15f10*/  SHF.R.S32.HI R10, RZ, 0x1f, R219 ;  /* 0x0000001fff0a7819 */ /* 0x000fe200000114db */
[----:B------:R-:W-:Y:S01]  /*15f20*/  IMAD R9, R217, UR5, R9 ;  /* 0x00000005d9097c24 */ /* 0x000fe2000f8e0209 */
[----:B------:R-:W-:Y:S01]  /*15f30*/  ULDC.64 UR4, c[0x0][0xbf0] ;  /* 0x0002fc0000047ab9 */ /* 0x000fe20000000a00 */
[----:B------:R-:W5:Y:S02]  /*15f40*/  LD.E.128 R68, desc[UR42][R68.64] ;  /* 0x0000002a44447980 */ /* 0x000f64000c101d00 */
[----:B------:R-:W-:Y:S01]  /*15f50*/  IMAD R10, R10, UR4, RZ ;  /* 0x000000040a0a7c24 */ /* 0x000fe2000f8e02ff */
[-C--:B-1----:R-:W-:Y:S01]  /*15f60*/  ISETP.GE.AND P1, PT, R228, R0.reuse, PT ;  /* 0x00000000e400720c */ /* 0x082fe20003f26270 */
[----:B------:R-:W-:Y:S01]  /*15f70*/  IMAD R11, R20, 0x20, R3 ;  /* 0x00000020140b7824 */ /* 0x000fe200078e0203 */
[----:B------:R-:W5:Y:S01]  /*15f80*/  LD.E.128 R72, desc[UR42][R72.64] ;  /* 0x0000002a48487980 */ /* 0x000f62000c101d00 */
[----:B------:R-:W-:Y:S01]  /*15f90*/  IMAD R85, R219, UR5, R10 ;  /* 0x00000005db557c24 */ /* 0x000fe2000f8e020a */
[----:B------:R-:W-:Y:S01]  /*15fa0*/  SEL R10, RZ, 0xffffffff, P1 ;  /* 0xffffffffff0a7807 */ /* 0x000fe20000800000 */
[----:B------:R-:W-:Y:S01]  /*15fb0*/  IMAD.IADD R3, R3, 0x1, R194 ;  /* 0x0000000103037824 */ /* 0x000fe200078e02c2 */
[-C--:B------:R-:W-:Y:S01]  /*15fc0*/  ISETP.GE.AND P0, PT, R225, R0.reuse, PT ;  /* 0x00000000e100720c */ /* 0x080fe20003f06270 */
[----:B------:R-:W-:Y:S01]  /*15fd0*/  IMAD.IADD R194, R194, 0x1, R11 ;  /* 0x00000001c2c27824 */ /* 0x000fe200078e020b */
[----:B------:R-:W5:Y:S01]  /*15fe0*/  LD.E.128 R76, desc[UR42][R76.64] ;  /* 0x0000002a4c4c7980 */ /* 0x000f62000c101d00 */
[----:B------:R-:W-:Y:S01]  /*15ff0*/  IMAD.SHL.U32 R93, R10, 0x2, RZ ;  /* 0x000000020a5d7824 */ /* 0x000fe200078e00ff */
[----:B------:R-:W-:Y:S01]  /*16000*/  SEL R21, RZ, 0xffffffff, P0 ;  /* 0xffffffffff157807 */ /* 0x000fe20000000000 */
[----:B--2---:R-:W-:Y:S01]  /*16010*/  @P3 IMAD.HI.U32 R10, R194, R89, RZ ;  /* 0x00000059c20a3227 */ /* 0x004fe200078e00ff */
[-C--:B------:R-:W-:Y:S01]  /*16020*/  ISETP.GE.AND P2, PT, R187, R0.reuse, PT ;  /* 0x00000000bb00720c */ /* 0x080fe20003f46270 */
[----:B------:R-:W5:Y:S01]  /*16030*/  LD.E.128 R80, desc[UR42][R80.64] ;  /* 0x0000002a50507980 */ /* 0x000f62000c101d00 */
[-C--:B------:R-:W-:Y:S01]  /*16040*/  ISETP.GE.AND P0, PT, R224, R0.reuse, PT ;  /* 0x00000000e000720c */ /* 0x080fe20003f06270 */
        /* <DEDUP_REMOVED lines=61> */
[----:B----4-:R-:W-:Y:S01]  /*16420*/  SHF.R.S32.HI R156, RZ, 0x1f, R228 ;  /* 0x0000001fff9c7819 */ /* 0x010fe200000114e4 */
        /* <DEDUP_REMOVED lines=34> */
.L_x_5550:
[----:B------:R-:W-:Y:S05]  /*16650*/  BSYNC B1 ;  /* 0x0000000000017941 */ /* 0x000fea0003800000 */
.L_x_5549:
        /* <DEDUP_REMOVED lines=40> */
.L_x_5548:
        /* <DEDUP_REMOVED lines=15> */
[----:B----4-:R-:W-:Y:S01]  /*169d0*/  SHF.R.S32.HI R156, RZ, 0x1f, R235 ;  /* 0x0000001fff9c7819 */ /* 0x010fe200000114eb */
[----:B------:R-:W-:Y:S01]  /*169e0*/  IMAD.MOV.U32 R3, RZ, RZ, R11 ;  /* 0x000000ffff037224 */ /* 0x000fe200078e000b */
[----:B------:R-:W-:Y:S01]  /*169f0*/  SHF.R.S32.HI R157, RZ, 0x1f, R236 ;  /* 0x0000001fff9d7819 */ /* 0x000fe200000114ec */
[----:B------:R-:W-:Y:S01]  /*16a00*/  IMAD.WIDE.U32 R8, R217, UR4, R8 ;  /* 0x00000004d9087c25 */ /* 0x000fe2000f8e0008 */
[----:B------:R-:W-:-:S03]  /*16a10*/  SHF.R.S32.HI R158, RZ, 0x1f, R237 ;  /* 0x0000001fff9e7819 */ /* 0x000fc600000114ed */
[----:B------:R-:W-:Y:S01]  /*16a20*/  IMAD R9, R217, UR5, R9 ;  /* 0x00000005d9097c24 */ /* 0x000fe2000f8e0209 */
[----:B-1----:R-:W-:Y:S01]  /*16a30*/  ISETP.NE.AND P0, PT, R10, 0x1, PT ;  /* 0x000000010a00780c */ /* 0x002fe20003f05270 */
[----:B------:R-:W-:Y:S01]  /*16a40*/  ULDC.64 UR4, c[0x0][0xc40] ;  /* 0x0003100000047ab9 */ /* 0x000fe20000000a00 */
[----:B------:R-:W-:Y:S02]  /*16a50*/  IMAD R4, R4, R10, RZ ;  /* 0x0000000a04047224 */ /* 0x000fe400078e02ff */
[----:B------:R-:W-:Y:S02]  /*16a60*/  IMAD R0, R0, UR4, RZ ;  /* 0x0000000400007c24 */ /* 0x000fe4000f8e02ff */
[----:B------:R-:W-:-:S04]  /*16a70*/  IMAD.WIDE.U32 R8, R219, UR4, R8 ;  /* 0x00000004db087c25 */ /* 0x000fc8000f8e0008 */
        /* <DEDUP_REMOVED lines=8> */
[----:B------:R-:W-:-:S03]  /*16b00*/  IMAD.WIDE.U32 R8, R230, UR4, R8 ;  /* 0x00000004e6087c25 */ /* 0x000fc6000f8e0008 */
[----:B------:R-:W2:Y:S01]  /*16b10*/  @P0 LDC R0, c[0x0][0xcf0] ;  /* 0x00033c00ff000b82 */ /* 0x000ea20000000800 */
[----:B------:R-:W-:Y:S01]  /*16b20*/  IMAD R9, R230, UR5, R9 ;  /* 0x00000005e6097c24 */ /* 0x000fe2000f8e0209 */
[----:B------:R-:W-:Y:S01]  /*16b30*/  ULDC.64 UR4, c[0x0][0xc30] ;  /* 0x00030c0000047ab9 */ /* 0x000fe20000000a00 */
[C---:B------:R-:W-:Y:S01]  /*16b40*/  VIADD R164, R192.reuse, 0xb0 ;  /* 0x000000b0c0a47836 */ /* 0x040fe20000000000 */
[----:B------:R-:W-:Y:S01]  /*16b50*/  SHF.R.S32.HI R162, RZ, 0x1f, R162 ;  /* 0x0000001fffa27819 */ /* 0x000fe200000114a2 */
        /* <DEDUP_REMOVED lines=47> */
[C---:B------:R-:W-:Y:S01]  /*16e50*/  VIADD R207, R192.reuse, 0x30 ;  /* 0x00000030c0cf7836 */ /* 0x040fe20000000000 */
[----:B------:R-:W-:Y:S01]  /*16e60*/  SHF.R.S32.HI R205, RZ, 0x1f, R205 ;  /* 0x0000001fffcd7819 */ /* 0x000fe200000114cd */
[----:B------:R-:W-:Y:S01]  /*16e70*/  VIADD R209, R192, 0x28 ;  /* 0x00000028c0d17836 */ /* 0x000fe20000000000 */
[----:B------:R-:W-:Y:S01]  /*16e80*/  LEA.HI.X R3, R8, UR5, R3, 0x2, P0 ;  /* 0x0000000508037c11 */ /* 0x000fe200080f1403 */
[----:B------:R-:W-:Y:S01]  /*16e90*/  VIADD R8, R2, 0x38820 ;  /* 0x0003882002087836 */ /* 0x000fe20000000000 */
[----:B------:R-:W-:Y:S01]  /*16ea0*/  ISETP.GE.AND P0, PT, R194, R4, PT ;  /* 0x00000004c200720c */ /* 0x000fe20003f06270 */
[C---:B------:R-:W-:Y:S01]  /*16eb0*/  VIADD R213, R192.reuse, 0x20 ;  /* 0x00000020c0d57836 */ /* 0x040fe20000000000 */
[----:B------:R1:W2:Y:S01]  /*16ec0*/  SHFL.IDX PT, R15, R0, RZ, 0x1c1f ;  /* 0x001c1fff000f7589 */ /* 0x0002a200000e0000 */
[C---:B------:R-:W-:Y:S01]  /*16ed0*/  VIADD R220, R192.reuse, 0x18 ;  /* 0x00000018c0dc7836 */ /* 0x040fe20000000000 */
[----:B------:R-:W-:Y:S01]  /*16ee0*/  PRMT R8, RZ, 0x654, R8 ;  /* 0x00000654ff087816 */ /* 0x000fe20000000008 */
[C---:B------:R-:W-:Y:S01]  /*16ef0*/  VIADD R226, R192.reuse, 0x10 ;  /* 0x00000010c0e27836 */ /* 0x040fe20000000000 */
[----:B------:R1:W3:Y:S01]  /*16f00*/  SHFL.IDX PT, R14, R3, RZ, 0x1c1f ;  /* 0x001c1fff030e7589 */ /* 0x0002e200000e0000 */
[C---:B------:R-:W-:Y:S01]  /*16f10*/  VIADD R217, R192.reuse, 0x8 ;  /* 0x00000008c0d97836 */ /* 0x040fe20000000000 */
[----:B------:R1:W-:Y:S01]  /*16f20*/  SYNCS.ARRIVE.TRANS64.RED.A1T0 RZ, [R8+URZ], RZ ;  /* 0x000000ff08ff79a7 */ /* 0x0003e2000810043f */
        /* <DEDUP_REMOVED lines=160> */
.L_x_5553:
[----:B------:R-:W-:Y:S05]  /*17930*/  BSYNC B1 ;  /* 0x0000000000017941 */ /* 0x000fea0003800000 */
.L_x_5552:
[----:B-1----:R-:W-:Y:S01]  /*17940*/  VIADD R9, R194, 0x8 ;  /* 0x00000008c2097836 */ /* 0x002fe20000000000 */
[----:B------:R-:W1:Y:S04]  /*17950*/  SHFL.IDX PT, R3, R3, 0x1, 0x1c1f ;  /* 0x003c1f0003037f89 */ /* 0x000e6800000e0000 */
[----:B------:R-:W-:Y:S01]  /*17960*/  ISETP.GE.AND P0, PT, R9, R4, PT ;  /* 0x000000040900720c */ /* 0x000fe20003f06270 */
[----:B------:R-:W2:-:S12]  /*17970*/  SHFL.IDX PT, R0, R0, 0x1, 0x1c1f ;  /* 0x003c1f0000007f89 */ /* 0x000e9800000e0000 */
[----:B------:R-:W-:Y:S05]  /*17980*/  @P0 BRA `(.L_x_5551) ;  /* 0x0000001400cc0947 */ /* 0x000fea0003800000 */
[----:B------:R-:W-:Y:S02]  /*17990*/  ULDC UR4, c[0x0][0xbc8] ;  /* 0x0002f20000047ab9 */ /* 0x000fe40000000800 */
[----:B------:R-:W-:Y:S02]  /*179a0*/  ISETP.GE.AND P4, PT, R192, UR4, PT ;  /* 0x00000004c0007c0c */ /* 0x000fe4000bf86270 */
[----:B------:R-:W-:Y:S02]  /*179b0*/  ISETP.GE.AND P2, PT, R227, UR4, PT ;  /* 0x00000004e3007c0c */ /* 0x000fe4000bf46270 */
[----:B------:R-:W-:Y:S02]  /*179c0*/  ISETP.GE.AND P1, PT, R221, UR4, PT ;  /* 0x00000004dd007c0c */ /* 0x000fe4000bf26270 */
[----:B------:R-:W-:-:S07]  /*179d0*/  ISETP.GE.AND P0, PT, R218, UR4, PT ;  /* 0x00000004da007c0c */ /* 0x000fce000bf06270 */
[----:B--2---:R-:W-:-:S04]  /*179e0*/  @!P4 LEA R8, P3, R192, R0, 0x2 ;  /* 0x00000000c008c211 */ /* 0x004fc800078610ff */
[-C--:B-1----:R-:W-:Y:S02]  /*179f0*/  @!P4 LEA.HI.X R9, R192, R3.reuse, R219, 0x2, P3 ;  /* 0x00000003c009c211 */ /* 0x082fe400018f14db */
[----:B------:R-:W-:Y:S02]  /*17a00*/  ISETP.GE.AND P3, PT, R211, UR4, PT ;  /* 0x00000004d3007c0c */ /* 0x000fe4000bf66270 */
[C---:B------:R-:W-:Y:S01]  /*17a10*/  @!P1 LEA R10, P5, R221.reuse, R0, 0x2 ;  /* 0x00000000dd0a9211 */ /* 0x040fe200078a10ff */
        /* <DEDUP_REMOVED lines=12> */
[CC--:B-1----:R-:W-:Y:S02]  /*17ae0*/  @!P3 LEA R8, P1, R211.reuse, R0.reuse, 0x2 ;  /* 0x00000000d308b211 */ /* 0x0c2fe400078210ff */
[----:B--2---:R-:W-:Y:S02]  /*17af0*/  @!P4 LEA R10, P2, R208, R0, 0x2 ;  /* 0x00000000d00ac211 */ /* 0x004fe400078410ff */
[----:B------:R-:W-:-:S02]  /*17b00*/  @!P3 LEA.HI.X R9, R211, R3, R213, 0x2, P1 ;  /* 0x00000003d309b211 */ /* 0x000fc400008f14d5 */
[----:B------:R-:W-:Y:S02]  /*17b10*/  ISETP.GE.AND P1, PT, R201, UR4, PT ;  /* 0x00000004c9007c0c */ /* 0x000fe4000bf26270 */
[-C--:B------:R-:W-:Y:S01]  /*17b20*/  @!P4 LEA.HI.X R11, R208, R3.reuse, R209, 0x2, P2 ;  /* 0x00000003d00bc211 */ /* 0x080fe200010f14d1 */
        /* <DEDUP_REMOVED lines=21> */
[-C--:B--2---:R-:W-:Y:S02]  /*17c80*/  @!P4 LEA R10, P2, R193, R0.reuse, 0x2 ;  /* 0x00000000c10ac211 */ /* 0x084fe400078410ff */
        /* <DEDUP_REMOVED lines=29> */
[----:B---3--:R-:W-:Y:S01]  /*17e60*/  @!P3 LEA R12, P6, R171, R0, 0x2 ;  /* 0x00000000ab0cb211 */ /* 0x008fe200078c10ff */
[----:B------:R2:W-:Y:S01]  /*17e70*/  @!P4 ST.E.64 desc[UR42][R10.64], R94 ;  /* 0x0000005e0a00c985 */ /* 0x0005e2000c101b2a */
[----:B------:R-:W-:Y:S02]  /*17e80*/  ISETP.GE.AND P4, PT, R161, UR4, PT ;  /* 0x00000004a1007c0c */ /* 0x000fe4000bf86270 */
[----:B------:R-:W-:-:S02]  /*17e90*/  @!P3 LEA.HI.X R13, R171, R3, R172, 0x2, P6 ;  /* 0x00000003ab0db211 */ /* 0x000fc400030f14ac */
[----:B------:R-:W-:-:S03]  /*17ea0*/  @!P2 LEA R14, P6, R169, R0, 0x2 ;  /* 0x00000000a90ea211 */ /* 0x000fc600078c10ff */
[----:B------:R3:W-:Y:S01]  /*17eb0*/  @!P3 ST.E.64 desc[UR42][R12.64], R98 ;  /* 0x000000620c00b985 */ /* 0x0007e2000c101b2a */
[-C--:B------:R-:W-:Y:S02]  /*17ec0*/  @!P1 LEA R20, P3, R167, R0.reuse, 0x2 ;  /* 0x00000000a7149211 */ /* 0x080fe400078610ff */
[-C--:B------:R-:W-:Y:S02]  /*17ed0*/  @!P2 LEA.HI.X R15, R169, R3.reuse, R170, 0x2, P6 ;  /* 0x00000003a90fa211 */ /* 0x080fe400030f14aa */
[-C--:B------:R-:W-:Y:S02]  /*17ee0*/  @!P0 LEA R24, P6, R165, R0.reuse, 0x2 ;  /* 0x00000000a5188211 */ /* 0x080fe400078c10ff */
[-C--:B------:R-:W-:Y:S01]  /*17ef0*/  @!P1 LEA.HI.X R21, R167, R3.reuse, R168, 0x2, P3 ;  /* 0x00000003a7159211 */ /* 0x080fe200018f14a8 */
[----:B------:R4:W-:Y:S01]  /*17f00*/  @!P2 ST.E.64 desc[UR42][R14.64], R102 ;  /* 0x000000660e00a985 */ /* 0x0009e2000c101b2a */
[----:B------:R-:W-:Y:S02]  /*17f10*/  ISETP.GE.AND P3, PT, R159, UR4, PT ;  /* 0x000000049f007c0c */ /* 0x000fe4000bf66270 */
[----:B------:R-:W-:Y:S01]  /*17f20*/  @!P0 LEA.HI.X R25, R165, R3, R166, 0x2, P6 ;  /* 0x00000003a5198211 */ /* 0x000fe200030f14a6 */
[----:B------:R5:W-:Y:S01]  /*17f30*/  @!P1 ST.E.64 desc[UR42][R20.64], R106 ;  /* 0x0000006a14009985 */ /* 0x000be2000c101b2a */
[----:B-1----:R-:W-:-:S02]  /*17f40*/  @!P5 LEA R8, P1, R163, R0, 0x2 ;  /* 0x00000000a308d211 */ /* 0x002fc400078210ff */
[-C--:B--2---:R-:W-:Y:S01]  /*17f50*/  @!P4 LEA R10, P2, R161, R0.reuse, 0x2 ;  /* 0x00000000a10ac211 */ /* 0x084fe200078410ff */
[----:B------:R-:W-:Y:S01]  /*17f60*/  @!P0 ST.E.64 desc[UR42][R24.64], R110 ;  /* 0x0000006e18008985 */ /* 0x000fe2000c101b2a */
[----:B------:R-:W-:Y:S02]  /*17f70*/  ISETP.GE.AND P0, PT, R237, UR4, PT ;  /* 0x00000004ed007c0c */ /* 0x000fe4000bf06270 */
[-C--:B------:R-:W-:Y:S02]  /*17f80*/  @!P5 LEA.HI.X R9, R163, R3.reuse, R164, 0x2, P1 ;  /* 0x00000003a309d211 */ /* 0x080fe400008f14a4 */
[----:B------:R-:W-:Y:S02]  /*17f90*/  ISETP.GE.AND P1, PT, R236, UR4, PT ;  /* 0x00000004ec007c0c */ /* 0x000fe4000bf26270 */
[----:B---3--:R-:W-:Y:S01]  /*17fa0*/  @!P3 LEA R12, P6, R159, R0, 0x2 ;  /* 0x000000009f0cb211 */ /* 0x008fe200078c10ff */
[----:B------:R1:W-:Y:S01]  /*17fb0*/  @!P5 ST.E.64 desc[UR42][R8.64], R114 ;  /* 0x000000720800d985 */ /* 0x0003e2000c101b2a */
[----:B------:R-:W-:-:S02]  /*17fc0*/  @!P4 LEA.HI.X R11, R161, R3, R162, 0x2, P2 ;  /* 0x00000003a10bc211 */ /* 0x000fc400010f14a2 */
[-C--:B------:R-:W-:Y:S02]  /*17fd0*/  @!P3 LEA.HI.X R13, R159, R3.reuse, R160, 0x2, P6 ;  /* 0x000000039f0db211 */ /* 0x080fe400030f14a0 */
[----:B------:R-:W-:Y:S01]  /*17fe0*/  ISETP.GE.AND P2, PT, R233, UR4, PT ;  /* 0x00000004e9007c0c */ /* 0x000fe2000bf46270 */
[----:B------:R2:W-:Y:S01]  /*17ff0*/  @!P4 ST.E.64 desc[UR42][R10.64], R118 ;  /* 0x000000760a00c985 */ /* 0x0005e2000c101b2a */
[----:B------:R-:W-:Y:S02]  /*18000*/  ISETP.GE.AND P4, PT, R235, UR4, PT ;  /* 0x00000004eb007c0c */ /* 0x000fe4000bf86270 */
[C---:B----4-:R-:W-:Y:S01]  /*18010*/  @!P0 LEA R14, P5, R237.reuse, R0, 0x2 ;  /* 0x00000000ed0e8211 */ /* 0x050fe200078a10ff */
[----:B------:R3:W-:Y:S01]  /*18020*/  @!P3 ST.E.64 desc[UR42][R12.64], R122 ;  /* 0x0000007a0c00b985 */ /* 0x0007e2000c101b2a */
[----:B------:R-:W-:Y:S02]  /*18030*/  ISETP.GE.AND P3, PT, R234, UR4, PT ;  /* 0x00000004ea007c0c */ /* 0x000fe4000bf66270 */
[----:B------:R-:W-:-:S02]  /*18040*/  @!P0 LEA.HI.X R15, R237, R3, R158, 0x2, P5 ;  /* 0x00000003ed0f8211 */ /* 0x000fc400028f149e */
[----:B------:R-:W-:Y:S02]  /*18050*/  ISETP.GE.AND P5, PT, R232, UR4, PT ;  /* 0x00000004e8007c0c */ /* 0x000fe4000bfa6270 */
[CC--:B-----5:R-:W-:Y:S01]  /*18060*/  @!P1 LEA R20, P6, R236.reuse, R0.reuse, 0x2 ;  /* 0x00000000ec149211 */ /* 0x0e0fe200078c10ff */
[----:B------:R4:W-:Y:S02]  /*18070*/  @!P0 ST.E.64 desc[UR42][R14.64], R126 ;  /* 0x0000007e0e008985 */ /* 0x0009e4000c101b2a */
[CC--:B-1----:R-:W-:Y:S02]  /*18080*/  @!P4 LEA R8, P0, R235.reuse, R0.reuse, 0x2 ;  /* 0x00000000eb08c211 */ /* 0x0c2fe400078010ff */
[-C--:B------:R-:W-:Y:S02]  /*18090*/  @!P1 LEA.HI.X R21, R236, R3.reuse, R157, 0x2, P6 ;  /* 0x00000003ec159211 */ /* 0x080fe400030f149d */
[-C--:B--2---:R-:W-:Y:S02]  /*180a0*/  @!P3 LEA R10, P6, R234, R0.reuse, 0x2 ;  /* 0x00000000ea0ab211 */ /* 0x084fe400078c10ff */
        /* <DEDUP_REMOVED lines=17> */
.L_x_5545:
        /* <DEDUP_REMOVED lines=17> */
[----:B------:R-:W3:Y:S01]  /*182d0*/  @!P2 LDC R218, c[0x0][0xbd4] ;  /* 0x0002f500ffdaab82 */ /* 0x000ee20000000800 */
[----:B-1----:R-:W-:Y:S01]  /*182e0*/  VIADD R32, R4, 0xffffff80 ;  /* 0xffffff8004207836 */ /* 0x002fe20000000000 */
[----:B---3--:R-:W-:-:S04]  /*182f0*/  ISETP.GT.AND P2, PT, R218, 0x1, PT ;  /* 0x00000001da00780c */ /* 0x008fc80003f44270 */
[----:B------:R-:W-:Y:S01]  /*18300*/  ISETP.GT.AND P3, PT, R32, 0x3f, PT ;  /* 0x0000003f2000780c */ /* 0x000fe20003f64270 */
[----:B--2---:R-:W-:-:S12]  /*18310*/  @P1 BRA `(.L_x_5554) ;  /* 0x0000000000101947 */ /* 0x004fd80003800000 */
[----:B------:R-:W-:Y:S05]  /*18320*/  @!P0 BRA `(.L_x_5554) ;  /* 0x00000000000c8947 */ /* 0x000fea0003800000 */
[----:B------:R-:W2:Y:S04]  /*18330*/  LDG.E R11, desc[UR42][R8.64] ;  /* 0x0000002a080b7981 */ /* 0x000ea8000c1e1900 */
[----:B-----5:R-:W2:Y:S02]  /*18340*/  LDG.E R0, desc[UR42][R8.64+0x4] ;  /* 0x0000042a08007981 */ /* 0x020ea4000c1e1900 */
[----:B--2---:R-:W-:-:S07]  /*18350*/  IMAD.IADD R0, R0, 0x1, -R11 ;  /* 0x0000000100007824 */ /* 0x004fce00078e0a0b */
.L_x_5554:
[----:B------:R-:W2:Y:S01]  /*18360*/  LDL.LU R4, [R1+0x60] ;  /* 0x0000600001047983 */ /* 0x000ea20000300800 */
[----:B------:R-:W-:Y:S01]  /*18370*/  BSSY B1, `(.L_x_5555) ;  /* 0x0000036000017945 */ /* 0x000fe20003800000 */
[----:B------:R-:W-:Y:S02]  /*18380*/  SEL R219, R219, RZ, !P0 ;  /* 0x000000ffdbdb7207 */ /* 0x000fe40004000000 */
[----:B-----5:R-:W-:Y:S02]  /*18390*/  SHF.R.S32.HI R28, RZ, 0x1f, R3 ;  /* 0x0000001fff1c7819 */ /* 0x020fe40000011403 */
[----:B--2---:R-:W-:Y:S01]  /*183a0*/  SEL R30, R4, RZ, !P0 ;  /* 0x000000ff041e7207 */ /* 0x004fe20004000000 */
[----:B------:R-:W-:Y:S06]  /*183b0*/  @P3 BRA `(.L_x_5556) ;  /* 0x0000000000c43947 */ /* 0x000fec0003800000 */
[----:B------:R-:W1:Y:S01]  /*183c0*/  S2R R33, SR_TID.X ;  /* 0x0000000000217919 */ /* 0x000e620000002100 */
[----:B------:R-:W2:Y:S02]  /*183d0*/  LDC R35, c[0x0][0xce8] ;  /* 0x00033a00ff237b82 */ /* 0x000ea40000000800 */
[----:B--2---:R-:W-:Y:S01]  /*183e0*/  IMAD R4, R0, R35, RZ ;  /* 0x0000002300047224 */ /* 0x004fe200078e02ff */
[----:B-1----:R-:W-:-:S04]  /*183f0*/  IADD3 R33, R194, -0x80, R33 ;  /* 0xffffff80c2217810 */ /* 0x002fc80007ffe021 */
        /* <DEDUP_REMOVED lines=9> */
[----:B------:R-:W3:Y:S08]  /*18490*/  LDC.64 R24, c[0x0][R26+0x218] ;  /* 0x000086001a187b82 */ /* 0x000ef00000000a00 */
[----:B------:R-:W5:Y:S08]  /*184a0*/  LDC.64 R12, c[0x0][R26+0x228] ;  /* 0x00008a001a0c7b82 */ /* 0x000f700000000a00 */
[----:B------:R-:W0:Y:S08]  /*184b0*/  @P1 LDC R4, c[0x0][0xcec] ;  /* 0x00033b00ff041b82 */ /* 0x000e300000000800 */
[----:B------:R-:W4:Y:S08]  /*184c0*/  LDC.64 R10, c[0x0][R26+0x210] ;  /* 0x000084001a0a7b82 */ /* 0x000f300000000a00 */
[----:B------:R-:W5:Y:S01]  /*184d0*/  @P1 LDC R31, c[0x0][0xcf0] ;  /* 0x00033c00ff1f1b82 */ /* 0x000f620000000800 */
[----:B0-----:R-:W-:-:S07]  /*184e0*/  @P1 IMAD.HI.U32 R4, R33, R4, RZ ;  /* 0x0000000421041227 */ /* 0x001fce00078e00ff */
[----:B-1----:R-:W0:Y:S01]  /*184f0*/  @!P0 LDC R8, c[0x0][0xc50] ;  /* 0x00031400ff088b82 */ /* 0x002e220000000800 */
[-C--:B--2---:R-:W-:Y:S02]  /*18500*/  IMAD R15, R15, R219.reuse, RZ ;  /* 0x000000db0f0f7224 */ /* 0x084fe400078e02ff */
[----:B------:R-:W-:-:S05]  /*18510*/  IMAD.WIDE.U32 R20, R14, R219, RZ ;  /* 0x000000db0e147225 */ /* 0x000fca00078e00ff */
[----:B------:R-:W1:Y:S01]  /*18520*/  @!P0 LDC R9, c[0x0][0xc54] ;  /* 0x00031500ff098b82 */ /* 0x000e620000000800 */
[-C--:B---3--:R-:W-:Y:S02]  /*18530*/  IMAD R29, R25, R217.reuse, RZ ;  /* 0x000000d9191d7224 */ /* 0x088fe400078e02ff */
        /* <DEDUP_REMOVED lines=16> */
[-C--:B----4-:R-:W-:Y:S01]  /*18640*/  IMAD R4, R11, R15.reuse, RZ ;  /* 0x0000000f0b047224 */ /* 0x090fe200078e02ff */
[----:B------:R-:W-:Y:S01]  /*18650*/  SHF.R.S32.HI R21, RZ, 0x1f, R15 ;  /* 0x0000001fff157819 */ /* 0x000fe2000001140f */
[----:B------:R-:W-:Y:S02]  /*18660*/  IMAD.MOV.U32 R11, RZ, RZ, -0x800000 ;  /* 0xff800000ff0b7424 */ /* 0x000fe400078e00ff */
[----:B------:R-:W-:-:S04]  /*18670*/  IMAD.WIDE.U32 R12, R10, R15, R12 ;  /* 0x0000000f0a0c7225 */ /* 0x000fc800078e000c */
[----:B------:R-:W-:Y:S01]  /*18680*/  IMAD R21, R10, R21, R4 ;  /* 0x000000150a157224 */ /* 0x000fe200078e0204 */
[----:B0-----:R-:W-:-:S03]  /*18690*/  LEA R8, P0, R12, R8, 0x2 ;  /* 0x000000080c087211 */ /* 0x001fc600078010ff */
[----:B------:R-:W-:-:S05]  /*186a0*/  IMAD.IADD R4, R13, 0x1, R21 ;  /* 0x000000010d047824 */ /* 0x000fca00078e0215 */
[----:B-1----:R-:W-:-:S05]  /*186b0*/  LEA.HI.X R9, R12, R9, R4, 0x2, P0 ;  /* 0x000000090c097211 */ /* 0x002fca00000f1404 */
[----:B------:R1:W-:Y:S02]  /*186c0*/  STG.E desc[UR42][R8.64], R11 ;  /* 0x0000000b08007986 */ /* 0x0003e4000c10192a */
.L_x_5556:
[----:B------:R-:W-:Y:S05]  /*186d0*/  BSYNC B1 ;  /* 0x0000000000017941 */ /* 0x000fea0003800000 */
.L_x_5555:
[----:B------:R-:W-:Y:S05]  /*186e0*/  @P2 BRA `(.L_x_5551) ;  /* 0x0000000800742947 */ /* 0x000fea0003800000 */
[----:B------:R-:W2:Y:S01]  /*186f0*/  LDC R13, c[0x0][0xce8] ;  /* 0x00033a00ff0d7b82 */ /* 0x000ea20000000800 */
[----:B------:R-:W-:Y:S01]  /*18700*/  ULDC.64 UR4, c[0x0][0xba0] ;  /* 0x0002e80000047ab9 */ /* 0x000fe20000000a00 */
[----:B-1----:R-:W-:Y:S01]  /*18710*/  SHF.R.S32.HI R11, RZ, 0x1f, R32 ;  /* 0x0000001fff0b7819 */ /* 0x002fe20000011420 */
[----:B------:R-:W-:Y:S01]  /*18720*/  IMAD R4, R28, UR4, RZ ;  /* 0x000000041c047c24 */ /* 0x000fe2000f8e02ff */
[----:B------:R-:W-:Y:S01]  /*18730*/  BSSY B1, `(.L_x_5557) ;  /* 0x0000074000017945 */ /* 0x000fe20003800000 */
[----:B------:R-:W-:Y:S01]  /*18740*/  IMAD.WIDE.U32 R8, R3, UR4, RZ ;  /* 0x0000000403087c25 */ /* 0x000fe2000f8e00ff */
[----:B------:R-:W-:Y:S02]  /*18750*/  LEA.HI R11, R11, R32, RZ, 0x3 ;  /* 0x000000200b0b7211 */ /* 0x000fe400078f18ff */
[----:B------:R-:W1:Y:S01]  /*18760*/  LDC R26, c[0x0][0xbc8] ;  /* 0x0002f200ff1a7b82 */ /* 0x000e620000000800 */
        /* <DEDUP_REMOVED lines=15> */
[----:B--2---:R-:W-:Y:S01]  /*18860*/  ISETP.NE.AND P0, PT, R13, 0x1, PT ;  /* 0x000000010d00780c */ /* 0x004fe20003f05270 */
[----:B------:R-:W-:Y:S01]  /*18870*/  IMAD R11, R3, 0x20, R12 ;  /* 0x00000020030b7824 */ /* 0x000fe200078e020c */
[----:B------:R-:W-:Y:S01]  /*18880*/  ULDC.64 UR4, c[0x0][0xbf0] ;  /* 0x0002fc0000047ab9 */ /* 0x000fe20000000a00 */
[----:B------:R-:W-:Y:S01]  /*18890*/  IMAD R29, R0, R13, RZ ;  /* 0x0000000d001d7224 */ /* 0x000fe200078e02ff */
[----:B------:R-:W-:Y:S01]  /*188a0*/  SHF.R.S32.HI R38, RZ, 0x1f, R228 ;  /* 0x0000001fff267819 */ /* 0x000fe200000114e4 */
[----:B------:R-:W-:Y:S02]  /*188b0*/  IMAD.IADD R10, R194, 0x1, R11 ;  /* 0x00000001c20a7824 */ /* 0x000fe400078e020b */
[----:B------:R-:W-:Y:S01]  /*188c0*/  IMAD R3, R30, UR4, RZ ;  /* 0x000000041e037c24 */ /* 0x000fe2000f8e02ff */
[-C--:B-1----:R-:W-:Y:S01]  /*188d0*/  ISETP.GE.AND P1, PT, R228, R26.reuse, PT ;  /* 0x0000001ae400720c */ /* 0x082fe20003f26270 */
[----:B------:R-:W-:Y:S01]  /*188e0*/  IMAD.WIDE.U32 R8, R219, UR4, R8 ;  /* 0x00000004db087c25 */ /* 0x000fe2000f8e0008 */
[----:B------:R-:W-:-:S02]  /*188f0*/  ISETP.GE.AND P2, PT, R187, R26, PT ;  /* 0x0000001abb00720c */ /* 0x000fc40003f46270 */
[----:B------:R-:W-:Y:S01]  /*18900*/  SHF.R.S32.HI R30, RZ, 0x1f, R31 ;  /* 0x0000001fff1e7819 */ /* 0x000fe2000001141f */
[----:B------:R-:W1:Y:S01]  /*18910*/  @P0 LDC R15, c[0x0][0xcec] ;  /* 0x00033b00ff0f0b82 */ /* 0x000e620000000800 */
[----:B------:R-:W-:Y:S01]  /*18920*/  IMAD R11, R219, UR5, R3 ;  /* 0x00000005db0b7c24 */ /* 0x000fe2000f8e0203 */
[----:B------:R-:W-:Y:S01]  /*18930*/  ULDC.64 UR4, c[0x0][0xbe0] ;  /* 0x0002f80000047ab9 */ /* 0x000fe20000000a00 */
[----:B------:R-:W-:Y:S01]  /*18940*/  IMAD.MOV.U32 R3, RZ, RZ, R10 ;  /* 0x000000ffff037224 */ /* 0x000fe200078e000a */
[----:B------:R-:W-:Y:S01]  /*18950*/  SEL R0, RZ, 0x1, P2 ;  /* 0x00000001ff007807 */ /* 0x000fe20001000000 */
[----:B------:R-:W-:Y:S01]  /*18960*/  IMAD.IADD R9, R9, 0x1, R11 ;  /* 0x0000000109097824 */ /* 0x000fe200078e020b */
[----:B------:R-:W-:Y:S01]  /*18970*/  ISETP.GE.AND P2, PT, R33, R26, PT ;  /* 0x0000001a2100720c */ /* 0x000fe20003f46270 */
[----:B------:R-:W-:Y:S01]  /*18980*/  IMAD.IADD R194, R12, 0x1, R194 ;  /* 0x000000010cc27824 */ /* 0x000fe200078e02c2 */
[----:B------:R-:W2:Y:S01]  /*18990*/  @P0 LDC R21, c[0x0][0xcf0] ;  /* 0x00033c00ff150b82 */ /* 0x000ea20000000800 */
[----:B-1----:R-:W-:-:S05]  /*189a0*/  @P0 IMAD.HI.U32 R4, R10, R15, RZ ;  /* 0x0000000f0a040227 */ /* 0x002fca00078e00ff */
[----:B--2---:R-:W-:Y:S02]  /*189b0*/  @P0 SHF.R.U32.HI R3, RZ, R21, R4 ;  /* 0x00000015ff030219 */ /* 0x004fe40000011604 */
        /* <DEDUP_REMOVED lines=75> */
.L_x_5558:
[----:B------:R-:W-:Y:S05]  /*18e70*/  BSYNC B1 ;  /* 0x0000000000017941 */ /* 0x000fea0003800000 */
.L_x_5557:
[----:B------:R-:W-:Y:S01]  /*18e80*/  VIADD R0, R194, 0x20 ;  /* 0x00000020c2007836 */ /* 0x000fe20000000000 */
[----:B---3--:R3:W0:Y:S04]  /*18e90*/  SHFL.IDX PT, R9, R3, 0x1, 0x181f ;  /* 0x00381f0003097f89 */ /* 0x00862800000e0000 */
        /* <DEDUP_REMOVED lines=34> */
.L_x_5551:
[----:B------:R-:W-:Y:S05]  /*190c0*/  BSYNC B0 ;  /* 0x0000000000007941 */ /* 0x000fea0003800000 */
.L_x_5544:
[----:B------:R-:W-:Y:S02]  /*190d0*/  ULDC UR4, c[0x0][0xd3c] ;  /* 0x00034f0000047ab9 */ /* 0x000fe40000000800 */
[----:B------:R-:W-:-:S13]  /*190e0*/  ISETP.GE.AND P0, PT, R7, UR4, PT ;  /* 0x0000000407007c0c */ /* 0x000fda000bf06270 */
[----:B------:R-:W-:Y:S05]  /*190f0*/  @!P0 BRA `(.L_x_5559) ;  /* 0xfffffe8400448947 */ /* 0x000fea000383ffff */
[----:B------:R-:W-:Y:S05]  /*19100*/  BRA `(.L_x_5417) ;  /* 0x000000a800ec7947 */ /* 0x000fea0003800000 */
.L_x_5415:
        /* <DEDUP_REMOVED lines=18> */
.L_x_5560:
        /* <DEDUP_REMOVED lines=43> */
.L_x_5564:
        /* <DEDUP_REMOVED lines=39> */
.L_x_5562:
        /* <DEDUP_REMOVED lines=12> */
.L_x_5565:
        /* <DEDUP_REMOVED lines=63> */
.L_x_5566:
        /* <DEDUP_REMOVED lines=61> */
.L_x_5567:
[----:B01----:R-:W-:-:S05]  /*19fd0*/  LOP3.LUT R3, RZ, R2, RZ, 0x33, !PT ;  /* 0x00000002ff037212 */ /* 0x003fca00078e33ff */
[----:B------:R-:W-:-:S05]  /*19fe0*/  IMAD.IADD R2, R4, 0x1, R3 ;  /* 0x0000000104027824 */ /* 0x000fca00078e0203 */
[----:B------:R1:W-:Y:S01]  /*19ff0*/  STL [R1+0x4], R2 ;  /* 0x0000040201007387 */ /* 0x0003e20000100800 */
[----:B------:R-:W-:Y:S05]  /*1a000*/  BRA `(.L_x_5568) ;  /* 0x0000000000107947 */ /* 0x000fea0003800000 */
.L_x_5563:
[----:B------:R-:W-:Y:S01]  /*1a010*/  IMAD.U32 R2, RZ, RZ, UR6 ;  /* 0x00000006ff027e24 */ /* 0x000fe2000f8e00ff */
[----:B------:R0:W-:Y:S04]  /*1a020*/  STL [R1+0x4], RZ ;  /* 0x000004ff01007387 */ /* 0x0001e80000100800 */
[----:B------:R0:W-:Y:S04]  /*1a030*/  STL [R1+0x8], RZ ;  /* 0x000008ff01007387 */ /* 0x0001e80000100800 */
[----:B------:R0:W-:Y:S02]  /*1a040*/  STL [R1], R2 ;  /* 0x0000000201007387 */ /* 0x0001e40000100800 */
.L_x_5568:
        /* <DEDUP_REMOVED lines=10> */
.L_x_5561:
        /* <DEDUP_REMOVED lines=40> */
.L_x_5743:
[----:B--2---:R-:W2:Y:S01]  /*1a370*/  LDL R0, [R1+0xc] ;  /* 0x00000c0001007983 */ /* 0x004ea20000100800 */
[----:B-1----:R-:W2:Y:S01]  /*1a380*/  LDC.64 R2, c[0x0][0xd88] ;  /* 0x00036200ff027b82 */ /* 0x002ea20000000a00 */
[----:B------:R-:W-:Y:S05]  /*1a390*/  YIELD ;  /* 0x0000000000007946 */ /* 0x000fea0003800000 */
[----:B------:R-:W-:Y:S01]  /*1a3a0*/  ULDC.64 UR4, c[0x0][0xb20] ;  /* 0x0002c80000047ab9 */ /* 0x000fe20000000a00 */
[----:B0-----:R-:W-:Y:S02]  /*1a3b0*/  CS2R R8, SRZ ;  /* 0x0000000000087805 */ /* 0x001fe4000001ff00 */
        /* <DEDUP_REMOVED lines=27> */
[----:B------:R-:W-:Y:S02]  /*1a570*/  IADD3.X R3, R15, UR5, RZ, P4, !PT ;  /* 0x000000050f037c10 */ /* 0x000fe4000a7fe4ff */
        /* <DEDUP_REMOVED lines=32> */
.L_x_5570:
        /* <DEDUP_REMOVED lines=17> */
.L_x_5571:
[----:B------:R-:W-:Y:S05]  /*1a890*/  @!P0 BRA `(.L_x_5572) ;  /* 0x00000000000c8947 */ /* 0x000fea0003800000 */
[----:B------:R-:W2:Y:S04]  /*1a8a0*/  LDG.E R8, desc[UR42][R6.64] ;  /* 0x0000002a06087981 */ /* 0x000ea8000c1e1900 */
[----:B------:R-:W2:Y:S02]  /*1a8b0*/  LDG.E R6, desc[UR42][R6.64+0x4] ;  /* 0x0000042a06067981 */ /* 0x000ea4000c1e1900 */
[----:B--2---:R-:W-:-:S07]  /*1a8c0*/  IMAD.IADD R8, R6, 0x1, -R8 ;  /* 0x0000000106087824 */ /* 0x004fce00078e0a08 */
.L_x_5572:
[----:B-12---:R-:W2:Y:S01]  /*1a8d0*/  @P1 LDG.E R2, desc[UR42][R4.64] ;  /* 0x0000002a04021981 */ /* 0x006ea2000c1e1900 */
[----:B------:R-:W1:Y:S03]  /*1a8e0*/  LDC R3, c[0x0][0x448] ;  /* 0x00011200ff037b82 */ /* 0x000e660000000800 */
[----:B------:R-:W3:Y:S04]  /*1a8f0*/  LDL R6, [R1+0x4] ;  /* 0x0000040001067983 */ /* 0x000ee80000100800 */
[----:B------:R4:W2:Y:S01]  /*1a900*/  @P1 LDG.E R4, desc[UR42][R4.64+0x4] ;  /* 0x0000042a04041981 */ /* 0x0008a2000c1e1900 */
[----:B-1----:R-:W-:-:S13]  /*1a910*/  ISETP.NE.AND P0, PT, R3, 0x1, PT ;  /* 0x000000010300780c */ /* 0x002fda0003f05270 */
[----:B------:R-:W1:Y:S08]  /*1a920*/  @P0 LDC R3, c[0x0][0x44c] ;  /* 0x00011300ff030b82 */ /* 0x000e700000000800 */
[----:B----4-:R-:W4:Y:S01]  /*1a930*/  @P0 LDC R5, c[0x0][0x450] ;  /* 0x00011400ff050b82 */ /* 0x010f220000000800 */
[----:B-----5:R-:W-:Y:S01]  /*1a940*/  IMAD.IADD R7, R8, 0x1, -R0 ;  /* 0x0000000108077824 */ /* 0x020fe200078e0a00 */
[----:B------:R-:W-:-:S05]  /*1a950*/  LOP3.LUT R12, R10, 0xff, RZ, 0xc0, !PT ;  /* 0x000000ff0a0c7812 */ /* 0x000fca00078ec0ff */
[----:B------:R0:W-:Y:S01]  /*1a960*/  STL [R1+0x70], R12 ;  /* 0x0000700c01007387 */ /* 0x0001e20000100800 */
[----:B------:R-:W-:Y:S01]  /*1a970*/  BSSY B0, `(.L_x_5573) ;  /* 0x0000032000007945 */ /* 0x000fe20003800000 */
[----:B------:R-:W-:Y:S01]  /*1a980*/  SHF.R.U32.HI R10, RZ, 0x10, R10 ;  /* 0x00000010ff0a7819 */ /* 0x000fe2000001160a */
[----:B--2---:R-:W-:Y:S02]  /*1a990*/  @P1 IMAD.IADD R11, R4, 0x1, -R2 ;  /* 0x00000001040b1824 */ /* 0x004fe400078e0a02 */
[----:B---3--:R-:W-:-:S04]  /*1a9a0*/  IMAD.SHL.U32 R2, R6, 0x40, RZ ;  /* 0x0000004006027824 */ /* 0x008fc800078e00ff */
[----:B------:R-:W-:-:S04]  /*1a9b0*/  VIADD R2, R2, 0x3f ;  /* 0x0000003f02027836 */ /* 0x000fc80000000000 */
[----:B-1----:R-:W-:-:S05]  /*1a9c0*/  @P0 IMAD.HI.U32 R0, R2, R3, RZ ;  /* 0x0000000302000227 */ /* 0x002fca00078e00ff */
[----:B----4-:R-:W-:Y:S01]  /*1a9d0*/  @P0 SHF.R.U32.HI R2, RZ, R5, R0 ;  /* 0x00000005ff020219 */ /* 0x010fe20000011600 */
[----:B------:R-:W-:-:S05]  /*1a9e0*/  IMAD.IADD R0, R7, 0x1, R11 ;  /* 0x0000000107007824 */ /* 0x000fca00078e020b */
[C---:B------:R-:W-:Y:S01]  /*1a9f0*/  IADD3 R21, R0.reuse, 0x40, -R14 ;  /* 0x0000004000157810 */ /* 0x040fe20007ffe80e */
[----:B------:R-:W-:-:S04]  /*1aa00*/  VIADD R3, R0, 0x3f ;  /* 0x0000003f00037836 */ /* 0x000fc80000000000 */
[----:B------:R-:W-:Y:S01]  /*1aa10*/  IMAD.IADD R0, R21, 0x1, R2 ;  /* 0x0000000115007824 */ /* 0x000fe200078e0202 */
[----:B------:R-:W-:-:S04]  /*1aa20*/  SHF.R.S32.HI R2, RZ, 0x1f, R3 ;  /* 0x0000001fff027819 */ /* 0x000fc80000011403 */
[----:B------:R-:W-:Y:S02]  /*1aa30*/  SHF.R.S32.HI R6, RZ, 0x1f, R0 ;  /* 0x0000001fff067819 */ /* 0x000fe40000011400 */
[----:B------:R-:W-:Y:S02]  /*1aa40*/  LEA.HI R2, R2, R3, RZ, 0x6 ;  /* 0x0000000302027211 */ /* 0x000fe400078f30ff */
[----:B------:R-:W-:Y:S02]  /*1aa50*/  LEA.HI R6, R6, R0, RZ, 0x6 ;  /* 0x0000000006067211 */ /* 0x000fe400078f30ff */
[----:B------:R-:W-:Y:S02]  /*1aa60*/  SHF.R.S32.HI R20, RZ, 0x6, R2 ;  /* 0x00000006ff147819 */ /* 0x000fe40000011402 */
[----:B------:R-:W-:-:S04]  /*1aa70*/  SHF.R.S32.HI R6, RZ, 0x6, R6 ;  /* 0x00000006ff067819 */ /* 0x000fc80000011406 */
[----:B------:R-:W-:-:S04]  /*1aa80*/  VIMNMX R6, R20, R6, PT ;  /* 0x0000000614067248 */ /* 0x000fc80003fe0100 */
[----:B------:R-:W-:Y:S01]  /*1aa90*/  ISETP.GE.AND P0, PT, R6, 0x1, PT ;  /* 0x000000010600780c */ /* 0x000fe20003f06270 */
[----:B------:R-:W-:-:S12]  /*1aaa0*/  IMAD.MOV.U32 R0, RZ, RZ, RZ ;  /* 0x000000ffff007224 */ /* 0x000fd800078e00ff */
        /* <DEDUP_REMOVED lines=30> */
.L_x_5574:
[----:B------:R-:W-:Y:S05]  /*1ac90*/  BSYNC B0 ;  /* 0x0000000000007941 */ /* 0x000fea0003800000 */
.L_x_5573:
        /* <DEDUP_REMOVED lines=24> */
.L_x_5787:
[----:B-1----:R-:W-:Y:S02]  /*1ae20*/  ISETP.NE.AND P0, PT, R14, RZ, PT ;  /* 0x000000ff0e00720c */ /* 0x002fe40003f05270 */
[----:B------:R-:W-:-:S11]  /*1ae30*/  PLOP3.LUT P6, PT, PT, PT, PT, 0x8, 0x0 ;  /* 0x000000000000781c */ /* 0x000fd60003fce170 */
[----:B------:R-:W-:Y:S05]  /*1ae40*/  @P0 BRA `(.L_x_5578) ;  /* 0x00000000000c0947 */ /* 0x000fea0003800000 */
[----:B------:R-:W-:-:S03]  /*1ae50*/  UMOV UR4, 0xffffffff ;  /* 0xffffffff00047882 */ /* 0x000fc60000000000 */
[----:B------:R-:W-:Y:S05]  /*1ae60*/  BRA.DIV UR4, `(.L_x_5579) ;  /* 0x0000009a04a87947 */ /* 0x000fea000b800000 */
[----:B------:R-:W-:-:S13]  /*1ae70*/  ELECT P6, URZ, PT ;  /* 0x00000000003f782f */ /* 0x000fda00038c0000 */
.L_x_5578:
        /* <DEDUP_REMOVED lines=9> */
.L_x_5790:
[----:B------:R-:W-:Y:S05]  /*1af10*/  BSYNC B1 ;  /* 0x0000000000017941 */ /* 0x000fea0003800000 */
.L_x_5580:
        /* <DEDUP_REMOVED lines=12> */
.L_x_5791:
[----:B------:R-:W-:Y:S05]  /*1afe0*/  BSYNC B2 ;  /* 0x0000000000027941 */ /* 0x000fea0003800000 */
.L_x_5584:
        /* <DEDUP_REMOVED lines=9> */
.L_x_5587:
[----:B------:R-:W-:Y:S05]  /*1b080*/  BSYNC B2 ;  /* 0x0000000000027941 */ /* 0x000fea0003800000 */
.L_x_5586:
        /* <DEDUP_REMOVED lines=13> */
.L_x_5588:
        /* <DEDUP_REMOVED lines=13> */
.L_x_5792:
[----:B------:R-:W-:Y:S05]  /*1b230*/  BSYNC B2 ;  /* 0x0000000000027941 */ /* 0x000fea0003800000 */
.L_x_5589:
        /* <DEDUP_REMOVED lines=11> */
.L_x_5592:
[----:B------:R-:W-:Y:S05]  /*1b2f0*/  BSYNC B2 ;  /* 0x0000000000027941 */ /* 0x000fea0003800000 */
.L_x_5591:
        /* <DEDUP_REMOVED lines=10> */
.L_x_5593:
        /* <DEDUP_REMOVED lines=15> */
.L_x_5594:
        /* <DEDUP_REMOVED lines=15> */
.L_x_5595:
        /* <DEDUP_REMOVED lines=15> */
.L_x_5596:
        /* <DEDUP_REMOVED lines=15> */
.L_x_5597:
        /* <DEDUP_REMOVED lines=15> */
.L_x_5598:
        /* <DEDUP_REMOVED lines=15> */
.L_x_5599:
        /* <DEDUP_REMOVED lines=15> */
.L_x_5600:
        /* <DEDUP_REMOVED lines=10> */
.L_x_5583:
[----:B------:R-:W-:Y:S05]  /*1bad0*/  BSYNC B1 ;  /* 0x0000000000017941 */ /* 0x000fea0003800000 */
.L_x_5582:
        /* <DEDUP_REMOVED lines=13> */
.L_x_5620:
        /* <DEDUP_REMOVED lines=13> */
.L_x_5793:
[----:B------:R-:W-:Y:S05]  /*1bc80*/  BSYNC B2 ;  /* 0x0000000000027941 */ /* 0x000fea0003800000 */
.L_x_5603:
        /* <DEDUP_REMOVED lines=9> */
.L_x_5606:
[----:B------:R-:W-:Y:S05]  /*1bd20*/  BSYNC B2 ;  /* 0x0000000000027941 */ /* 0x000fea0003800000 */
.L_x_5605:
        /* <DEDUP_REMOVED lines=12> */
.L_x_5607:
        /* <DEDUP_REMOVED lines=13> */
.L_x_5794:
[----:B------:R-:W-:Y:S05]  /*1bec0*/  BSYNC B2 ;  /* 0x0000000000027941 */ /* 0x000fea0003800000 */
.L_x_5608:
        /* <DEDUP_REMOVED lines=11> */
.L_x_5611:
[----:B------:R-:W-:Y:S05]  /*1bf80*/  BSYNC B2 ;  /* 0x0000000000027941 */ /* 0x000fea0003800000 */
.L_x_5610:
        /* <DEDUP_REMOVED lines=10> */
.L_x_5612:
        /* <DEDUP_REMOVED lines=15> */
.L_x_5613:
        /* <DEDUP_REMOVED lines=15> */
.L_x_5614:
        /* <DEDUP_REMOVED lines=15> */
.L_x_5615:
        /* <DEDUP_REMOVED lines=15> */
.L_x_5616:
        /* <DEDUP_REMOVED lines=15> */
.L_x_5617:
        /* <DEDUP_REMOVED lines=15> */
.L_x_5618:
        /* <DEDUP_REMOVED lines=15> */
.L_x_5619:
        /* <DEDUP_REMOVED lines=10> */
.L_x_5602:
[----:B------:R-:W-:Y:S05]  /*1c760*/  BSYNC B1 ;  /* 0x0000000000017941 */ /* 0x000fea0003800000 */
.L_x_5601:
        /* <DEDUP_REMOVED lines=12> */
.L_x_5576:
[----:B------:R-:W-:Y:S05]  /*1c830*/  BSYNC B0 ;  /* 0x0000000000007941 */ /* 0x000fea0003800000 */
.L_x_5575:
        /* <DEDUP_REMOVED lines=49> */
.L_x_5622:
[----:B------:R-:W-:Y:S05]  /*1cb50*/  BSYNC B0 ;  /* 0x0000000000007941 */ /* 0x000fea0003800000 */
.L_x_5621:
        /* <DEDUP_REMOVED lines=19> */
[----:B-1----:R-:W2:Y:S04]  /*1cc90*/  @P0 ATOMG.E.ADD.STRONG.GPU PT, R2, desc[UR42][R4.64], R2 ;  /* 0x00000002040209a8 */ /* 0x002ea800081ee1ea */
[----:B--2---:R0:W1:Y:S02]  /*1cca0*/  SHFL.IDX PT, R2, R2, R0, 0x1f ;  /* 0x00001f0002027589 */ /* 0x00406400000e0000 */
[----:B0-----:R-:W0:Y:S02]  /*1ccb0*/  S2R R0, SR_LTMASK ;  /* 0x0000000000007919 */ /* 0x001e240000003900 */
[----:B0-----:R-:W-:-:S06]  /*1ccc0*/  LOP3.LUT R0, R0, UR4, RZ, 0xc0, !PT ;  /* 0x0000000400007c12 */ /* 0x001fcc000f8ec0ff */
[----:B------:R-:W1:Y:S02]  /*1ccd0*/  POPC R0, R0 ;  /* 0x0000000000007309 */ /* 0x000e640000000000 */
[----:B-1----:R-:W-:-:S05]  /*1cce0*/  IADD3 R0, R2, UR37, R0 ;  /* 0x0000002502007c10 */ /* 0x002fca000fffe000 */
[----:B------:R4:W-:Y:S01]  /*1ccf0*/  STL [R1], R0 ;  /* 0x0000000001007387 */ /* 0x0009e20000100800 */
[----:B------:R-:W-:Y:S05]  /*1cd00*/  BRA `(.L_x_5625) ;  /* 0x0000005800847947 */ /* 0x000fea0003800000 */
.L_x_5624:
        /* <DEDUP_REMOVED lines=20> */
.L_x_5627:
[----:B------:R-:W-:Y:S05]  /*1ce50*/  BSYNC B6 ;  /* 0x0000000000067941 */ /* 0x000fea0003800000 */
.L_x_5626:
        /* <DEDUP_REMOVED lines=20> */
.L_x_5630:
        /* <DEDUP_REMOVED lines=16> */
.L_x_5629:
[----:B------:R-:W-:Y:S05]  /*1d0a0*/  BSYNC B6 ;  /* 0x0000000000067941 */ /* 0x000fea0003800000 */
.L_x_5628:
        /* <DEDUP_REMOVED lines=24> */
.L_x_5797:
        /* <DEDUP_REMOVED lines=9> */
.L_x_5800:
        /* <DEDUP_REMOVED lines=24> */
.L_x_5634:
[----:B------:R-:W2:Y:S04]  /*1d440*/  LDL R0, [R1+0x10] ;  /* 0x0000100001007983 */ /* 0x000ea80000100800 */
[----:B-1----:R-:W3:Y:S01]  /*1d450*/  LDL R2, [R1+0x1c] ;  /* 0x00001c0001027983 */ /* 0x002ee20000100800 */
[----:B--2---:R-:W-:Y:S01]  /*1d460*/  IMAD R0, R0, 0x8, R18 ;  /* 0x0000000800007824 */ /* 0x004fe200078e0212 */
[----:B---3--:R-:W-:-:S04]  /*1d470*/  SHF.L.U32 R2, R2, 0x1f, RZ ;  /* 0x0000001f02027819 */ /* 0x008fc800000006ff */
[----:B------:R-:W1:Y:S02]  /*1d480*/  SYNCS.PHASECHK.TRANS64.TRYWAIT P0, [R0+URZ+0x38840], R2 ;  /* 0x03884002000075a7 */ /* 0x000e64000800017f */
[----:B-1----:R-:W-:Y:S05]  /*1d490*/  @!P0 BRA `(.L_x_5635) ;  /* 0x0000007400f48947 */ /* 0x002fea0003800000 */
.L_x_5801:
        /* <DEDUP_REMOVED lines=11> */
.L_x_5636:
        /* <DEDUP_REMOVED lines=23> */
.L_x_5632:
[----:B0-----:R-:W2:Y:S04]  /*1d6c0*/  LDL.LU R4, [R1+0x30] ;  /* 0x0000300001047983 */ /* 0x001ea80000300800 */
        /* <DEDUP_REMOVED lines=33> */
.L_x_5638:
[----:B------:R-:W-:Y:S05]  /*1d8e0*/  BSYNC B6 ;  /* 0x0000000000067941 */ /* 0x000fea0003800000 */
.L_x_5637:
        /* <DEDUP_REMOVED lines=98> */
.L_x_5810:
        /* <DEDUP_REMOVED lines=12> */
.L_x_5640:
        /* <DEDUP_REMOVED lines=37> */
.L_x_5642:
[----:B------:R-:W-:Y:S05]  /*1e220*/  BSYNC B6 ;  /* 0x0000000000067941 */ /* 0x000fea0003800000 */
.L_x_5641:
        /* <DEDUP_REMOVED lines=183> */
.L_x_5820:
        /* <DEDUP_REMOVED lines=30> */
.L_x_5645:
[----:B------:R-:W-:Y:S05]  /*1ef80*/  BSYNC B0 ;  /* 0x0000000000007941 */ /* 0x000fea0003800000 */
.L_x_5644:
[----:B------:R-:W-:Y:S01]  /*1ef90*/  NOP ;  /* 0x0000000000007918 */ /* 0x000fe20000000000 */
[----:B------:R-:W-:-:S13]  /*1efa0*/  PLOP3.LUT P0, PT, PT, PT, PT, 0x80, 0x0 ;  /* 0x000000000000781c */ /* 0x000fda0003f0f070 */
.L_x_5646:
        /* <DEDUP_REMOVED lines=18> */
.L_x_5821:
[----:B------:R-:W-:Y:S05]  /*1f0d0*/  BSYNC B0 ;  /* 0x0000000000007941 */ /* 0x000fea0003800000 */
.L_x_5647:
        /* <DEDUP_REMOVED lines=13> */
.L_x_5822:
[----:B------:R-:W-:Y:S05]  /*1f1b0*/  BSYNC B1 ;  /* 0x0000000000017941 */ /* 0x000fea0003800000 */
.L_x_5651:
        /* <DEDUP_REMOVED lines=9> */
.L_x_5654:
[----:B------:R-:W-:Y:S05]  /*1f250*/  BSYNC B1 ;  /* 0x0000000000017941 */ /* 0x000fea0003800000 */
.L_x_5653:
        /* <DEDUP_REMOVED lines=13> */
.L_x_5655:
        /* <DEDUP_REMOVED lines=15> */
.L_x_5656:
        /* <DEDUP_REMOVED lines=15> */
.L_x_5657:
        /* <DEDUP_REMOVED lines=15> */
.L_x_5658:
        /* <DEDUP_REMOVED lines=15> */
.L_x_5659:
        /* <DEDUP_REMOVED lines=15> */
.L_x_5660:
        /* <DEDUP_REMOVED lines=15> */
.L_x_5661:
        /* <DEDUP_REMOVED lines=15> */
.L_x_5662:
        /* <DEDUP_REMOVED lines=10> */
.L_x_5650:
[----:B------:R-:W-:Y:S05]  /*1fa60*/  BSYNC B0 ;  /* 0x0000000000007941 */ /* 0x000fea0003800000 */
.L_x_5649:
        /* <DEDUP_REMOVED lines=55> */
.L_x_5669:
        /* <DEDUP_REMOVED lines=8> */
.L_x_5823:
[----:B------:R-:W-:Y:S05]  /*1fe60*/  BSYNC B3 ;  /* 0x0000000000037941 */ /* 0x000fea0003800000 */
.L_x_5670:
        /* <DEDUP_REMOVED lines=9> */
.L_x_5673:
[----:B------:R-:W-:Y:S05]  /*1ff00*/  BSYNC B3 ;  /* 0x0000000000037941 */ /* 0x000fea0003800000 */
.L_x_5672:
        /* <DEDUP_REMOVED lines=13> */
.L_x_5674:
        /* <DEDUP_REMOVED lines=13> */
.L_x_5824:
[----:B------:R-:W-:Y:S05]  /*200b0*/  BSYNC B3 ;  /* 0x0000000000037941 */ /* 0x000fea0003800000 */
.L_x_5675:
        /* <DEDUP_REMOVED lines=11> */
.L_x_5678:
[----:B------:R-:W-:Y:S05]  /*20170*/  BSYNC B3 ;  /* 0x0000000000037941 */ /* 0x000fea0003800000 */
.L_x_5677:
        /* <DEDUP_REMOVED lines=10> */
.L_x_5679:
        /* <DEDUP_REMOVED lines=15> */
.L_x_5680:
        /* <DEDUP_REMOVED lines=15> */
.L_x_5681:
        /* <DEDUP_REMOVED lines=15> */
.L_x_5682:
        /* <DEDUP_REMOVED lines=15> */
.L_x_5683:
        /* <DEDUP_REMOVED lines=15> */
.L_x_5684:
        /* <DEDUP_REMOVED lines=15> */
.L_x_5685:
        /* <DEDUP_REMOVED lines=15> */
.L_x_5686:
        /* <DEDUP_REMOVED lines=10> */
.L_x_5668:
[----:B------:R-:W-:Y:S05]  /*20950*/  BSYNC B1 ;  /* 0x0000000000017941 */ /* 0x000fea0003800000 */
.L_x_5667:
[----:B------:R-:W2:Y:S02]  /*20960*/  LDL.LU R5, [R1+0x4c] ;  /* 0x00004c0001057983 */ /* 0x000ea40000300800 */
[----:B--2---:R-:W-:-:S07]  /*20970*/  VIADD R0, R5, 0xfffffffd ;  /* 0xfffffffd05007836 */ /* 0x004fce0000000000 */
.L_x_5666:
[----:B------:R-:W-:Y:S05]  /*20980*/  BSYNC B2 ;  /* 0x0000000000027941 */ /* 0x000fea0003800000 */
.L_x_5665:
[----:B------:R-:W-:Y:S01]  /*20990*/  VIADD R8, R8, 0xfffffffe ;  /* 0xfffffffe08087836 */ /* 0x000fe20000000000 */
[----:B------:R-:W-:-:S04]  /*209a0*/  LOP3.LUT R4, RZ, R4, RZ, 0x33, !PT ;  /* 0x00000004ff047212 */ /* 0x000fc800078e33ff */
[----:B------:R-:W-:-:S13]  /*209b0*/  ISETP.NE.AND P0, PT, R8, R4, PT ;  /* 0x000000040800720c */ /* 0x000fda0003f05270 */
[----:B------:R-:W-:Y:S05]  /*209c0*/  @!P0 BRA `(.L_x_5664) ;  /* 0x0000001800e08947 */ /* 0x000fea0003800000 */
.L_x_5727:
        /* <DEDUP_REMOVED lines=35> */
.L_x_5689:
        /* <DEDUP_REMOVED lines=8> */
.L_x_5825:
[----:B------:R-:W-:Y:S05]  /*20c80*/  BSYNC B2 ;  /* 0x0000000000027941 */ /* 0x000fea0003800000 */
.L_x_5690:
        /* <DEDUP_REMOVED lines=9> */
.L_x_5693:
[----:B------:R-:W-:Y:S05]  /*20d20*/  BSYNC B2 ;  /* 0x0000000000027941 */ /* 0x000fea0003800000 */
.L_x_5692:
        /* <DEDUP_REMOVED lines=12> */
.L_x_5694:
        /* <DEDUP_REMOVED lines=13> */
.L_x_5826:
[----:B------:R-:W-:Y:S05]  /*20ec0*/  BSYNC B2 ;  /* 0x0000000000027941 */ /* 0x000fea0003800000 */
.L_x_5695:
        /* <DEDUP_REMOVED lines=11> */
.L_x_5698:
[----:B------:R-:W-:Y:S05]  /*20f80*/  BSYNC B2 ;  /* 0x0000000000027941 */ /* 0x000fea0003800000 */
.L_x_5697:
        /* <DEDUP_REMOVED lines=9> */
.L_x_5699:
        /* <DEDUP_REMOVED lines=15> */
.L_x_5700:
        /* <DEDUP_REMOVED lines=15> */
.L_x_5701:
        /* <DEDUP_REMOVED lines=15> */
.L_x_5702:
        /* <DEDUP_REMOVED lines=15> */
.L_x_5703:
        /* <DEDUP_REMOVED lines=15> */
.L_x_5704:
        /* <DEDUP_REMOVED lines=15> */
.L_x_5705:
        /* <DEDUP_REMOVED lines=15> */
.L_x_5706:
        /* <DEDUP_REMOVED lines=10> */
.L_x_5688:
[----:B------:R-:W-:Y:S05]  /*21750*/  BSYNC B1 ;  /* 0x0000000000017941 */ /* 0x000fea0003800000 */
.L_x_5687:
        /* <DEDUP_REMOVED lines=35> */
.L_x_5709:
        /* <DEDUP_REMOVED lines=8> */
.L_x_5827:
[----:B------:R-:W-:Y:S05]  /*21a10*/  BSYNC B2 ;  /* 0x0000000000027941 */ /* 0x000fea0003800000 */
.L_x_5710:
        /* <DEDUP_REMOVED lines=9> */
.L_x_5713:
[----:B------:R-:W-:Y:S05]  /*21ab0*/  BSYNC B2 ;  /* 0x0000000000027941 */ /* 0x000fea0003800000 */
.L_x_5712:
        /* <DEDUP_REMOVED lines=13> */
.L_x_5714:
        /* <DEDUP_REMOVED lines=13> */
.L_x_5828:
[----:B------:R-:W-:Y:S05]  /*21c60*/  BSYNC B2 ;  /* 0x0000000000027941 */ /* 0x000fea0003800000 */
.L_x_5715:
        /* <DEDUP_REMOVED lines=11> */
.L_x_5718:
[----:B------:R-:W-:Y:S05]  /*21d20*/  BSYNC B2 ;  /* 0x0000000000027941 */ /* 0x000fea0003800000 */
.L_x_5717:
        /* <DEDUP_REMOVED lines=10> */
.L_x_5719:
        /* <DEDUP_REMOVED lines=15> */
.L_x_5720:
        /* <DEDUP_REMOVED lines=15> */
.L_x_5721:
        /* <DEDUP_REMOVED lines=15> */
.L_x_5722:
        /* <DEDUP_REMOVED lines=15> */
.L_x_5723:
        /* <DEDUP_REMOVED lines=15> */
.L_x_5724:
        /* <DEDUP_REMOVED lines=15> */
.L_x_5725:
        /* <DEDUP_REMOVED lines=15> */
.L_x_5726:
        /* <DEDUP_REMOVED lines=10> */
.L_x_5708:
[----:B------:R-:W-:Y:S05]  /*22500*/  BSYNC B1 ;  /* 0x0000000000017941 */ /* 0x000fea0003800000 */
.L_x_5707:
[----:B------:R-:W2:Y:S01]  /*22510*/  LDL R5, [R1+0x2c] ;  /* 0x00002c0001057983 */ /* 0x000ea20000100800 */
[----:B------:R-:W-:Y:S01]  /*22520*/  VIADD R0, R0, 0xfffffffe ;  /* 0xfffffffe00007836 */ /* 0x000fe20000000000 */
[----:B--2---:R-:W-:-:S13]  /*22530*/  ISETP.GT.AND P0, PT, R6, R5, PT ;  /* 0x000000050600720c */ /* 0x004fda0003f04270 */
[----:B------:R-:W-:Y:S05]  /*22540*/  @P0 BRA `(.L_x_5727) ;  /* 0xffffffe400200947 */ /* 0x000fea000383ffff */
.L_x_5664:
[----:B------:R-:W-:Y:S05]  /*22550*/  BSYNC B0 ;  /* 0x0000000000007941 */ /* 0x000fea0003800000 */
.L_x_5663:
        /* <DEDUP_REMOVED lines=25> */
.L_x_5729:
[----:B------:R-:W-:Y:S05]  /*226f0*/  BSYNC B0 ;  /* 0x0000000000007941 */ /* 0x000fea0003800000 */
.L_x_5728:
[----:B------:R-:W-:-:S05]  /*22700*/  SEL R0, R0, RZ, P0 ;  /* 0x000000ff00007207 */ /* 0x000fca0000000000 */
[----:B------:R3:W-:Y:S02]  /*22710*/  STL [R1+0x10], R0 ;  /* 0x0000100001007387 */ /* 0x0007e40000100800 */
.L_x_5625:
[----:B------:R-:W-:Y:S05]  /*22720*/  BSYNC B7 ;  /* 0x0000000000077941 */ /* 0x000fea0003800000 */
.L_x_5623:
        /* <DEDUP_REMOVED lines=13> */
.L_x_5730:
[----:B------:R-:W5:Y:S01]  /*22800*/  S2R R16, SR_TID.X ;  /* 0x0000000000107919 */ /* 0x000f620000002100 */
[----:B------:R-:W-:Y:S01]  /*22810*/  UMOV UR4, 0xffffffff ;  /* 0xffffffff00047882 */ /* 0x000fe20000000000 */
[----:B-----5:R-:W-:-:S04]  /*22820*/  LOP3.LUT R16, R16, 0x1f, RZ, 0xc0, !PT ;  /* 0x0000001f10107812 */ /* 0x020fc800078ec0ff */
[----:B------:R-:W-:Y:S01]  /*22830*/  ISETP.NE.AND P0, PT, R16, 0x1f, PT ;  /* 0x0000001f1000780c */ /* 0x000fe20003f05270 */
[----:B------:R-:W-:-:S12]  /*22840*/  BRA.DIV UR4, `(.L_x_5732) ;  /* 0x0000003604e87947 */ /* 0x000fd8000b800000 */
[----:B--2---:R-:W0:Y:S01]  /*22850*/  LDL.LU R2, [R1] ;  /* 0x0000000001027983 */ /* 0x004e220000300800 */
[----:B------:R-:W-:-:S03]  /*22860*/  ULDC UR4, c[0x0][0xd3c] ;  /* 0x00034f0000047ab9 */ /* 0x000fc60000000800 */
[----:B-1----:R-:W3:Y:S01]  /*22870*/  LDL R3, [R1+0xc] ;  /* 0x00000c0001037983 */ /* 0x002ee20000100800 */
[----:B0-----:R-:W-:Y:S02]  /*22880*/  IMAD.MOV.U32 R10, RZ, RZ, R2 ;  /* 0x000000ffff0a7224 */ /* 0x001fe400078e0002 */
[----:B---34-:R-:W-:-:S05]  /*22890*/  IMAD.IADD R0, R3, 0x1, R16 ;  /* 0x0000000103007824 */ /* 0x018fca00078e0210 */
        /* <DEDUP_REMOVED lines=36> */
.L_x_5838:
[----:B------:R-:W-:Y:S02]  /*22ae0*/  ULDC UR4, c[0x0][0xd38] ;  /* 0x00034e0000047ab9 */ /* 0x000fe40000000800 */
[----:B------:R-:W-:-:S04]  /*22af0*/  IMAD.U32 R2, RZ, RZ, UR4 ;  /* 0x00000004ff027e24 */ /* 0x000fc8000f8e00ff */
[----:B-1----:R-:W-:-:S04]  /*22b00*/  IMAD R9, R9, R2, RZ ;  /* 0x0000000209097224 */ /* 0x002fc800078e02ff */
[----:B------:R-:W-:-:S05]  /*22b10*/  IMAD.IADD R4, R4, 0x1, R9 ;  /* 0x0000000104047824 */ /* 0x000fca00078e0209 */
[----:B------:R-:W-:-:S13]  /*22b20*/  ISETP.GT.AND P6, PT, R4, R5, PT ;  /* 0x000000050400720c */ /* 0x000fda0003fc4270 */
[----:B------:R-:W-:Y:S05]  /*22b30*/  @P6 BRA `(.L_x_5733) ;  /* 0x0000000000ac6947 */ /* 0x000fea0003800000 */
.L_x_5736:
        /* <DEDUP_REMOVED lines=37> */
.L_x_5846:
[----:B------:R-:W-:Y:S02]  /*22d90*/  ULDC UR4, c[0x0][0xd38] ;  /* 0x00034e0000047ab9 */ /* 0x000fe40000000800 */
[----:B------:R-:W-:-:S04]  /*22da0*/  IMAD.U32 R2, RZ, RZ, UR4 ;  /* 0x00000004ff027e24 */ /* 0x000fc8000f8e00ff */
[----:B-1----:R-:W-:-:S04]  /*22db0*/  IMAD R9, R9, R2, RZ ;  /* 0x0000000209097224 */ /* 0x002fc800078e02ff */
[----:B------:R-:W-:-:S05]  /*22dc0*/  IMAD.IADD R4, R9, 0x1, R4 ;  /* 0x0000000109047824 */ /* 0x000fca00078e0204 */
[----:B------:R-:W-:-:S13]  /*22dd0*/  ISETP.GT.AND P6, PT, R4, R5, PT ;  /* 0x000000050400720c */ /* 0x000fda0003fc4270 */
[----:B------:R-:W-:Y:S05]  /*22de0*/  @!P6 BRA `(.L_x_5736) ;  /* 0xfffffffc0054e947 */ /* 0x000fea000383ffff */
.L_x_5733:
        /* <DEDUP_REMOVED lines=12> */
.L_x_5851:
[----:B------:R-:W-:-:S13]  /*22eb0*/  ISETP.NE.AND P0, PT, R3, RZ, PT ;  /* 0x000000ff0300720c */ /* 0x000fda0003f05270 */
[----:B------:R-:W-:Y:S05]  /*22ec0*/  @!P0 BRA `(.L_x_5738) ;  /* 0x0000000000148947 */ /* 0x000fea0003800000 */
[----:B------:R-:W-:Y:S01]  /*22ed0*/  UMOV UR4, 0xffffffff ;  /* 0xffffffff00047882 */ /* 0x000fe20000000000 */
[----:B-1----:R-:W-:Y:S02]  /*22ee0*/  VIADD R4, R4, 0xffffffff ;  /* 0xffffffff04047836 */ /* 0x002fe40000000000 */
[----:B------:R-:W-:Y:S05]  /*22ef0*/  BRA.DIV UR4, `(.L_x_5739) ;  /* 0x0000003a04dc7947 */ /* 0x000fea000b800000 */
[----:B------:R1:W2:Y:S02]  /*22f00*/  SHFL.IDX PT, R4, R7, R4, 0x1f ;  /* 0x00001f0407047589 */ /* 0x0002a400000e0000 */
.L_x_5854:
[----:B--2---:R-:W-:-:S07]  /*22f10*/  IMAD.MOV.U32 R8, RZ, RZ, R4 ;  /* 0x000000ffff087224 */ /* 0x004fce00078e0004 */
.L_x_5738:
        /* <DEDUP_REMOVED lines=62> */
.L_x_5740:
[----:B0-----:R-:W2:Y:S01]  /*23300*/  LDL R3, [R1+0xc] ;  /* 0x00000c0001037983 */ /* 0x001ea20000100800 */
[----:B------:R-:W2:Y:S02]  /*23310*/  LDC.64 R4, c[0x0][0xd90] ;  /* 0x00036400ff047b82 */ /* 0x000ea40000000a00 */
        /* <DEDUP_REMOVED lines=61> */
.L_x_5741:
[----:B------:R-:W-:-:S05]  /*236f0*/  LOP3.LUT R7, RZ, R7, RZ, 0x33, !PT ;  /* 0x00000007ff077212 */ /* 0x000fca00078e33ff */
[----:B------:R-:W-:-:S05]  /*23700*/  IMAD.IADD R0, R0, 0x1, R7 ;  /* 0x0000000100007824 */ /* 0x000fca00078e0207 */
[----:B------:R2:W-:Y:S01]  /*23710*/  STL [R1+0x4], R0 ;  /* 0x0000040001007387 */ /* 0x0005e20000100800 */
[----:B------:R-:W-:Y:S05]  /*23720*/  BRA `(.L_x_5742) ;  /* 0x0000000000287947 */ /* 0x000fea0003800000 */
.L_x_5734:
        /* <DEDUP_REMOVED lines=10> */
.L_x_5742:
        /* <DEDUP_REMOVED lines=16> */
.L_x_5731:
[----:B---34-:R-:W3:Y:S01]  /*238d0*/  LDL R0, [R1+0xc] ;  /* 0x00000c0001007983 */ /* 0x018ee20000100800 */
[----:B------:R-:W-:Y:S02]  /*238e0*/  ULDC UR4, c[0x0][0xd3c] ;  /* 0x00034f0000047ab9 */ /* 0x000fe40000000800 */
[----:B---3--:R-:W-:-:S13]  /*238f0*/  ISETP.GE.AND P0, PT, R0, UR4, PT ;  /* 0x0000000400007c0c */ /* 0x008fda000bf06270 */
[----:B------:R-:W-:Y:S05]  /*23900*/  @!P0 BRA `(.L_x_5743) ;  /* 0xffffff6800988947 */ /* 0x000fea000383ffff */
[----:B------:R-:W-:Y:S05]  /*23910*/  BSYNC B8 ;  /* 0x0000000000087941 */ /* 0x000fea0003800000 */
.L_x_5569:
        /* <DEDUP_REMOVED lines=12> */
.L_x_5855:
[----:B------:R-:W-:Y:S05]  /*239e0*/  BSYNC B0 ;  /* 0x0000000000007941 */ /* 0x000fea0003800000 */
.L_x_5744:
[----:B------:R-:W-:-:S03]  /*239f0*/  UMOV UR4, 0xffffffff ;  /* 0xffffffff00047882 */ /* 0x000fc60000000000 */
[----:B------:R-:W-:Y:S05]  /*23a00*/  BRA.DIV UR4, `(.L_x_5746) ;  /* 0x0000003204587947 */ /* 0x000fea000b800000 */
[----:B------:R-:W1:Y:S02]  /*23a10*/  S2R R2, SR_TID.X ;  /* 0x0000000000027919 */ /* 0x000e640000002100 */
[----:B-1----:R-:W-:-:S04]  /*23a20*/  SHF.R.U32.HI R2, RZ, 0x5, R2 ;  /* 0x00000005ff027819 */ /* 0x002fc80000011602 */
[----:B------:R-:W-:-:S05]  /*23a30*/  LOP3.LUT R2, R2, 0x3, RZ, 0xc0, !PT ;  /* 0x0000000302027812 */ /* 0x000fca00078ec0ff */
[----:B------:R1:W2:Y:S02]  /*23a40*/  SHFL.IDX PT, R14, R2, RZ, 0x1f ;  /* 0x00001fff020e7589 */ /* 0x0002a400000e0000 */
.L_x_5858:
[----:B--2---:R-:W-:-:S13]  /*23a50*/  ISETP.NE.AND P0, PT, R14, RZ, PT ;  /* 0x000000ff0e00720c */ /* 0x004fda0003f05270 */
[----:B------:R-:W-:Y:S05]  /*23a60*/  @P0 BRA `(.L_x_5417) ;  /* 0x0000000000940947 */ /* 0x000fea0003800000 */
[----:B------:R-:W-:-:S03]  /*23a70*/  UMOV UR4, 0xffffffff ;  /* 0xffffffff00047882 */ /* 0x000fc60000000000 */
[----:B------:R-:W-:Y:S05]  /*23a80*/  BRA.DIV UR4, `(.L_x_5747) ;  /* 0x00000032046c7947 */ /* 0x000fea000b800000 */
[----:B------:R-:W-:-:S13]  /*23a90*/  ELECT P6, URZ, PT ;  /* 0x00000000003f782f */ /* 0x000fda00038c0000 */
.L_x_5861:
[----:B------:R-:W-:Y:S05]  /*23aa0*/  @!P6 BRA `(.L_x_5417) ;  /* 0x000000000084e947 */ /* 0x000fea0003800000 */
[----:B------:R-:W-:-:S06]  /*23ab0*/  ULOP3.LUT UR4, UR36, 0x2, URZ, 0xfc, !UPT ;  /* 0x0000000224047892 */ /* 0x000fcc000f8efc3f */
[----:B-1----:R-:W-:-:S05]  /*23ac0*/  IMAD.U32 R2, RZ, RZ, UR4 ;  /* 0x00000004ff027e24 */ /* 0x002fca000f8e00ff */
[----:B------:R-:W-:-:S13]  /*23ad0*/  ISETP.NE.AND P2, PT, R2, 0x3, PT ;  /* 0x000000030200780c */ /* 0x000fda0003f45270 */
[----:B------:R-:W-:Y:S05]  /*23ae0*/  @!P2 BRA `(.L_x_5748) ;  /* 0x000000000004a947 */ /* 0x000fea0003800000 */
[----:B------:R-:W-:Y:S01]  /*23af0*/  BPT.TRAP 0x1 ;  /* 0x000000040000795c */ /* 0x000fe20000300000 */
.L_x_5748:
        /* <DEDUP_REMOVED lines=14> */
.L_x_5862:
[----:B------:R-:W1:Y:S02]  /*23be0*/  SYNCS.PHASECHK.TRANS64.TRYWAIT P0, [R7+URZ], R2 ;  /* 0x00000002070075a7 */ /* 0x000e64000800017f */
[----:B-1----:R-:W-:Y:S05]  /*23bf0*/  @!P0 BRA `(.L_x_5750) ;  /* 0x0000003000448947 */ /* 0x002fea0003800000 */
.L_x_5863:
[----:B------:R-:W-:Y:S05]  /*23c00*/  @!P2 BRA `(.L_x_5751) ;  /* 0x000000000004a947 */ /* 0x000fea0003800000 */
[----:B------:R-:W-:Y:S01]  /*23c10*/  BPT.TRAP 0x1 ;  /* 0x000000040000795c */ /* 0x000fe20000300000 */
.L_x_5751:
[----:B------:R-:W2:Y:S01]  /*23c20*/  LDL.LU R4, [R1+0x10] ;  /* 0x0000100001047983 */ /* 0x000ea20000300800 */
[----:B------:R-:W-:-:S04]  /*23c30*/  VIADD R0, R0, 0x38860 ;  /* 0x0003886000007836 */ /* 0x000fc80000000000 */
[----:B--2---:R-:W-:-:S04]  /*23c40*/  IMAD R4, R4, 0x8, R0 ;  /* 0x0000000804047824 */ /* 0x004fc800078e0200 */
[----:B------:R-:W2:Y:S02]  /*23c50*/  SYNCS.PHASECHK.TRANS64.TRYWAIT P0, [R4+URZ], R5 ;  /* 0x00000005040075a7 */ /* 0x000ea4000800017f */
[----:B--2---:R-:W-:Y:S05]  /*23c60*/  @!P0 BRA `(.L_x_5752) ;  /* 0x00000030003c8947 */ /* 0x004fea0003800000 */
.L_x_5864:
[----:B------:R-:W-:-:S07]  /*23c70*/  IMAD R3, R3, 0x8, R0 ;  /* 0x0000000803037824 */ /* 0x000fce00078e0200 */
.L_x_5753:
[----:B---3--:R3:W4:Y:S02]  /*23c80*/  SYNCS.PHASECHK.TRANS64.TRYWAIT P0, [R3+URZ], R2 ;  /* 0x00000002030075a7 */ /* 0x008724000800017f */
[----:B----4-:R-:W-:Y:S05]  /*23c90*/  @!P0 NANOSLEEP.SYNCS 0x989680 ;  /* 0x009896800000895d */ /* 0x010fea0003900000 */
[----:B------:R-:W4:Y:S02]  /*23ca0*/  @!P0 SYNCS.PHASECHK.TRANS64 P0, [R3+URZ], R2 ;  /* 0x00000002030085a7 */ /* 0x000f24000800007f */
[----:B----4-:R-:W-:Y:S05]  /*23cb0*/  @!P0 BRA `(.L_x_5753) ;  /* 0xfffffffc00f08947 */ /* 0x010fea000383ffff */
.L_x_5417:
[----:B------:R-:W-:Y:S05]  /*23cc0*/  BSYNC B9 ;  /* 0x0000000000097941 */ /* 0x000fea0003800000 */
.L_x_5414:
[----:B------:R-:W-:Y:S05]  /*23cd0*/  EXIT ;  /* 0x000000000000794d */ /* 0x000fea0003800000 */
.L_x_5435:
[----:B0-----:R0:W1:Y:S02]  /*23ce0*/  SYNCS.PHASECHK.TRANS64.TRYWAIT P5, [R75+URZ+0x38890], R78 ;  /* 0x0388904e4b0075a7 */ /* 0x00106400080a017f */
[----:B-1----:R-:W-:Y:S05]  /*23cf0*/  @!P5 NANOSLEEP.SYNCS 0x989680 ;  /* 0x009896800000d95d */ /* 0x002fea0003900000 */
[----:B------:R-:W1:Y:S02]  /*23d00*/  @!P5 SYNCS.PHASECHK.TRANS64 P5, [R75+URZ+0x38890], R78 ;  /* 0x0388904e4b00d5a7 */ /* 0x000e6400080a007f */
[----:B-1----:R-:W-:Y:S05]  /*23d10*/  @!P5 BRA `(.L_x_5435) ;  /* 0xfffffffc00f0d947 */ /* 0x002fea000383ffff */
[----:B------:R-:W-:Y:S05]  /*23d20*/  BRA `(.L_x_5754) ;  /* 0xfffffdf000287947 */ /* 0x000fea000383ffff */
.L_x_5445:
[----:B0-----:R0:W1:Y:S02]  /*23d30*/  SYNCS.PHASECHK.TRANS64.TRYWAIT P5, [R75+URZ+0x38890], R78 ;  /* 0x0388904e4b0075a7 */ /* 0x00106400080a017f */
[----:B-1----:R-:W-:Y:S05]  /*23d40*/  @!P5 NANOSLEEP.SYNCS 0x989680 ;  /* 0x009896800000d95d */ /* 0x002fea0003900000 */
[----:B------:R-:W1:Y:S02]  /*23d50*/  @!P5 SYNCS.PHASECHK.TRANS64 P5, [R75+URZ+0x38890], R78 ;  /* 0x0388904e4b00d5a7 */ /* 0x000e6400080a007f */
[----:B-1----:R-:W-:Y:S05]  /*23d60*/  @!P5 BRA `(.L_x_5445) ;  /* 0xfffffffc00f0d947 */ /* 0x002fea000383ffff */
[----:B------:R-:W-:Y:S05]  /*23d70*/  BRA `(.L_x_5755) ;  /* 0xfffffdf800787947 */ /* 0x000fea000383ffff */
.L_x_5450:
[----:B0-----:R0:W1:Y:S02]  /*23d80*/  SYNCS.PHASECHK.TRANS64.TRYWAIT P5, [R75+URZ+0x38890], R78 ;  /* 0x0388904e4b0075a7 */ /* 0x00106400080a017f */
[----:B-1----:R-:W-:Y:S05]  /*23d90*/  @!P5 NANOSLEEP.SYNCS 0x989680 ;  /* 0x009896800000d95d */ /* 0x002fea0003900000 */
[----:B------:R-:W1:Y:S02]  /*23da0*/  @!P5 SYNCS.PHASECHK.TRANS64 P5, [R75+URZ+0x38890], R78 ;  /* 0x0388904e4b00d5a7 */ /* 0x000e6400080a007f */
[----:B-1----:R-:W-:Y:S05]  /*23db0*/  @!P5 BRA `(.L_x_5450) ;  /* 0xfffffffc00f0d947 */ /* 0x002fea000383ffff */
[----:B------:R-:W-:Y:S05]  /*23dc0*/  BRA `(.L_x_5756) ;  /* 0xfffffe0000907947 */ /* 0x000fea000383ffff */
.L_x_5454:
[----:B--2---:R2:W0:Y:S02]  /*23dd0*/  SYNCS.PHASECHK.TRANS64.TRYWAIT P5, [R75+URZ+0x388b0], R78 ;  /* 0x0388b04e4b0075a7 */ /* 0x00442400080a017f */
[----:B0-----:R-:W-:Y:S05]  /*23de0*/  @!P5 NANOSLEEP.SYNCS 0x989680 ;  /* 0x009896800000d95d */ /* 0x001fea0003900000 */
[----:B------:R-:W0:Y:S02]  /*23df0*/  @!P5 SYNCS.PHASECHK.TRANS64 P5, [R75+URZ+0x388b0], R78 ;  /* 0x0388b04e4b00d5a7 */ /* 0x000e2400080a007f */
[----:B0-----:R-:W-:Y:S05]  /*23e00*/  @!P5 BRA `(.L_x_5454) ;  /* 0xfffffffc00f0d947 */ /* 0x001fea000383ffff */
[----:B------:R-:W-:Y:S05]  /*23e10*/  BRA `(.L_x_5757) ;  /* 0xfffffe04000c7947 */ /* 0x000fea000383ffff */
.L_x_5481:
        /* <DEDUP_REMOVED lines=8> */
.L_x_5759:
[----:B------:R-:W-:Y:S05]  /*23ea0*/  BSYNC B1 ;  /* 0x0000000000017941 */ /* 0x000fea0003800000 */
.L_x_5758:
        /* <DEDUP_REMOVED lines=8> */
.L_x_5760:
[----:B------:R-:W-:Y:S02]  /*23f30*/  IMAD.MOV.U32 R13, RZ, RZ, R33 ;  /* 0x000000ffff0d7224 */ /* 0x000fe400078e0021 */
[----:B------:R-:W-:-:S07]  /*23f40*/  IMAD.MOV.U32 R4, RZ, RZ, R14 ;  /* 0x000000ffff047224 */ /* 0x000fce00078e000e */
[----:B------:R-:W-:Y:S05]  /*23f50*/  WARPSYNC.COLLECTIVE R15, `(.L_x_5761) ;  /* 0x000000000f087348 */ /* 0x000fea0003c00000 */
[----:B------:R0:W1:Y:S02]  /*23f60*/  SHFL.IDX P6, R14, R13, R12, R11 ;  /* 0x0000000c0d0e7389 */ /* 0x00006400000c000b */
[----:B01----:R-:W-:Y:S01]  /*23f70*/  ENDCOLLECTIVE ;  /* 0x000000000000791b */ /* 0x003fe20003800000 */
.L_x_5761:
[----:B------:R-:W-:Y:S02]  /*23f80*/  IMAD.MOV.U32 R13, RZ, RZ, R30 ;  /* 0x000000ffff0d7224 */ /* 0x000fe400078e001e */
[----:B------:R-:W-:-:S07]  /*23f90*/  IMAD.MOV.U32 R0, RZ, RZ, R14 ;  /* 0x000000ffff007224 */ /* 0x000fce00078e000e */
[----:B------:R-:W-:Y:S05]  /*23fa0*/  WARPSYNC.COLLECTIVE R15, `(.L_x_5762) ;  /* 0x000000000f087348 */ /* 0x000fea0003c00000 */
[----:B------:R0:W1:Y:S02]  /*23fb0*/  SHFL.IDX P6, R14, R13, R12, R11 ;  /* 0x0000000c0d0e7389 */ /* 0x00006400000c000b */
[----:B01----:R-:W-:Y:S01]  /*23fc0*/  ENDCOLLECTIVE ;  /* 0x000000000000791b */ /* 0x003fe20003800000 */
.L_x_5762:
[----:B------:R-:W-:Y:S01]  /*23fd0*/  IMAD.MOV.U32 R8, RZ, RZ, R14 ;  /* 0x000000ffff087224 */ /* 0x000fe200078e000e */
[----:B------:R-:W-:Y:S06]  /*23fe0*/  BRA `(.L_x_5763) ;  /* 0xfffffe3800307947 */ /* 0x000fec000383ffff */
.L_x_5484:
        /* <DEDUP_REMOVED lines=8> */
.L_x_5765:
[----:B------:R-:W-:Y:S05]  /*24070*/  BSYNC B1 ;  /* 0x0000000000017941 */ /* 0x000fea0003800000 */
.L_x_5764:
        /* <DEDUP_REMOVED lines=8> */
.L_x_5766:
[----:B------:R-:W-:Y:S02]  /*24100*/  IMAD.MOV.U32 R13, RZ, RZ, R33 ;  /* 0x000000ffff0d7224 */ /* 0x000fe400078e0021 */
[----:B------:R-:W-:-:S07]  /*24110*/  IMAD.MOV.U32 R6, RZ, RZ, R14 ;  /* 0x000000ffff067224 */ /* 0x000fce00078e000e */
[----:B------:R-:W-:Y:S05]  /*24120*/  WARPSYNC.COLLECTIVE R15, `(.L_x_5767) ;  /* 0x000000000f087348 */ /* 0x000fea0003c00000 */
[----:B------:R0:W1:Y:S02]  /*24130*/  SHFL.IDX P6, R14, R13, R12, R11 ;  /* 0x0000000c0d0e7389 */ /* 0x00006400000c000b */
[----:B01----:R-:W-:Y:S01]  /*24140*/  ENDCOLLECTIVE ;  /* 0x000000000000791b */ /* 0x003fe20003800000 */
.L_x_5767:
[----:B------:R-:W-:Y:S02]  /*24150*/  IMAD.MOV.U32 R13, RZ, RZ, R30 ;  /* 0x000000ffff0d7224 */ /* 0x000fe400078e001e */
[----:B------:R-:W-:-:S07]  /*24160*/  IMAD.MOV.U32 R7, RZ, RZ, R14 ;  /* 0x000000ffff077224 */ /* 0x000fce00078e000e */
[----:B------:R-:W-:Y:S05]  /*24170*/  WARPSYNC.COLLECTIVE R15, `(.L_x_5768) ;  /* 0x000000000f087348 */ /* 0x000fea0003c00000 */
[----:B------:R0:W1:Y:S02]  /*24180*/  SHFL.IDX P6, R14, R13, R12, R11 ;  /* 0x0000000c0d0e7389 */ /* 0x00006400000c000b */
[----:B01----:R-:W-:Y:S01]  /*24190*/  ENDCOLLECTIVE ;  /* 0x000000000000791b */ /* 0x003fe20003800000 */
.L_x_5768:
[----:B------:R-:W-:Y:S01]  /*241a0*/  IMAD.MOV.U32 R30, RZ, RZ, R14 ;  /* 0x000000ffff1e7224 */ /* 0x000fe200078e000e */
[----:B------:R-:W-:Y:S06]  /*241b0*/  BRA `(.L_x_5769) ;  /* 0xfffffe3800887947 */ /* 0x000fec000383ffff */
.L_x_5488:
[----:B0-----:R0:W1:Y:S02]  /*241c0*/  SYNCS.PHASECHK.TRANS64.TRYWAIT P0, [R2+URZ+0x38800], R35 ;  /* 0x03880023020075a7 */ /* 0x001064000800017f */
[----:B-1----:R-:W-:Y:S05]  /*241d0*/  @!P0 NANOSLEEP.SYNCS 0x989680 ;  /* 0x009896800000895d */ /* 0x002fea0003900000 */
[----:B------:R-:W1:Y:S02]  /*241e0*/  @!P0 SYNCS.PHASECHK.TRANS64 P0, [R2+URZ+0x38800], R35 ;  /* 0x03880023020085a7 */ /* 0x000e64000800007f */
[----:B-1----:R-:W-:Y:S05]  /*241f0*/  @!P0 BRA `(.L_x_5488) ;  /* 0xfffffffc00f08947 */ /* 0x002fea000383ffff */
[----:B------:R-:W-:Y:S05]  /*24200*/  BRA `(.L_x_5770) ;  /* 0xfffffe3c00707947 */ /* 0x000fea000383ffff */
.L_x_5496:
        /* <DEDUP_REMOVED lines=8> */
.L_x_5772:
[----:B------:R-:W-:Y:S05]  /*24290*/  BSYNC B1 ;  /* 0x0000000000017941 */ /* 0x000fea0003800000 */
.L_x_5771:
        /* <DEDUP_REMOVED lines=8> */
.L_x_5773:
[----:B------:R-:W-:Y:S02]  /*24320*/  IMAD.MOV.U32 R13, RZ, RZ, R9 ;  /* 0x000000ffff0d7224 */ /* 0x000fe400078e0009 */
[----:B------:R-:W-:-:S07]  /*24330*/  IMAD.MOV.U32 R4, RZ, RZ, R14 ;  /* 0x000000ffff047224 */ /* 0x000fce00078e000e */
[----:B------:R-:W-:Y:S05]  /*24340*/  WARPSYNC.COLLECTIVE R15, `(.L_x_5774) ;  /* 0x000000000f087348 */ /* 0x000fea0003c00000 */
[----:B------:R0:W1:Y:S02]  /*24350*/  SHFL.IDX P6, R14, R13, R12, R11 ;  /* 0x0000000c0d0e7389 */ /* 0x00006400000c000b */
[----:B01----:R-:W-:Y:S01]  /*24360*/  ENDCOLLECTIVE ;  /* 0x000000000000791b */ /* 0x003fe20003800000 */
.L_x_5774:
[----:B------:R-:W-:Y:S02]  /*24370*/  IMAD.MOV.U32 R13, RZ, RZ, R8 ;  /* 0x000000ffff0d7224 */ /* 0x000fe400078e0008 */
[----:B------:R-:W-:-:S07]  /*24380*/  IMAD.MOV.U32 R7, RZ, RZ, R14 ;  /* 0x000000ffff077224 */ /* 0x000fce00078e000e */
[----:B------:R-:W-:Y:S05]  /*24390*/  WARPSYNC.COLLECTIVE R15, `(.L_x_5775) ;  /* 0x000000000f087348 */ /* 0x000fea0003c00000 */
[----:B------:R0:W1:Y:S02]  /*243a0*/  SHFL.IDX P6, R14, R13, R12, R11 ;  /* 0x0000000c0d0e7389 */ /* 0x00006400000c000b */
[----:B01----:R-:W-:Y:S01]  /*243b0*/  ENDCOLLECTIVE ;  /* 0x000000000000791b */ /* 0x003fe20003800000 */
.L_x_5775:
[----:B------:R-:W-:Y:S01]  /*243c0*/  IMAD.MOV.U32 R6, RZ, RZ, R14 ;  /* 0x000000ffff067224 */ /* 0x000fe200078e000e */
[----:B------:R-:W-:Y:S06]  /*243d0*/  BRA `(.L_x_5776) ;  /* 0xfffffe4800847947 */ /* 0x000fec000383ffff */
.L_x_5499:
        /* <DEDUP_REMOVED lines=8> */
.L_x_5778:
[----:B------:R-:W-:Y:S05]  /*24460*/  BSYNC B1 ;  /* 0x0000000000017941 */ /* 0x000fea0003800000 */
.L_x_5777:
        /* <DEDUP_REMOVED lines=8> */
.L_x_5779:
[----:B------:R-:W-:Y:S02]  /*244f0*/  IMAD.MOV.U32 R13, RZ, RZ, R9 ;  /* 0x000000ffff0d7224 */ /* 0x000fe400078e0009 */
[----:B------:R-:W-:-:S07]  /*24500*/  IMAD.MOV.U32 R3, RZ, RZ, R14 ;  /* 0x000000ffff037224 */ /* 0x000fce00078e000e */
[----:B------:R-:W-:Y:S05]  /*24510*/  WARPSYNC.COLLECTIVE R15, `(.L_x_5780) ;  /* 0x000000000f087348 */ /* 0x000fea0003c00000 */
[----:B------:R0:W1:Y:S02]  /*24520*/  SHFL.IDX P6, R14, R13, R12, R11 ;  /* 0x0000000c0d0e7389 */ /* 0x00006400000c000b */
[----:B01----:R-:W-:Y:S01]  /*24530*/  ENDCOLLECTIVE ;  /* 0x000000000000791b */ /* 0x003fe20003800000 */
.L_x_5780:
[----:B------:R-:W-:Y:S02]  /*24540*/  IMAD.MOV.U32 R13, RZ, RZ, R8 ;  /* 0x000000ffff0d7224 */ /* 0x000fe400078e0008 */
[----:B------:R-:W-:-:S07]  /*24550*/  IMAD.MOV.U32 R6, RZ, RZ, R14 ;  /* 0x000000ffff067224 */ /* 0x000fce00078e000e */
[----:B------:R-:W-:Y:S05]  /*24560*/  WARPSYNC.COLLECTIVE R15, `(.L_x_5781) ;  /* 0x000000000f087348 */ /* 0x000fea0003c00000 */
[----:B------:R0:W1:Y:S02]  /*24570*/  SHFL.IDX P6, R14, R13, R12, R11 ;  /* 0x0000000c0d0e7389 */ /* 0x00006400000c000b */
[----:B01----:R-:W-:Y:S01]  /*24580*/  ENDCOLLECTIVE ;  /* 0x000000000000791b */ /* 0x003fe20003800000 */
.L_x_5781:
[----:B------:R-:W-:Y:S02]  /*24590*/  IMAD.MOV.U32 R12, RZ, RZ, R3 ;  /* 0x000000ffff0c7224 */ /* 0x000fe400078e0003 */
[----:B------:R-:W-:Y:S01]  /*245a0*/  IMAD.MOV.U32 R13, RZ, RZ, R0 ;  /* 0x000000ffff0d7224 */ /* 0x000fe200078e0000 */
[----:B------:R-:W-:Y:S06]  /*245b0*/  BRA `(.L_x_5782) ;  /* 0xfffffe4800a87947 */ /* 0x000fec000383ffff */
.L_x_5503:
[----:B0-----:R0:W1:Y:S02]  /*245c0*/  SYNCS.PHASECHK.TRANS64.TRYWAIT P1, [R2+URZ+0x38800], R21 ;  /* 0x03880015020075a7 */ /* 0x001064000802017f */
[----:B-1----:R-:W-:Y:S05]  /*245d0*/  @!P1 NANOSLEEP.SYNCS 0x989680 ;  /* 0x009896800000995d */ /* 0x002fea0003900000 */
[----:B------:R-:W1:Y:S02]  /*245e0*/  @!P1 SYNCS.PHASECHK.TRANS64 P1, [R2+URZ+0x38800], R21 ;  /* 0x03880015020095a7 */ /* 0x000e64000802007f */
[----:B-1----:R-:W-:Y:S05]  /*245f0*/  @!P1 BRA `(.L_x_5503) ;  /* 0xfffffffc00f09947 */ /* 0x002fea000383ffff */
[----:B------:R-:W-:Y:S05]  /*24600*/  BRA `(.L_x_5783) ;  /* 0xfffffe4c00447947 */ /* 0x000fea000383ffff */
.L_x_5509:
[----:B-1----:R1:W2:Y:S02]  /*24610*/  SYNCS.PHASECHK.TRANS64.TRYWAIT P1, [R169+URZ+0x38830], R14 ;  /* 0x0388300ea90075a7 */ /* 0x0022a4000802017f */
[----:B--2---:R-:W-:Y:S05]  /*24620*/  @!P1 NANOSLEEP.SYNCS 0x989680 ;  /* 0x009896800000995d */ /* 0x004fea0003900000 */
[----:B------:R-:W2:Y:S02]  /*24630*/  @!P1 SYNCS.PHASECHK.TRANS64 P1, [R169+URZ+0x38830], R14 ;  /* 0x0388300ea90095a7 */ /* 0x000ea4000802007f */
[----:B--2---:R-:W-:Y:S05]  /*24640*/  @!P1 BRA `(.L_x_5509) ;  /* 0xfffffffc00f09947 */ /* 0x004fea000383ffff */
[----:B------:R-:W-:Y:S05]  /*24650*/  BRA `(.L_x_5508) ;  /* 0xfffffe5800b87947 */ /* 0x000fea000383ffff */
.L_x_5511:
[----:B--2---:R2:W3:Y:S02]  /*24660*/  SYNCS.PHASECHK.TRANS64.TRYWAIT P1, [R2+URZ+0x38810], R3 ;  /* 0x03881003020075a7 */ /* 0x0044e4000802017f */
[----:B---3--:R-:W-:Y:S05]  /*24670*/  @!P1 NANOSLEEP.SYNCS 0x989680 ;  /* 0x009896800000995d */ /* 0x008fea0003900000 */
[----:B------:R-:W3:Y:S02]  /*24680*/  @!P1 SYNCS.PHASECHK.TRANS64 P1, [R2+URZ+0x38810], R3 ;  /* 0x03881003020095a7 */ /* 0x000ee4000802007f */
[----:B---3--:R-:W-:Y:S05]  /*24690*/  @!P1 BRA `(.L_x_5511) ;  /* 0xfffffffc00f09947 */ /* 0x008fea000383ffff */
[----:B------:R-:W-:Y:S05]  /*246a0*/  BRA `(.L_x_5784) ;  /* 0xfffffe5c00687947 */ /* 0x000fea000383ffff */
.L_x_5516:
[----:B--2---:R2:W4:Y:S02]  /*246b0*/  SYNCS.PHASECHK.TRANS64.TRYWAIT P2, [R169+URZ+0x38850], R14 ;  /* 0x0388500ea90075a7 */ /* 0x004524000804017f */
[----:B----4-:R-:W-:Y:S05]  /*246c0*/  @!P2 NANOSLEEP.SYNCS 0x989680 ;  /* 0x009896800000a95d */ /* 0x010fea0003900000 */
[----:B------:R-:W4:Y:S02]  /*246d0*/  @!P2 SYNCS.PHASECHK.TRANS64 P2, [R169+URZ+0x38850], R14 ;  /* 0x0388500ea900a5a7 */ /* 0x000f24000804007f */
[----:B----4-:R-:W-:Y:S05]  /*246e0*/  @!P2 BRA `(.L_x_5516) ;  /* 0xfffffffc00f0a947 */ /* 0x010fea000383ffff */
[----:B------:R-:W-:Y:S05]  /*246f0*/  BRA `(.L_x_5515) ;  /* 0xfffffe5c00947947 */ /* 0x000fea000383ffff */
.L_x_5524:
[----:B-1----:R1:W2:Y:S02]  /*24700*/  SYNCS.PHASECHK.TRANS64.TRYWAIT P3, [R197+URZ+0x38830], R0 ;  /* 0x03883000c50075a7 */ /* 0x0022a4000806017f */
[----:B--2---:R-:W-:Y:S05]  /*24710*/  @!P3 NANOSLEEP.SYNCS 0x989680 ;  /* 0x009896800000b95d */ /* 0x004fea0003900000 */
[----:B------:R-:W2:Y:S02]  /*24720*/  @!P3 SYNCS.PHASECHK.TRANS64 P3, [R197+URZ+0x38830], R0 ;  /* 0x03883000c500b5a7 */ /* 0x000ea4000806007f */
[----:B--2---:R-:W-:Y:S05]  /*24730*/  @!P3 BRA `(.L_x_5524) ;  /* 0xfffffffc00f0b947 */ /* 0x004fea000383ffff */
[----:B------:R-:W-:Y:S05]  /*24740*/  BRA `(.L_x_5523) ;  /* 0xfffffe8800c87947 */ /* 0x000fea000383ffff */
.L_x_5529:
[----:B---3--:R3:W4:Y:S02]  /*24750*/  SYNCS.PHASECHK.TRANS64.TRYWAIT P3, [R197+URZ+0x38850], R0 ;  /* 0x03885000c50075a7 */ /* 0x008724000806017f */
[----:B----4-:R-:W-:Y:S05]  /*24760*/  @!P3 NANOSLEEP.SYNCS 0x989680 ;  /* 0x009896800000b95d */ /* 0x010fea0003900000 */
[----:B------:R-:W4:Y:S02]  /*24770*/  @!P3 SYNCS.PHASECHK.TRANS64 P3, [R197+URZ+0x38850], R0 ;  /* 0x03885000c500b5a7 */ /* 0x000f24000806007f */
[----:B----4-:R-:W-:Y:S05]  /*24780*/  @!P3 BRA `(.L_x_5529) ;  /* 0xfffffffc00f0b947 */ /* 0x010fea000383ffff */
[----:B------:R-:W-:Y:S05]  /*24790*/  BRA `(.L_x_5528) ;  /* 0xfffffe8c00647947 */ /* 0x000fea000383ffff */
.L_x_5537:
[----:B0-----:R0:W2:Y:S02]  /*247a0*/  SYNCS.PHASECHK.TRANS64.TRYWAIT P2, [R193+URZ+0x38830], R0 ;  /* 0x03883000c10075a7 */ /* 0x0010a4000804017f */
[----:B--2---:R-:W-:Y:S05]  /*247b0*/  @!P2 NANOSLEEP.SYNCS 0x989680 ;  /* 0x009896800000a95d */ /* 0x004fea0003900000 */
[----:B------:R-:W2:Y:S02]  /*247c0*/  @!P2 SYNCS.PHASECHK.TRANS64 P2, [R193+URZ+0x38830], R0 ;  /* 0x03883000c100a5a7 */ /* 0x000ea4000804007f */
[----:B--2---:R-:W-:Y:S05]  /*247d0*/  @!P2 BRA `(.L_x_5537) ;  /* 0xfffffffc00f0a947 */ /* 0x004fea000383ffff */
[----:B------:R-:W-:Y:S05]  /*247e0*/  BRA `(.L_x_5536) ;  /* 0xfffffec000a07947 */ /* 0x000fea000383ffff */
.L_x_5542:
[----:B---3--:R3:W4:Y:S02]  /*247f0*/  SYNCS.PHASECHK.TRANS64.TRYWAIT P2, [R193+URZ+0x38850], R0 ;  /* 0x03885000c10075a7 */ /* 0x008724000804017f */
[----:B----4-:R-:W-:Y:S05]  /*24800*/  @!P2 NANOSLEEP.SYNCS 0x989680 ;  /* 0x009896800000a95d */ /* 0x010fea0003900000 */
[----:B------:R-:W4:Y:S02]  /*24810*/  @!P2 SYNCS.PHASECHK.TRANS64 P2, [R193+URZ+0x38850], R0 ;  /* 0x03885000c100a5a7 */ /* 0x000f24000804007f */
[----:B----4-:R-:W-:Y:S05]  /*24820*/  @!P2 BRA `(.L_x_5542) ;  /* 0xfffffffc00f0a947 */ /* 0x010fea000383ffff */
[----:B------:R-:W-:Y:S05]  /*24830*/  BRA `(.L_x_5541) ;  /* 0xfffffec4003c7947 */ /* 0x000fea000383ffff */
.L_x_5577:
        /* <DEDUP_REMOVED lines=11> */
.L_x_5786:
[----:B------:R-:W-:Y:S05]  /*248f0*/  BSYNC B1 ;  /* 0x0000000000017941 */ /* 0x000fea0003800000 */
.L_x_5785:
[----:B------:R-:W-:Y:S05]  /*24900*/  BRA `(.L_x_5787) ;  /* 0xffffff6400447947 */ /* 0x000fea000383ffff */
.L_x_5579:
[----:B------:R-:W-:Y:S01]  /*24910*/  BSSY B1, `(.L_x_5788) ;  /* 0x0000006000017945 */ /* 0x000fe20003800000 */
[----:B------:R-:W-:-:S07]  /*24920*/  IMAD.MOV.U32 R15, RZ, RZ, -0x1 ;  /* 0xffffffffff0f7424 */ /* 0x000fce00078e00ff */
[----:B0-----:R-:W-:Y:S05]  /*24930*/  WARPSYNC.COLLECTIVE R15, `(.L_x_5789) ;  /* 0x000000000f0c7348 */ /* 0x001fea0003c00000 */
[----:B------:R-:W-:Y:S02]  /*24940*/  ELECT P6, UR62, PT ;  /* 0x00000000003e782f */ /* 0x000fe400038c0000 */
[----:B------:R-:W-:Y:S01]  /*24950*/  MOV R14, UR62 ;  /* 0x0000003e000e7c02 */ /* 0x000fe20008000f00 */
[----:B0-----:R-:W-:Y:S10]  /*24960*/  ENDCOLLECTIVE ;  /* 0x000000000000791b */ /* 0x001ff40003800000 */
.L_x_5789:
[----:B------:R-:W-:Y:S05]  /*24970*/  BSYNC B1 ;  /* 0x0000000000017941 */ /* 0x000fea0003800000 */
.L_x_5788:
[----:B------:R-:W-:Y:S05]  /*24980*/  BRA `(.L_x_5578) ;  /* 0xffffff64003c7947 */ /* 0x000fea000383ffff */
.L_x_5581:
[----:B0-----:R0:W1:Y:S02]  /*24990*/  SYNCS.PHASECHK.TRANS64.TRYWAIT P0, [R18+URZ+0x38820], R3 ;  /* 0x03882003120075a7 */ /* 0x001064000800017f */
[----:B-1----:R-:W-:Y:S05]  /*249a0*/  @!P0 NANOSLEEP.SYNCS 0x989680 ;  /* 0x009896800000895d */ /* 0x002fea0003900000 */
[----:B------:R-:W1:Y:S02]  /*249b0*/  @!P0 SYNCS.PHASECHK.TRANS64 P0, [R18+URZ+0x38820], R3 ;  /* 0x03882003120085a7 */ /* 0x000e64000800007f */
[----:B-1----:R-:W-:Y:S05]  /*249c0*/  @!P0 BRA `(.L_x_5581) ;  /* 0xfffffffc00f08947 */ /* 0x002fea000383ffff */
[----:B------:R-:W-:Y:S05]  /*249d0*/  BRA `(.L_x_5790) ;  /* 0xffffff64004c7947 */ /* 0x000fea000383ffff */
.L_x_5585:
[----:B-1----:R1:W2:Y:S02]  /*249e0*/  SYNCS.PHASECHK.TRANS64.TRYWAIT P0, [R4+URZ+0x388a0], R8 ;  /* 0x0388a008040075a7 */ /* 0x0022a4000800017f */
[----:B--2---:R-:W-:Y:S05]  /*249f0*/  @!P0 NANOSLEEP.SYNCS 0x989680 ;  /* 0x009896800000895d */ /* 0x004fea0003900000 */
[----:B------:R-:W2:Y:S02]  /*24a00*/  @!P0 SYNCS.PHASECHK.TRANS64 P0, [R4+URZ+0x388a0], R8 ;  /* 0x0388a008040085a7 */ /* 0x000ea4000800007f */
[----:B--2---:R-:W-:Y:S05]  /*24a10*/  @!P0 BRA `(.L_x_5585) ;  /* 0xfffffffc00f08947 */ /* 0x004fea000383ffff */
[----:B------:R-:W-:Y:S05]  /*24a20*/  BRA `(.L_x_5791) ;  /* 0xffffff64006c7947 */ /* 0x000fea000383ffff */
.L_x_5590:
[----:B0-----:R0:W2:Y:S02]  /*24a30*/  SYNCS.PHASECHK.TRANS64.TRYWAIT P0, [R4+URZ+0x388c0], R8 ;  /* 0x0388c008040075a7 */ /* 0x0010a4000800017f */
[----:B--2---:R-:W-:Y:S05]  /*24a40*/  @!P0 NANOSLEEP.SYNCS 0x989680 ;  /* 0x009896800000895d */ /* 0x004fea0003900000 */
[----:B------:R-:W2:Y:S02]  /*24a50*/  @!P0 SYNCS.PHASECHK.TRANS64 P0, [R4+URZ+0x388c0], R8 ;  /* 0x0388c008040085a7 */ /* 0x000ea4000800007f */
[----:B--2---:R-:W-:Y:S05]  /*24a60*/  @!P0 BRA `(.L_x_5590) ;  /* 0xfffffffc00f08947 */ /* 0x004fea000383ffff */
[----:B------:R-:W-:Y:S05]  /*24a70*/  BRA `(.L_x_5792) ;  /* 0xffffff6400ec7947 */ /* 0x000fea000383ffff */
.L_x_5604:
[----:B0-----:R0:W1:Y:S02]  /*24a80*/  SYNCS.PHASECHK.TRANS64.TRYWAIT P1, [R4+URZ+0x388a0], R5 ;  /* 0x0388a005040075a7 */ /* 0x001064000802017f */
[----:B-1----:R-:W-:Y:S05]  /*24a90*/  @!P1 NANOSLEEP.SYNCS 0x989680 ;  /* 0x009896800000995d */ /* 0x002fea0003900000 */
[----:B------:R-:W1:Y:S02]  /*24aa0*/  @!P1 SYNCS.PHASECHK.TRANS64 P1, [R4+URZ+0x388a0], R5 ;  /* 0x0388a005040095a7 */ /* 0x000e64000802007f */
[----:B-1----:R-:W-:Y:S05]  /*24ab0*/  @!P1 BRA `(.L_x_5604) ;  /* 0xfffffffc00f09947 */ /* 0x002fea000383ffff */
[----:B------:R-:W-:Y:S05]  /*24ac0*/  BRA `(.L_x_5793) ;  /* 0xffffff70006c7947 */ /* 0x000fea000383ffff */
.L_x_5609:
[----:B-1----:R1:W2:Y:S02]  /*24ad0*/  SYNCS.PHASECHK.TRANS64.TRYWAIT P1, [R4+URZ+0x388c0], R5 ;  /* 0x0388c005040075a7 */ /* 0x0022a4000802017f */
[----:B--2---:R-:W-:Y:S05]  /*24ae0*/  @!P1 NANOSLEEP.SYNCS 0x989680 ;  /* 0x009896800000995d */ /* 0x004fea0003900000 */
[----:B------:R-:W2:Y:S02]  /*24af0*/  @!P1 SYNCS.PHASECHK.TRANS64 P1, [R4+URZ+0x388c0], R5 ;  /* 0x0388c005040095a7 */ /* 0x000ea4000802007f */
[----:B--2---:R-:W-:Y:S05]  /*24b00*/  @!P1 BRA `(.L_x_5609) ;  /* 0xfffffffc00f09947 */ /* 0x004fea000383ffff */
[----:B------:R-:W-:Y:S05]  /*24b10*/  BRA `(.L_x_5794) ;  /* 0xffffff7000e87947 */ /* 0x000fea000383ffff */
.L_x_5631:
        /* <DEDUP_REMOVED lines=11> */
.L_x_5796:
[----:B------:R-:W-:Y:S05]  /*24bd0*/  BSYNC B0 ;  /* 0x0000000000007941 */ /* 0x000fea0003800000 */
.L_x_5795:
[----:B------:R-:W-:Y:S05]  /*24be0*/  BRA `(.L_x_5797) ;  /* 0xffffff8400907947 */ /* 0x000fea000383ffff */
.L_x_5633:
[----:B------:R-:W-:Y:S01]  /*24bf0*/  BSSY B0, `(.L_x_5798) ;  /* 0x0000006000007945 */ /* 0x000fe20003800000 */
[----:B------:R-:W-:-:S07]  /*24c00*/  IMAD.MOV.U32 R15, RZ, RZ, -0x1 ;  /* 0xffffffffff0f7424 */ /* 0x000fce00078e00ff */
[----:B0-----:R-:W-:Y:S05]  /*24c10*/  WARPSYNC.COLLECTIVE R15, `(.L_x_5799) ;  /* 0x000000000f0c7348 */ /* 0x001fea0003c00000 */
[----:B------:R-:W-:Y:S02]  /*24c20*/  ELECT P6, UR62, PT ;  /* 0x00000000003e782f */ /* 0x000fe400038c0000 */
[----:B------:R-:W-:Y:S01]  /*24c30*/  MOV R14, UR62 ;  /* 0x0000003e000e7c02 */ /* 0x000fe20008000f00 */
[----:B0-----:R-:W-:Y:S10]  /*24c40*/  ENDCOLLECTIVE ;  /* 0x000000000000791b */ /* 0x001ff40003800000 */
.L_x_5799:
[----:B------:R-:W-:Y:S05]  /*24c50*/  BSYNC B0 ;  /* 0x0000000000007941 */ /* 0x000fea0003800000 */
.L_x_5798:
[----:B------:R-:W-:Y:S05]  /*24c60*/  BRA `(.L_x_5800) ;  /* 0xffffff8400947947 */ /* 0x000fea000383ffff */
.L_x_5635:
[----:B-1----:R1:W2:Y:S02]  /*24c70*/  SYNCS.PHASECHK.TRANS64.TRYWAIT P0, [R0+URZ+0x38840], R2 ;  /* 0x03884002000075a7 */ /* 0x0022a4000800017f */
[----:B--2---:R-:W-:Y:S05]  /*24c80*/  @!P0 NANOSLEEP.SYNCS 0x989680 ;  /* 0x009896800000895d */ /* 0x004fea0003900000 */
[----:B------:R-:W2:Y:S02]  /*24c90*/  @!P0 SYNCS.PHASECHK.TRANS64 P0, [R0+URZ+0x38840], R2 ;  /* 0x03884002000085a7 */ /* 0x000ea4000800007f */
[----:B--2---:R-:W-:Y:S05]  /*24ca0*/  @!P0 BRA `(.L_x_5635) ;  /* 0xfffffffc00f08947 */ /* 0x004fea000383ffff */
[----:B------:R-:W-:Y:S05]  /*24cb0*/  BRA `(.L_x_5801) ;  /* 0xffffff8400f87947 */ /* 0x000fea000383ffff */
.L_x_5639:
        /* <DEDUP_REMOVED lines=9> */
.L_x_5802:
[----:B------:R-:W-:Y:S02]  /*24d50*/  IMAD.MOV.U32 R13, RZ, RZ, R3 ;  /* 0x000000ffff0d7224 */ /* 0x000fe400078e0003 */
[----:B------:R-:W-:Y:S01]  /*24d60*/  IMAD.MOV.U32 R4, RZ, RZ, R14 ;  /* 0x000000ffff047224 */ /* 0x000fe200078e000e */
[----:B------:R-:W-:-:S07]  /*24d70*/  LOP3.LUT R6, R6, 0x7f, RZ, 0xc0, !PT ;  /* 0x0000007f06067812 */ /* 0x000fce00078ec0ff */
[----:B------:R-:W-:Y:S05]  /*24d80*/  WARPSYNC.COLLECTIVE R15, `(.L_x_5803) ;  /* 0x000000000f087348 */ /* 0x000fea0003c00000 */
[----:B------:R0:W1:Y:S02]  /*24d90*/  SHFL.IDX P6, R14, R13, R12, R11 ;  /* 0x0000000c0d0e7389 */ /* 0x00006400000c000b */
[----:B01----:R-:W-:Y:S01]  /*24da0*/  ENDCOLLECTIVE ;  /* 0x000000000000791b */ /* 0x003fe20003800000 */
.L_x_5803:
        /* <DEDUP_REMOVED lines=9> */
.L_x_5804:
[----:B------:R-:W-:Y:S02]  /*24e40*/  IMAD.MOV.U32 R13, RZ, RZ, R3 ;  /* 0x000000ffff0d7224 */ /* 0x000fe400078e0003 */
[----:B------:R-:W-:-:S07]  /*24e50*/  IMAD.MOV.U32 R6, RZ, RZ, R14 ;  /* 0x000000ffff067224 */ /* 0x000fce00078e000e */
[----:B------:R-:W-:Y:S05]  /*24e60*/  WARPSYNC.COLLECTIVE R15, `(.L_x_5805) ;  /* 0x000000000f087348 */ /* 0x000fea0003c00000 */
[----:B------:R0:W1:Y:S02]  /*24e70*/  SHFL.IDX P6, R14, R13, R12, R11 ;  /* 0x0000000c0d0e7389 */ /* 0x00006400000c000b */
[----:B01----:R-:W-:Y:S01]  /*24e80*/  ENDCOLLECTIVE ;  /* 0x000000000000791b */ /* 0x003fe20003800000 */
.L_x_5805:
        /* <DEDUP_REMOVED lines=22> */
.L_x_5806:
        /* <DEDUP_REMOVED lines=10> */
.L_x_5807:
        /* <DEDUP_REMOVED lines=11> */
.L_x_5808:
        /* <DEDUP_REMOVED lines=14> */
.L_x_5809:
[----:B------:R-:W-:Y:S01]  /*25220*/  IMAD.MOV.U32 R3, RZ, RZ, R14 ;  /* 0x000000ffff037224 */ /* 0x000fe200078e000e */
[----:B------:R-:W-:Y:S06]  /*25230*/  BRA `(.L_x_5810) ;  /* 0xffffff8c00347947 */ /* 0x000fec000383ffff */
.L_x_5643:
        /* <DEDUP_REMOVED lines=26> */
.L_x_5812:
[----:B------:R-:W-:Y:S05]  /*253e0*/  BSYNC B0 ;  /* 0x0000000000007941 */ /* 0x000fea0003800000 */
.L_x_5811:
        /* <DEDUP_REMOVED lines=13> */
.L_x_5813:
        /* <DEDUP_REMOVED lines=40> */
.L_x_5814:
        /* <DEDUP_REMOVED lines=17> */
.L_x_5815:
        /* <DEDUP_REMOVED lines=29> */
.L_x_5816:
        /* <DEDUP_REMOVED lines=12> */
.L_x_5817:
        /* <DEDUP_REMOVED lines=34> */
.L_x_5818:
[----:B------:R-:W-:Y:S02]  /*25d00*/  IMAD.MOV.U32 R13, RZ, RZ, R0 ;  /* 0x000000ffff0d7224 */ /* 0x000fe400078e0000 */
[----:B------:R-:W-:-:S07]  /*25d10*/  IMAD.MOV.U32 R4, RZ, RZ, R14 ;  /* 0x000000ffff047224 */ /* 0x000fce00078e000e */
[----:B------:R-:W-:Y:S05]  /*25d20*/  WARPSYNC.COLLECTIVE R15, `(.L_x_5819) ;  /* 0x000000000f087348 */ /* 0x000fea0003c00000 */
[----:B------:R0:W1:Y:S02]  /*25d30*/  SHFL.IDX P6, R14, R13, R12, R11 ;  /* 0x0000000c0d0e7389 */ /* 0x00006400000c000b */
[----:B01----:R-:W-:Y:S01]  /*25d40*/  ENDCOLLECTIVE ;  /* 0x000000000000791b */ /* 0x003fe20003800000 */
.L_x_5819:
[----:B------:R-:W-:Y:S01]  /*25d50*/  IMAD.MOV.U32 R0, RZ, RZ, R14 ;  /* 0x000000ffff007224 */ /* 0x000fe200078e000e */
[----:B------:R-:W-:Y:S06]  /*25d60*/  BRA `(.L_x_5820) ;  /* 0xffffff90000c7947 */ /* 0x000fec000383ffff */
.L_x_5648:
[----:B0-----:R0:W2:Y:S02]  /*25d70*/  SYNCS.PHASECHK.TRANS64.TRYWAIT P0, [R18+URZ+0x38820], R0 ;  /* 0x03882000120075a7 */ /* 0x0010a4000800017f */
[----:B--2---:R-:W-:Y:S05]  /*25d80*/  @!P0 NANOSLEEP.SYNCS 0x989680 ;  /* 0x009896800000895d */ /* 0x004fea0003900000 */
[----:B------:R-:W2:Y:S02]  /*25d90*/  @!P0 SYNCS.PHASECHK.TRANS64 P0, [R18+URZ+0x38820], R0 ;  /* 0x03882000120085a7 */ /* 0x000ea4000800007f */
[----:B--2---:R-:W-:Y:S05]  /*25da0*/  @!P0 BRA `(.L_x_5648) ;  /* 0xfffffffc00f08947 */ /* 0x004fea000383ffff */
[----:B------:R-:W-:Y:S05]  /*25db0*/  BRA `(.L_x_5821) ;  /* 0xffffff9000c47947 */ /* 0x000fea000383ffff */
.L_x_5652:
[----:B0-----:R0:W1:Y:S02]  /*25dc0*/  SYNCS.PHASECHK.TRANS64.TRYWAIT P0, [R0+URZ+0x38860], R2 ;  /* 0x03886002000075a7 */ /* 0x001064000800017f */
[----:B-1----:R-:W-:Y:S05]  /*25dd0*/  @!P0 NANOSLEEP.SYNCS 0x989680 ;  /* 0x009896800000895d */ /* 0x002fea0003900000 */
[----:B------:R-:W1:Y:S02]  /*25de0*/  @!P0 SYNCS.PHASECHK.TRANS64 P0, [R0+URZ+0x38860], R2 ;  /* 0x03886002000085a7 */ /* 0x000e64000800007f */
[----:B-1----:R-:W-:Y:S05]  /*25df0*/  @!P0 BRA `(.L_x_5652) ;  /* 0xfffffffc00f08947 */ /* 0x002fea000383ffff */
[----:B------:R-:W-:Y:S05]  /*25e00*/  BRA `(.L_x_5822) ;  /* 0xffffff9000e87947 */ /* 0x000fea000383ffff */
.L_x_5671:
[----:B-1----:R1:W2:Y:S02]  /*25e10*/  SYNCS.PHASECHK.TRANS64.TRYWAIT P0, [R2+URZ+0x38840], R6 ;  /* 0x03884006020075a7 */ /* 0x0022a4000800017f */
[----:B--2---:R-:W-:Y:S05]  /*25e20*/  @!P0 NANOSLEEP.SYNCS 0x989680 ;  /* 0x009896800000895d */ /* 0x004fea0003900000 */
[----:B------:R-:W2:Y:S02]  /*25e30*/  @!P0 SYNCS.PHASECHK.TRANS64 P0, [R2+URZ+0x38840], R6 ;  /* 0x03884006020085a7 */ /* 0x000ea4000800007f */
[----:B--2---:R-:W-:Y:S05]  /*25e40*/  @!P0 BRA `(.L_x_5671) ;  /* 0xfffffffc00f08947 */ /* 0x004fea000383ffff */
[----:B------:R-:W-:Y:S05]  /*25e50*/  BRA `(.L_x_5823) ;  /* 0xffffffa000007947 */ /* 0x000fea000383ffff */
.L_x_5676:
[----:B0-----:R0:W2:Y:S02]  /*25e60*/  SYNCS.PHASECHK.TRANS64.TRYWAIT P0, [R2+URZ+0x38860], R6 ;  /* 0x03886006020075a7 */ /* 0x0010a4000800017f */
[----:B--2---:R-:W-:Y:S05]  /*25e70*/  @!P0 NANOSLEEP.SYNCS 0x989680 ;  /* 0x009896800000895d */ /* 0x004fea0003900000 */
[----:B------:R-:W2:Y:S02]  /*25e80*/  @!P0 SYNCS.PHASECHK.TRANS64 P0, [R2+URZ+0x38860], R6 ;  /* 0x03886006020085a7 */ /* 0x000ea4000800007f */
[----:B--2---:R-:W-:Y:S05]  /*25e90*/  @!P0 BRA `(.L_x_5676) ;  /* 0xfffffffc00f08947 */ /* 0x004fea000383ffff */
[----:B------:R-:W-:Y:S05]  /*25ea0*/  BRA `(.L_x_5824) ;  /* 0xffffffa000807947 */ /* 0x000fea000383ffff */
.L_x_5691:
[----:B-1----:R1:W2:Y:S02]  /*25eb0*/  SYNCS.PHASECHK.TRANS64.TRYWAIT P0, [R3+URZ+0x38840], R2 ;  /* 0x03884002030075a7 */ /* 0x0022a4000800017f */
[----:B--2---:R-:W-:Y:S05]  /*25ec0*/  @!P0 NANOSLEEP.SYNCS 0x989680 ;  /* 0x009896800000895d */ /* 0x004fea0003900000 */
[----:B------:R-:W2:Y:S02]  /*25ed0*/  @!P0 SYNCS.PHASECHK.TRANS64 P0, [R3+URZ+0x38840], R2 ;  /* 0x03884002030085a7 */ /* 0x000ea4000800007f */
[----:B--2---:R-:W-:Y:S05]  /*25ee0*/  @!P0 BRA `(.L_x_5691) ;  /* 0xfffffffc00f08947 */ /* 0x004fea000383ffff */
[----:B------:R-:W-:Y:S05]  /*25ef0*/  BRA `(.L_x_5825) ;  /* 0xffffffac00607947 */ /* 0x000fea000383ffff */
.L_x_5696:
[----:B0-----:R0:W2:Y:S02]  /*25f00*/  SYNCS.PHASECHK.TRANS64.TRYWAIT P0, [R3+URZ+0x38860], R2 ;  /* 0x03886002030075a7 */ /* 0x0010a4000800017f */
[----:B--2---:R-:W-:Y:S05]  /*25f10*/  @!P0 NANOSLEEP.SYNCS 0x989680 ;  /* 0x009896800000895d */ /* 0x004fea0003900000 */
[----:B------:R-:W2:Y:S02]  /*25f20*/  @!P0 SYNCS.PHASECHK.TRANS64 P0, [R3+URZ+0x38860], R2 ;  /* 0x03886002030085a7 */ /* 0x000ea4000800007f */
[----:B--2---:R-:W-:Y:S05]  /*25f30*/  @!P0 BRA `(.L_x_5696) ;  /* 0xfffffffc00f08947 */ /* 0x004fea000383ffff */
[----:B------:R-:W-:Y:S05]  /*25f40*/  BRA `(.L_x_5826) ;  /* 0xffffffac00dc7947 */ /* 0x000fea000383ffff */
.L_x_5711:
[----:B-1----:R1:W2:Y:S02]  /*25f50*/  SYNCS.PHASECHK.TRANS64.TRYWAIT P0, [R3+URZ+0x38840], R2 ;  /* 0x03884002030075a7 */ /* 0x0022a4000800017f */
[----:B--2---:R-:W-:Y:S05]  /*25f60*/  @!P0 NANOSLEEP.SYNCS 0x989680 ;  /* 0x009896800000895d */ /* 0x004fea0003900000 */
[----:B------:R-:W2:Y:S02]  /*25f70*/  @!P0 SYNCS.PHASECHK.TRANS64 P0, [R3+URZ+0x38840], R2 ;  /* 0x03884002030085a7 */ /* 0x000ea4000800007f */
[----:B--2---:R-:W-:Y:S05]  /*25f80*/  @!P0 BRA `(.L_x_5711) ;  /* 0xfffffffc00f08947 */ /* 0x004fea000383ffff */
[----:B------:R-:W-:Y:S05]  /*25f90*/  BRA `(.L_x_5827) ;  /* 0xffffffb8009c7947 */ /* 0x000fea000383ffff */
.L_x_5716:
[----:B--2---:R2:W3:Y:S02]  /*25fa0*/  SYNCS.PHASECHK.TRANS64.TRYWAIT P0, [R3+URZ+0x38860], R2 ;  /* 0x03886002030075a7 */ /* 0x0044e4000800017f */
[----:B---3--:R-:W-:Y:S05]  /*25fb0*/  @!P0 NANOSLEEP.SYNCS 0x989680 ;  /* 0x009896800000895d */ /* 0x008fea0003900000 */
[----:B------:R-:W3:Y:S02]  /*25fc0*/  @!P0 SYNCS.PHASECHK.TRANS64 P0, [R3+URZ+0x38860], R2 ;  /* 0x03886002030085a7 */ /* 0x000ee4000800007f */
[----:B---3--:R-:W-:Y:S05]  /*25fd0*/  @!P0 BRA `(.L_x_5716) ;  /* 0xfffffffc00f08947 */ /* 0x008fea000383ffff */
[----:B------:R-:W-:Y:S05]  /*25fe0*/  BRA `(.L_x_5828) ;  /* 0xffffffbc001c7947 */ /* 0x000fea000383ffff */
.L_x_5732:
[----:B--2---:R-:W2:Y:S01]  /*25ff0*/  LDL R2, [R1] ;  /* 0x0000000001027983 */ /* 0x004ea20000100800 */
[----:B------:R-:W-:Y:S01]  /*26000*/  BSSY B0, `(.L_x_5829) ;  /* 0x0000008000007945 */ /* 0x000fe20003800000 */
[----:B------:R-:W-:Y:S02]  /*26010*/  IMAD.MOV.U32 R12, RZ, RZ, RZ ;  /* 0x000000ffff0c7224 */ /* 0x000fe400078e00ff */
[----:B------:R-:W-:Y:S02]  /*26020*/  IMAD.MOV.U32 R11, RZ, RZ, 0x1f ;  /* 0x0000001fff0b7424 */ /* 0x000fe400078e00ff */
[----:B------:R-:W-:Y:S02]  /*26030*/  IMAD.MOV.U32 R15, RZ, RZ, -0x1 ;  /* 0xffffffffff0f7424 */ /* 0x000fe400078e00ff */
[----:B--2---:R-:W-:-:S07]  /*26040*/  IMAD.MOV.U32 R13, RZ, RZ, R2 ;  /* 0x000000ffff0d7224 */ /* 0x004fce00078e0002 */
[----:B01-34-:R-:W-:Y:S05]  /*26050*/  WARPSYNC.COLLECTIVE R15, `(.L_x_5830) ;  /* 0x000000000f087348 */ /* 0x01bfea0003c00000 */
[----:B------:R2:W0:Y:S02]  /*26060*/  SHFL.IDX P6, R14, R13, R12, R11 ;  /* 0x0000000c0d0e7389 */ /* 0x00042400000c000b */
[----:B01234-:R-:W-:Y:S01]  /*26070*/  ENDCOLLECTIVE ;  /* 0x000000000000791b */ /* 0x01ffe20003800000 */
.L_x_5830:
[----:B------:R-:W-:Y:S05]  /*26080*/  BSYNC B0 ;  /* 0x0000000000007941 */ /* 0x000fea0003800000 */
.L_x_5829:
        /* <DEDUP_REMOVED lines=9> */
.L_x_5831:
        /* <DEDUP_REMOVED lines=26> */
.L_x_5832:
        /* <DEDUP_REMOVED lines=8> */
.L_x_5833:
        /* <DEDUP_REMOVED lines=8> */
.L_x_5834:
        /* <DEDUP_REMOVED lines=8> */
.L_x_5835:
        /* <DEDUP_REMOVED lines=8> */
.L_x_5836:
        /* <DEDUP_REMOVED lines=9> */
.L_x_5837:
[----:B------:R-:W-:Y:S01]  /*26550*/  IMAD.MOV.U32 R9, RZ, RZ, R14 ;  /* 0x000000ffff097224 */ /* 0x000fe200078e000e */
[----:B------:R-:W-:Y:S06]  /*26560*/  BRA `(.L_x_5838) ;  /* 0xffffffc4005c7947 */ /* 0x000fec000383ffff */
.L_x_5735:
        /* <DEDUP_REMOVED lines=8> */
.L_x_5840:
[----:B------:R-:W-:Y:S05]  /*265f0*/  BSYNC B0 ;  /* 0x0000000000007941 */ /* 0x000fea0003800000 */
.L_x_5839:
        /* <DEDUP_REMOVED lines=10> */
.L_x_5841:
        /* <DEDUP_REMOVED lines=8> */
.L_x_5842:
        /* <DEDUP_REMOVED lines=8> */
.L_x_5843:
        /* <DEDUP_REMOVED lines=8> */
.L_x_5844:
        /* <DEDUP_REMOVED lines=9> */
.L_x_5845:
[----:B------:R-:W-:Y:S01]  /*268b0*/  IMAD.MOV.U32 R9, RZ, RZ, R14 ;  /* 0x000000ffff097224 */ /* 0x000fe200078e000e */
[----:B------:R-:W-:Y:S06]  /*268c0*/  BRA `(.L_x_5846) ;  /* 0xffffffc400307947 */ /* 0x000fec000383ffff */
.L_x_5737:
[----:B------:R-:W-:Y:S01]  /*268d0*/  BSSY B0, `(.L_x_5847) ;  /* 0x0000006000007945 */ /* 0x000fe20003800000 */
[----:B------:R-:W-:Y:S01]  /*268e0*/  PLOP3.LUT P6, PT, P6, PT, PT, 0x8, 0x0 ;  /* 0x000000000000781c */ /* 0x000fe200037ce170 */
[----:B------:R-:W-:-:S12]  /*268f0*/  IMAD.MOV.U32 R15, RZ, RZ, -0x1 ;  /* 0xffffffffff0f7424 */ /* 0x000fd800078e00ff */
[----:B0-----:R-:W-:Y:S05]  /*26900*/  WARPSYNC.COLLECTIVE R15, `(.L_x_5848) ;  /* 0x000000000f087348 */ /* 0x001fea0003c00000 */
[----:B------:R-:W-:Y:S01]  /*26910*/  VOTE.ANY R14, PT, P6 ;  /* 0x00000000000e7806 */ /* 0x000fe200030e0100 */
[----:B0-----:R-:W-:Y:S06]  /*26920*/  ENDCOLLECTIVE ;  /* 0x000000000000791b */ /* 0x001fec0003800000 */
.L_x_5848:
[----:B------:R-:W-:Y:S05]  /*26930*/  BSYNC B0 ;  /* 0x0000000000007941 */ /* 0x000fea0003800000 */
.L_x_5847:
        /* <DEDUP_REMOVED lines=10> */
.L_x_5849:
[----:B------:R-:W-:Y:S02]  /*269e0*/  IMAD.MOV.U32 R13, RZ, RZ, R6 ;  /* 0x000000ffff0d7224 */ /* 0x000fe400078e0006 */
[----:B------:R-:W-:-:S07]  /*269f0*/  IMAD.MOV.U32 R0, RZ, RZ, R14 ;  /* 0x000000ffff007224 */ /* 0x000fce00078e000e */
[----:B------:R-:W-:Y:S05]  /*26a00*/  WARPSYNC.COLLECTIVE R15, `(.L_x_5850) ;  /* 0x000000000f087348 */ /* 0x000fea0003c00000 */
[----:B------:R0:W1:Y:S02]  /*26a10*/  SHFL.IDX P6, R14, R13, R12, R11 ;  /* 0x0000000c0d0e7389 */ /* 0x00006400000c000b */
[----:B01----:R-:W-:Y:S01]  /*26a20*/  ENDCOLLECTIVE ;  /* 0x000000000000791b */ /* 0x003fe20003800000 */
.L_x_5850:
[----:B------:R-:W-:Y:S02]  /*26a30*/  IMAD.MOV.U32 R6, RZ, RZ, R14 ;  /* 0x000000ffff067224 */ /* 0x000fe400078e000e */
[----:B------:R-:W-:-:S05]  /*26a40*/  IMAD.IADD R10, R4, 0x1, R10 ;  /* 0x00000001040a7824 */ /* 0x000fca00078e020a */
[----:B------:R0:W-:Y:S01]  /*26a50*/  STL [R1+0xc], R10 ;  /* 0x00000c0a01007387 */ /* 0x0001e20000100800 */
[----:B------:R-:W-:Y:S05]  /*26a60*/  BRA `(.L_x_5851) ;  /* 0xffffffc400107947 */ /* 0x000fea000383ffff */
.L_x_5739:
        /* <DEDUP_REMOVED lines=8> */
.L_x_5853:
[----:B------:R-:W-:Y:S05]  /*26af0*/  BSYNC B0 ;  /* 0x0000000000007941 */ /* 0x000fea0003800000 */
.L_x_5852:
[----:B------:R-:W-:Y:S01]  /*26b00*/  IMAD.MOV.U32 R4, RZ, RZ, R14 ;  /* 0x000000ffff047224 */ /* 0x000fe200078e000e */
[----:B------:R-:W-:Y:S06]  /*26b10*/  BRA `(.L_x_5854) ;  /* 0xffffffc000fc7947 */ /* 0x000fec000383ffff */
.L_x_5745:
[----:B0-----:R0:W1:Y:S02]  /*26b20*/  SYNCS.PHASECHK.TRANS64.TRYWAIT P0, [R0+URZ+0x38820], R3 ;  /* 0x03882003000075a7 */ /* 0x001064000800017f */
[----:B-1----:R-:W-:Y:S05]  /*26b30*/  @!P0 NANOSLEEP.SYNCS 0x989680 ;  /* 0x009896800000895d */ /* 0x002fea0003900000 */
[----:B------:R-:W1:Y:S02]  /*26b40*/  @!P0 SYNCS.PHASECHK.TRANS64 P0, [R0+URZ+0x38820], R3 ;  /* 0x03882003000085a7 */ /* 0x000e64000800007f */
[----:B-1----:R-:W-:Y:S05]  /*26b50*/  @!P0 BRA `(.L_x_5745) ;  /* 0xfffffffc00f08947 */ /* 0x002fea000383ffff */
[----:B------:R-:W-:Y:S05]  /*26b60*/  BRA `(.L_x_5855) ;  /* 0xffffffcc009c7947 */ /* 0x000fea000383ffff */
.L_x_5746:
        /* <DEDUP_REMOVED lines=11> */
.L_x_5857:
[----:B------:R-:W-:Y:S05]  /*26c20*/  BSYNC B0 ;  /* 0x0000000000007941 */ /* 0x000fea0003800000 */
.L_x_5856:
[----:B------:R-:W-:Y:S05]  /*26c30*/  BRA `(.L_x_5858) ;  /* 0xffffffcc00847947 */ /* 0x000fea000383ffff */
.L_x_5747:
[----:B------:R-:W-:Y:S01]  /*26c40*/  BSSY B0, `(.L_x_5859) ;  /* 0x0000006000007945 */ /* 0x000fe20003800000 */
[----:B------:R-:W-:-:S07]  /*26c50*/  IMAD.MOV.U32 R15, RZ, RZ, -0x1 ;  /* 0xffffffffff0f7424 */ /* 0x000fce00078e00ff */
[----:B01----:R-:W-:Y:S05]  /*26c60*/  WARPSYNC.COLLECTIVE R15, `(.L_x_5860) ;  /* 0x000000000f0c7348 */ /* 0x003fea0003c00000 */
[----:B------:R-:W-:Y:S02]  /*26c70*/  ELECT P6, UR62, PT ;  /* 0x00000000003e782f */ /* 0x000fe400038c0000 */
[----:B------:R-:W-:Y:S01]  /*26c80*/  MOV R14, UR62 ;  /* 0x0000003e000e7c02 */ /* 0x000fe20008000f00 */
[----:B01----:R-:W-:Y:S10]  /*26c90*/  ENDCOLLECTIVE ;  /* 0x000000000000791b */ /* 0x003ff40003800000 */
.L_x_5860:
[----:B------:R-:W-:Y:S05]  /*26ca0*/  BSYNC B0 ;  /* 0x0000000000007941 */ /* 0x000fea0003800000 */
.L_x_5859:
[----:B------:R-:W-:Y:S05]  /*26cb0*/  BRA `(.L_x_5861) ;  /* 0xffffffcc00787947 */ /* 0x000fea000383ffff */
.L_x_5749:
[----:B0-----:R0:W1:Y:S02]  /*26cc0*/  SYNCS.PHASECHK.TRANS64.TRYWAIT P0, [R6+URZ], R5 ;  /* 0x00000005060075a7 */ /* 0x001064000800017f */
[----:B-1----:R-:W-:Y:S05]  /*26cd0*/  @!P0 NANOSLEEP.SYNCS 0x989680 ;  /* 0x009896800000895d */ /* 0x002fea0003900000 */
[----:B------:R-:W1:Y:S02]  /*26ce0*/  @!P0 SYNCS.PHASECHK.TRANS64 P0, [R6+URZ], R5 ;  /* 0x00000005060085a7 */ /* 0x000e64000800007f */
[----:B-1----:R-:W-:Y:S05]  /*26cf0*/  @!P0 BRA `(.L_x_5749) ;  /* 0xfffffffc00f08947 */ /* 0x002fea000383ffff */
[----:B------:R-:W-:Y:S05]  /*26d00*/  BRA `(.L_x_5862) ;  /* 0xffffffcc00b47947 */ /* 0x000fea000383ffff */
.L_x_5750:
[----:B-1----:R1:W2:Y:S02]  /*26d10*/  SYNCS.PHASECHK.TRANS64.TRYWAIT P0, [R7+URZ], R2 ;  /* 0x00000002070075a7 */ /* 0x0022a4000800017f */
[----:B--2---:R-:W-:Y:S05]  /*26d20*/  @!P0 NANOSLEEP.SYNCS 0x989680 ;  /* 0x009896800000895d */ /* 0x004fea0003900000 */
[----:B------:R-:W2:Y:S02]  /*26d30*/  @!P0 SYNCS.PHASECHK.TRANS64 P0, [R7+URZ], R2 ;  /* 0x00000002070085a7 */ /* 0x000ea4000800007f */
[----:B--2---:R-:W-:Y:S05]  /*26d40*/  @!P0 BRA `(.L_x_5750) ;  /* 0xfffffffc00f08947 */ /* 0x004fea000383ffff */
[----:B------:R-:W-:Y:S05]  /*26d50*/  BRA `(.L_x_5863) ;  /* 0xffffffcc00a87947 */ /* 0x000fea000383ffff */
.L_x_5752:
[----:B--2---:R2:W3:Y:S02]  /*26d60*/  SYNCS.PHASECHK.TRANS64.TRYWAIT P0, [R4+URZ], R5 ;  /* 0x00000005040075a7 */ /* 0x0044e4000800017f */
[----:B---3--:R-:W-:Y:S05]  /*26d70*/  @!P0 NANOSLEEP.SYNCS 0x989680 ;  /* 0x009896800000895d */ /* 0x008fea0003900000 */
[----:B------:R-:W3:Y:S02]  /*26d80*/  @!P0 SYNCS.PHASECHK.TRANS64 P0, [R4+URZ], R5 ;  /* 0x00000005040085a7 */ /* 0x000ee4000800007f */
[----:B---3--:R-:W-:Y:S05]  /*26d90*/  @!P0 BRA `(.L_x_5752) ;  /* 0xfffffffc00f08947 */ /* 0x008fea000383ffff */
[----:B------:R-:W-:Y:S05]  /*26da0*/  BRA `(.L_x_5864) ;  /* 0xffffffcc00b07947 */ /* 0x000fea000383ffff */
.L_x_5865:
        /* <DEDUP_REMOVED lines=13> */
.L_x_5883:


//--------------------- .nv.global.init           --------------------------
	.section	.nv.global.init,"aw",@progbits
.nv.global.init:
	.type		$str$20,@object
	.size		$str$20,($str$21 - $str$20)
$str$20:
        /*0000*/ 	.byte	0x28, 0x61, 0x64, 0x64, 0x72, 0x65, 0x73, 0x73, 0x20, 0x26, 0x20, 0x6d, 0x61, 0x73, 0x6b, 0x29
        /*0010*/ 	.byte	0x20, 0x3d, 0x3d, 0x20, 0x30, 0x00
	.type		$str$21,@object
	.size		$str$21,(__unnamed_4 - $str$21)
$str$21:
        /*0016*/ 	.byte	0x2f, 0x74, 0x6d, 0x70, 0x2f, 0x6f, 0x73, 0x73, 0x5f, 0x6b, 0x65, 0x72, 0x6e, 0x65, 0x6c, 0x73
        /*0026*/ 	.byte	0x5f, 0x73, 0x72, 0x63, 0x2f, 0x66, 0x6c, 0x61, 0x73, 0x68, 0x5f, 0x61, 0x74, 0x74, 0x65, 0x6e
        /*0036*/ 	.byte	0x74, 0x69, 0x6f, 0x6e, 0x2f, 0x63, 0x73, 0x72, 0x63, 0x2f, 0x63, 0x75, 0x74, 0x6c, 0x61, 0x73
        /*0046*/ 	.byte	0x73, 0x2f, 0x69, 0x6e, 0x63, 0x6c, 0x75, 0x64, 0x65, 0x2f, 0x63, 0x75, 0x74, 0x65, 0x2f, 0x70
        /*0056*/ 	.byte	0x6f, 0x69, 0x6e, 0x74, 0x65, 0x72, 0x5f, 0x66, 0x6c, 0x61, 0x67, 0x67, 0x65, 0x64, 0x2e, 0x68
        /*0066*/ 	.byte	0x70, 0x70, 0x00
	.type		__unnamed_4,@object
	.size		__unnamed_4,(__unnamed_5 - __unnamed_4)
__unnamed_4:
        /* <DEDUP_REMOVED lines=24> */
	.type		__unnamed_5,@object
	.size		__unnamed_5,(__unnamed_6 - __unnamed_5)
__unnamed_5:
        /* <DEDUP_REMOVED lines=23> */
        /*0355*/ 	.byte	0x43, 0x3c, 0x34, 0x30, 0x39, 0x36, 0x3e, 0x3e, 0x3e, 0x3e, 0x3e, 0x20, 0x26, 0x5d, 0x00
	.type		__unnamed_6,@object
	.size		__unnamed_6,(__unnamed_1 - __unnamed_6)
__unnamed_6:
        /* <DEDUP_REMOVED lines=28> */
        /*0524*/ 	.byte	0x3e, 0x3e, 0x3e, 0x3e, 0x3e, 0x5d, 0x00
	.type		__unnamed_1,@object
	.size		__unnamed_1,(__unnamed_3 - __unnamed_1)
__unnamed_1:
        /* <DEDUP_REMOVED lines=28> */
        /*06eb*/ 	.byte	0x3e, 0x3e, 0x3e, 0x3e, 0x3e, 0x20, 0x26, 0x5d, 0x00
	.type		__unnamed_3,@object
	.size		__unnamed_3,(__unnamed_2 - __unnamed_3)
__unnamed_3:
        /* <DEDUP_REMOVED lines=28> */
        /*08b4*/ 	.byte	0x32, 0x37, 0x36, 0x38, 0x3e, 0x3e, 0x3e, 0x3e, 0x3e, 0x5d, 0x00
	.type		__unnamed_2,@object
	.size		__unnamed_2,(.L_1 - __unnamed_2)
__unnamed_2:
        /* <DEDUP_REMOVED lines=29> */
.L_1:


//--------------------- .nv.shared._ZN7cutlass13device_kernelIN5flash11enable_sm90INS1_16FlashAttnFwdSm90INS1_25CollectiveMainloopFwdSm90ILi2EN4cute5tupleIJNS5_1CILi1EEES8_S8_EEENS6_IJNS7_ILi64EEESA_SA_EEELi512ENS_6half_tEfNS_4arch4Sm90ELb0ELb0ELb0ELb0ELb0ELb0ELb0ELb0ELb0ELb1ELb1ELb0EEENS1_21CollectiveEpilogueFwdINS6_IJSA_NS7_ILi512EEESA_EEES9_SC_SE_Li256ELb0ELb1ELb1ELb0EEENS1_19SingleTileSchedulerILb0ELb1ELb1ELi64EEEEEEEEEvNT_6ParamsE --------------------------
	.section	.nv.shared._ZN7cutlass13device_kernelIN5flash11enable_sm90INS1_16FlashAttnFwdSm90INS1_25CollectiveMainloopFwdSm90ILi2EN4cute5tupleIJNS5_1CILi1EEES8_S8_EEENS6_IJNS7_ILi64EEESA_SA_EEELi512ENS_6half_tEfNS_4arch4Sm90ELb0ELb0ELb0ELb0ELb0ELb0ELb0ELb0ELb0ELb1ELb1ELb0EEENS1_21CollectiveEpilogueFwdINS6_IJSA_NS7_ILi512EEESA_EEES9_SC_SE_Li256ELb0ELb1ELb1ELb0EEENS1_19SingleTileSchedulerILb0ELb1ELb1ELi64EEEEEEEEEvNT_6ParamsE,"aw",@nobits
	.sectionflags	@""
	.align	16
	.zero		1024


//--------------------- .nv.shared.reserved.0     --------------------------
	.section	.nv.shared.reserved.0,"aw",@nobits
	.weak		__nv_reservedSMEM_offset_0_alias
	.size		__nv_reservedSMEM_offset_0_alias, 0, 0
	.other		__nv_reservedSMEM_offset_0_alias,@"STO_CUDA_RESERVED_SHARED STV_DEFAULT"
__nv_reservedSMEM_offset_0_alias:
	.zero		0


//--------------------- .nv.global                --------------------------
	.section	.nv.global,"aw",@nobits
.nv.global:
	.type		_ZN75_INTERNAL_7fad4835_39_flash_fwd_hdim64_512_fp16_split_sm90_cu_ceb34e2a_35894cute1_E,@object
	.size		_ZN75_INTERNAL_7fad4835_39_flash_fwd_hdim64_512_fp16_split_sm90_cu_ceb34e2a_35894cute1_E,(_ZN75_INTERNAL_7fad4835_39_flash_fwd_hdim64_512_fp16_split_sm90_cu_ceb34e2a_35894cuda3std3__45__cpo6cbeginE - _ZN75_INTERNAL_7fad4835_39_flash_fwd_hdim64_512_fp16_split_sm90_cu_ceb34e2a_35894cute1_E)
_ZN75_INTERNAL_7fad4835_39_flash_fwd_hdim64_512_fp16_split_sm90_cu_ceb34e2a_35894cute1_E:
	.zero		1
	.type		_ZN75_INTERNAL_7fad4835_39_flash_fwd_hdim64_512_fp16_split_sm90_cu_ceb34e2a_35894cuda3std3__45__cpo6cbeginE,@object
	.size		_ZN75_INTERNAL_7fad4835_39_flash_fwd_hdim64_512_fp16_split_sm90_cu_ceb34e2a_35894cuda3std3__45__cpo6cbeginE,(_ZN75_INTERNAL_7fad4835_39_flash_fwd_hdim64_512_fp16_split_sm90_cu_ceb34e2a_35894cuda3std3__48in_placeE - _ZN75_INTERNAL_7fad4835_39_flash_fwd_hdim64_512_fp16_split_sm90_cu_ceb34e2a_35894cuda3std3__45__cpo6cbeginE)
_ZN75_INTERNAL_7fad4835_39_flash_fwd_hdim64_512_fp16_split_sm90_cu_ceb34e2a_35894cuda3std3__45__cpo6cbeginE:
	.zero		1
	.type		_ZN75_INTERNAL_7fad4835_39_flash_fwd_hdim64_512_fp16_split_sm90_cu_ceb34e2a_35894cuda3std3__48in_placeE,@object
	.size		_ZN75_INTERNAL_7fad4835_39_flash_fwd_hdim64_512_fp16_split_sm90_cu_ceb34e2a_35894cuda3std3__48in_placeE,(_ZN75_INTERNAL_7fad4835_39_flash_fwd_hdim64_512_fp16_split_sm90_cu_ceb34e2a_35894cuda3std6ranges3__45__cpo9iter_moveE - _ZN75_INTERNAL_7fad4835_39_flash_fwd_hdim64_512_fp16_split_sm90_cu_ceb34e2a_35894cuda3std3__48in_placeE)
_ZN75_INTERNAL_7fad4835_39_flash_fwd_hdim64_512_fp16_split_sm90_cu_ceb34e2a_35894cuda3std3__48in_placeE:
	.zero		1
	.type		_ZN75_INTERNAL_7fad4835_39_flash_fwd_hdim64_512_fp16_split_sm90_cu_ceb34e2a_35894cuda3std6ranges3__45__cpo9iter_moveE,@object
	.size		_ZN75_INTERNAL_7fad4835_39_flash_fwd_hdim64_512_fp16_split_sm90_cu_ceb34e2a_35894cuda3std6ranges3__45__cpo9iter_moveE,(_ZN75_INTERNAL_7fad4835_39_flash_fwd_hdim64_512_fp16_split_sm90_cu_ceb34e2a_35894cuda3std3__45__cpo5beginE - _ZN75_INTERNAL_7fad4835_39_flash_fwd_hdim64_512_fp16_split_sm90_cu_ceb34e2a_35894cuda3std6ranges3__45__cpo9iter_moveE)
_ZN75_INTERNAL_7fad4835_39_flash_fwd_hdim64_512_fp16_split_sm90_cu_ceb34e2a_35894cuda3std6ranges3__45__cpo9iter_moveE:
	.zero		1
	.type		_ZN75_INTERNAL_7fad4835_39_flash_fwd_hdim64_512_fp16_split_sm90_cu_ceb34e2a_35894cuda3std3__45__cpo5beginE,@object
	.size		_ZN75_INTERNAL_7fad4835_39_flash_fwd_hdim64_512_fp16_split_sm90_cu_ceb34e2a_35894cuda3std3__45__cpo5beginE,(_ZN75_INTERNAL_7fad4835_39_flash_fwd_hdim64_512_fp16_split_sm90_cu_ceb34e2a_35894cuda3std3__477_GLOBAL__N__7fad4835_39_flash_fwd_hdim64_512_fp16_split_sm90_cu_ceb34e2a_35896ignoreE - _ZN75_INTERNAL_7fad4835_39_flash_fwd_hdim64_512_fp16_split_sm90_cu_ceb34e2a_35894cuda3std3__45__cpo5beginE)
_ZN75_INTERNAL_7fad4835_39_flash_fwd_hdim64_512_fp16_split_sm90_cu_ceb34e2a_35894cuda3std3__45__cpo5beginE:
	.zero		1
	.type		_ZN75_INTERNAL_7fad4835_39_flash_fwd_hdim64_512_fp16_split_sm90_cu_ceb34e2a_35894cuda3std3__477_GLOBAL__N__7fad4835_39_flash_fwd_hdim64_512_fp16_split_sm90_cu_ceb34e2a_35896ignoreE,@object
	.size		_ZN75_INTERNAL_7fad4835_39_flash_fwd_hdim64_512_fp16_split_sm90_cu_ceb34e2a_35894cuda3std3__477_GLOBAL__N__7fad4835_39_flash_fwd_hdim64_512_fp16_split_sm90_cu_ceb34e2a_35896ignoreE,(_ZN75_INTERNAL_7fad4835_39_flash_fwd_hdim64_512_fp16_split_sm90_cu_ceb34e2a_35894cute7productE - _ZN75_INTERNAL_7fad4835_39_flash_fwd_hdim64_512_fp16_split_sm90_cu_ceb34e2a_35894cuda3std3__477_GLOBAL__N__7fad4835_39_flash_fwd_hdim64_512_fp16_split_sm90_cu_ceb34e2a_35896ignoreE)
_ZN75_INTERNAL_7fad4835_39_flash_fwd_hdim64_512_fp16_split_sm90_cu_ceb34e2a_35894cuda3std3__477_GLOBAL__N__7fad4835_39_flash_fwd_hdim64_512_fp16_split_sm90_cu_ceb34e2a_35896ignoreE:
	.zero		1
	.type		_ZN75_INTERNAL_7fad4835_39_flash_fwd_hdim64_512_fp16_split_sm90_cu_ceb34e2a_35894cute7productE,@object
	.size		_ZN75_INTERNAL_7fad4835_39_flash_fwd_hdim64_512_fp16_split_sm90_cu_ceb34e2a_35894cute7productE,(_ZN75_INTERNAL_7fad4835_39_flash_fwd_hdim64_512_fp16_split_sm90_cu_ceb34e2a_35894cuda3std3__45__cpo3endE - _ZN75_INTERNAL_7fad4835_39_flash_fwd_hdim64_512_fp16_split_sm90_cu_ceb34e2a_35894cute7productE)
_ZN75_INTERNAL_7fad4835_39_flash_fwd_hdim64_512_fp16_split_sm90_cu_ceb34e2a_35894cute7productE:
	.zero		1
	.type		_ZN75_INTERNAL_7fad4835_39_flash_fwd_hdim64_512_fp16_split_sm90_cu_ceb34e2a_35894cuda3std3__45__cpo3endE,@object
	.size		_ZN75_INTERNAL_7fad4835_39_flash_fwd_hdim64_512_fp16_split_sm90_cu_ceb34e2a_35894cuda3std3__45__cpo3endE,(_ZN75_INTERNAL_7fad4835_39_flash_fwd_hdim64_512_fp16_split_sm90_cu_ceb34e2a_35894cuda3std3__419piecewise_constructE - _ZN75_INTERNAL_7fad4835_39_flash_fwd_hdim64_512_fp16_split_sm90_cu_ceb34e2a_35894cuda3std3__45__cpo3endE)
_ZN75_INTERNAL_7fad4835_39_flash_fwd_hdim64_512_fp16_split_sm90_cu_ceb34e2a_35894cuda3std3__45__cpo3endE:
	.zero		1
	.type		_ZN75_INTERNAL_7fad4835_39_flash_fwd_hdim64_512_fp16_split_sm90_cu_ceb34e2a_35894cuda3std3__419piecewise_constructE,@object
	.size		_ZN75_INTERNAL_7fad4835_39_flash_fwd_hdim64_512_fp16_split_sm90_cu_ceb34e2a_35894cuda3std3__419piecewise_constructE,(_ZN75_INTERNAL_7fad4835_39_flash_fwd_hdim64_512_fp16_split_sm90_cu_ceb34e2a_35894cuda3std3__45__cpo4cendE - _ZN75_INTERNAL_7fad4835_39_flash_fwd_hdim64_512_fp16_split_sm90_cu_ceb34e2a_35894cuda3std3__419piecewise_constructE)
_ZN75_INTERNAL_7fad4835_39_flash_fwd_hdim64_512_fp16_split_sm90_cu_ceb34e2a_35894cuda3std3__419piecewise_constructE:
	.zero		1
	.type		_ZN75_INTERNAL_7fad4835_39_flash_fwd_hdim64_512_fp16_split_sm90_cu_ceb34e2a_35894cuda3std3__45__cpo4cendE,@object
	.size		_ZN75_INTERNAL_7fad4835_39_flash_fwd_hdim64_512_fp16_split_sm90_cu_ceb34e2a_35894cuda3std3__45__cpo4cendE,(_ZN75_INTERNAL_7fad4835_39_flash_fwd_hdim64_512_fp16_split_sm90_cu_ceb34e2a_35894cuda3std6ranges3__45__cpo4swapE - _ZN75_INTERNAL_7fad4835_39_flash_fwd_hdim64_512_fp16_split_sm90_cu_ceb34e2a_35894cuda3std3__45__cpo4cendE)
_ZN75_INTERNAL_7fad4835_39_flash_fwd_hdim64_512_fp16_split_sm90_cu_ceb34e2a_35894cuda3std3__45__cpo4cendE:
	.zero		1
	.type		_ZN75_INTERNAL_7fad4835_39_flash_fwd_hdim64_512_fp16_split_sm90_cu_ceb34e2a_35894cuda3std6ranges3__45__cpo4swapE,@object
	.size		_ZN75_INTERNAL_7fad4835_39_flash_fwd_hdim64_512_fp16_split_sm90_cu_ceb34e2a_35894cuda3std6ranges3__45__cpo4swapE,(.L_13 - _ZN75_INTERNAL_7fad4835_39_flash_fwd_hdim64_512_fp16_split_sm90_cu_ceb34e2a_35894cuda3std6ranges3__45__cpo4swapE)
_ZN75_INTERNAL_7fad4835_39_flash_fwd_hdim64_512_fp16_split_sm90_cu_ceb34e2a_35894cuda3std6ranges3__45__cpo4swapE:
	.zero		1
.L_13:


//--------------------- .nv.shared._ZN7cutlass13device_kernelIN5flash11enable_sm90INS1_16FlashAttnFwdSm90INS1_25CollectiveMainloopFwdSm90ILi2EN4cute5tupleIJNS5_1CILi1EEES8_S8_EEENS6_IJNS7_ILi64EEESA_SA_EEELi512ENS_6half_tEfNS_4arch4Sm90ELb0ELb0ELb0ELb0ELb0ELb0ELb1ELb0ELb0ELb1ELb1ELb0EEENS1_21CollectiveEpilogueFwdINS6_IJSA_NS7_ILi512EEESA_EEES9_SC_SE_Li256ELb0ELb1ELb1ELb0EEENS1_19SingleTileSchedulerILb0ELb1ELb1ELi64EEEEEEEEEvNT_6ParamsE --------------------------
	.section	.nv.shared._ZN7cutlass13device_kernelIN5flash11enable_sm90INS1_16FlashAttnFwdSm90INS1_25CollectiveMainloopFwdSm90ILi2EN4cute5tupleIJNS5_1CILi1EEES8_S8_EEENS6_IJNS7_ILi64EEESA_SA_EEELi512ENS_6half_tEfNS_4arch4Sm90ELb0ELb0ELb0ELb0ELb0ELb0ELb1ELb0ELb0ELb1ELb1ELb0EEENS1_21CollectiveEpilogueFwdINS6_IJSA_NS7_ILi512EEESA_EEES9_SC_SE_Li256ELb0ELb1ELb1ELb0EEENS1_19SingleTileSchedulerILb0ELb1ELb1ELi64EEEEEEEEEvNT_6ParamsE,"aw",@nobits
	.sectionflags	@""
	.align	16
	.zero		1024


//--------------------- .nv.shared._ZN7cutlass13device_kernelIN5flash11enable_sm90INS1_16FlashAttnFwdSm90INS1_25CollectiveMainloopFwdSm90ILi2EN4cute5tupleIJNS5_1CILi1EEES8_S8_EEENS6_IJNS7_ILi64EEESA_SA_EEELi512ENS_6half_tEfNS_4arch4Sm90ELb0ELb0ELb0ELb1ELb0ELb0ELb0ELb0ELb0ELb1ELb1ELb0EEENS1_21CollectiveEpilogueFwdINS6_IJSA_NS7_ILi512EEESA_EEES9_SC_SE_Li256ELb1ELb1ELb1ELb0EEENS1_36VarlenDynamicPersistentTileSchedulerILi64ELi64ELi256ELi128ELb1ELb1ELb1ELb0ELb1ELb1EEEEEEEEEvNT_6ParamsE --------------------------
	.section	.nv.shared._ZN7cutlass13device_kernelIN5flash11enable_sm90INS1_16FlashAttnFwdSm90INS1_25CollectiveMainloopFwdSm90ILi2EN4cute5tupleIJNS5_1CILi1EEES8_S8_EEENS6_IJNS7_ILi64EEESA_SA_EEELi512ENS_6half_tEfNS_4arch4Sm90ELb0ELb0ELb0ELb1ELb0ELb0ELb0ELb0ELb0ELb1ELb1ELb0EEENS1_21CollectiveEpilogueFwdINS6_IJSA_NS7_ILi512EEESA_EEES9_SC_SE_Li256ELb1ELb1ELb1ELb0EEENS1_36VarlenDynamicPersistentTileSchedulerILi64ELi64ELi256ELi128ELb1ELb1ELb1ELb0ELb1ELb1EEEEEEEEEvNT_6ParamsE,"aw",@nobits
	.sectionflags	@""
	.align	16
	.zero		1024


//--------------------- .nv.shared._ZN7cutlass13device_kernelIN5flash11enable_sm90INS1_16FlashAttnFwdSm90INS1_25CollectiveMainloopFwdSm90ILi2EN4cute5tupleIJNS5_1CILi1EEES8_S8_EEENS6_IJNS7_ILi64EEESA_SA_EEELi512ENS_6half_tEfNS_4arch4Sm90ELb0ELb0ELb0ELb1ELb0ELb1ELb0ELb0ELb0ELb1ELb1ELb0EEENS1_21CollectiveEpilogueFwdINS6_IJSA_NS7_ILi512EEESA_EEES9_SC_SE_Li256ELb1ELb1ELb1ELb0EEENS1_36VarlenDynamicPersistentTileSchedulerILi64ELi64ELi256ELi128ELb1ELb1ELb1ELb0ELb1ELb1EEEEEEEEEvNT_6ParamsE --------------------------
	.section	.nv.shared._ZN7cutlass13device_kernelIN5flash11enable_sm90INS1_16FlashAttnFwdSm90INS1_25CollectiveMainloopFwdSm90ILi2EN4cute5tupleIJNS5_1CILi1EEES8_S8_EEENS6_IJNS7_ILi64EEESA_SA_EEELi512ENS_6half_tEfNS_4arch4Sm90ELb0ELb0ELb0ELb1ELb0ELb1ELb0ELb0ELb0ELb1ELb1ELb0EEENS1_21CollectiveEpilogueFwdINS6_IJSA_NS7_ILi512EEESA_EEES9_SC_SE_Li256ELb1ELb1ELb1ELb0EEENS1_36VarlenDynamicPersistentTileSchedulerILi64ELi64ELi256ELi128ELb1ELb1ELb1ELb0ELb1ELb1EEEEEEEEEvNT_6ParamsE,"aw",@nobits
	.sectionflags	@""
	.align	16
	.zero		1024


//--------------------- .nv.shared._ZN7cutlass13device_kernelIN5flash11enable_sm90INS1_16FlashAttnFwdSm90INS1_25CollectiveMainloopFwdSm90ILi2EN4cute5tupleIJNS5_1CILi1EEES8_S8_EEENS6_IJNS7_ILi64EEESA_SA_EEELi512ENS_6half_tEfNS_4arch4Sm90ELb0ELb0ELb0ELb1ELb0ELb0ELb1ELb0ELb0ELb1ELb1ELb0EEENS1_21CollectiveEpilogueFwdINS6_IJSA_NS7_ILi512EEESA_EEES9_SC_SE_Li256ELb1ELb1ELb1ELb0EEENS1_36VarlenDynamicPersistentTileSchedulerILi64ELi64ELi256ELi128ELb1ELb1ELb1ELb0ELb1ELb1EEEEEEEEEvNT_6ParamsE --------------------------
	.section	.nv.shared._ZN7cutlass13device_kernelIN5flash11enable_sm90INS1_16FlashAttnFwdSm90INS1_25CollectiveMainloopFwdSm90ILi2EN4cute5tupleIJNS5_1CILi1EEES8_S8_EEENS6_IJNS7_ILi64EEESA_SA_EEELi512ENS_6half_tEfNS_4arch4Sm90ELb0ELb0ELb0ELb1ELb0ELb0ELb1ELb0ELb0ELb1ELb1ELb0EEENS1_21CollectiveEpilogueFwdINS6_IJSA_NS7_ILi512EEESA_EEES9_SC_SE_Li256ELb1ELb1ELb1ELb0EEENS1_36VarlenDynamicPersistentTileSchedulerILi64ELi64ELi256ELi128ELb1ELb1ELb1ELb0ELb1ELb1EEEEEEEEEvNT_6ParamsE,"aw",@nobits
	.sectionflags	@""
	.align	16
	.zero		1024


//--------------------- .nv.shared._ZN7cutlass13device_kernelIN5flash11enable_sm90INS1_16FlashAttnFwdSm90INS1_25CollectiveMainloopFwdSm90ILi2EN4cute5tupleIJNS5_1CILi1EEES8_S8_EEENS6_IJNS7_ILi64EEESA_SA_EEELi512ENS_6half_tEfNS_4arch4Sm90ELb0ELb0ELb0ELb1ELb0ELb1ELb1ELb0ELb0ELb1ELb1ELb0EEENS1_21CollectiveEpilogueFwdINS6_IJSA_NS7_ILi512EEESA_EEES9_SC_SE_Li256ELb1ELb1ELb1ELb0EEENS1_36VarlenDynamicPersistentTileSchedulerILi64ELi64ELi256ELi128ELb1ELb1ELb1ELb0ELb1ELb1EEEEEEEEEvNT_6ParamsE --------------------------
	.section	.nv.shared._ZN7cutlass13device_kernelIN5flash11enable_sm90INS1_16FlashAttnFwdSm90INS1_25CollectiveMainloopFwdSm90ILi2EN4cute5tupleIJNS5_1CILi1EEES8_S8_EEENS6_IJNS7_ILi64EEESA_SA_EEELi512ENS_6half_tEfNS_4arch4Sm90ELb0ELb0ELb0ELb1ELb0ELb1ELb1ELb0ELb0ELb1ELb1ELb0EEENS1_21CollectiveEpilogueFwdINS6_IJSA_NS7_ILi512EEESA_EEES9_SC_SE_Li256ELb1ELb1ELb1ELb0EEENS1_36VarlenDynamicPersistentTileSchedulerILi64ELi64ELi256ELi128ELb1ELb1ELb1ELb0ELb1ELb1EEEEEEEEEvNT_6ParamsE,"aw",@nobits
	.sectionflags	@""
	.align	16
	.zero		1024


//--------------------- .nv.shared._ZN7cutlass13device_kernelIN5flash11enable_sm90INS1_16FlashAttnFwdSm90INS1_25CollectiveMainloopFwdSm90ILi2EN4cute5tupleIJNS5_1CILi1EEES8_S8_EEENS6_IJNS7_ILi64EEESA_SA_EEELi512ENS_6half_tEfNS_4arch4Sm90ELb0ELb1ELb0ELb0ELb0ELb0ELb0ELb0ELb0ELb1ELb1ELb0EEENS1_21CollectiveEpilogueFwdINS6_IJSA_NS7_ILi512EEESA_EEES9_SC_SE_Li256ELb0ELb1ELb1ELb0EEENS1_19SingleTileSchedulerILb0ELb1ELb1ELi64EEEEEEEEEvNT_6ParamsE --------------------------
	.section	.nv.shared._ZN7cutlass13device_kernelIN5flash11enable_sm90INS1_16FlashAttnFwdSm90INS1_25CollectiveMainloopFwdSm90ILi2EN4cute5tupleIJNS5_1CILi1EEES8_S8_EEENS6_IJNS7_ILi64EEESA_SA_EEELi512ENS_6half_tEfNS_4arch4Sm90ELb0ELb1ELb0ELb0ELb0ELb0ELb0ELb0ELb0ELb1ELb1ELb0EEENS1_21CollectiveEpilogueFwdINS6_IJSA_NS7_ILi512EEESA_EEES9_SC_SE_Li256ELb0ELb1ELb1ELb0EEENS1_19SingleTileSchedulerILb0ELb1ELb1ELi64EEEEEEEEEvNT_6ParamsE,"aw",@nobits
	.sectionflags	@""
	.align	16
	.zero		1024


//--------------------- .nv.shared._ZN7cutlass13device_kernelIN5flash11enable_sm90INS1_16FlashAttnFwdSm90INS1_25CollectiveMainloopFwdSm90ILi2EN4cute5tupleIJNS5_1CILi1EEES8_S8_EEENS6_IJNS7_ILi64EEESA_SA_EEELi512ENS_6half_tEfNS_4arch4Sm90ELb0ELb1ELb0ELb0ELb0ELb0ELb1ELb0ELb0ELb1ELb1ELb0EEENS1_21CollectiveEpilogueFwdINS6_IJSA_NS7_ILi512EEESA_EEES9_SC_SE_Li256ELb0ELb1ELb1ELb0EEENS1_19SingleTileSchedulerILb0ELb1ELb1ELi64EEEEEEEEEvNT_6ParamsE --------------------------
	.section	.nv.shared._ZN7cutlass13device_kernelIN5flash11enable_sm90INS1_16FlashAttnFwdSm90INS1_25CollectiveMainloopFwdSm90ILi2EN4cute5tupleIJNS5_1CILi1EEES8_S8_EEENS6_IJNS7_ILi64EEESA_SA_EEELi512ENS_6half_tEfNS_4arch4Sm90ELb0ELb1ELb0ELb0ELb0ELb0ELb1ELb0ELb0ELb1ELb1ELb0EEENS1_21CollectiveEpilogueFwdINS6_IJSA_NS7_ILi512EEESA_EEES9_SC_SE_Li256ELb0ELb1ELb1ELb0EEENS1_19SingleTileSchedulerILb0ELb1ELb1ELi64EEEEEEEEEvNT_6ParamsE,"aw",@nobits
	.sectionflags	@""
	.align	16
	.zero		1024


//--------------------- .nv.shared._ZN7cutlass13device_kernelIN5flash11enable_sm90INS1_16FlashAttnFwdSm90INS1_25CollectiveMainloopFwdSm90ILi2EN4cute5tupleIJNS5_1CILi1EEES8_S8_EEENS6_IJNS7_ILi64EEESA_SA_EEELi512ENS_6half_tEfNS_4arch4Sm90ELb0ELb1ELb0ELb1ELb0ELb0ELb0ELb0ELb0ELb1ELb1ELb0EEENS1_21CollectiveEpilogueFwdINS6_IJSA_NS7_ILi512EEESA_EEES9_SC_SE_Li256ELb1ELb1ELb1ELb0EEENS1_36VarlenDynamicPersistentTileSchedulerILi64ELi64ELi256ELi128ELb1ELb1ELb1ELb1ELb0ELb1EEEEEEEEEvNT_6ParamsE --------------------------
	.section	.nv.shared._ZN7cutlass13device_kernelIN5flash11enable_sm90INS1_16FlashAttnFwdSm90INS1_25CollectiveMainloopFwdSm90ILi2EN4cute5tupleIJNS5_1CILi1EEES8_S8_EEENS6_IJNS7_ILi64EEESA_SA_EEELi512ENS_6half_tEfNS_4arch4Sm90ELb0ELb1ELb0ELb1ELb0ELb0ELb0ELb0ELb0ELb1ELb1ELb0EEENS1_21CollectiveEpilogueFwdINS6_IJSA_NS7_ILi512EEESA_EEES9_SC_SE_Li256ELb1ELb1ELb1ELb0EEENS1_36VarlenDynamicPersistentTileSchedulerILi64ELi64ELi256ELi128ELb1ELb1ELb1ELb1ELb0ELb1EEEEEEEEEvNT_6ParamsE,"aw",@nobits
	.sectionflags	@""
	.align	16
	.zero		1024


//--------------------- .nv.shared._ZN7cutlass13device_kernelIN5flash11enable_sm90INS1_16FlashAttnFwdSm90INS1_25CollectiveMainloopFwdSm90ILi2EN4cute5tupleIJNS5_1CILi1EEES8_S8_EEENS6_IJNS7_ILi64EEESA_SA_EEELi512ENS_6half_tEfNS_4arch4Sm90ELb0ELb1ELb0ELb1ELb0ELb1ELb0ELb0ELb0ELb1ELb1ELb0EEENS1_21CollectiveEpilogueFwdINS6_IJSA_NS7_ILi512EEESA_EEES9_SC_SE_Li256ELb1ELb1ELb1ELb0EEENS1_36VarlenDynamicPersistentTileSchedulerILi64ELi64ELi256ELi128ELb1ELb1ELb1ELb1ELb0ELb1EEEEEEEEEvNT_6ParamsE --------------------------
	.section	.nv.shared._ZN7cutlass13device_kernelIN5flash11enable_sm90INS1_16FlashAttnFwdSm90INS1_25CollectiveMainloopFwdSm90ILi2EN4cute5tupleIJNS5_1CILi1EEES8_S8_EEENS6_IJNS7_ILi64EEESA_SA_EEELi512ENS_6half_tEfNS_4arch4Sm90ELb0ELb1ELb0ELb1ELb0ELb1ELb0ELb0ELb0ELb1ELb1ELb0EEENS1_21CollectiveEpilogueFwdINS6_IJSA_NS7_ILi512EEESA_EEES9_SC_SE_Li256ELb1ELb1ELb1ELb0EEENS1_36VarlenDynamicPersistentTileSchedulerILi64ELi64ELi256ELi128ELb1ELb1ELb1ELb1ELb0ELb1EEEEEEEEEvNT_6ParamsE,"aw",@nobits
	.sectionflags	@""
	.align	16
	.zero		1024


//--------------------- .nv.shared._ZN7cutlass13device_kernelIN5flash11enable_sm90INS1_16FlashAttnFwdSm90INS1_25CollectiveMainloopFwdSm90ILi2EN4cute5tupleIJNS5_1CILi1EEES8_S8_EEENS6_IJNS7_ILi64EEESA_SA_EEELi512ENS_6half_tEfNS_4arch4Sm90ELb0ELb1ELb0ELb1ELb0ELb0ELb1ELb0ELb0ELb1ELb1ELb0EEENS1_21CollectiveEpilogueFwdINS6_IJSA_NS7_ILi512EEESA_EEES9_SC_SE_Li256ELb1ELb1ELb1ELb0EEENS1_36VarlenDynamicPersistentTileSchedulerILi64ELi64ELi256ELi128ELb1ELb1ELb1ELb1ELb0ELb1EEEEEEEEEvNT_6ParamsE --------------------------
	.section	.nv.shared._ZN7cutlass13device_kernelIN5flash11enable_sm90INS1_16FlashAttnFwdSm90INS1_25CollectiveMainloopFwdSm90ILi2EN4cute5tupleIJNS5_1CILi1EEES8_S8_EEENS6_IJNS7_ILi64EEESA_SA_EEELi512ENS_6half_tEfNS_4arch4Sm90ELb0ELb1ELb0ELb1ELb0ELb0ELb1ELb0ELb0ELb1ELb1ELb0EEENS1_21CollectiveEpilogueFwdINS6_IJSA_NS7_ILi512EEESA_EEES9_SC_SE_Li256ELb1ELb1ELb1ELb0EEENS1_36VarlenDynamicPersistentTileSchedulerILi64ELi64ELi256ELi128ELb1ELb1ELb1ELb1ELb0ELb1EEEEEEEEEvNT_6ParamsE,"aw",@nobits
	.sectionflags	@""
	.align	16
	.zero		1024


//--------------------- .nv.shared._ZN7cutlass13device_kernelIN5flash11enable_sm90INS1_16FlashAttnFwdSm90INS1_25CollectiveMainloopFwdSm90ILi2EN4cute5tupleIJNS5_1CILi1EEES8_S8_EEENS6_IJNS7_ILi64EEESA_SA_EEELi512ENS_6half_tEfNS_4arch4Sm90ELb0ELb1ELb0ELb1ELb0ELb1ELb1ELb0ELb0ELb1ELb1ELb0EEENS1_21CollectiveEpilogueFwdINS6_IJSA_NS7_ILi512EEESA_EEES9_SC_SE_Li256ELb1ELb1ELb1ELb0EEENS1_36VarlenDynamicPersistentTileSchedulerILi64ELi64ELi256ELi128ELb1ELb1ELb1ELb1ELb0ELb1EEEEEEEEEvNT_6ParamsE --------------------------
	.section	.nv.shared._ZN7cutlass13device_kernelIN5flash11enable_sm90INS1_16FlashAttnFwdSm90INS1_25CollectiveMainloopFwdSm90ILi2EN4cute5tupleIJNS5_1CILi1EEES8_S8_EEENS6_IJNS7_ILi64EEESA_SA_EEELi512ENS_6half_tEfNS_4arch4Sm90ELb0ELb1ELb0ELb1ELb0ELb1ELb1ELb0ELb0ELb1ELb1ELb0EEENS1_21CollectiveEpilogueFwdINS6_IJSA_NS7_ILi512EEESA_EEES9_SC_SE_Li256ELb1ELb1ELb1ELb0EEENS1_36VarlenDynamicPersistentTileSchedulerILi64ELi64ELi256ELi128ELb1ELb1ELb1ELb1ELb0ELb1EEEEEEEEEvNT_6ParamsE,"aw",@nobits
	.sectionflags	@""
	.align	16
	.zero		1024


//--------------------- .nv.shared._ZN7cutlass13device_kernelIN5flash11enable_sm90INS1_16FlashAttnFwdSm90INS1_25CollectiveMainloopFwdSm90ILi2EN4cute5tupleIJNS5_1CILi1EEES8_S8_EEENS6_IJNS7_ILi64EEESA_SA_EEELi512ENS_6half_tEfNS_4arch4Sm90ELb1ELb0ELb0ELb0ELb0ELb0ELb0ELb0ELb0ELb1ELb1ELb0EEENS1_21CollectiveEpilogueFwdINS6_IJSA_NS7_ILi512EEESA_EEES9_SC_SE_Li256ELb0ELb1ELb1ELb0EEENS1_19SingleTileSchedulerILb0ELb1ELb1ELi64EEEEEEEEEvNT_6ParamsE --------------------------
	.section	.nv.shared._ZN7cutlass13device_kernelIN5flash11enable_sm90INS1_16FlashAttnFwdSm90INS1_25CollectiveMainloopFwdSm90ILi2EN4cute5tupleIJNS5_1CILi1EEES8_S8_EEENS6_IJNS7_ILi64EEESA_SA_EEELi512ENS_6half_tEfNS_4arch4Sm90ELb1ELb0ELb0ELb0ELb0ELb0ELb0ELb0ELb0ELb1ELb1ELb0EEENS1_21CollectiveEpilogueFwdINS6_IJSA_NS7_ILi512EEESA_EEES9_SC_SE_Li256ELb0ELb1ELb1ELb0EEENS1_19SingleTileSchedulerILb0ELb1ELb1ELi64EEEEEEEEEvNT_6ParamsE,"aw",@nobits
	.sectionflags	@""
	.align	16
	.zero		1024


//--------------------- .nv.shared._ZN7cutlass13device_kernelIN5flash11enable_sm90INS1_16FlashAttnFwdSm90INS1_25CollectiveMainloopFwdSm90ILi2EN4cute5tupleIJNS5_1CILi1EEES8_S8_EEENS6_IJNS7_ILi64EEESA_SA_EEELi512ENS_6half_tEfNS_4arch4Sm90ELb1ELb0ELb0ELb0ELb0ELb0ELb1ELb0ELb0ELb1ELb1ELb0EEENS1_21CollectiveEpilogueFwdINS6_IJSA_NS7_ILi512EEESA_EEES9_SC_SE_Li256ELb0ELb1ELb1ELb0EEENS1_19SingleTileSchedulerILb0ELb1ELb1ELi64EEEEEEEEEvNT_6ParamsE --------------------------
	.section	.nv.shared._ZN7cutlass13device_kernelIN5flash11enable_sm90INS1_16FlashAttnFwdSm90INS1_25CollectiveMainloopFwdSm90ILi2EN4cute5tupleIJNS5_1CILi1EEES8_S8_EEENS6_IJNS7_ILi64EEESA_SA_EEELi512ENS_6half_tEfNS_4arch4Sm90ELb1ELb0ELb0ELb0ELb0ELb0ELb1ELb0ELb0ELb1ELb1ELb0EEENS1_21CollectiveEpilogueFwdINS6_IJSA_NS7_ILi512EEESA_EEES9_SC_SE_Li256ELb0ELb1ELb1ELb0EEENS1_19SingleTileSchedulerILb0ELb1ELb1ELi64EEEEEEEEEvNT_6ParamsE,"aw",@nobits
	.sectionflags	@""
	.align	16
	.zero		1024


//--------------------- .nv.shared._ZN7cutlass13device_kernelIN5flash11enable_sm90INS1_16FlashAttnFwdSm90INS1_25CollectiveMainloopFwdSm90ILi2EN4cute5tupleIJNS5_1CILi1EEES8_S8_EEENS6_IJNS7_ILi64EEESA_SA_EEELi512ENS_6half_tEfNS_4arch4Sm90ELb1ELb0ELb0ELb1ELb0ELb0ELb0ELb0ELb0ELb1ELb1ELb0EEENS1_21CollectiveEpilogueFwdINS6_IJSA_NS7_ILi512EEESA_EEES9_SC_SE_Li256ELb1ELb1ELb1ELb0EEENS1_36VarlenDynamicPersistentTileSchedulerILi64ELi64ELi256ELi128ELb1ELb1ELb1ELb1ELb1ELb1EEEEEEEEEvNT_6ParamsE --------------------------
	.section	.nv.shared._ZN7cutlass13device_kernelIN5flash11enable_sm90INS1_16FlashAttnFwdSm90INS1_25CollectiveMainloopFwdSm90ILi2EN4cute5tupleIJNS5_1CILi1EEES8_S8_EEENS6_IJNS7_ILi64EEESA_SA_EEELi512ENS_6half_tEfNS_4arch4Sm90ELb1ELb0ELb0ELb1ELb0ELb0ELb0ELb0ELb0ELb1ELb1ELb0EEENS1_21CollectiveEpilogueFwdINS6_IJSA_NS7_ILi512EEESA_EEES9_SC_SE_Li256ELb1ELb1ELb1ELb0EEENS1_36VarlenDynamicPersistentTileSchedulerILi64ELi64ELi256ELi128ELb1ELb1ELb1ELb1ELb1ELb1EEEEEEEEEvNT_6ParamsE,"aw",@nobits
	.sectionflags	@""
	.align	16
	.zero		1024


//--------------------- .nv.shared._ZN7cutlass13device_kernelIN5flash11enable_sm90INS1_16FlashAttnFwdSm90INS1_25CollectiveMainloopFwdSm90ILi2EN4cute5tupleIJNS5_1CILi1EEES8_S8_EEENS6_IJNS7_ILi64EEESA_SA_EEELi512ENS_6half_tEfNS_4arch4Sm90ELb1ELb0ELb0ELb1ELb0ELb1ELb0ELb0ELb0ELb1ELb1ELb0EEENS1_21CollectiveEpilogueFwdINS6_IJSA_NS7_ILi512EEESA_EEES9_SC_SE_Li256ELb1ELb1ELb1ELb0EEENS1_36VarlenDynamicPersistentTileSchedulerILi64ELi64ELi256ELi128ELb1ELb1ELb1ELb1ELb1ELb1EEEEEEEEEvNT_6ParamsE --------------------------
	.section	.nv.shared._ZN7cutlass13device_kernelIN5flash11enable_sm90INS1_16FlashAttnFwdSm90INS1_25CollectiveMainloopFwdSm90ILi2EN4cute5tupleIJNS5_1CILi1EEES8_S8_EEENS6_IJNS7_ILi64EEESA_SA_EEELi512ENS_6half_tEfNS_4arch4Sm90ELb1ELb0ELb0ELb1ELb0ELb1ELb0ELb0ELb0ELb1ELb1ELb0EEENS1_21CollectiveEpilogueFwdINS6_IJSA_NS7_ILi512EEESA_EEES9_SC_SE_Li256ELb1ELb1ELb1ELb0EEENS1_36VarlenDynamicPersistentTileSchedulerILi64ELi64ELi256ELi128ELb1ELb1ELb1ELb1ELb1ELb1EEEEEEEEEvNT_6ParamsE,"aw",@nobits
	.sectionflags	@""
	.align	16
	.zero		1024


//--------------------- .nv.shared._ZN7cutlass13device_kernelIN5flash11enable_sm90INS1_16FlashAttnFwdSm90INS1_25CollectiveMainloopFwdSm90ILi2EN4cute5tupleIJNS5_1CILi1EEES8_S8_EEENS6_IJNS7_ILi64EEESA_SA_EEELi512ENS_6half_tEfNS_4arch4Sm90ELb1ELb0ELb0ELb1ELb0ELb0ELb1ELb0ELb0ELb1ELb1ELb0EEENS1_21CollectiveEpilogueFwdINS6_IJSA_NS7_ILi512EEESA_EEES9_SC_SE_Li256ELb1ELb1ELb1ELb0EEENS1_36VarlenDynamicPersistentTileSchedulerILi64ELi64ELi256ELi128ELb1ELb1ELb1ELb1ELb1ELb1EEEEEEEEEvNT_6ParamsE --------------------------
	.section	.nv.shared._ZN7cutlass13device_kernelIN5flash11enable_sm90INS1_16FlashAttnFwdSm90INS1_25CollectiveMainloopFwdSm90ILi2EN4cute5tupleIJNS5_1CILi1EEES8_S8_EEENS6_IJNS7_ILi64EEESA_SA_EEELi512ENS_6half_tEfNS_4arch4Sm90ELb1ELb0ELb0ELb1ELb0ELb0ELb1ELb0ELb0ELb1ELb1ELb0EEENS1_21CollectiveEpilogueFwdINS6_IJSA_NS7_ILi512EEESA_EEES9_SC_SE_Li256ELb1ELb1ELb1ELb0EEENS1_36VarlenDynamicPersistentTileSchedulerILi64ELi64ELi256ELi128ELb1ELb1ELb1ELb1ELb1ELb1EEEEEEEEEvNT_6ParamsE,"aw",@nobits
	.sectionflags	@""
	.align	16
	.zero		1024


//--------------------- .nv.shared._ZN7cutlass13device_kernelIN5flash11enable_sm90INS1_16FlashAttnFwdSm90INS1_25CollectiveMainloopFwdSm90ILi2EN4cute5tupleIJNS5_1CILi1EEES8_S8_EEENS6_IJNS7_ILi64EEESA_SA_EEELi512ENS_6half_tEfNS_4arch4Sm90ELb1ELb0ELb0ELb1ELb0ELb1ELb1ELb0ELb0ELb1ELb1ELb0EEENS1_21CollectiveEpilogueFwdINS6_IJSA_NS7_ILi512EEESA_EEES9_SC_SE_Li256ELb1ELb1ELb1ELb0EEENS1_36VarlenDynamicPersistentTileSchedulerILi64ELi64ELi256ELi128ELb1ELb1ELb1ELb1ELb1ELb1EEEEEEEEEvNT_6ParamsE --------------------------
	.section	.nv.shared._ZN7cutlass13device_kernelIN5flash11enable_sm90INS1_16FlashAttnFwdSm90INS1_25CollectiveMainloopFwdSm90ILi2EN4cute5tupleIJNS5_1CILi1EEES8_S8_EEENS6_IJNS7_ILi64EEESA_SA_EEELi512ENS_6half_tEfNS_4arch4Sm90ELb1ELb0ELb0ELb1ELb0ELb1ELb1ELb0ELb0ELb1ELb1ELb0EEENS1_21CollectiveEpilogueFwdINS6_IJSA_NS7_ILi512EEESA_EEES9_SC_SE_Li256ELb1ELb1ELb1ELb0EEENS1_36VarlenDynamicPersistentTileSchedulerILi64ELi64ELi256ELi128ELb1ELb1ELb1ELb1ELb1ELb1EEEEEEEEEvNT_6ParamsE,"aw",@nobits
	.sectionflags	@""
	.align	16
	.zero		1024


//--------------------- .nv.constant0._ZN7cutlass13device_kernelIN5flash11enable_sm90INS1_16FlashAttnFwdSm90INS1_25CollectiveMainloopFwdSm90ILi2EN4cute5tupleIJNS5_1CILi1EEES8_S8_EEENS6_IJNS7_ILi64EEESA_SA_EEELi512ENS_6half_tEfNS_4arch4Sm90ELb0ELb0ELb0ELb0ELb0ELb0ELb0ELb0ELb0ELb1ELb1ELb0EEENS1_21CollectiveEpilogueFwdINS6_IJSA_NS7_ILi512EEESA_EEES9_SC_SE_Li256ELb0ELb1ELb1ELb0EEENS1_19SingleTileSchedulerILb0ELb1ELb1ELi64EEEEEEEEEvNT_6ParamsE --------------------------
	.section	.nv.constant0._ZN7cutlass13device_kernelIN5flash11enable_sm90INS1_16FlashAttnFwdSm90INS1_25CollectiveMainloopFwdSm90ILi2EN4cute5tupleIJNS5_1CILi1EEES8_S8_EEENS6_IJNS7_ILi64EEESA_SA_EEELi512ENS_6half_tEfNS_4arch4Sm90ELb0ELb0ELb0ELb0ELb0ELb0ELb0ELb0ELb0ELb1ELb1ELb0EEENS1_21CollectiveEpilogueFwdINS6_IJSA_NS7_ILi512EEESA_EEES9_SC_SE_Li256ELb0ELb1ELb1ELb0EEENS1_19SingleTileSchedulerILb0ELb1ELb1ELi64EEEEEEEEEvNT_6ParamsE,"a",@progbits
	.sectionflags	@""
	.align	4
.nv.constant0._ZN7cutlass13device_kernelIN5flash11enable_sm90INS1_16FlashAttnFwdSm90INS1_25CollectiveMainloopFwdSm90ILi2EN4cute5tupleIJNS5_1CILi1EEES8_S8_EEENS6_IJNS7_ILi64EEESA_SA_EEELi512ENS_6half_tEfNS_4arch4Sm90ELb0ELb0ELb0ELb0ELb0ELb0ELb0ELb0ELb0ELb1ELb1ELb0EEENS1_21CollectiveEpilogueFwdINS6_IJSA_NS7_ILi512EEESA_EEES9_SC_SE_Li256ELb0ELb1ELb1ELb0EEENS1_19SingleTileSchedulerILb0ELb1ELb1ELi64EEEEEEEEEvNT_6ParamsE:
	.zero		3200


//--------------------- .nv.constant0._ZN7cutlass13device_kernelIN5flash11enable_sm90INS1_16FlashAttnFwdSm90INS1_25CollectiveMainloopFwdSm90ILi2EN4cute5tupleIJNS5_1CILi1EEES8_S8_EEENS6_IJNS7_ILi64EEESA_SA_EEELi512ENS_6half_tEfNS_4arch4Sm90ELb0ELb0ELb0ELb0ELb0ELb0ELb1ELb0ELb0ELb1ELb1ELb0EEENS1_21CollectiveEpilogueFwdINS6_IJSA_NS7_ILi512EEESA_EEES9_SC_SE_Li256ELb0ELb1ELb1ELb0EEENS1_19SingleTileSchedulerILb0ELb1ELb1ELi64EEEEEEEEEvNT_6ParamsE --------------------------
	.section	.nv.constant0._ZN7cutlass13device_kernelIN5flash11enable_sm90INS1_16FlashAttnFwdSm90INS1_25CollectiveMainloopFwdSm90ILi2EN4cute5tupleIJNS5_1CILi1EEES8_S8_EEENS6_IJNS7_ILi64EEESA_SA_EEELi512ENS_6half_tEfNS_4arch4Sm90ELb0ELb0ELb0ELb0ELb0ELb0ELb1ELb0ELb0ELb1ELb1ELb0EEENS1_21CollectiveEpilogueFwdINS6_IJSA_NS7_ILi512EEESA_EEES9_SC_SE_Li256ELb0ELb1ELb1ELb0EEENS1_19SingleTileSchedulerILb0ELb1ELb1ELi64EEEEEEEEEvNT_6ParamsE,"a",@progbits
	.sectionflags	@""
	.align	4
.nv.constant0._ZN7cutlass13device_kernelIN5flash11enable_sm90INS1_16FlashAttnFwdSm90INS1_25CollectiveMainloopFwdSm90ILi2EN4cute5tupleIJNS5_1CILi1EEES8_S8_EEENS6_IJNS7_ILi64EEESA_SA_EEELi512ENS_6half_tEfNS_4arch4Sm90ELb0ELb0ELb0ELb0ELb0ELb0ELb1ELb0ELb0ELb1ELb1ELb0EEENS1_21CollectiveEpilogueFwdINS6_IJSA_NS7_ILi512EEESA_EEES9_SC_SE_Li256ELb0ELb1ELb1ELb0EEENS1_19SingleTileSchedulerILb0ELb1ELb1ELi64EEEEEEEEEvNT_6ParamsE:
	.zero		3456


//--------------------- .nv.constant0._ZN7cutlass13device_kernelIN5flash11enable_sm90INS1_16FlashAttnFwdSm90INS1_25CollectiveMainloopFwdSm90ILi2EN4cute5tupleIJNS5_1CILi1EEES8_S8_EEENS6_IJNS7_ILi64EEESA_SA_EEELi512ENS_6half_tEfNS_4arch4Sm90ELb0ELb0ELb0ELb1ELb0ELb0ELb0ELb0ELb0ELb1ELb1ELb0EEENS1_21CollectiveEpilogueFwdINS6_IJSA_NS7_ILi512EEESA_EEES9_SC_SE_Li256ELb1ELb1ELb1ELb0EEENS1_36VarlenDynamicPersistentTileSchedulerILi64ELi64ELi256ELi128ELb1ELb1ELb1ELb0ELb1ELb1EEEEEEEEEvNT_6ParamsE --------------------------
	.section	.nv.constant0._ZN7cutlass13device_kernelIN5flash11enable_sm90INS1_16FlashAttnFwdSm90INS1_25CollectiveMainloopFwdSm90ILi2EN4cute5tupleIJNS5_1CILi1EEES8_S8_EEENS6_IJNS7_ILi64EEESA_SA_EEELi512ENS_6half_tEfNS_4arch4Sm90ELb0ELb0ELb0ELb1ELb0ELb0ELb0ELb0ELb0ELb1ELb1ELb0EEENS1_21CollectiveEpilogueFwdINS6_IJSA_NS7_ILi512EEESA_EEES9_SC_SE_Li256ELb1ELb1ELb1ELb0EEENS1_36VarlenDynamicPersistentTileSchedulerILi64ELi64ELi256ELi128ELb1ELb1ELb1ELb0ELb1ELb1EEEEEEEEEvNT_6ParamsE,"a",@progbits
	.sectionflags	@""
	.align	4
.nv.constant0._ZN7cutlass13device_kernelIN5flash11enable_sm90INS1_16FlashAttnFwdSm90INS1_25CollectiveMainloopFwdSm90ILi2EN4cute5tupleIJNS5_1CILi1EEES8_S8_EEENS6_IJNS7_ILi64EEESA_SA_EEELi512ENS_6half_tEfNS_4arch4Sm90ELb0ELb0ELb0ELb1ELb0ELb0ELb0ELb0ELb0ELb1ELb1ELb0EEENS1_21CollectiveEpilogueFwdINS6_IJSA_NS7_ILi512EEESA_EEES9_SC_SE_Li256ELb1ELb1ELb1ELb0EEENS1_36VarlenDynamicPersistentTileSchedulerILi64ELi64ELi256ELi128ELb1ELb1ELb1ELb0ELb1ELb1EEEEEEEEEvNT_6ParamsE:
	.zero		3328


//--------------------- .nv.constant0._ZN7cutlass13device_kernelIN5flash11enable_sm90INS1_16FlashAttnFwdSm90INS1_25CollectiveMainloopFwdSm90ILi2EN4cute5tupleIJNS5_1CILi1EEES8_S8_EEENS6_IJNS7_ILi64EEESA_SA_EEELi512ENS_6half_tEfNS_4arch4Sm90ELb0ELb0ELb0ELb1ELb0ELb1ELb0ELb0ELb0ELb1ELb1ELb0EEENS1_21CollectiveEpilogueFwdINS6_IJSA_NS7_ILi512EEESA_EEES9_SC_SE_Li256ELb1ELb1ELb1ELb0EEENS1_36VarlenDynamicPersistentTileSchedulerILi64ELi64ELi256ELi128ELb1ELb1ELb1ELb0ELb1ELb1EEEEEEEEEvNT_6ParamsE --------------------------
	.section	.nv.constant0._ZN7cutlass13device_kernelIN5flash11enable_sm90INS1_16FlashAttnFwdSm90INS1_25CollectiveMainloopFwdSm90ILi2EN4cute5tupleIJNS5_1CILi1EEES8_S8_EEENS6_IJNS7_ILi64EEESA_SA_EEELi512ENS_6half_tEfNS_4arch4Sm90ELb0ELb0ELb0ELb1ELb0ELb1ELb0ELb0ELb0ELb1ELb1ELb0EEENS1_21CollectiveEpilogueFwdINS6_IJSA_NS7_ILi512EEESA_EEES9_SC_SE_Li256ELb1ELb1ELb1ELb0EEENS1_36VarlenDynamicPersistentTileSchedulerILi64ELi64ELi256ELi128ELb1ELb1ELb1ELb0ELb1ELb1EEEEEEEEEvNT_6ParamsE,"a",@progbits
	.sectionflags	@""
	.align	4
.nv.constant0._ZN7cutlass13device_kernelIN5flash11enable_sm90INS1_16FlashAttnFwdSm90INS1_25CollectiveMainloopFwdSm90ILi2EN4cute5tupleIJNS5_1CILi1EEES8_S8_EEENS6_IJNS7_ILi64EEESA_SA_EEELi512ENS_6half_tEfNS_4arch4Sm90ELb0ELb0ELb0ELb1ELb0ELb1ELb0ELb0ELb0ELb1ELb1ELb0EEENS1_21CollectiveEpilogueFwdINS6_IJSA_NS7_ILi512EEESA_EEES9_SC_SE_Li256ELb1ELb1ELb1ELb0EEENS1_36VarlenDynamicPersistentTileSchedulerILi64ELi64ELi256ELi128ELb1ELb1ELb1ELb0ELb1ELb1EEEEEEEEEvNT_6ParamsE:
	.zero		3328


//--------------------- .nv.constant0._ZN7cutlass13device_kernelIN5flash11enable_sm90INS1_16FlashAttnFwdSm90INS1_25CollectiveMainloopFwdSm90ILi2EN4cute5tupleIJNS5_1CILi1EEES8_S8_EEENS6_IJNS7_ILi64EEESA_SA_EEELi512ENS_6half_tEfNS_4arch4Sm90ELb0ELb0ELb0ELb1ELb0ELb0ELb1ELb0ELb0ELb1ELb1ELb0EEENS1_21CollectiveEpilogueFwdINS6_IJSA_NS7_ILi512EEESA_EEES9_SC_SE_Li256ELb1ELb1ELb1ELb0EEENS1_36VarlenDynamicPersistentTileSchedulerILi64ELi64ELi256ELi128ELb1ELb1ELb1ELb0ELb1ELb1EEEEEEEEEvNT_6ParamsE --------------------------
	.section	.nv.constant0._ZN7cutlass13device_kernelIN5flash11enable_sm90INS1_16FlashAttnFwdSm90INS1_25CollectiveMainloopFwdSm90ILi2EN4cute5tupleIJNS5_1CILi1EEES8_S8_EEENS6_IJNS7_ILi64EEESA_SA_EEELi512ENS_6half_tEfNS_4arch4Sm90ELb0ELb0ELb0ELb1ELb0ELb0ELb1ELb0ELb0ELb1ELb1ELb0EEENS1_21CollectiveEpilogueFwdINS6_IJSA_NS7_ILi512EEESA_EEES9_SC_SE_Li256ELb1ELb1ELb1ELb0EEENS1_36VarlenDynamicPersistentTileSchedulerILi64ELi64ELi256ELi128ELb1ELb1ELb1ELb0ELb1ELb1EEEEEEEEEvNT_6ParamsE,"a",@progbits
	.sectionflags	@""
	.align	4
.nv.constant0._ZN7cutlass13device_kernelIN5flash11enable_sm90INS1_16FlashAttnFwdSm90INS1_25CollectiveMainloopFwdSm90ILi2EN4cute5tupleIJNS5_1CILi1EEES8_S8_EEENS6_IJNS7_ILi64EEESA_SA_EEELi512ENS_6half_tEfNS_4arch4Sm90ELb0ELb0ELb0ELb1ELb0ELb0ELb1ELb0ELb0ELb1ELb1ELb0EEENS1_21CollectiveEpilogueFwdINS6_IJSA_NS7_ILi512EEESA_EEES9_SC_SE_Li256ELb1ELb1ELb1ELb0EEENS1_36VarlenDynamicPersistentTileSchedulerILi64ELi64ELi256ELi128ELb1ELb1ELb1ELb0ELb1ELb1EEEEEEEEEvNT_6ParamsE:
	.zero		3584


//--------------------- .nv.constant0._ZN7cutlass13device_kernelIN5flash11enable_sm90INS1_16FlashAttnFwdSm90INS1_25CollectiveMainloopFwdSm90ILi2EN4cute5tupleIJNS5_1CILi1EEES8_S8_EEENS6_IJNS7_ILi64EEESA_SA_EEELi512ENS_6half_tEfNS_4arch4Sm90ELb0ELb0ELb0ELb1ELb0ELb1ELb1ELb0ELb0ELb1ELb1ELb0EEENS1_21CollectiveEpilogueFwdINS6_IJSA_NS7_ILi512EEESA_EEES9_SC_SE_Li256ELb1ELb1ELb1ELb0EEENS1_36VarlenDynamicPersistentTileSchedulerILi64ELi64ELi256ELi128ELb1ELb1ELb1ELb0ELb1ELb1EEEEEEEEEvNT_6ParamsE --------------------------
	.section	.nv.constant0._ZN7cutlass13device_kernelIN5flash11enable_sm90INS1_16FlashAttnFwdSm90INS1_25CollectiveMainloopFwdSm90ILi2EN4cute5tupleIJNS5_1CILi1EEES8_S8_EEENS6_IJNS7_ILi64EEESA_SA_EEELi512ENS_6half_tEfNS_4arch4Sm90ELb0ELb0ELb0ELb1ELb0ELb1ELb1ELb0ELb0ELb1ELb1ELb0EEENS1_21CollectiveEpilogueFwdINS6_IJSA_NS7_ILi512EEESA_EEES9_SC_SE_Li256ELb1ELb1ELb1ELb0EEENS1_36VarlenDynamicPersistentTileSchedulerILi64ELi64ELi256ELi128ELb1ELb1ELb1ELb0ELb1ELb1EEEEEEEEEvNT_6ParamsE,"a",@progbits
	.sectionflags	@""
	.align	4
.nv.constant0._ZN7cutlass13device_kernelIN5flash11enable_sm90INS1_16FlashAttnFwdSm90INS1_25CollectiveMainloopFwdSm90ILi2EN4cute5tupleIJNS5_1CILi1EEES8_S8_EEENS6_IJNS7_ILi64EEESA_SA_EEELi512ENS_6half_tEfNS_4arch4Sm90ELb0ELb0ELb0ELb1ELb0ELb1ELb1ELb0ELb0ELb1ELb1ELb0EEENS1_21CollectiveEpilogueFwdINS6_IJSA_NS7_ILi512EEESA_EEES9_SC_SE_Li256ELb1ELb1ELb1ELb0EEENS1_36VarlenDynamicPersistentTileSchedulerILi64ELi64ELi256ELi128ELb1ELb1ELb1ELb0ELb1ELb1EEEEEEEEEvNT_6ParamsE:
	.zero		3584


//--------------------- .nv.constant0._ZN7cutlass13device_kernelIN5flash11enable_sm90INS1_16FlashAttnFwdSm90INS1_25CollectiveMainloopFwdSm90ILi2EN4cute5tupleIJNS5_1CILi1EEES8_S8_EEENS6_IJNS7_ILi64EEESA_SA_EEELi512ENS_6half_tEfNS_4arch4Sm90ELb0ELb1ELb0ELb0ELb0ELb0ELb0ELb0ELb0ELb1ELb1ELb0EEENS1_21CollectiveEpilogueFwdINS6_IJSA_NS7_ILi512EEESA_EEES9_SC_SE_Li256ELb0ELb1ELb1ELb0EEENS1_19SingleTileSchedulerILb0ELb1ELb1ELi64EEEEEEEEEvNT_6ParamsE --------------------------
	.section	.nv.constant0._ZN7cutlass13device_kernelIN5flash11enable_sm90INS1_16FlashAttnFwdSm90INS1_25CollectiveMainloopFwdSm90ILi2EN4cute5tupleIJNS5_1CILi1EEES8_S8_EEENS6_IJNS7_ILi64EEESA_SA_EEELi512ENS_6half_tEfNS_4arch4Sm90ELb0ELb1ELb0ELb0ELb0ELb0ELb0ELb0ELb0ELb1ELb1ELb0EEENS1_21CollectiveEpilogueFwdINS6_IJSA_NS7_ILi512EEESA_EEES9_SC_SE_Li256ELb0ELb1ELb1ELb0EEENS1_19SingleTileSchedulerILb0ELb1ELb1ELi64EEEEEEEEEvNT_6ParamsE,"a",@progbits
	.sectionflags	@""
	.align	4
.nv.constant0._ZN7cutlass13device_kernelIN5flash11enable_sm90INS1_16FlashAttnFwdSm90INS1_25CollectiveMainloopFwdSm90ILi2EN4cute5tupleIJNS5_1CILi1EEES8_S8_EEENS6_IJNS7_ILi64EEESA_SA_EEELi512ENS_6half_tEfNS_4arch4Sm90ELb0ELb1ELb0ELb0ELb0ELb0ELb0ELb0ELb0ELb1ELb1ELb0EEENS1_21CollectiveEpilogueFwdINS6_IJSA_NS7_ILi512EEESA_EEES9_SC_SE_Li256ELb0ELb1ELb1ELb0EEENS1_19SingleTileSchedulerILb0ELb1ELb1ELi64EEEEEEEEEvNT_6ParamsE:
	.zero		3200


//--------------------- .nv.constant0._ZN7cutlass13device_kernelIN5flash11enable_sm90INS1_16FlashAttnFwdSm90INS1_25CollectiveMainloopFwdSm90ILi2EN4cute5tupleIJNS5_1CILi1EEES8_S8_EEENS6_IJNS7_ILi64EEESA_SA_EEELi512ENS_6half_tEfNS_4arch4Sm90ELb0ELb1ELb0ELb0ELb0ELb0ELb1ELb0ELb0ELb1ELb1ELb0EEENS1_21CollectiveEpilogueFwdINS6_IJSA_NS7_ILi512EEESA_EEES9_SC_SE_Li256ELb0ELb1ELb1ELb0EEENS1_19SingleTileSchedulerILb0ELb1ELb1ELi64EEEEEEEEEvNT_6ParamsE --------------------------
	.section	.nv.constant0._ZN7cutlass13device_kernelIN5flash11enable_sm90INS1_16FlashAttnFwdSm90INS1_25CollectiveMainloopFwdSm90ILi2EN4cute5tupleIJNS5_1CILi1EEES8_S8_EEENS6_IJNS7_ILi64EEESA_SA_EEELi512ENS_6half_tEfNS_4arch4Sm90ELb0ELb1ELb0ELb0ELb0ELb0ELb1ELb0ELb0ELb1ELb1ELb0EEENS1_21CollectiveEpilogueFwdINS6_IJSA_NS7_ILi512EEESA_EEES9_SC_SE_Li256ELb0ELb1ELb1ELb0EEENS1_19SingleTileSchedulerILb0ELb1ELb1ELi64EEEEEEEEEvNT_6ParamsE,"a",@progbits
	.sectionflags	@""
	.align	4
.nv.constant0._ZN7cutlass13device_kernelIN5flash11enable_sm90INS1_16FlashAttnFwdSm90INS1_25CollectiveMainloopFwdSm90ILi2EN4cute5tupleIJNS5_1CILi1EEES8_S8_EEENS6_IJNS7_ILi64EEESA_SA_EEELi512ENS_6half_tEfNS_4arch4Sm90ELb0ELb1ELb0ELb0ELb0ELb0ELb1ELb0ELb0ELb1ELb1ELb0EEENS1_21CollectiveEpilogueFwdINS6_IJSA_NS7_ILi512EEESA_EEES9_SC_SE_Li256ELb0ELb1ELb1ELb0EEENS1_19SingleTileSchedulerILb0ELb1ELb1ELi64EEEEEEEEEvNT_6ParamsE:
	.zero		3456


//--------------------- .nv.constant0._ZN7cutlass13device_kernelIN5flash11enable_sm90INS1_16FlashAttnFwdSm90INS1_25CollectiveMainloopFwdSm90ILi2EN4cute5tupleIJNS5_1CILi1EEES8_S8_EEENS6_IJNS7_ILi64EEESA_SA_EEELi512ENS_6half_tEfNS_4arch4Sm90ELb0ELb1ELb0ELb1ELb0ELb0ELb0ELb0ELb0ELb1ELb1ELb0EEENS1_21CollectiveEpilogueFwdINS6_IJSA_NS7_ILi512EEESA_EEES9_SC_SE_Li256ELb1ELb1ELb1ELb0EEENS1_36VarlenDynamicPersistentTileSchedulerILi64ELi64ELi256ELi128ELb1ELb1ELb1ELb1ELb0ELb1EEEEEEEEEvNT_6ParamsE --------------------------
	.section	.nv.constant0._ZN7cutlass13device_kernelIN5flash11enable_sm90INS1_16FlashAttnFwdSm90INS1_25CollectiveMainloopFwdSm90ILi2EN4cute5tupleIJNS5_1CILi1EEES8_S8_EEENS6_IJNS7_ILi64EEESA_SA_EEELi512ENS_6half_tEfNS_4arch4Sm90ELb0ELb1ELb0ELb1ELb0ELb0ELb0ELb0ELb0ELb1ELb1ELb0EEENS1_21CollectiveEpilogueFwdINS6_IJSA_NS7_ILi512EEESA_EEES9_SC_SE_Li256ELb1ELb1ELb1ELb0EEENS1_36VarlenDynamicPersistentTileSchedulerILi64ELi64ELi256ELi128ELb1ELb1ELb1ELb1ELb0ELb1EEEEEEEEEvNT_6ParamsE,"a",@progbits
	.sectionflags	@""
	.align	4
.nv.constant0._ZN7cutlass13device_kernelIN5flash11enable_sm90INS1_16FlashAttnFwdSm90INS1_25CollectiveMainloopFwdSm90ILi2EN4cute5tupleIJNS5_1CILi1EEES8_S8_EEENS6_IJNS7_ILi64EEESA_SA_EEELi512ENS_6half_tEfNS_4arch4Sm90ELb0ELb1ELb0ELb1ELb0ELb0ELb0ELb0ELb0ELb1ELb1ELb0EEENS1_21CollectiveEpilogueFwdINS6_IJSA_NS7_ILi512EEESA_EEES9_SC_SE_Li256ELb1ELb1ELb1ELb0EEENS1_36VarlenDynamicPersistentTileSchedulerILi64ELi64ELi256ELi128ELb1ELb1ELb1ELb1ELb0ELb1EEEEEEEEEvNT_6ParamsE:
	.zero		3328


//--------------------- .nv.constant0._ZN7cutlass13device_kernelIN5flash11enable_sm90INS1_16FlashAttnFwdSm90INS1_25CollectiveMainloopFwdSm90ILi2EN4cute5tupleIJNS5_1CILi1EEES8_S8_EEENS6_IJNS7_ILi64EEESA_SA_EEELi512ENS_6half_tEfNS_4arch4Sm90ELb0ELb1ELb0ELb1ELb0ELb1ELb0ELb0ELb0ELb1ELb1ELb0EEENS1_21CollectiveEpilogueFwdINS6_IJSA_NS7_ILi512EEESA_EEES9_SC_SE_Li256ELb1ELb1ELb1ELb0EEENS1_36VarlenDynamicPersistentTileSchedulerILi64ELi64ELi256ELi128ELb1ELb1ELb1ELb1ELb0ELb1EEEEEEEEEvNT_6ParamsE --------------------------
	.section	.nv.constant0._ZN7cutlass13device_kernelIN5flash11enable_sm90INS1_16FlashAttnFwdSm90INS1_25CollectiveMainloopFwdSm90ILi2EN4cute5tupleIJNS5_1CILi1EEES8_S8_EEENS6_IJNS7_ILi64EEESA_SA_EEELi512ENS_6half_tEfNS_4arch4Sm90ELb0ELb1ELb0ELb1ELb0ELb1ELb0ELb0ELb0ELb1ELb1ELb0EEENS1_21CollectiveEpilogueFwdINS6_IJSA_NS7_ILi512EEESA_EEES9_SC_SE_Li256ELb1ELb1ELb1ELb0EEENS1_36VarlenDynamicPersistentTileSchedulerILi64ELi64ELi256ELi128ELb1ELb1ELb1ELb1ELb0ELb1EEEEEEEEEvNT_6ParamsE,"a",@progbits
	.sectionflags	@""
	.align	4
.nv.constant0._ZN7cutlass13device_kernelIN5flash11enable_sm90INS1_16FlashAttnFwdSm90INS1_25CollectiveMainloopFwdSm90ILi2EN4cute5tupleIJNS5_1CILi1EEES8_S8_EEENS6_IJNS7_ILi64EEESA_SA_EEELi512ENS_6half_tEfNS_4arch4Sm90ELb0ELb1ELb0ELb1ELb0ELb1ELb0ELb0ELb0ELb1ELb1ELb0EEENS1_21CollectiveEpilogueFwdINS6_IJSA_NS7_ILi512EEESA_EEES9_SC_SE_Li256ELb1ELb1ELb1ELb0EEENS1_36VarlenDynamicPersistentTileSchedulerILi64ELi64ELi256ELi128ELb1ELb1ELb1ELb1ELb0ELb1EEEEEEEEEvNT_6ParamsE:
	.zero		3328


//--------------------- .nv.constant0._ZN7cutlass13device_kernelIN5flash11enable_sm90INS1_16FlashAttnFwdSm90INS1_25CollectiveMainloopFwdSm90ILi2EN4cute5tupleIJNS5_1CILi1EEES8_S8_EEENS6_IJNS7_ILi64EEESA_SA_EEELi512ENS_6half_tEfNS_4arch4Sm90ELb0ELb1ELb0ELb1ELb0ELb0ELb1ELb0ELb0ELb1ELb1ELb0EEENS1_21CollectiveEpilogueFwdINS6_IJSA_NS7_ILi512EEESA_EEES9_SC_SE_Li256ELb1ELb1ELb1ELb0EEENS1_36VarlenDynamicPersistentTileSchedulerILi64ELi64ELi256ELi128ELb1ELb1ELb1ELb1ELb0ELb1EEEEEEEEEvNT_6ParamsE --------------------------
	.section	.nv.constant0._ZN7cutlass13device_kernelIN5flash11enable_sm90INS1_16FlashAttnFwdSm90INS1_25CollectiveMainloopFwdSm90ILi2EN4cute5tupleIJNS5_1CILi1EEES8_S8_EEENS6_IJNS7_ILi64EEESA_SA_EEELi512ENS_6half_tEfNS_4arch4Sm90ELb0ELb1ELb0ELb1ELb0ELb0ELb1ELb0ELb0ELb1ELb1ELb0EEENS1_21CollectiveEpilogueFwdINS6_IJSA_NS7_ILi512EEESA_EEES9_SC_SE_Li256ELb1ELb1ELb1ELb0EEENS1_36VarlenDynamicPersistentTileSchedulerILi64ELi64ELi256ELi128ELb1ELb1ELb1ELb1ELb0ELb1EEEEEEEEEvNT_6ParamsE,"a",@progbits
	.sectionflags	@""
	.align	4
.nv.constant0._ZN7cutlass13device_kernelIN5flash11enable_sm90INS1_16FlashAttnFwdSm90INS1_25CollectiveMainloopFwdSm90ILi2EN4cute5tupleIJNS5_1CILi1EEES8_S8_EEENS6_IJNS7_ILi64EEESA_SA_EEELi512ENS_6half_tEfNS_4arch4Sm90ELb0ELb1ELb0ELb1ELb0ELb0ELb1ELb0ELb0ELb1ELb1ELb0EEENS1_21CollectiveEpilogueFwdINS6_IJSA_NS7_ILi512EEESA_EEES9_SC_SE_Li256ELb1ELb1ELb1ELb0EEENS1_36VarlenDynamicPersistentTileSchedulerILi64ELi64ELi256ELi128ELb1ELb1ELb1ELb1ELb0ELb1EEEEEEEEEvNT_6ParamsE:
	.zero		3584


//--------------------- .nv.constant0._ZN7cutlass13device_kernelIN5flash11enable_sm90INS1_16FlashAttnFwdSm90INS1_25CollectiveMainloopFwdSm90ILi2EN4cute5tupleIJNS5_1CILi1EEES8_S8_EEENS6_IJNS7_ILi64EEESA_SA_EEELi512ENS_6half_tEfNS_4arch4Sm90ELb0ELb1ELb0ELb1ELb0ELb1ELb1ELb0ELb0ELb1ELb1ELb0EEENS1_21CollectiveEpilogueFwdINS6_IJSA_NS7_ILi512EEESA_EEES9_SC_SE_Li256ELb1ELb1ELb1ELb0EEENS1_36VarlenDynamicPersistentTileSchedulerILi64ELi64ELi256ELi128ELb1ELb1ELb1ELb1ELb0ELb1EEEEEEEEEvNT_6ParamsE --------------------------
	.section	.nv.constant0._ZN7cutlass13device_kernelIN5flash11enable_sm90INS1_16FlashAttnFwdSm90INS1_25CollectiveMainloopFwdSm90ILi2EN4cute5tupleIJNS5_1CILi1EEES8_S8_EEENS6_IJNS7_ILi64EEESA_SA_EEELi512ENS_6half_tEfNS_4arch4Sm90ELb0ELb1ELb0ELb1ELb0ELb1ELb1ELb0ELb0ELb1ELb1ELb0EEENS1_21CollectiveEpilogueFwdINS6_IJSA_NS7_ILi512EEESA_EEES9_SC_SE_Li256ELb1ELb1ELb1ELb0EEENS1_36VarlenDynamicPersistentTileSchedulerILi64ELi64ELi256ELi128ELb1ELb1ELb1ELb1ELb0ELb1EEEEEEEEEvNT_6ParamsE,"a",@progbits
	.sectionflags	@""
	.align	4
.nv.constant0._ZN7cutlass13device_kernelIN5flash11enable_sm90INS1_16FlashAttnFwdSm90INS1_25CollectiveMainloopFwdSm90ILi2EN4cute5tupleIJNS5_1CILi1EEES8_S8_EEENS6_IJNS7_ILi64EEESA_SA_EEELi512ENS_6half_tEfNS_4arch4Sm90ELb0ELb1ELb0ELb1ELb0ELb1ELb1ELb0ELb0ELb1ELb1ELb0EEENS1_21CollectiveEpilogueFwdINS6_IJSA_NS7_ILi512EEESA_EEES9_SC_SE_Li256ELb1ELb1ELb1ELb0EEENS1_36VarlenDynamicPersistentTileSchedulerILi64ELi64ELi256ELi128ELb1ELb1ELb1ELb1ELb0ELb1EEEEEEEEEvNT_6ParamsE:
	.zero		3584


//--------------------- .nv.constant0._ZN7cutlass13device_kernelIN5flash11enable_sm90INS1_16FlashAttnFwdSm90INS1_25CollectiveMainloopFwdSm90ILi2EN4cute5tupleIJNS5_1CILi1EEES8_S8_EEENS6_IJNS7_ILi64EEESA_SA_EEELi512ENS_6half_tEfNS_4arch4Sm90ELb1ELb0ELb0ELb0ELb0ELb0ELb0ELb0ELb0ELb1ELb1ELb0EEENS1_21CollectiveEpilogueFwdINS6_IJSA_NS7_ILi512EEESA_EEES9_SC_SE_Li256ELb0ELb1ELb1ELb0EEENS1_19SingleTileSchedulerILb0ELb1ELb1ELi64EEEEEEEEEvNT_6ParamsE --------------------------
	.section	.nv.constant0._ZN7cutlass13device_kernelIN5flash11enable_sm90INS1_16FlashAttnFwdSm90INS1_25CollectiveMainloopFwdSm90ILi2EN4cute5tupleIJNS5_1CILi1EEES8_S8_EEENS6_IJNS7_ILi64EEESA_SA_EEELi512ENS_6half_tEfNS_4arch4Sm90ELb1ELb0ELb0ELb0ELb0ELb0ELb0ELb0ELb0ELb1ELb1ELb0EEENS1_21CollectiveEpilogueFwdINS6_IJSA_NS7_ILi512EEESA_EEES9_SC_SE_Li256ELb0ELb1ELb1ELb0EEENS1_19SingleTileSchedulerILb0ELb1ELb1ELi64EEEEEEEEEvNT_6ParamsE,"a",@progbits
	.sectionflags	@""
	.align	4
.nv.constant0._ZN7cutlass13device_kernelIN5flash11enable_sm90INS1_16FlashAttnFwdSm90INS1_25CollectiveMainloopFwdSm90ILi2EN4cute5tupleIJNS5_1CILi1EEES8_S8_EEENS6_IJNS7_ILi64EEESA_SA_EEELi512ENS_6half_tEfNS_4arch4Sm90ELb1ELb0ELb0ELb0ELb0ELb0ELb0ELb0ELb0ELb1ELb1ELb0EEENS1_21CollectiveEpilogueFwdINS6_IJSA_NS7_ILi512EEESA_EEES9_SC_SE_Li256ELb0ELb1ELb1ELb0EEENS1_19SingleTileSchedulerILb0ELb1ELb1ELi64EEEEEEEEEvNT_6ParamsE:
	.zero		3200


//--------------------- .nv.constant0._ZN7cutlass13device_kernelIN5flash11enable_sm90INS1_16FlashAttnFwdSm90INS1_25CollectiveMainloopFwdSm90ILi2EN4cute5tupleIJNS5_1CILi1EEES8_S8_EEENS6_IJNS7_ILi64EEESA_SA_EEELi512ENS_6half_tEfNS_4arch4Sm90ELb1ELb0ELb0ELb0ELb0ELb0ELb1ELb0ELb0ELb1ELb1ELb0EEENS1_21CollectiveEpilogueFwdINS6_IJSA_NS7_ILi512EEESA_EEES9_SC_SE_Li256ELb0ELb1ELb1ELb0EEENS1_19SingleTileSchedulerILb0ELb1ELb1ELi64EEEEEEEEEvNT_6ParamsE --------------------------
	.section	.nv.constant0._ZN7cutlass13device_kernelIN5flash11enable_sm90INS1_16FlashAttnFwdSm90INS1_25CollectiveMainloopFwdSm90ILi2EN4cute5tupleIJNS5_1CILi1EEES8_S8_EEENS6_IJNS7_ILi64EEESA_SA_EEELi512ENS_6half_tEfNS_4arch4Sm90ELb1ELb0ELb0ELb0ELb0ELb0ELb1ELb0ELb0ELb1ELb1ELb0EEENS1_21CollectiveEpilogueFwdINS6_IJSA_NS7_ILi512EEESA_EEES9_SC_SE_Li256ELb0ELb1ELb1ELb0EEENS1_19SingleTileSchedulerILb0ELb1ELb1ELi64EEEEEEEEEvNT_6ParamsE,"a",@progbits
	.sectionflags	@""
	.align	4
.nv.constant0._ZN7cutlass13device_kernelIN5flash11enable_sm90INS1_16FlashAttnFwdSm90INS1_25CollectiveMainloopFwdSm90ILi2EN4cute5tupleIJNS5_1CILi1EEES8_S8_EEENS6_IJNS7_ILi64EEESA_SA_EEELi512ENS_6half_tEfNS_4arch4Sm90ELb1ELb0ELb0ELb0ELb0ELb0ELb1ELb0ELb0ELb1ELb1ELb0EEENS1_21CollectiveEpilogueFwdINS6_IJSA_NS7_ILi512EEESA_EEES9_SC_SE_Li256ELb0ELb1ELb1ELb0EEENS1_19SingleTileSchedulerILb0ELb1ELb1ELi64EEEEEEEEEvNT_6ParamsE:
	.zero		3456


//--------------------- .nv.constant0._ZN7cutlass13device_kernelIN5flash11enable_sm90INS1_16FlashAttnFwdSm90INS1_25CollectiveMainloopFwdSm90ILi2EN4cute5tupleIJNS5_1CILi1EEES8_S8_EEENS6_IJNS7_ILi64EEESA_SA_EEELi512ENS_6half_tEfNS_4arch4Sm90ELb1ELb0ELb0ELb1ELb0ELb0ELb0ELb0ELb0ELb1ELb1ELb0EEENS1_21CollectiveEpilogueFwdINS6_IJSA_NS7_ILi512EEESA_EEES9_SC_SE_Li256ELb1ELb1ELb1ELb0EEENS1_36VarlenDynamicPersistentTileSchedulerILi64ELi64ELi256ELi128ELb1ELb1ELb1ELb1ELb1ELb1EEEEEEEEEvNT_6ParamsE --------------------------
	.section	.nv.constant0._ZN7cutlass13device_kernelIN5flash11enable_sm90INS1_16FlashAttnFwdSm90INS1_25CollectiveMainloopFwdSm90ILi2EN4cute5tupleIJNS5_1CILi1EEES8_S8_EEENS6_IJNS7_ILi64EEESA_SA_EEELi512ENS_6half_tEfNS_4arch4Sm90ELb1ELb0ELb0ELb1ELb0ELb0ELb0ELb0ELb0ELb1ELb1ELb0EEENS1_21CollectiveEpilogueFwdINS6_IJSA_NS7_ILi512EEESA_EEES9_SC_SE_Li256ELb1ELb1ELb1ELb0EEENS1_36VarlenDynamicPersistentTileSchedulerILi64ELi64ELi256ELi128ELb1ELb1ELb1ELb1ELb1ELb1EEEEEEEEEvNT_6ParamsE,"a",@progbits
	.sectionflags	@""
	.align	4
.nv.constant0._ZN7cutlass13device_kernelIN5flash11enable_sm90INS1_16FlashAttnFwdSm90INS1_25CollectiveMainloopFwdSm90ILi2EN4cute5tupleIJNS5_1CILi1EEES8_S8_EEENS6_IJNS7_ILi64EEESA_SA_EEELi512ENS_6half_tEfNS_4arch4Sm90ELb1ELb0ELb0ELb1ELb0ELb0ELb0ELb0ELb0ELb1ELb1ELb0EEENS1_21CollectiveEpilogueFwdINS6_IJSA_NS7_ILi512EEESA_EEES9_SC_SE_Li256ELb1ELb1ELb1ELb0EEENS1_36VarlenDynamicPersistentTileSchedulerILi64ELi64ELi256ELi128ELb1ELb1ELb1ELb1ELb1ELb1EEEEEEEEEvNT_6ParamsE:
	.zero		3328


//--------------------- .nv.constant0._ZN7cutlass13device_kernelIN5flash11enable_sm90INS1_16FlashAttnFwdSm90INS1_25CollectiveMainloopFwdSm90ILi2EN4cute5tupleIJNS5_1CILi1EEES8_S8_EEENS6_IJNS7_ILi64EEESA_SA_EEELi512ENS_6half_tEfNS_4arch4Sm90ELb1ELb0ELb0ELb1ELb0ELb1ELb0ELb0ELb0ELb1ELb1ELb0EEENS1_21CollectiveEpilogueFwdINS6_IJSA_NS7_ILi512EEESA_EEES9_SC_SE_Li256ELb1ELb1ELb1ELb0EEENS1_36VarlenDynamicPersistentTileSchedulerILi64ELi64ELi256ELi128ELb1ELb1ELb1ELb1ELb1ELb1EEEEEEEEEvNT_6ParamsE --------------------------
	.section	.nv.constant0._ZN7cutlass13device_kernelIN5flash11enable_sm90INS1_16FlashAttnFwdSm90INS1_25CollectiveMainloopFwdSm90ILi2EN4cute5tupleIJNS5_1CILi1EEES8_S8_EEENS6_IJNS7_ILi64EEESA_SA_EEELi512ENS_6half_tEfNS_4arch4Sm90ELb1ELb0ELb0ELb1ELb0ELb1ELb0ELb0ELb0ELb1ELb1ELb0EEENS1_21CollectiveEpilogueFwdINS6_IJSA_NS7_ILi512EEESA_EEES9_SC_SE_Li256ELb1ELb1ELb1ELb0EEENS1_36VarlenDynamicPersistentTileSchedulerILi64ELi64ELi256ELi128ELb1ELb1ELb1ELb1ELb1ELb1EEEEEEEEEvNT_6ParamsE,"a",@progbits
	.sectionflags	@""
	.align	4
.nv.constant0._ZN7cutlass13device_kernelIN5flash11enable_sm90INS1_16FlashAttnFwdSm90INS1_25CollectiveMainloopFwdSm90ILi2EN4cute5tupleIJNS5_1CILi1EEES8_S8_EEENS6_IJNS7_ILi64EEESA_SA_EEELi512ENS_6half_tEfNS_4arch4Sm90ELb1ELb0ELb0ELb1ELb0ELb1ELb0ELb0ELb0ELb1ELb1ELb0EEENS1_21CollectiveEpilogueFwdINS6_IJSA_NS7_ILi512EEESA_EEES9_SC_SE_Li256ELb1ELb1ELb1ELb0EEENS1_36VarlenDynamicPersistentTileSchedulerILi64ELi64ELi256ELi128ELb1ELb1ELb1ELb1ELb1ELb1EEEEEEEEEvNT_6ParamsE:
	.zero		3328


//--------------------- .nv.constant0._ZN7cutlass13device_kernelIN5flash11enable_sm90INS1_16FlashAttnFwdSm90INS1_25CollectiveMainloopFwdSm90ILi2EN4cute5tupleIJNS5_1CILi1EEES8_S8_EEENS6_IJNS7_ILi64EEESA_SA_EEELi512ENS_6half_tEfNS_4arch4Sm90ELb1ELb0ELb0ELb1ELb0ELb0ELb1ELb0ELb0ELb1ELb1ELb0EEENS1_21CollectiveEpilogueFwdINS6_IJSA_NS7_ILi512EEESA_EEES9_SC_SE_Li256ELb1ELb1ELb1ELb0EEENS1_36VarlenDynamicPersistentTileSchedulerILi64ELi64ELi256ELi128ELb1ELb1ELb1ELb1ELb1ELb1EEEEEEEEEvNT_6ParamsE --------------------------
	.section	.nv.constant0._ZN7cutlass13device_kernelIN5flash11enable_sm90INS1_16FlashAttnFwdSm90INS1_25CollectiveMainloopFwdSm90ILi2EN4cute5tupleIJNS5_1CILi1EEES8_S8_EEENS6_IJNS7_ILi64EEESA_SA_EEELi512ENS_6half_tEfNS_4arch4Sm90ELb1ELb0ELb0ELb1ELb0ELb0ELb1ELb0ELb0ELb1ELb1ELb0EEENS1_21CollectiveEpilogueFwdINS6_IJSA_NS7_ILi512EEESA_EEES9_SC_SE_Li256ELb1ELb1ELb1ELb0EEENS1_36VarlenDynamicPersistentTileSchedulerILi64ELi64ELi256ELi128ELb1ELb1ELb1ELb1ELb1ELb1EEEEEEEEEvNT_6ParamsE,"a",@progbits
	.sectionflags	@""
	.align	4
.nv.constant0._ZN7cutlass13device_kernelIN5flash11enable_sm90INS1_16FlashAttnFwdSm90INS1_25CollectiveMainloopFwdSm90ILi2EN4cute5tupleIJNS5_1CILi1EEES8_S8_EEENS6_IJNS7_ILi64EEESA_SA_EEELi512ENS_6half_tEfNS_4arch4Sm90ELb1ELb0ELb0ELb1ELb0ELb0ELb1ELb0ELb0ELb1ELb1ELb0EEENS1_21CollectiveEpilogueFwdINS6_IJSA_NS7_ILi512EEESA_EEES9_SC_SE_Li256ELb1ELb1ELb1ELb0EEENS1_36VarlenDynamicPersistentTileSchedulerILi64ELi64ELi256ELi128ELb1ELb1ELb1ELb1ELb1ELb1EEEEEEEEEvNT_6ParamsE:
	.zero		3584


//--------------------- .nv.constant0._ZN7cutlass13device_kernelIN5flash11enable_sm90INS1_16FlashAttnFwdSm90INS1_25CollectiveMainloopFwdSm90ILi2EN4cute5tupleIJNS5_1CILi1EEES8_S8_EEENS6_IJNS7_ILi64EEESA_SA_EEELi512ENS_6half_tEfNS_4arch4Sm90ELb1ELb0ELb0ELb1ELb0ELb1ELb1ELb0ELb0ELb1ELb1ELb0EEENS1_21CollectiveEpilogueFwdINS6_IJSA_NS7_ILi512EEESA_EEES9_SC_SE_Li256ELb1ELb1ELb1ELb0EEENS1_36VarlenDynamicPersistentTileSchedulerILi64ELi64ELi256ELi128ELb1ELb1ELb1ELb1ELb1ELb1EEEEEEEEEvNT_6ParamsE --------------------------
	.section	.nv.constant0._ZN7cutlass13device_kernelIN5flash11enable_sm90INS1_16FlashAttnFwdSm90INS1_25CollectiveMainloopFwdSm90ILi2EN4cute5tupleIJNS5_1CILi1EEES8_S8_EEENS6_IJNS7_ILi64EEESA_SA_EEELi512ENS_6half_tEfNS_4arch4Sm90ELb1ELb0ELb0ELb1ELb0ELb1ELb1ELb0ELb0ELb1ELb1ELb0EEENS1_21CollectiveEpilogueFwdINS6_IJSA_NS7_ILi512EEESA_EEES9_SC_SE_Li256ELb1ELb1ELb1ELb0EEENS1_36VarlenDynamicPersistentTileSchedulerILi64ELi64ELi256ELi128ELb1ELb1ELb1ELb1ELb1ELb1EEEEEEEEEvNT_6ParamsE,"a",@progbits
	.sectionflags	@""
	.align	4
.nv.constant0._ZN7cutlass13device_kernelIN5flash11enable_sm90INS1_16FlashAttnFwdSm90INS1_25CollectiveMainloopFwdSm90ILi2EN4cute5tupleIJNS5_1CILi1EEES8_S8_EEENS6_IJNS7_ILi64EEESA_SA_EEELi512ENS_6half_tEfNS_4arch4Sm90ELb1ELb0ELb0ELb1ELb0ELb1ELb1ELb0ELb0ELb1ELb1ELb0EEENS1_21CollectiveEpilogueFwdINS6_IJSA_NS7_ILi512EEESA_EEES9_SC_SE_Li256ELb1ELb1ELb1ELb0EEENS1_36VarlenDynamicPersistentTileSchedulerILi64ELi64ELi256ELi128ELb1ELb1ELb1ELb1ELb1ELb1EEEEEEEEEvNT_6ParamsE:
	.zero		3584


//--------------------- SYMBOLS --------------------------

	.type		.nv.reservedSmem.offset0,@object
	.size		.nv.reservedSmem.offset0,0x4
	.type		__assertfail,@function
